// Copyright (c) 2024, Jay Shah, Ganesh Bikshandi, Ying Zhang, Vijay Thakkar, Pradeep Ramani, Tri Dao.
// Splitting the different template instantiations to different files to speed up compilation.
// This file is auto-generated. See "generate_kernels.py"

#include "flash_bwd_hdim192_bf16_sm90.cu"
#include "flash_bwd_hdim192_bf16_softcap_sm90.cu"

// ===== COMPILED SASS (sm_90a) =====

	.target	sm_90a

	.elftype	@"ET_EXEC"


//--------------------- .note.nv.tkinfo           --------------------------
	.section	.note.nv.tkinfo,"",@"SHT_NOTE"
	.sectionflags	@"SHF_NOTE_NV_TKINFO"
	.tkinfo
        /*0018*/ 	.word	0x00000002
        /*0030*/ 	.string	""
        /*0030*/ 	.string	"ptxas"
        /*0030*/ 	.string	"Cuda compilation tools, release 13.0, V13.0.88"
        /*0030*/ 	.string	"Build cuda_13.0.r13.0/compiler.36424714_0"
        /*0030*/ 	.string	"-arch sm_90a -m 64 "



//--------------------- .note.nv.cuinfo           --------------------------
	.section	.note.nv.cuinfo,"",@"SHT_NOTE"
	.sectionflags	@"SHF_NOTE_NV_CUINFO"
        /*0018*/ 	.short	0x0002
        /*001a*/ 	.short	0x005a
        /*001c*/ 	.short	0x0082
	.zero		2


//--------------------- .nv.info                  --------------------------
	.section	.nv.info,"",@"SHT_CUDA_INFO"
	.align	4


	//----- nvinfo : EIATTR_REGCOUNT
	.align		4
        /*0000*/ 	.byte	0x04, 0x2f
        /*0002*/ 	.short	(.L_18 - .L_17)
	.align		4
.L_17:
        /*0004*/ 	.word	index@(_ZN7cutlass13device_kernelIN5flash22FlashAttnBwdPreprocessIN4cute5tupleIJNS3_1CILi64EEENS5_ILi192EEEEEENS_10bfloat16_tEfNS_4arch4Sm90ELb1ELb1EEEEEvNT_6ParamsE)
        /*0008*/ 	.word	0x0000004c


	//----- nvinfo : EIATTR_FRAME_SIZE
	.align		4
.L_18:
        /*000c*/ 	.byte	0x04, 0x11
        /*000e*/ 	.short	(.L_20 - .L_19)
	.align		4
.L_19:
        /*0010*/ 	.word	index@(_ZN7cutlass13device_kernelIN5flash22FlashAttnBwdPreprocessIN4cute5tupleIJNS3_1CILi64EEENS5_ILi192EEEEEENS_10bfloat16_tEfNS_4arch4Sm90ELb1ELb1EEEEEvNT_6ParamsE)
        /*0014*/ 	.word	0x00000000


	//----- nvinfo : EIATTR_REGCOUNT
	.align		4
.L_20:
        /*0018*/ 	.byte	0x04, 0x2f
        /*001a*/ 	.short	(.L_22 - .L_21)
	.align		4
.L_21:
        /*001c*/ 	.word	index@(_ZN7cutlass13device_kernelIN5flash11enable_sm90INS1_16FlashAttnBwdSm90INS1_25CollectiveMainloopBwdSm90ILi2ELi1ELi1EN4cute5tupleIJNS5_1CILi1EEES8_S8_EEENS6_IJNS7_ILi64EEENS7_ILi96EEENS7_ILi192EEEEEENS_10bfloat16_tEfNS_4arch4Sm90ELb1ELb0ELb0ELb1ELb1ELb0ELb1ELb0ELi3ELi1ELi1ELi1ELb0EEENS1_24CollectiveEpilogueBwdGQAISD_fSG_Li384ELb1ELb1EEENS1_25SingleTileBwdLPTSchedulerILb1ELi96ELb1EEEEEEEEEvNT_6ParamsE)
        /*0020*/ 	.word	0x00000080


	//----- nvinfo : EIATTR_FRAME_SIZE
	.align		4
.L_22:
        /*0024*/ 	.byte	0x04, 0x11
        /*0026*/ 	.short	(.L_24 - .L_23)
	.align		4
.L_23:
        /*0028*/ 	.word	index@(_ZN7cutlass13device_kernelIN5flash11enable_sm90INS1_16FlashAttnBwdSm90INS1_25CollectiveMainloopBwdSm90ILi2ELi1ELi1EN4cute5tupleIJNS5_1CILi1EEES8_S8_EEENS6_IJNS7_ILi64EEENS7_ILi96EEENS7_ILi192EEEEEENS_10bfloat16_tEfNS_4arch4Sm90ELb1ELb0ELb0ELb1ELb1ELb0ELb1ELb0ELi3ELi1ELi1ELi1ELb0EEENS1_24CollectiveEpilogueBwdGQAISD_fSG_Li384ELb1ELb1EEENS1_25SingleTileBwdLPTSchedulerILb1ELi96ELb1EEEEEEEEEvNT_6ParamsE)
        /*002c*/ 	.word	0x00000008


	//----- nvinfo : EIATTR_REGCOUNT
	.align		4
.L_24:
        /*0030*/ 	.byte	0x04, 0x2f
        /*0032*/ 	.short	(.L_26 - .L_25)
	.align		4
.L_25:
        /*0034*/ 	.word	index@(_ZN7cutlass13device_kernelIN5flash32FlashAttnBwdPostprocessConvertdQIN4cute5tupleIJNS3_1CILi64EEENS5_ILi192EEEEEENS_10bfloat16_tEfNS_4arch4Sm90ELi384ENS3_8TiledMMAINS3_8MMA_AtomIJNS3_4SM904GMMA27MMA_64x64x16_F32BF16BF16_SSILNSF_5MajorE0ELSH_1ELNSF_7ScaleInE1ELSI_1EEEEEENS3_6LayoutINS4_IJNS5_ILi1EEENS5_ILi3EEESM_EEENS4_IJNS5_ILi0EEESM_SP_EEEEENS4_IJNS3_10UnderscoreESS_SS_EEEEELb0EEEEEvNT_6ParamsE)
        /*0038*/ 	.word	0x00000038


	//----- nvinfo : EIATTR_FRAME_SIZE
	.align		4
.L_26:
        /*003c*/ 	.byte	0x04, 0x11
        /*003e*/ 	.short	(.L_28 - .L_27)
	.align		4
.L_27:
        /*0040*/ 	.word	index@(_ZN7cutlass13device_kernelIN5flash32FlashAttnBwdPostprocessConvertdQIN4cute5tupleIJNS3_1CILi64EEENS5_ILi192EEEEEENS_10bfloat16_tEfNS_4arch4Sm90ELi384ENS3_8TiledMMAINS3_8MMA_AtomIJNS3_4SM904GMMA27MMA_64x64x16_F32BF16BF16_SSILNSF_5MajorE0ELSH_1ELNSF_7ScaleInE1ELSI_1EEEEEENS3_6LayoutINS4_IJNS5_ILi1EEENS5_ILi3EEESM_EEENS4_IJNS5_ILi0EEESM_SP_EEEEENS4_IJNS3_10UnderscoreESS_SS_EEEEELb0EEEEEvNT_6ParamsE)
        /*0044*/ 	.word	0x00000000


	//----- nvinfo : EIATTR_REGCOUNT
	.align		4
.L_28:
        /*0048*/ 	.byte	0x04, 0x2f
        /*004a*/ 	.short	(.L_30 - .L_29)
	.align		4
.L_29:
        /*004c*/ 	.word	index@(_ZN7cutlass13device_kernelIN5flash32FlashAttnBwdPostprocessConvertdQIN4cute5tupleIJNS3_1CILi96EEENS5_ILi192EEEEEENS_10bfloat16_tEfNS_4arch4Sm90ELi384ENS3_8TiledMMAINS3_8MMA_AtomIJNS3_4SM904GMMA27MMA_64x96x16_F32BF16BF16_SSILNSF_5MajorE1ELSH_1ELNSF_7ScaleInE1ELSI_1EEEEEENS3_6LayoutINS4_IJNS5_ILi3EEENS5_ILi1EEESN_EEENS4_IJSN_NS5_ILi0EEESP_EEEEENS4_IJNS3_10UnderscoreESS_SS_EEEEELb1EEEEEvNT_6ParamsE)
        /*0050*/ 	.word	0x00000048


	//----- nvinfo : EIATTR_FRAME_SIZE
	.align		4
.L_30:
        /*0054*/ 	.byte	0x04, 0x11
        /*0056*/ 	.short	(.L_32 - .L_31)
	.align		4
.L_31:
        /*0058*/ 	.word	index@(_ZN7cutlass13device_kernelIN5flash32FlashAttnBwdPostprocessConvertdQIN4cute5tupleIJNS3_1CILi96EEENS5_ILi192EEEEEENS_10bfloat16_tEfNS_4arch4Sm90ELi384ENS3_8TiledMMAINS3_8MMA_AtomIJNS3_4SM904GMMA27MMA_64x96x16_F32BF16BF16_SSILNSF_5MajorE1ELSH_1ELNSF_7ScaleInE1ELSI_1EEEEEENS3_6LayoutINS4_IJNS5_ILi3EEENS5_ILi1EEESN_EEENS4_IJSN_NS5_ILi0EEESP_EEEEENS4_IJNS3_10UnderscoreESS_SS_EEEEELb1EEEEEvNT_6ParamsE)
        /*005c*/ 	.word	0x00000000


	//----- nvinfo : EIATTR_REGCOUNT
	.align		4
.L_32:
        /*0060*/ 	.byte	0x04, 0x2f
        /*0062*/ 	.short	(.L_34 - .L_33)
	.align		4
.L_33:
        /*0064*/ 	.word	index@(_ZN7cutlass13device_kernelIN5flash11enable_sm90INS1_16FlashAttnBwdSm90INS1_25CollectiveMainloopBwdSm90ILi2ELi1ELi1EN4cute5tupleIJNS5_1CILi1EEES8_S8_EEENS6_IJNS7_ILi64EEENS7_ILi96EEENS7_ILi192EEEEEENS_10bfloat16_tEfNS_4arch4Sm90ELb1ELb0ELb0ELb1ELb0ELb0ELb1ELb0ELi3ELi1ELi1ELi1ELb0EEENS1_24CollectiveEpilogueBwdGQAISD_fSG_Li384ELb1ELb0EEENS1_25SingleTileBwdLPTSchedulerILb1ELi96ELb0EEEEEEEEEvNT_6ParamsE)
        /*0068*/ 	.word	0x00000080


	//----- nvinfo : EIATTR_FRAME_SIZE
	.align		4
.L_34:
        /*006c*/ 	.byte	0x04, 0x11
        /*006e*/ 	.short	(.L_36 - .L_35)
	.align		4
.L_35:
        /*0070*/ 	.word	index@(_ZN7cutlass13device_kernelIN5flash11enable_sm90INS1_16FlashAttnBwdSm90INS1_25CollectiveMainloopBwdSm90ILi2ELi1ELi1EN4cute5tupleIJNS5_1CILi1EEES8_S8_EEENS6_IJNS7_ILi64EEENS7_ILi96EEENS7_ILi192EEEEEENS_10bfloat16_tEfNS_4arch4Sm90ELb1ELb0ELb0ELb1ELb0ELb0ELb1ELb0ELi3ELi1ELi1ELi1ELb0EEENS1_24CollectiveEpilogueBwdGQAISD_fSG_Li384ELb1ELb0EEENS1_25SingleTileBwdLPTSchedulerILb1ELi96ELb0EEEEEEEEEvNT_6ParamsE)
        /*0074*/ 	.word	0x00000008


	//----- nvinfo : EIATTR_REGCOUNT
	.align		4
.L_36:
        /*0078*/ 	.byte	0x04, 0x2f
        /*007a*/ 	.short	(.L_38 - .L_37)
	.align		4
.L_37:
        /*007c*/ 	.word	index@(_ZN7cutlass13device_kernelIN5flash11enable_sm90INS1_16FlashAttnBwdSm90INS1_25CollectiveMainloopBwdSm90ILi2ELi1ELi1EN4cute5tupleIJNS5_1CILi1EEES8_S8_EEENS6_IJNS7_ILi64EEENS7_ILi96EEENS7_ILi192EEEEEENS_10bfloat16_tEfNS_4arch4Sm90ELb1ELb0ELb0ELb1ELb1ELb0ELb1ELb0ELi3ELi1ELi1ELi1ELb0EEENS1_21CollectiveEpilogueBwdISD_SE_SG_Li384ELb1ELb1ELi3EEENS1_25SingleTileBwdLPTSchedulerILb1ELi96ELb1EEEEEEEEEvNT_6ParamsE)
        /*0080*/ 	.word	0x00000080


	//----- nvinfo : EIATTR_FRAME_SIZE
	.align		4
.L_38:
        /*0084*/ 	.byte	0x04, 0x11
        /*0086*/ 	.short	(.L_40 - .L_39)
	.align		4
.L_39:
        /*0088*/ 	.word	index@(_ZN7cutlass13device_kernelIN5flash11enable_sm90INS1_16FlashAttnBwdSm90INS1_25CollectiveMainloopBwdSm90ILi2ELi1ELi1EN4cute5tupleIJNS5_1CILi1EEES8_S8_EEENS6_IJNS7_ILi64EEENS7_ILi96EEENS7_ILi192EEEEEENS_10bfloat16_tEfNS_4arch4Sm90ELb1ELb0ELb0ELb1ELb1ELb0ELb1ELb0ELi3ELi1ELi1ELi1ELb0EEENS1_21CollectiveEpilogueBwdISD_SE_SG_Li384ELb1ELb1ELi3EEENS1_25SingleTileBwdLPTSchedulerILb1ELi96ELb1EEEEEEEEEvNT_6ParamsE)
        /*008c*/ 	.word	0x00000008


	//----- nvinfo : EIATTR_REGCOUNT
	.align		4
.L_40:
        /*0090*/ 	.byte	0x04, 0x2f
        /*0092*/ 	.short	(.L_42 - .L_41)
	.align		4
.L_41:
        /*0094*/ 	.word	index@(_ZN7cutlass13device_kernelIN5flash11enable_sm90INS1_16FlashAttnBwdSm90INS1_25CollectiveMainloopBwdSm90ILi2ELi1ELi1EN4cute5tupleIJNS5_1CILi1EEES8_S8_EEENS6_IJNS7_ILi64EEENS7_ILi96EEENS7_ILi192EEEEEENS_10bfloat16_tEfNS_4arch4Sm90ELb1ELb0ELb0ELb1ELb0ELb0ELb1ELb0ELi3ELi1ELi1ELi1ELb0EEENS1_21CollectiveEpilogueBwdISD_SE_SG_Li384ELb1ELb1ELi3EEENS1_25SingleTileBwdLPTSchedulerILb1ELi96ELb0EEEEEEEEEvNT_6ParamsE)
        /*0098*/ 	.word	0x00000080


	//----- nvinfo : EIATTR_FRAME_SIZE
	.align		4
.L_42:
        /*009c*/ 	.byte	0x04, 0x11
        /*009e*/ 	.short	(.L_44 - .L_43)
	.align		4
.L_43:
        /*00a0*/ 	.word	index@(_ZN7cutlass13device_kernelIN5flash11enable_sm90INS1_16FlashAttnBwdSm90INS1_25CollectiveMainloopBwdSm90ILi2ELi1ELi1EN4cute5tupleIJNS5_1CILi1EEES8_S8_EEENS6_IJNS7_ILi64EEENS7_ILi96EEENS7_ILi192EEEEEENS_10bfloat16_tEfNS_4arch4Sm90ELb1ELb0ELb0ELb1ELb0ELb0ELb1ELb0ELi3ELi1ELi1ELi1ELb0EEENS1_21CollectiveEpilogueBwdISD_SE_SG_Li384ELb1ELb1ELi3EEENS1_25SingleTileBwdLPTSchedulerILb1ELi96ELb0EEEEEEEEEvNT_6ParamsE)
        /*00a4*/ 	.word	0x00000008


	//----- nvinfo : EIATTR_REGCOUNT
	.align		4
.L_44:
        /*00a8*/ 	.byte	0x04, 0x2f
        /*00aa*/ 	.short	(.L_46 - .L_45)
	.align		4
.L_45:
        /*00ac*/ 	.word	index@(_ZN7cutlass13device_kernelIN5flash22FlashAttnBwdPreprocessIN4cute5tupleIJNS3_1CILi64EEENS5_ILi192EEEEEENS_10bfloat16_tEfNS_4arch4Sm90ELb1ELb0EEEEEvNT_6ParamsE)
        /*00b0*/ 	.word	0x0000005a


	//----- nvinfo : EIATTR_FRAME_SIZE
	.align		4
.L_46:
        /*00b4*/ 	.byte	0x04, 0x11
        /*00b6*/ 	.short	(.L_48 - .L_47)
	.align		4
.L_47:
        /*00b8*/ 	.word	index@(_ZN7cutlass13device_kernelIN5flash22FlashAttnBwdPreprocessIN4cute5tupleIJNS3_1CILi64EEENS5_ILi192EEEEEENS_10bfloat16_tEfNS_4arch4Sm90ELb1ELb0EEEEEvNT_6ParamsE)
        /*00bc*/ 	.word	0x00000000


	//----- nvinfo : EIATTR_REGCOUNT
	.align		4
.L_48:
        /*00c0*/ 	.byte	0x04, 0x2f
        /*00c2*/ 	.short	(.L_50 - .L_49)
	.align		4
.L_49:
        /*00c4*/ 	.word	index@(_ZN7cutlass13device_kernelIN5flash11enable_sm90INS1_16FlashAttnBwdSm90INS1_25CollectiveMainloopBwdSm90ILi2ELi1ELi1EN4cute5tupleIJNS5_1CILi1EEES8_S8_EEENS6_IJNS7_ILi64EEENS7_ILi96EEENS7_ILi192EEEEEENS_10bfloat16_tEfNS_4arch4Sm90ELb1ELb0ELb0ELb0ELb1ELb0ELb1ELb0ELi3ELi1ELi1ELi1ELb0EEENS1_24CollectiveEpilogueBwdGQAISD_fSG_Li384ELb0ELb1EEENS1_25SingleTileBwdLPTSchedulerILb0ELi96ELb1EEEEEEEEEvNT_6ParamsE)
        /*00c8*/ 	.word	0x00000080


	//----- nvinfo : EIATTR_FRAME_SIZE
	.align		4
.L_50:
        /*00cc*/ 	.byte	0x04, 0x11
        /*00ce*/ 	.short	(.L_52 - .L_51)
	.align		4
.L_51:
        /*00d0*/ 	.word	index@(_ZN7cutlass13device_kernelIN5flash11enable_sm90INS1_16FlashAttnBwdSm90INS1_25CollectiveMainloopBwdSm90ILi2ELi1ELi1EN4cute5tupleIJNS5_1CILi1EEES8_S8_EEENS6_IJNS7_ILi64EEENS7_ILi96EEENS7_ILi192EEEEEENS_10bfloat16_tEfNS_4arch4Sm90ELb1ELb0ELb0ELb0ELb1ELb0ELb1ELb0ELi3ELi1ELi1ELi1ELb0EEENS1_24CollectiveEpilogueBwdGQAISD_fSG_Li384ELb0ELb1EEENS1_25SingleTileBwdLPTSchedulerILb0ELi96ELb1EEEEEEEEEvNT_6ParamsE)
        /*00d4*/ 	.word	0x00000018


	//----- nvinfo : EIATTR_REGCOUNT
	.align		4
.L_52:
        /*00d8*/ 	.byte	0x04, 0x2f
        /*00da*/ 	.short	(.L_54 - .L_53)
	.align		4
.L_53:
        /*00dc*/ 	.word	index@(_ZN7cutlass13device_kernelIN5flash11enable_sm90INS1_16FlashAttnBwdSm90INS1_25CollectiveMainloopBwdSm90ILi2ELi1ELi1EN4cute5tupleIJNS5_1CILi1EEES8_S8_EEENS6_IJNS7_ILi64EEENS7_ILi96EEENS7_ILi192EEEEEENS_10bfloat16_tEfNS_4arch4Sm90ELb1ELb0ELb0ELb0ELb0ELb0ELb1ELb0ELi3ELi1ELi1ELi1ELb0EEENS1_24CollectiveEpilogueBwdGQAISD_fSG_Li384ELb0ELb0EEENS1_25SingleTileBwdLPTSchedulerILb0ELi96ELb0EEEEEEEEEvNT_6ParamsE)
        /*00e0*/ 	.word	0x00000080


	//----- nvinfo : EIATTR_FRAME_SIZE
	.align		4
.L_54:
        /*00e4*/ 	.byte	0x04, 0x11
        /*00e6*/ 	.short	(.L_56 - .L_55)
	.align		4
.L_55:
        /*00e8*/ 	.word	index@(_ZN7cutlass13device_kernelIN5flash11enable_sm90INS1_16FlashAttnBwdSm90INS1_25CollectiveMainloopBwdSm90ILi2ELi1ELi1EN4cute5tupleIJNS5_1CILi1EEES8_S8_EEENS6_IJNS7_ILi64EEENS7_ILi96EEENS7_ILi192EEEEEENS_10bfloat16_tEfNS_4arch4Sm90ELb1ELb0ELb0ELb0ELb0ELb0ELb1ELb0ELi3ELi1ELi1ELi1ELb0EEENS1_24CollectiveEpilogueBwdGQAISD_fSG_Li384ELb0ELb0EEENS1_25SingleTileBwdLPTSchedulerILb0ELi96ELb0EEEEEEEEEvNT_6ParamsE)
        /*00ec*/ 	.word	0x00000018


	//----- nvinfo : EIATTR_REGCOUNT
	.align		4
.L_56:
        /*00f0*/ 	.byte	0x04, 0x2f
        /*00f2*/ 	.short	(.L_58 - .L_57)
	.align		4
.L_57:
        /*00f4*/ 	.word	index@(_ZN7cutlass13device_kernelIN5flash11enable_sm90INS1_16FlashAttnBwdSm90INS1_25CollectiveMainloopBwdSm90ILi2ELi1ELi1EN4cute5tupleIJNS5_1CILi1EEES8_S8_EEENS6_IJNS7_ILi64EEENS7_ILi96EEENS7_ILi192EEEEEENS_10bfloat16_tEfNS_4arch4Sm90ELb1ELb0ELb0ELb0ELb1ELb0ELb1ELb0ELi3ELi1ELi1ELi1ELb0EEENS1_21CollectiveEpilogueBwdISD_SE_SG_Li384ELb0ELb1ELi3EEENS1_25SingleTileBwdLPTSchedulerILb0ELi96ELb1EEEEEEEEEvNT_6ParamsE)
        /*00f8*/ 	.word	0x00000080


	//----- nvinfo : EIATTR_FRAME_SIZE
	.align		4
.L_58:
        /*00fc*/ 	.byte	0x04, 0x11
        /*00fe*/ 	.short	(.L_60 - .L_59)
	.align		4
.L_59:
        /*0100*/ 	.word	index@(_ZN7cutlass13device_kernelIN5flash11enable_sm90INS1_16FlashAttnBwdSm90INS1_25CollectiveMainloopBwdSm90ILi2ELi1ELi1EN4cute5tupleIJNS5_1CILi1EEES8_S8_EEENS6_IJNS7_ILi64EEENS7_ILi96EEENS7_ILi192EEEEEENS_10bfloat16_tEfNS_4arch4Sm90ELb1ELb0ELb0ELb0ELb1ELb0ELb1ELb0ELi3ELi1ELi1ELi1ELb0EEENS1_21CollectiveEpilogueBwdISD_SE_SG_Li384ELb0ELb1ELi3EEENS1_25SingleTileBwdLPTSchedulerILb0ELi96ELb1EEEEEEEEEvNT_6ParamsE)
        /*0104*/ 	.word	0x00000018


	//----- nvinfo : EIATTR_REGCOUNT
	.align		4
.L_60:
        /*0108*/ 	.byte	0x04, 0x2f
        /*010a*/ 	.short	(.L_62 - .L_61)
	.align		4
.L_61:
        /*010c*/ 	.word	index@(_ZN7cutlass13device_kernelIN5flash11enable_sm90INS1_16FlashAttnBwdSm90INS1_25CollectiveMainloopBwdSm90ILi2ELi1ELi1EN4cute5tupleIJNS5_1CILi1EEES8_S8_EEENS6_IJNS7_ILi64EEENS7_ILi96EEENS7_ILi192EEEEEENS_10bfloat16_tEfNS_4arch4Sm90ELb1ELb0ELb0ELb0ELb0ELb0ELb1ELb0ELi3ELi1ELi1ELi1ELb0EEENS1_21CollectiveEpilogueBwdISD_SE_SG_Li384ELb0ELb1ELi3EEENS1_25SingleTileBwdLPTSchedulerILb0ELi96ELb0EEEEEEEEEvNT_6ParamsE)
        /*0110*/ 	.word	0x00000080


	//----- nvinfo : EIATTR_FRAME_SIZE
	.align		4
.L_62:
        /*0114*/ 	.byte	0x04, 0x11
        /*0116*/ 	.short	(.L_64 - .L_63)
	.align		4
.L_63:
        /*0118*/ 	.word	index@(_ZN7cutlass13device_kernelIN5flash11enable_sm90INS1_16FlashAttnBwdSm90INS1_25CollectiveMainloopBwdSm90ILi2ELi1ELi1EN4cute5tupleIJNS5_1CILi1EEES8_S8_EEENS6_IJNS7_ILi64EEENS7_ILi96EEENS7_ILi192EEEEEENS_10bfloat16_tEfNS_4arch4Sm90ELb1ELb0ELb0ELb0ELb0ELb0ELb1ELb0ELi3ELi1ELi1ELi1ELb0EEENS1_21CollectiveEpilogueBwdISD_SE_SG_Li384ELb0ELb1ELi3EEENS1_25SingleTileBwdLPTSchedulerILb0ELi96ELb0EEEEEEEEEvNT_6ParamsE)
        /*011c*/ 	.word	0x00000018


	//----- nvinfo : EIATTR_REGCOUNT
	.align		4
.L_64:
        /*0120*/ 	.byte	0x04, 0x2f
        /*0122*/ 	.short	(.L_66 - .L_65)
	.align		4
.L_65:
        /*0124*/ 	.word	index@(_ZN7cutlass13device_kernelIN5flash11enable_sm90INS1_16FlashAttnBwdSm90INS1_25CollectiveMainloopBwdSm90ILi2ELi1ELi1EN4cute5tupleIJNS5_1CILi1EEES8_S8_EEENS6_IJNS7_ILi64EEENS7_ILi96EEENS7_ILi192EEEEEENS_10bfloat16_tEfNS_4arch4Sm90ELb0ELb1ELb0ELb1ELb1ELb0ELb1ELb0ELi3ELi1ELi1ELi1ELb0EEENS1_24CollectiveEpilogueBwdGQAISD_fSG_Li384ELb1ELb1EEENS1_19SingleTileSchedulerILb1ELb0ELb0ELi96EEEEEEEEEvNT_6ParamsE)
        /*0128*/ 	.word	0x00000080


	//----- nvinfo : EIATTR_FRAME_SIZE
	.align		4
.L_66:
        /*012c*/ 	.byte	0x04, 0x11
        /*012e*/ 	.short	(.L_68 - .L_67)
	.align		4
.L_67:
        /*0130*/ 	.word	index@(_ZN7cutlass13device_kernelIN5flash11enable_sm90INS1_16FlashAttnBwdSm90INS1_25CollectiveMainloopBwdSm90ILi2ELi1ELi1EN4cute5tupleIJNS5_1CILi1EEES8_S8_EEENS6_IJNS7_ILi64EEENS7_ILi96EEENS7_ILi192EEEEEENS_10bfloat16_tEfNS_4arch4Sm90ELb0ELb1ELb0ELb1ELb1ELb0ELb1ELb0ELi3ELi1ELi1ELi1ELb0EEENS1_24CollectiveEpilogueBwdGQAISD_fSG_Li384ELb1ELb1EEENS1_19SingleTileSchedulerILb1ELb0ELb0ELi96EEEEEEEEEvNT_6ParamsE)
        /*0134*/ 	.word	0x00000000


	//----- nvinfo : EIATTR_REGCOUNT
	.align		4
.L_68:
        /*0138*/ 	.byte	0x04, 0x2f
        /*013a*/ 	.short	(.L_70 - .L_69)
	.align		4
.L_69:
        /*013c*/ 	.word	index@(_ZN7cutlass13device_kernelIN5flash11enable_sm90INS1_16FlashAttnBwdSm90INS1_25CollectiveMainloopBwdSm90ILi2ELi1ELi1EN4cute5tupleIJNS5_1CILi1EEES8_S8_EEENS6_IJNS7_ILi64EEENS7_ILi96EEENS7_ILi192EEEEEENS_10bfloat16_tEfNS_4arch4Sm90ELb0ELb1ELb0ELb1ELb0ELb0ELb1ELb0ELi3ELi1ELi1ELi1ELb0EEENS1_24CollectiveEpilogueBwdGQAISD_fSG_Li384ELb1ELb0EEENS1_19SingleTileSchedulerILb1ELb0ELb0ELi96EEEEEEEEEvNT_6ParamsE)
        /*0140*/ 	.word	0x00000080


	//----- nvinfo : EIATTR_FRAME_SIZE
	.align		4
.L_70:
        /*0144*/ 	.byte	0x04, 0x11
        /*0146*/ 	.short	(.L_72 - .L_71)
	.align		4
.L_71:
        /*0148*/ 	.word	index@(_ZN7cutlass13device_kernelIN5flash11enable_sm90INS1_16FlashAttnBwdSm90INS1_25CollectiveMainloopBwdSm90ILi2ELi1ELi1EN4cute5tupleIJNS5_1CILi1EEES8_S8_EEENS6_IJNS7_ILi64EEENS7_ILi96EEENS7_ILi192EEEEEENS_10bfloat16_tEfNS_4arch4Sm90ELb0ELb1ELb0ELb1ELb0ELb0ELb1ELb0ELi3ELi1ELi1ELi1ELb0EEENS1_24CollectiveEpilogueBwdGQAISD_fSG_Li384ELb1ELb0EEENS1_19SingleTileSchedulerILb1ELb0ELb0ELi96EEEEEEEEEvNT_6ParamsE)
        /*014c*/ 	.word	0x00000000


	//----- nvinfo : EIATTR_REGCOUNT
	.align		4
.L_72:
        /*0150*/ 	.byte	0x04, 0x2f
        /*0152*/ 	.short	(.L_74 - .L_73)
	.align		4
.L_73:
        /*0154*/ 	.word	index@(_ZN7cutlass13device_kernelIN5flash11enable_sm90INS1_16FlashAttnBwdSm90INS1_25CollectiveMainloopBwdSm90ILi2ELi1ELi1EN4cute5tupleIJNS5_1CILi1EEES8_S8_EEENS6_IJNS7_ILi64EEENS7_ILi96EEENS7_ILi192EEEEEENS_10bfloat16_tEfNS_4arch4Sm90ELb0ELb1ELb0ELb1ELb1ELb0ELb1ELb0ELi3ELi1ELi1ELi1ELb0EEENS1_21CollectiveEpilogueBwdISD_SE_SG_Li384ELb1ELb1ELi3EEENS1_19SingleTileSchedulerILb1ELb0ELb0ELi96EEEEEEEEEvNT_6ParamsE)
        /*0158*/ 	.word	0x00000080


	//----- nvinfo : EIATTR_FRAME_SIZE
	.align		4
.L_74:
        /*015c*/ 	.byte	0x04, 0x11
        /*015e*/ 	.short	(.L_76 - .L_75)
	.align		4
.L_75:
        /*0160*/ 	.word	index@(_ZN7cutlass13device_kernelIN5flash11enable_sm90INS1_16FlashAttnBwdSm90INS1_25CollectiveMainloopBwdSm90ILi2ELi1ELi1EN4cute5tupleIJNS5_1CILi1EEES8_S8_EEENS6_IJNS7_ILi64EEENS7_ILi96EEENS7_ILi192EEEEEENS_10bfloat16_tEfNS_4arch4Sm90ELb0ELb1ELb0ELb1ELb1ELb0ELb1ELb0ELi3ELi1ELi1ELi1ELb0EEENS1_21CollectiveEpilogueBwdISD_SE_SG_Li384ELb1ELb1ELi3EEENS1_19SingleTileSchedulerILb1ELb0ELb0ELi96EEEEEEEEEvNT_6ParamsE)
        /*0164*/ 	.word	0x00000000


	//----- nvinfo : EIATTR_REGCOUNT
	.align		4
.L_76:
        /*0168*/ 	.byte	0x04, 0x2f
        /*016a*/ 	.short	(.L_78 - .L_77)
	.align		4
.L_77:
        /*016c*/ 	.word	index@(_ZN7cutlass13device_kernelIN5flash11enable_sm90INS1_16FlashAttnBwdSm90INS1_25CollectiveMainloopBwdSm90ILi2ELi1ELi1EN4cute5tupleIJNS5_1CILi1EEES8_S8_EEENS6_IJNS7_ILi64EEENS7_ILi96EEENS7_ILi192EEEEEENS_10bfloat16_tEfNS_4arch4Sm90ELb0ELb1ELb0ELb1ELb0ELb0ELb1ELb0ELi3ELi1ELi1ELi1ELb0EEENS1_21CollectiveEpilogueBwdISD_SE_SG_Li384ELb1ELb1ELi3EEENS1_19SingleTileSchedulerILb1ELb0ELb0ELi96EEEEEEEEEvNT_6ParamsE)
        /*0170*/ 	.word	0x00000080


	//----- nvinfo : EIATTR_FRAME_SIZE
	.align		4
.L_78:
        /*0174*/ 	.byte	0x04, 0x11
        /*0176*/ 	.short	(.L_80 - .L_79)
	.align		4
.L_79:
        /*0178*/ 	.word	index@(_ZN7cutlass13device_kernelIN5flash11enable_sm90INS1_16FlashAttnBwdSm90INS1_25CollectiveMainloopBwdSm90ILi2ELi1ELi1EN4cute5tupleIJNS5_1CILi1EEES8_S8_EEENS6_IJNS7_ILi64EEENS7_ILi96EEENS7_ILi192EEEEEENS_10bfloat16_tEfNS_4arch4Sm90ELb0ELb1ELb0ELb1ELb0ELb0ELb1ELb0ELi3ELi1ELi1ELi1ELb0EEENS1_21CollectiveEpilogueBwdISD_SE_SG_Li384ELb1ELb1ELi3EEENS1_19SingleTileSchedulerILb1ELb0ELb0ELi96EEEEEEEEEvNT_6ParamsE)
        /*017c*/ 	.word	0x00000000


	//----- nvinfo : EIATTR_REGCOUNT
	.align		4
.L_80:
        /*0180*/ 	.byte	0x04, 0x2f
        /*0182*/ 	.short	(.L_82 - .L_81)
	.align		4
.L_81:
        /*0184*/ 	.word	index@(_ZN7cutlass13device_kernelIN5flash11enable_sm90INS1_16FlashAttnBwdSm90INS1_25CollectiveMainloopBwdSm90ILi2ELi1ELi1EN4cute5tupleIJNS5_1CILi1EEES8_S8_EEENS6_IJNS7_ILi64EEENS7_ILi96EEENS7_ILi192EEEEEENS_10bfloat16_tEfNS_4arch4Sm90ELb0ELb1ELb0ELb0ELb1ELb0ELb1ELb0ELi3ELi1ELi1ELi1ELb0EEENS1_24CollectiveEpilogueBwdGQAISD_fSG_Li384ELb0ELb1EEENS1_19SingleTileSchedulerILb0ELb0ELb0ELi96EEEEEEEEEvNT_6ParamsE)
        /*0188*/ 	.word	0x00000080


	//----- nvinfo : EIATTR_FRAME_SIZE
	.align		4
.L_82:
        /*018c*/ 	.byte	0x04, 0x11
        /*018e*/ 	.short	(.L_84 - .L_83)
	.align		4
.L_83:
        /*0190*/ 	.word	index@(_ZN7cutlass13device_kernelIN5flash11enable_sm90INS1_16FlashAttnBwdSm90INS1_25CollectiveMainloopBwdSm90ILi2ELi1ELi1EN4cute5tupleIJNS5_1CILi1EEES8_S8_EEENS6_IJNS7_ILi64EEENS7_ILi96EEENS7_ILi192EEEEEENS_10bfloat16_tEfNS_4arch4Sm90ELb0ELb1ELb0ELb0ELb1ELb0ELb1ELb0ELi3ELi1ELi1ELi1ELb0EEENS1_24CollectiveEpilogueBwdGQAISD_fSG_Li384ELb0ELb1EEENS1_19SingleTileSchedulerILb0ELb0ELb0ELi96EEEEEEEEEvNT_6ParamsE)
        /*0194*/ 	.word	0x00000000


	//----- nvinfo : EIATTR_REGCOUNT
	.align		4
.L_84:
        /*0198*/ 	.byte	0x04, 0x2f
        /*019a*/ 	.short	(.L_86 - .L_85)
	.align		4
.L_85:
        /*019c*/ 	.word	index@(_ZN7cutlass13device_kernelIN5flash11enable_sm90INS1_16FlashAttnBwdSm90INS1_25CollectiveMainloopBwdSm90ILi2ELi1ELi1EN4cute5tupleIJNS5_1CILi1EEES8_S8_EEENS6_IJNS7_ILi64EEENS7_ILi96EEENS7_ILi192EEEEEENS_10bfloat16_tEfNS_4arch4Sm90ELb0ELb1ELb0ELb0ELb0ELb0ELb1ELb0ELi3ELi1ELi1ELi1ELb0EEENS1_24CollectiveEpilogueBwdGQAISD_fSG_Li384ELb0ELb0EEENS1_19SingleTileSchedulerILb0ELb0ELb0ELi96EEEEEEEEEvNT_6ParamsE)
        /*01a0*/ 	.word	0x00000080


	//----- nvinfo : EIATTR_FRAME_SIZE
	.align		4
.L_86:
        /*01a4*/ 	.byte	0x04, 0x11
        /*01a6*/ 	.short	(.L_88 - .L_87)
	.align		4
.L_87:
        /*01a8*/ 	.word	index@(_ZN7cutlass13device_kernelIN5flash11enable_sm90INS1_16FlashAttnBwdSm90INS1_25CollectiveMainloopBwdSm90ILi2ELi1ELi1EN4cute5tupleIJNS5_1CILi1EEES8_S8_EEENS6_IJNS7_ILi64EEENS7_ILi96EEENS7_ILi192EEEEEENS_10bfloat16_tEfNS_4arch4Sm90ELb0ELb1ELb0ELb0ELb0ELb0ELb1ELb0ELi3ELi1ELi1ELi1ELb0EEENS1_24CollectiveEpilogueBwdGQAISD_fSG_Li384ELb0ELb0EEENS1_19SingleTileSchedulerILb0ELb0ELb0ELi96EEEEEEEEEvNT_6ParamsE)
        /*01ac*/ 	.word	0x00000000


	//----- nvinfo : EIATTR_REGCOUNT
	.align		4
.L_88:
        /*01b0*/ 	.byte	0x04, 0x2f
        /*01b2*/ 	.short	(.L_90 - .L_89)
	.align		4
.L_89:
        /*01b4*/ 	.word	index@(_ZN7cutlass13device_kernelIN5flash11enable_sm90INS1_16FlashAttnBwdSm90INS1_25CollectiveMainloopBwdSm90ILi2ELi1ELi1EN4cute5tupleIJNS5_1CILi1EEES8_S8_EEENS6_IJNS7_ILi64EEENS7_ILi96EEENS7_ILi192EEEEEENS_10bfloat16_tEfNS_4arch4Sm90ELb0ELb1ELb0ELb0ELb1ELb0ELb1ELb0ELi3ELi1ELi1ELi1ELb0EEENS1_21CollectiveEpilogueBwdISD_SE_SG_Li384ELb0ELb1ELi3EEENS1_19SingleTileSchedulerILb0ELb0ELb0ELi96EEEEEEEEEvNT_6ParamsE)
        /*01b8*/ 	.word	0x00000080


	//----- nvinfo : EIATTR_FRAME_SIZE
	.align		4
.L_90:
        /*01bc*/ 	.byte	0x04, 0x11
        /*01be*/ 	.short	(.L_92 - .L_91)
	.align		4
.L_91:
        /*01c0*/ 	.word	index@(_ZN7cutlass13device_kernelIN5flash11enable_sm90INS1_16FlashAttnBwdSm90INS1_25CollectiveMainloopBwdSm90ILi2ELi1ELi1EN4cute5tupleIJNS5_1CILi1EEES8_S8_EEENS6_IJNS7_ILi64EEENS7_ILi96EEENS7_ILi192EEEEEENS_10bfloat16_tEfNS_4arch4Sm90ELb0ELb1ELb0ELb0ELb1ELb0ELb1ELb0ELi3ELi1ELi1ELi1ELb0EEENS1_21CollectiveEpilogueBwdISD_SE_SG_Li384ELb0ELb1ELi3EEENS1_19SingleTileSchedulerILb0ELb0ELb0ELi96EEEEEEEEEvNT_6ParamsE)
        /*01c4*/ 	.word	0x00000000


	//----- nvinfo : EIATTR_REGCOUNT
	.align		4
.L_92:
        /*01c8*/ 	.byte	0x04, 0x2f
        /*01ca*/ 	.short	(.L_94 - .L_93)
	.align		4
.L_93:
        /*01cc*/ 	.word	index@(_ZN7cutlass13device_kernelIN5flash11enable_sm90INS1_16FlashAttnBwdSm90INS1_25CollectiveMainloopBwdSm90ILi2ELi1ELi1EN4cute5tupleIJNS5_1CILi1EEES8_S8_EEENS6_IJNS7_ILi64EEENS7_ILi96EEENS7_ILi192EEEEEENS_10bfloat16_tEfNS_4arch4Sm90ELb0ELb1ELb0ELb0ELb0ELb0ELb1ELb0ELi3ELi1ELi1ELi1ELb0EEENS1_21CollectiveEpilogueBwdISD_SE_SG_Li384ELb0ELb1ELi3EEENS1_19SingleTileSchedulerILb0ELb0ELb0ELi96EEEEEEEEEvNT_6ParamsE)
        /*01d0*/ 	.word	0x00000080


	//----- nvinfo : EIATTR_FRAME_SIZE
	.align		4
.L_94:
        /*01d4*/ 	.byte	0x04, 0x11
        /*01d6*/ 	.short	(.L_96 - .L_95)
	.align		4
.L_95:
        /*01d8*/ 	.word	index@(_ZN7cutlass13device_kernelIN5flash11enable_sm90INS1_16FlashAttnBwdSm90INS1_25CollectiveMainloopBwdSm90ILi2ELi1ELi1EN4cute5tupleIJNS5_1CILi1EEES8_S8_EEENS6_IJNS7_ILi64EEENS7_ILi96EEENS7_ILi192EEEEEENS_10bfloat16_tEfNS_4arch4Sm90ELb0ELb1ELb0ELb0ELb0ELb0ELb1ELb0ELi3ELi1ELi1ELi1ELb0EEENS1_21CollectiveEpilogueBwdISD_SE_SG_Li384ELb0ELb1ELi3EEENS1_19SingleTileSchedulerILb0ELb0ELb0ELi96EEEEEEEEEvNT_6ParamsE)
        /*01dc*/ 	.word	0x00000000


	//----- nvinfo : EIATTR_REGCOUNT
	.align		4
.L_96:
        /*01e0*/ 	.byte	0x04, 0x2f
        /*01e2*/ 	.short	(.L_98 - .L_97)
	.align		4
.L_97:
        /*01e4*/ 	.word	index@(_ZN7cutlass13device_kernelIN5flash11enable_sm90INS1_16FlashAttnBwdSm90INS1_25CollectiveMainloopBwdSm90ILi2ELi1ELi1EN4cute5tupleIJNS5_1CILi1EEES8_S8_EEENS6_IJNS7_ILi64EEENS7_ILi96EEENS7_ILi192EEEEEENS_10bfloat16_tEfNS_4arch4Sm90ELb0ELb0ELb0ELb1ELb1ELb0ELb1ELb0ELi3ELi1ELi1ELi1ELb0EEENS1_24CollectiveEpilogueBwdGQAISD_fSG_Li384ELb1ELb1EEENS1_19SingleTileSchedulerILb1ELb0ELb0ELi96EEEEEEEEEvNT_6ParamsE)
        /*01e8*/ 	.word	0x00000080


	//----- nvinfo : EIATTR_FRAME_SIZE
	.align		4
.L_98:
        /*01ec*/ 	.byte	0x04, 0x11
        /*01ee*/ 	.short	(.L_100 - .L_99)
	.align		4
.L_99:
        /*01f0*/ 	.word	index@(_ZN7cutlass13device_kernelIN5flash11enable_sm90INS1_16FlashAttnBwdSm90INS1_25CollectiveMainloopBwdSm90ILi2ELi1ELi1EN4cute5tupleIJNS5_1CILi1EEES8_S8_EEENS6_IJNS7_ILi64EEENS7_ILi96EEENS7_ILi192EEEEEENS_10bfloat16_tEfNS_4arch4Sm90ELb0ELb0ELb0ELb1ELb1ELb0ELb1ELb0ELi3ELi1ELi1ELi1ELb0EEENS1_24CollectiveEpilogueBwdGQAISD_fSG_Li384ELb1ELb1EEENS1_19SingleTileSchedulerILb1ELb0ELb0ELi96EEEEEEEEEvNT_6ParamsE)
        /*01f4*/ 	.word	0x00000000


	//----- nvinfo : EIATTR_REGCOUNT
	.align		4
.L_100:
        /*01f8*/ 	.byte	0x04, 0x2f
        /*01fa*/ 	.short	(.L_102 - .L_101)
	.align		4
.L_101:
        /*01fc*/ 	.word	index@(_ZN7cutlass13device_kernelIN5flash11enable_sm90INS1_16FlashAttnBwdSm90INS1_25CollectiveMainloopBwdSm90ILi2ELi1ELi1EN4cute5tupleIJNS5_1CILi1EEES8_S8_EEENS6_IJNS7_ILi64EEENS7_ILi96EEENS7_ILi192EEEEEENS_10bfloat16_tEfNS_4arch4Sm90ELb0ELb0ELb0ELb1ELb0ELb0ELb1ELb0ELi3ELi1ELi1ELi1ELb0EEENS1_24CollectiveEpilogueBwdGQAISD_fSG_Li384ELb1ELb0EEENS1_19SingleTileSchedulerILb1ELb0ELb0ELi96EEEEEEEEEvNT_6ParamsE)
        /*0200*/ 	.word	0x00000080


	//----- nvinfo : EIATTR_FRAME_SIZE
	.align		4
.L_102:
        /*0204*/ 	.byte	0x04, 0x11
        /*0206*/ 	.short	(.L_104 - .L_103)
	.align		4
.L_103:
        /*0208*/ 	.word	index@(_ZN7cutlass13device_kernelIN5flash11enable_sm90INS1_16FlashAttnBwdSm90INS1_25CollectiveMainloopBwdSm90ILi2ELi1ELi1EN4cute5tupleIJNS5_1CILi1EEES8_S8_EEENS6_IJNS7_ILi64EEENS7_ILi96EEENS7_ILi192EEEEEENS_10bfloat16_tEfNS_4arch4Sm90ELb0ELb0ELb0ELb1ELb0ELb0ELb1ELb0ELi3ELi1ELi1ELi1ELb0EEENS1_24CollectiveEpilogueBwdGQAISD_fSG_Li384ELb1ELb0EEENS1_19SingleTileSchedulerILb1ELb0ELb0ELi96EEEEEEEEEvNT_6ParamsE)
        /*020c*/ 	.word	0x00000000


	//----- nvinfo : EIATTR_REGCOUNT
	.align		4
.L_104:
        /*0210*/ 	.byte	0x04, 0x2f
        /*0212*/ 	.short	(.L_106 - .L_105)
	.align		4
.L_105:
        /*0214*/ 	.word	index@(_ZN7cutlass13device_kernelIN5flash11enable_sm90INS1_16FlashAttnBwdSm90INS1_25CollectiveMainloopBwdSm90ILi2ELi1ELi1EN4cute5tupleIJNS5_1CILi1EEES8_S8_EEENS6_IJNS7_ILi64EEENS7_ILi96EEENS7_ILi192EEEEEENS_10bfloat16_tEfNS_4arch4Sm90ELb0ELb0ELb0ELb1ELb1ELb0ELb1ELb0ELi3ELi1ELi1ELi1ELb0EEENS1_21CollectiveEpilogueBwdISD_SE_SG_Li384ELb1ELb1ELi3EEENS1_19SingleTileSchedulerILb1ELb0ELb0ELi96EEEEEEEEEvNT_6ParamsE)
        /*0218*/ 	.word	0x00000080


	//----- nvinfo : EIATTR_FRAME_SIZE
	.align		4
.L_106:
        /*021c*/ 	.byte	0x04, 0x11
        /*021e*/ 	.short	(.L_108 - .L_107)
	.align		4
.L_107:
        /*0220*/ 	.word	index@(_ZN7cutlass13device_kernelIN5flash11enable_sm90INS1_16FlashAttnBwdSm90INS1_25CollectiveMainloopBwdSm90ILi2ELi1ELi1EN4cute5tupleIJNS5_1CILi1EEES8_S8_EEENS6_IJNS7_ILi64EEENS7_ILi96EEENS7_ILi192EEEEEENS_10bfloat16_tEfNS_4arch4Sm90ELb0ELb0ELb0ELb1ELb1ELb0ELb1ELb0ELi3ELi1ELi1ELi1ELb0EEENS1_21CollectiveEpilogueBwdISD_SE_SG_Li384ELb1ELb1ELi3EEENS1_19SingleTileSchedulerILb1ELb0ELb0ELi96EEEEEEEEEvNT_6ParamsE)
        /*0224*/ 	.word	0x00000000


	//----- nvinfo : EIATTR_REGCOUNT
	.align		4
.L_108:
        /*0228*/ 	.byte	0x04, 0x2f
        /*022a*/ 	.short	(.L_110 - .L_109)
	.align		4
.L_109:
        /*022c*/ 	.word	index@(_ZN7cutlass13device_kernelIN5flash11enable_sm90INS1_16FlashAttnBwdSm90INS1_25CollectiveMainloopBwdSm90ILi2ELi1ELi1EN4cute5tupleIJNS5_1CILi1EEES8_S8_EEENS6_IJNS7_ILi64EEENS7_ILi96EEENS7_ILi192EEEEEENS_10bfloat16_tEfNS_4arch4Sm90ELb0ELb0ELb0ELb1ELb0ELb0ELb1ELb0ELi3ELi1ELi1ELi1ELb0EEENS1_21CollectiveEpilogueBwdISD_SE_SG_Li384ELb1ELb1ELi3EEENS1_19SingleTileSchedulerILb1ELb0ELb0ELi96EEEEEEEEEvNT_6ParamsE)
        /*0230*/ 	.word	0x00000080


	//----- nvinfo : EIATTR_FRAME_SIZE
	.align		4
.L_110:
        /*0234*/ 	.byte	0x04, 0x11
        /*0236*/ 	.short	(.L_112 - .L_111)
	.align		4
.L_111:
        /*0238*/ 	.word	index@(_ZN7cutlass13device_kernelIN5flash11enable_sm90INS1_16FlashAttnBwdSm90INS1_25CollectiveMainloopBwdSm90ILi2ELi1ELi1EN4cute5tupleIJNS5_1CILi1EEES8_S8_EEENS6_IJNS7_ILi64EEENS7_ILi96EEENS7_ILi192EEEEEENS_10bfloat16_tEfNS_4arch4Sm90ELb0ELb0ELb0ELb1ELb0ELb0ELb1ELb0ELi3ELi1ELi1ELi1ELb0EEENS1_21CollectiveEpilogueBwdISD_SE_SG_Li384ELb1ELb1ELi3EEENS1_19SingleTileSchedulerILb1ELb0ELb0ELi96EEEEEEEEEvNT_6ParamsE)
        /*023c*/ 	.word	0x00000000


	//----- nvinfo : EIATTR_REGCOUNT
	.align		4
.L_112:
        /*0240*/ 	.byte	0x04, 0x2f
        /*0242*/ 	.short	(.L_114 - .L_113)
	.align		4
.L_113:
        /*0244*/ 	.word	index@(_ZN7cutlass13device_kernelIN5flash11enable_sm90INS1_16FlashAttnBwdSm90INS1_25CollectiveMainloopBwdSm90ILi2ELi1ELi1EN4cute5tupleIJNS5_1CILi1EEES8_S8_EEENS6_IJNS7_ILi64EEENS7_ILi96EEENS7_ILi192EEEEEENS_10bfloat16_tEfNS_4arch4Sm90ELb0ELb0ELb0ELb0ELb1ELb0ELb1ELb0ELi3ELi1ELi1ELi1ELb0EEENS1_24CollectiveEpilogueBwdGQAISD_fSG_Li384ELb0ELb1EEENS1_19SingleTileSchedulerILb0ELb0ELb0ELi96EEEEEEEEEvNT_6ParamsE)
        /*0248*/ 	.word	0x00000080


	//----- nvinfo : EIATTR_FRAME_SIZE
	.align		4
.L_114:
        /*024c*/ 	.byte	0x04, 0x11
        /*024e*/ 	.short	(.L_116 - .L_115)
	.align		4
.L_115:
        /*0250*/ 	.word	index@(_ZN7cutlass13device_kernelIN5flash11enable_sm90INS1_16FlashAttnBwdSm90INS1_25CollectiveMainloopBwdSm90ILi2ELi1ELi1EN4cute5tupleIJNS5_1CILi1EEES8_S8_EEENS6_IJNS7_ILi64EEENS7_ILi96EEENS7_ILi192EEEEEENS_10bfloat16_tEfNS_4arch4Sm90ELb0ELb0ELb0ELb0ELb1ELb0ELb1ELb0ELi3ELi1ELi1ELi1ELb0EEENS1_24CollectiveEpilogueBwdGQAISD_fSG_Li384ELb0ELb1EEENS1_19SingleTileSchedulerILb0ELb0ELb0ELi96EEEEEEEEEvNT_6ParamsE)
        /*0254*/ 	.word	0x00000000


	//----- nvinfo : EIATTR_REGCOUNT
	.align		4
.L_116:
        /*0258*/ 	.byte	0x04, 0x2f
        /*025a*/ 	.short	(.L_118 - .L_117)
	.align		4
.L_117:
        /*025c*/ 	.word	index@(_ZN7cutlass13device_kernelIN5flash11enable_sm90INS1_16FlashAttnBwdSm90INS1_25CollectiveMainloopBwdSm90ILi2ELi1ELi1EN4cute5tupleIJNS5_1CILi1EEES8_S8_EEENS6_IJNS7_ILi64EEENS7_ILi96EEENS7_ILi192EEEEEENS_10bfloat16_tEfNS_4arch4Sm90ELb0ELb0ELb0ELb0ELb0ELb0ELb1ELb0ELi3ELi1ELi1ELi1ELb0EEENS1_24CollectiveEpilogueBwdGQAISD_fSG_Li384ELb0ELb0EEENS1_19SingleTileSchedulerILb0ELb0ELb0ELi96EEEEEEEEEvNT_6ParamsE)
        /*0260*/ 	.word	0x00000080


	//----- nvinfo : EIATTR_FRAME_SIZE
	.align		4
.L_118:
        /*0264*/ 	.byte	0x04, 0x11
        /*0266*/ 	.short	(.L_120 - .L_119)
	.align		4
.L_119:
        /*0268*/ 	.word	index@(_ZN7cutlass13device_kernelIN5flash11enable_sm90INS1_16FlashAttnBwdSm90INS1_25CollectiveMainloopBwdSm90ILi2ELi1ELi1EN4cute5tupleIJNS5_1CILi1EEES8_S8_EEENS6_IJNS7_ILi64EEENS7_ILi96EEENS7_ILi192EEEEEENS_10bfloat16_tEfNS_4arch4Sm90ELb0ELb0ELb0ELb0ELb0ELb0ELb1ELb0ELi3ELi1ELi1ELi1ELb0EEENS1_24CollectiveEpilogueBwdGQAISD_fSG_Li384ELb0ELb0EEENS1_19SingleTileSchedulerILb0ELb0ELb0ELi96EEEEEEEEEvNT_6ParamsE)
        /*026c*/ 	.word	0x00000000


	//----- nvinfo : EIATTR_REGCOUNT
	.align		4
.L_120:
        /*0270*/ 	.byte	0x04, 0x2f
        /*0272*/ 	.short	(.L_122 - .L_121)
	.align		4
.L_121:
        /*0274*/ 	.word	index@(_ZN7cutlass13device_kernelIN5flash11enable_sm90INS1_16FlashAttnBwdSm90INS1_25CollectiveMainloopBwdSm90ILi2ELi1ELi1EN4cute5tupleIJNS5_1CILi1EEES8_S8_EEENS6_IJNS7_ILi64EEENS7_ILi96EEENS7_ILi192EEEEEENS_10bfloat16_tEfNS_4arch4Sm90ELb0ELb0ELb0ELb0ELb1ELb0ELb1ELb0ELi3ELi1ELi1ELi1ELb0EEENS1_21CollectiveEpilogueBwdISD_SE_SG_Li384ELb0ELb1ELi3EEENS1_19SingleTileSchedulerILb0ELb0ELb0ELi96EEEEEEEEEvNT_6ParamsE)
        /*0278*/ 	.word	0x00000080


	//----- nvinfo : EIATTR_FRAME_SIZE
	.align		4
.L_122:
        /*027c*/ 	.byte	0x04, 0x11
        /*027e*/ 	.short	(.L_124 - .L_123)
	.align		4
.L_123:
        /*0280*/ 	.word	index@(_ZN7cutlass13device_kernelIN5flash11enable_sm90INS1_16FlashAttnBwdSm90INS1_25CollectiveMainloopBwdSm90ILi2ELi1ELi1EN4cute5tupleIJNS5_1CILi1EEES8_S8_EEENS6_IJNS7_ILi64EEENS7_ILi96EEENS7_ILi192EEEEEENS_10bfloat16_tEfNS_4arch4Sm90ELb0ELb0ELb0ELb0ELb1ELb0ELb1ELb0ELi3ELi1ELi1ELi1ELb0EEENS1_21CollectiveEpilogueBwdISD_SE_SG_Li384ELb0ELb1ELi3EEENS1_19SingleTileSchedulerILb0ELb0ELb0ELi96EEEEEEEEEvNT_6ParamsE)
        /*0284*/ 	.word	0x00000000


	//----- nvinfo : EIATTR_REGCOUNT
	.align		4
.L_124:
        /*0288*/ 	.byte	0x04, 0x2f
        /*028a*/ 	.short	(.L_126 - .L_125)
	.align		4
.L_125:
        /*028c*/ 	.word	index@(_ZN7cutlass13device_kernelIN5flash11enable_sm90INS1_16FlashAttnBwdSm90INS1_25CollectiveMainloopBwdSm90ILi2ELi1ELi1EN4cute5tupleIJNS5_1CILi1EEES8_S8_EEENS6_IJNS7_ILi64EEENS7_ILi96EEENS7_ILi192EEEEEENS_10bfloat16_tEfNS_4arch4Sm90ELb0ELb0ELb0ELb0ELb0ELb0ELb1ELb0ELi3ELi1ELi1ELi1ELb0EEENS1_21CollectiveEpilogueBwdISD_SE_SG_Li384ELb0ELb1ELi3EEENS1_19SingleTileSchedulerILb0ELb0ELb0ELi96EEEEEEEEEvNT_6ParamsE)
        /*0290*/ 	.word	0x00000080


	//----- nvinfo : EIATTR_FRAME_SIZE
	.align		4
.L_126:
        /*0294*/ 	.byte	0x04, 0x11
        /*0296*/ 	.short	(.L_128 - .L_127)
	.align		4
.L_127:
        /*0298*/ 	.word	index@(_ZN7cutlass13device_kernelIN5flash11enable_sm90INS1_16FlashAttnBwdSm90INS1_25CollectiveMainloopBwdSm90ILi2ELi1ELi1EN4cute5tupleIJNS5_1CILi1EEES8_S8_EEENS6_IJNS7_ILi64EEENS7_ILi96EEENS7_ILi192EEEEEENS_10bfloat16_tEfNS_4arch4Sm90ELb0ELb0ELb0ELb0ELb0ELb0ELb1ELb0ELi3ELi1ELi1ELi1ELb0EEENS1_21CollectiveEpilogueBwdISD_SE_SG_Li384ELb0ELb1ELi3EEENS1_19SingleTileSchedulerILb0ELb0ELb0ELi96EEEEEEEEEvNT_6ParamsE)
        /*029c*/ 	.word	0x00000000


	//----- nvinfo : EIATTR_REGCOUNT
	.align		4
.L_128:
        /*02a0*/ 	.byte	0x04, 0x2f
        /*02a2*/ 	.short	(.L_130 - .L_129)
	.align		4
.L_129:
        /*02a4*/ 	.word	index@(_ZN7cutlass13device_kernelIN5flash11enable_sm90INS1_16FlashAttnBwdSm90INS1_25CollectiveMainloopBwdSm90ILi2ELi1ELi1EN4cute5tupleIJNS5_1CILi1EEES8_S8_EEENS6_IJNS7_ILi64EEENS7_ILi96EEENS7_ILi192EEEEEENS_10bfloat16_tEfNS_4arch4Sm90ELb1ELb0ELb1ELb1ELb1ELb0ELb1ELb0ELi3ELi1ELi1ELi1ELb0EEENS1_24CollectiveEpilogueBwdGQAISD_fSG_Li384ELb1ELb1EEENS1_25SingleTileBwdLPTSchedulerILb1ELi96ELb1EEEEEEEEEvNT_6ParamsE)
        /*02a8*/ 	.word	0x00000080


	//----- nvinfo : EIATTR_FRAME_SIZE
	.align		4
.L_130:
        /*02ac*/ 	.byte	0x04, 0x11
        /*02ae*/ 	.short	(.L_132 - .L_131)
	.align		4
.L_131:
        /*02b0*/ 	.word	index@(_ZN7cutlass13device_kernelIN5flash11enable_sm90INS1_16FlashAttnBwdSm90INS1_25CollectiveMainloopBwdSm90ILi2ELi1ELi1EN4cute5tupleIJNS5_1CILi1EEES8_S8_EEENS6_IJNS7_ILi64EEENS7_ILi96EEENS7_ILi192EEEEEENS_10bfloat16_tEfNS_4arch4Sm90ELb1ELb0ELb1ELb1ELb1ELb0ELb1ELb0ELi3ELi1ELi1ELi1ELb0EEENS1_24CollectiveEpilogueBwdGQAISD_fSG_Li384ELb1ELb1EEENS1_25SingleTileBwdLPTSchedulerILb1ELi96ELb1EEEEEEEEEvNT_6ParamsE)
        /*02b4*/ 	.word	0x00000018


	//----- nvinfo : EIATTR_REGCOUNT
	.align		4
.L_132:
        /*02b8*/ 	.byte	0x04, 0x2f
        /*02ba*/ 	.short	(.L_134 - .L_133)
	.align		4
.L_133:
        /*02bc*/ 	.word	index@(_ZN7cutlass13device_kernelIN5flash11enable_sm90INS1_16FlashAttnBwdSm90INS1_25CollectiveMainloopBwdSm90ILi2ELi1ELi1EN4cute5tupleIJNS5_1CILi1EEES8_S8_EEENS6_IJNS7_ILi64EEENS7_ILi96EEENS7_ILi192EEEEEENS_10bfloat16_tEfNS_4arch4Sm90ELb1ELb0ELb1ELb1ELb0ELb0ELb1ELb0ELi3ELi1ELi1ELi1ELb0EEENS1_24CollectiveEpilogueBwdGQAISD_fSG_Li384ELb1ELb0EEENS1_25SingleTileBwdLPTSchedulerILb1ELi96ELb0EEEEEEEEEvNT_6ParamsE)
        /*02c0*/ 	.word	0x00000080


	//----- nvinfo : EIATTR_FRAME_SIZE
	.align		4
.L_134:
        /*02c4*/ 	.byte	0x04, 0x11
        /*02c6*/ 	.short	(.L_136 - .L_135)
	.align		4
.L_135:
        /*02c8*/ 	.word	index@(_ZN7cutlass13device_kernelIN5flash11enable_sm90INS1_16FlashAttnBwdSm90INS1_25CollectiveMainloopBwdSm90ILi2ELi1ELi1EN4cute5tupleIJNS5_1CILi1EEES8_S8_EEENS6_IJNS7_ILi64EEENS7_ILi96EEENS7_ILi192EEEEEENS_10bfloat16_tEfNS_4arch4Sm90ELb1ELb0ELb1ELb1ELb0ELb0ELb1ELb0ELi3ELi1ELi1ELi1ELb0EEENS1_24CollectiveEpilogueBwdGQAISD_fSG_Li384ELb1ELb0EEENS1_25SingleTileBwdLPTSchedulerILb1ELi96ELb0EEEEEEEEEvNT_6ParamsE)
        /*02cc*/ 	.word	0x00000018


	//----- nvinfo : EIATTR_REGCOUNT
	.align		4
.L_136:
        /*02d0*/ 	.byte	0x04, 0x2f
        /*02d2*/ 	.short	(.L_138 - .L_137)
	.align		4
.L_137:
        /*02d4*/ 	.word	index@(_ZN7cutlass13device_kernelIN5flash11enable_sm90INS1_16FlashAttnBwdSm90INS1_25CollectiveMainloopBwdSm90ILi2ELi1ELi1EN4cute5tupleIJNS5_1CILi1EEES8_S8_EEENS6_IJNS7_ILi64EEENS7_ILi96EEENS7_ILi192EEEEEENS_10bfloat16_tEfNS_4arch4Sm90ELb1ELb0ELb1ELb1ELb1ELb0ELb1ELb0ELi3ELi1ELi1ELi1ELb0EEENS1_21CollectiveEpilogueBwdISD_SE_SG_Li384ELb1ELb1ELi3EEENS1_25SingleTileBwdLPTSchedulerILb1ELi96ELb1EEEEEEEEEvNT_6ParamsE)
        /*02d8*/ 	.word	0x00000080


	//----- nvinfo : EIATTR_FRAME_SIZE
	.align		4
.L_138:
        /*02dc*/ 	.byte	0x04, 0x11
        /*02de*/ 	.short	(.L_140 - .L_139)
	.align		4
.L_139:
        /*02e0*/ 	.word	index@(_ZN7cutlass13device_kernelIN5flash11enable_sm90INS1_16FlashAttnBwdSm90INS1_25CollectiveMainloopBwdSm90ILi2ELi1ELi1EN4cute5tupleIJNS5_1CILi1EEES8_S8_EEENS6_IJNS7_ILi64EEENS7_ILi96EEENS7_ILi192EEEEEENS_10bfloat16_tEfNS_4arch4Sm90ELb1ELb0ELb1ELb1ELb1ELb0ELb1ELb0ELi3ELi1ELi1ELi1ELb0EEENS1_21CollectiveEpilogueBwdISD_SE_SG_Li384ELb1ELb1ELi3EEENS1_25SingleTileBwdLPTSchedulerILb1ELi96ELb1EEEEEEEEEvNT_6ParamsE)
        /*02e4*/ 	.word	0x00000020


	//----- nvinfo : EIATTR_REGCOUNT
	.align		4
.L_140:
        /*02e8*/ 	.byte	0x04, 0x2f
        /*02ea*/ 	.short	(.L_142 - .L_141)
	.align		4
.L_141:
        /*02ec*/ 	.word	index@(_ZN7cutlass13device_kernelIN5flash11enable_sm90INS1_16FlashAttnBwdSm90INS1_25CollectiveMainloopBwdSm90ILi2ELi1ELi1EN4cute5tupleIJNS5_1CILi1EEES8_S8_EEENS6_IJNS7_ILi64EEENS7_ILi96EEENS7_ILi192EEEEEENS_10bfloat16_tEfNS_4arch4Sm90ELb1ELb0ELb1ELb1ELb0ELb0ELb1ELb0ELi3ELi1ELi1ELi1ELb0EEENS1_21CollectiveEpilogueBwdISD_SE_SG_Li384ELb1ELb1ELi3EEENS1_25SingleTileBwdLPTSchedulerILb1ELi96ELb0EEEEEEEEEvNT_6ParamsE)
        /*02f0*/ 	.word	0x00000080


	//----- nvinfo : EIATTR_FRAME_SIZE
	.align		4
.L_142:
        /*02f4*/ 	.byte	0x04, 0x11
        /*02f6*/ 	.short	(.L_144 - .L_143)
	.align		4
.L_143:
        /*02f8*/ 	.word	index@(_ZN7cutlass13device_kernelIN5flash11enable_sm90INS1_16FlashAttnBwdSm90INS1_25CollectiveMainloopBwdSm90ILi2ELi1ELi1EN4cute5tupleIJNS5_1CILi1EEES8_S8_EEENS6_IJNS7_ILi64EEENS7_ILi96EEENS7_ILi192EEEEEENS_10bfloat16_tEfNS_4arch4Sm90ELb1ELb0ELb1ELb1ELb0ELb0ELb1ELb0ELi3ELi1ELi1ELi1ELb0EEENS1_21CollectiveEpilogueBwdISD_SE_SG_Li384ELb1ELb1ELi3EEENS1_25SingleTileBwdLPTSchedulerILb1ELi96ELb0EEEEEEEEEvNT_6ParamsE)
        /*02fc*/ 	.word	0x00000020


	//----- nvinfo : EIATTR_REGCOUNT
	.align		4
.L_144:
        /*0300*/ 	.byte	0x04, 0x2f
        /*0302*/ 	.short	(.L_146 - .L_145)
	.align		4
.L_145:
        /*0304*/ 	.word	index@(_ZN7cutlass13device_kernelIN5flash11enable_sm90INS1_16FlashAttnBwdSm90INS1_25CollectiveMainloopBwdSm90ILi2ELi1ELi1EN4cute5tupleIJNS5_1CILi1EEES8_S8_EEENS6_IJNS7_ILi64EEENS7_ILi96EEENS7_ILi192EEEEEENS_10bfloat16_tEfNS_4arch4Sm90ELb1ELb0ELb1ELb0ELb1ELb0ELb1ELb0ELi3ELi1ELi1ELi1ELb0EEENS1_24CollectiveEpilogueBwdGQAISD_fSG_Li384ELb0ELb1EEENS1_25SingleTileBwdLPTSchedulerILb0ELi96ELb1EEEEEEEEEvNT_6ParamsE)
        /*0308*/ 	.word	0x00000080


	//----- nvinfo : EIATTR_FRAME_SIZE
	.align		4
.L_146:
        /*030c*/ 	.byte	0x04, 0x11
        /*030e*/ 	.short	(.L_148 - .L_147)
	.align		4
.L_147:
        /*0310*/ 	.word	index@(_ZN7cutlass13device_kernelIN5flash11enable_sm90INS1_16FlashAttnBwdSm90INS1_25CollectiveMainloopBwdSm90ILi2ELi1ELi1EN4cute5tupleIJNS5_1CILi1EEES8_S8_EEENS6_IJNS7_ILi64EEENS7_ILi96EEENS7_ILi192EEEEEENS_10bfloat16_tEfNS_4arch4Sm90ELb1ELb0ELb1ELb0ELb1ELb0ELb1ELb0ELi3ELi1ELi1ELi1ELb0EEENS1_24CollectiveEpilogueBwdGQAISD_fSG_Li384ELb0ELb1EEENS1_25SingleTileBwdLPTSchedulerILb0ELi96ELb1EEEEEEEEEvNT_6ParamsE)
        /*0314*/ 	.word	0x00000018


	//----- nvinfo : EIATTR_REGCOUNT
	.align		4
.L_148:
        /*0318*/ 	.byte	0x04, 0x2f
        /*031a*/ 	.short	(.L_150 - .L_149)
	.align		4
.L_149:
        /*031c*/ 	.word	index@(_ZN7cutlass13device_kernelIN5flash11enable_sm90INS1_16FlashAttnBwdSm90INS1_25CollectiveMainloopBwdSm90ILi2ELi1ELi1EN4cute5tupleIJNS5_1CILi1EEES8_S8_EEENS6_IJNS7_ILi64EEENS7_ILi96EEENS7_ILi192EEEEEENS_10bfloat16_tEfNS_4arch4Sm90ELb1ELb0ELb1ELb0ELb0ELb0ELb1ELb0ELi3ELi1ELi1ELi1ELb0EEENS1_24CollectiveEpilogueBwdGQAISD_fSG_Li384ELb0ELb0EEENS1_25SingleTileBwdLPTSchedulerILb0ELi96ELb0EEEEEEEEEvNT_6ParamsE)
        /*0320*/ 	.word	0x00000080


	//----- nvinfo : EIATTR_FRAME_SIZE
	.align		4
.L_150:
        /*0324*/ 	.byte	0x04, 0x11
        /*0326*/ 	.short	(.L_152 - .L_151)
	.align		4
.L_151:
        /*0328*/ 	.word	index@(_ZN7cutlass13device_kernelIN5flash11enable_sm90INS1_16FlashAttnBwdSm90INS1_25CollectiveMainloopBwdSm90ILi2ELi1ELi1EN4cute5tupleIJNS5_1CILi1EEES8_S8_EEENS6_IJNS7_ILi64EEENS7_ILi96EEENS7_ILi192EEEEEENS_10bfloat16_tEfNS_4arch4Sm90ELb1ELb0ELb1ELb0ELb0ELb0ELb1ELb0ELi3ELi1ELi1ELi1ELb0EEENS1_24CollectiveEpilogueBwdGQAISD_fSG_Li384ELb0ELb0EEENS1_25SingleTileBwdLPTSchedulerILb0ELi96ELb0EEEEEEEEEvNT_6ParamsE)
        /*032c*/ 	.word	0x00000018


	//----- nvinfo : EIATTR_REGCOUNT
	.align		4
.L_152:
        /*0330*/ 	.byte	0x04, 0x2f
        /*0332*/ 	.short	(.L_154 - .L_153)
	.align		4
.L_153:
        /*0334*/ 	.word	index@(_ZN7cutlass13device_kernelIN5flash11enable_sm90INS1_16FlashAttnBwdSm90INS1_25CollectiveMainloopBwdSm90ILi2ELi1ELi1EN4cute5tupleIJNS5_1CILi1EEES8_S8_EEENS6_IJNS7_ILi64EEENS7_ILi96EEENS7_ILi192EEEEEENS_10bfloat16_tEfNS_4arch4Sm90ELb1ELb0ELb1ELb0ELb1ELb0ELb1ELb0ELi3ELi1ELi1ELi1ELb0EEENS1_21CollectiveEpilogueBwdISD_SE_SG_Li384ELb0ELb1ELi3EEENS1_25SingleTileBwdLPTSchedulerILb0ELi96ELb1EEEEEEEEEvNT_6ParamsE)
        /*0338*/ 	.word	0x00000080


	//----- nvinfo : EIATTR_FRAME_SIZE
	.align		4
.L_154:
        /*033c*/ 	.byte	0x04, 0x11
        /*033e*/ 	.short	(.L_156 - .L_155)
	.align		4
.L_155:
        /*0340*/ 	.word	index@(_ZN7cutlass13device_kernelIN5flash11enable_sm90INS1_16FlashAttnBwdSm90INS1_25CollectiveMainloopBwdSm90ILi2ELi1ELi1EN4cute5tupleIJNS5_1CILi1EEES8_S8_EEENS6_IJNS7_ILi64EEENS7_ILi96EEENS7_ILi192EEEEEENS_10bfloat16_tEfNS_4arch4Sm90ELb1ELb0ELb1ELb0ELb1ELb0ELb1ELb0ELi3ELi1ELi1ELi1ELb0EEENS1_21CollectiveEpilogueBwdISD_SE_SG_Li384ELb0ELb1ELi3EEENS1_25SingleTileBwdLPTSchedulerILb0ELi96ELb1EEEEEEEEEvNT_6ParamsE)
        /*0344*/ 	.word	0x00000018


	//----- nvinfo : EIATTR_REGCOUNT
	.align		4
.L_156:
        /*0348*/ 	.byte	0x04, 0x2f
        /*034a*/ 	.short	(.L_158 - .L_157)
	.align		4
.L_157:
        /*034c*/ 	.word	index@(_ZN7cutlass13device_kernelIN5flash11enable_sm90INS1_16FlashAttnBwdSm90INS1_25CollectiveMainloopBwdSm90ILi2ELi1ELi1EN4cute5tupleIJNS5_1CILi1EEES8_S8_EEENS6_IJNS7_ILi64EEENS7_ILi96EEENS7_ILi192EEEEEENS_10bfloat16_tEfNS_4arch4Sm90ELb1ELb0ELb1ELb0ELb0ELb0ELb1ELb0ELi3ELi1ELi1ELi1ELb0EEENS1_21CollectiveEpilogueBwdISD_SE_SG_Li384ELb0ELb1ELi3EEENS1_25SingleTileBwdLPTSchedulerILb0ELi96ELb0EEEEEEEEEvNT_6ParamsE)
        /*0350*/ 	.word	0x00000080


	//----- nvinfo : EIATTR_FRAME_SIZE
	.align		4
.L_158:
        /*0354*/ 	.byte	0x04, 0x11
        /*0356*/ 	.short	(.L_160 - .L_159)
	.align		4
.L_159:
        /*0358*/ 	.word	index@(_ZN7cutlass13device_kernelIN5flash11enable_sm90INS1_16FlashAttnBwdSm90INS1_25CollectiveMainloopBwdSm90ILi2ELi1ELi1EN4cute5tupleIJNS5_1CILi1EEES8_S8_EEENS6_IJNS7_ILi64EEENS7_ILi96EEENS7_ILi192EEEEEENS_10bfloat16_tEfNS_4arch4Sm90ELb1ELb0ELb1ELb0ELb0ELb0ELb1ELb0ELi3ELi1ELi1ELi1ELb0EEENS1_21CollectiveEpilogueBwdISD_SE_SG_Li384ELb0ELb1ELi3EEENS1_25SingleTileBwdLPTSchedulerILb0ELi96ELb0EEEEEEEEEvNT_6ParamsE)
        /*035c*/ 	.word	0x00000018


	//----- nvinfo : EIATTR_REGCOUNT
	.align		4
.L_160:
        /*0360*/ 	.byte	0x04, 0x2f
        /*0362*/ 	.short	(.L_162 - .L_161)
	.align		4
.L_161:
        /*0364*/ 	.word	index@(_ZN7cutlass13device_kernelIN5flash11enable_sm90INS1_16FlashAttnBwdSm90INS1_25CollectiveMainloopBwdSm90ILi2ELi1ELi1EN4cute5tupleIJNS5_1CILi1EEES8_S8_EEENS6_IJNS7_ILi64EEENS7_ILi96EEENS7_ILi192EEEEEENS_10bfloat16_tEfNS_4arch4Sm90ELb0ELb1ELb1ELb1ELb1ELb0ELb1ELb0ELi3ELi1ELi1ELi1ELb0EEENS1_24CollectiveEpilogueBwdGQAISD_fSG_Li384ELb1ELb1EEENS1_19SingleTileSchedulerILb1ELb0ELb0ELi96EEEEEEEEEvNT_6ParamsE)
        /*0368*/ 	.word	0x00000080


	//----- nvinfo : EIATTR_FRAME_SIZE
	.align		4
.L_162:
        /*036c*/ 	.byte	0x04, 0x11
        /*036e*/ 	.short	(.L_164 - .L_163)
	.align		4
.L_163:
        /*0370*/ 	.word	index@(_ZN7cutlass13device_kernelIN5flash11enable_sm90INS1_16FlashAttnBwdSm90INS1_25CollectiveMainloopBwdSm90ILi2ELi1ELi1EN4cute5tupleIJNS5_1CILi1EEES8_S8_EEENS6_IJNS7_ILi64EEENS7_ILi96EEENS7_ILi192EEEEEENS_10bfloat16_tEfNS_4arch4Sm90ELb0ELb1ELb1ELb1ELb1ELb0ELb1ELb0ELi3ELi1ELi1ELi1ELb0EEENS1_24CollectiveEpilogueBwdGQAISD_fSG_Li384ELb1ELb1EEENS1_19SingleTileSchedulerILb1ELb0ELb0ELi96EEEEEEEEEvNT_6ParamsE)
        /*0374*/ 	.word	0x00000020


	//----- nvinfo : EIATTR_REGCOUNT
	.align		4
.L_164:
        /*0378*/ 	.byte	0x04, 0x2f
        /*037a*/ 	.short	(.L_166 - .L_165)
	.align		4
.L_165:
        /*037c*/ 	.word	index@(_ZN7cutlass13device_kernelIN5flash11enable_sm90INS1_16FlashAttnBwdSm90INS1_25CollectiveMainloopBwdSm90ILi2ELi1ELi1EN4cute5tupleIJNS5_1CILi1EEES8_S8_EEENS6_IJNS7_ILi64EEENS7_ILi96EEENS7_ILi192EEEEEENS_10bfloat16_tEfNS_4arch4Sm90ELb0ELb1ELb1ELb1ELb0ELb0ELb1ELb0ELi3ELi1ELi1ELi1ELb0EEENS1_24CollectiveEpilogueBwdGQAISD_fSG_Li384ELb1ELb0EEENS1_19SingleTileSchedulerILb1ELb0ELb0ELi96EEEEEEEEEvNT_6ParamsE)
        /*0380*/ 	.word	0x00000080


	//----- nvinfo : EIATTR_FRAME_SIZE
	.align		4
.L_166:
        /*0384*/ 	.byte	0x04, 0x11
        /*0386*/ 	.short	(.L_168 - .L_167)
	.align		4
.L_167:
        /*0388*/ 	.word	index@(_ZN7cutlass13device_kernelIN5flash11enable_sm90INS1_16FlashAttnBwdSm90INS1_25CollectiveMainloopBwdSm90ILi2ELi1ELi1EN4cute5tupleIJNS5_1CILi1EEES8_S8_EEENS6_IJNS7_ILi64EEENS7_ILi96EEENS7_ILi192EEEEEENS_10bfloat16_tEfNS_4arch4Sm90ELb0ELb1ELb1ELb1ELb0ELb0ELb1ELb0ELi3ELi1ELi1ELi1ELb0EEENS1_24CollectiveEpilogueBwdGQAISD_fSG_Li384ELb1ELb0EEENS1_19SingleTileSchedulerILb1ELb0ELb0ELi96EEEEEEEEEvNT_6ParamsE)
        /*038c*/ 	.word	0x00000020


	//----- nvinfo : EIATTR_REGCOUNT
	.align		4
.L_168:
        /*0390*/ 	.byte	0x04, 0x2f
        /*0392*/ 	.short	(.L_170 - .L_169)
	.align		4
.L_169:
        /*0394*/ 	.word	index@(_ZN7cutlass13device_kernelIN5flash11enable_sm90INS1_16FlashAttnBwdSm90INS1_25CollectiveMainloopBwdSm90ILi2ELi1ELi1EN4cute5tupleIJNS5_1CILi1EEES8_S8_EEENS6_IJNS7_ILi64EEENS7_ILi96EEENS7_ILi192EEEEEENS_10bfloat16_tEfNS_4arch4Sm90ELb0ELb1ELb1ELb1ELb1ELb0ELb1ELb0ELi3ELi1ELi1ELi1ELb0EEENS1_21CollectiveEpilogueBwdISD_SE_SG_Li384ELb1ELb1ELi3EEENS1_19SingleTileSchedulerILb1ELb0ELb0ELi96EEEEEEEEEvNT_6ParamsE)
        /*0398*/ 	.word	0x00000080


	//----- nvinfo : EIATTR_FRAME_SIZE
	.align		4
.L_170:
        /*039c*/ 	.byte	0x04, 0x11
        /*039e*/ 	.short	(.L_172 - .L_171)
	.align		4
.L_171:
        /*03a0*/ 	.word	index@(_ZN7cutlass13device_kernelIN5flash11enable_sm90INS1_16FlashAttnBwdSm90INS1_25CollectiveMainloopBwdSm90ILi2ELi1ELi1EN4cute5tupleIJNS5_1CILi1EEES8_S8_EEENS6_IJNS7_ILi64EEENS7_ILi96EEENS7_ILi192EEEEEENS_10bfloat16_tEfNS_4arch4Sm90ELb0ELb1ELb1ELb1ELb1ELb0ELb1ELb0ELi3ELi1ELi1ELi1ELb0EEENS1_21CollectiveEpilogueBwdISD_SE_SG_Li384ELb1ELb1ELi3EEENS1_19SingleTileSchedulerILb1ELb0ELb0ELi96EEEEEEEEEvNT_6ParamsE)
        /*03a4*/ 	.word	0x00000020


	//----- nvinfo : EIATTR_REGCOUNT
	.align		4
.L_172:
        /*03a8*/ 	.byte	0x04, 0x2f
        /*03aa*/ 	.short	(.L_174 - .L_173)
	.align		4
.L_173:
        /*03ac*/ 	.word	index@(_ZN7cutlass13device_kernelIN5flash11enable_sm90INS1_16FlashAttnBwdSm90INS1_25CollectiveMainloopBwdSm90ILi2ELi1ELi1EN4cute5tupleIJNS5_1CILi1EEES8_S8_EEENS6_IJNS7_ILi64EEENS7_ILi96EEENS7_ILi192EEEEEENS_10bfloat16_tEfNS_4arch4Sm90ELb0ELb1ELb1ELb1ELb0ELb0ELb1ELb0ELi3ELi1ELi1ELi1ELb0EEENS1_21CollectiveEpilogueBwdISD_SE_SG_Li384ELb1ELb1ELi3EEENS1_19SingleTileSchedulerILb1ELb0ELb0ELi96EEEEEEEEEvNT_6ParamsE)
        /*03b0*/ 	.word	0x00000080


	//----- nvinfo : EIATTR_FRAME_SIZE
	.align		4
.L_174:
        /*03b4*/ 	.byte	0x04, 0x11
        /*03b6*/ 	.short	(.L_176 - .L_175)
	.align		4
.L_175:
        /*03b8*/ 	.word	index@(_ZN7cutlass13device_kernelIN5flash11enable_sm90INS1_16FlashAttnBwdSm90INS1_25CollectiveMainloopBwdSm90ILi2ELi1ELi1EN4cute5tupleIJNS5_1CILi1EEES8_S8_EEENS6_IJNS7_ILi64EEENS7_ILi96EEENS7_ILi192EEEEEENS_10bfloat16_tEfNS_4arch4Sm90ELb0ELb1ELb1ELb1ELb0ELb0ELb1ELb0ELi3ELi1ELi1ELi1ELb0EEENS1_21CollectiveEpilogueBwdISD_SE_SG_Li384ELb1ELb1ELi3EEENS1_19SingleTileSchedulerILb1ELb0ELb0ELi96EEEEEEEEEvNT_6ParamsE)
        /*03bc*/ 	.word	0x00000020


	//----- nvinfo : EIATTR_REGCOUNT
	.align		4
.L_176:
        /*03c0*/ 	.byte	0x04, 0x2f
        /*03c2*/ 	.short	(.L_178 - .L_177)
	.align		4
.L_177:
        /*03c4*/ 	.word	index@(_ZN7cutlass13device_kernelIN5flash11enable_sm90INS1_16FlashAttnBwdSm90INS1_25CollectiveMainloopBwdSm90ILi2ELi1ELi1EN4cute5tupleIJNS5_1CILi1EEES8_S8_EEENS6_IJNS7_ILi64EEENS7_ILi96EEENS7_ILi192EEEEEENS_10bfloat16_tEfNS_4arch4Sm90ELb0ELb1ELb1ELb0ELb1ELb0ELb1ELb0ELi3ELi1ELi1ELi1ELb0EEENS1_24CollectiveEpilogueBwdGQAISD_fSG_Li384ELb0ELb1EEENS1_19SingleTileSchedulerILb0ELb0ELb0ELi96EEEEEEEEEvNT_6ParamsE)
        /*03c8*/ 	.word	0x00000080


	//----- nvinfo : EIATTR_FRAME_SIZE
	.align		4
.L_178:
        /*03cc*/ 	.byte	0x04, 0x11
        /*03ce*/ 	.short	(.L_180 - .L_179)
	.align		4
.L_179:
        /*03d0*/ 	.word	index@(_ZN7cutlass13device_kernelIN5flash11enable_sm90INS1_16FlashAttnBwdSm90INS1_25CollectiveMainloopBwdSm90ILi2ELi1ELi1EN4cute5tupleIJNS5_1CILi1EEES8_S8_EEENS6_IJNS7_ILi64EEENS7_ILi96EEENS7_ILi192EEEEEENS_10bfloat16_tEfNS_4arch4Sm90ELb0ELb1ELb1ELb0ELb1ELb0ELb1ELb0ELi3ELi1ELi1ELi1ELb0EEENS1_24CollectiveEpilogueBwdGQAISD_fSG_Li384ELb0ELb1EEENS1_19SingleTileSchedulerILb0ELb0ELb0ELi96EEEEEEEEEvNT_6ParamsE)
        /*03d4*/ 	.word	0x00000008


	//----- nvinfo : EIATTR_REGCOUNT
	.align		4
.L_180:
        /*03d8*/ 	.byte	0x04, 0x2f
        /*03da*/ 	.short	(.L_182 - .L_181)
	.align		4
.L_181:
        /*03dc*/ 	.word	index@(_ZN7cutlass13device_kernelIN5flash11enable_sm90INS1_16FlashAttnBwdSm90INS1_25CollectiveMainloopBwdSm90ILi2ELi1ELi1EN4cute5tupleIJNS5_1CILi1EEES8_S8_EEENS6_IJNS7_ILi64EEENS7_ILi96EEENS7_ILi192EEEEEENS_10bfloat16_tEfNS_4arch4Sm90ELb0ELb1ELb1ELb0ELb0ELb0ELb1ELb0ELi3ELi1ELi1ELi1ELb0EEENS1_24CollectiveEpilogueBwdGQAISD_fSG_Li384ELb0ELb0EEENS1_19SingleTileSchedulerILb0ELb0ELb0ELi96EEEEEEEEEvNT_6ParamsE)
        /*03e0*/ 	.word	0x00000080


	//----- nvinfo : EIATTR_FRAME_SIZE
	.align		4
.L_182:
        /*03e4*/ 	.byte	0x04, 0x11
        /*03e6*/ 	.short	(.L_184 - .L_183)
	.align		4
.L_183:
        /*03e8*/ 	.word	index@(_ZN7cutlass13device_kernelIN5flash11enable_sm90INS1_16FlashAttnBwdSm90INS1_25CollectiveMainloopBwdSm90ILi2ELi1ELi1EN4cute5tupleIJNS5_1CILi1EEES8_S8_EEENS6_IJNS7_ILi64EEENS7_ILi96EEENS7_ILi192EEEEEENS_10bfloat16_tEfNS_4arch4Sm90ELb0ELb1ELb1ELb0ELb0ELb0ELb1ELb0ELi3ELi1ELi1ELi1ELb0EEENS1_24CollectiveEpilogueBwdGQAISD_fSG_Li384ELb0ELb0EEENS1_19SingleTileSchedulerILb0ELb0ELb0ELi96EEEEEEEEEvNT_6ParamsE)
        /*03ec*/ 	.word	0x00000008


	//----- nvinfo : EIATTR_REGCOUNT
	.align		4
.L_184:
        /*03f0*/ 	.byte	0x04, 0x2f
        /*03f2*/ 	.short	(.L_186 - .L_185)
	.align		4
.L_185:
        /*03f4*/ 	.word	index@(_ZN7cutlass13device_kernelIN5flash11enable_sm90INS1_16FlashAttnBwdSm90INS1_25CollectiveMainloopBwdSm90ILi2ELi1ELi1EN4cute5tupleIJNS5_1CILi1EEES8_S8_EEENS6_IJNS7_ILi64EEENS7_ILi96EEENS7_ILi192EEEEEENS_10bfloat16_tEfNS_4arch4Sm90ELb0ELb1ELb1ELb0ELb1ELb0ELb1ELb0ELi3ELi1ELi1ELi1ELb0EEENS1_21CollectiveEpilogueBwdISD_SE_SG_Li384ELb0ELb1ELi3EEENS1_19SingleTileSchedulerILb0ELb0ELb0ELi96EEEEEEEEEvNT_6ParamsE)
        /*03f8*/ 	.word	0x00000080


	//----- nvinfo : EIATTR_FRAME_SIZE
	.align		4
.L_186:
        /*03fc*/ 	.byte	0x04, 0x11
        /*03fe*/ 	.short	(.L_188 - .L_187)
	.align		4
.L_187:
        /*0400*/ 	.word	index@(_ZN7cutlass13device_kernelIN5flash11enable_sm90INS1_16FlashAttnBwdSm90INS1_25CollectiveMainloopBwdSm90ILi2ELi1ELi1EN4cute5tupleIJNS5_1CILi1EEES8_S8_EEENS6_IJNS7_ILi64EEENS7_ILi96EEENS7_ILi192EEEEEENS_10bfloat16_tEfNS_4arch4Sm90ELb0ELb1ELb1ELb0ELb1ELb0ELb1ELb0ELi3ELi1ELi1ELi1ELb0EEENS1_21CollectiveEpilogueBwdISD_SE_SG_Li384ELb0ELb1ELi3EEENS1_19SingleTileSchedulerILb0ELb0ELb0ELi96EEEEEEEEEvNT_6ParamsE)
        /*0404*/ 	.word	0x00000010


	//----- nvinfo : EIATTR_REGCOUNT
	.align		4
.L_188:
        /*0408*/ 	.byte	0x04, 0x2f
        /*040a*/ 	.short	(.L_190 - .L_189)
	.align		4
.L_189:
        /*040c*/ 	.word	index@(_ZN7cutlass13device_kernelIN5flash11enable_sm90INS1_16FlashAttnBwdSm90INS1_25CollectiveMainloopBwdSm90ILi2ELi1ELi1EN4cute5tupleIJNS5_1CILi1EEES8_S8_EEENS6_IJNS7_ILi64EEENS7_ILi96EEENS7_ILi192EEEEEENS_10bfloat16_tEfNS_4arch4Sm90ELb0ELb1ELb1ELb0ELb0ELb0ELb1ELb0ELi3ELi1ELi1ELi1ELb0EEENS1_21CollectiveEpilogueBwdISD_SE_SG_Li384ELb0ELb1ELi3EEENS1_19SingleTileSchedulerILb0ELb0ELb0ELi96EEEEEEEEEvNT_6ParamsE)
        /*0410*/ 	.word	0x00000080


	//----- nvinfo : EIATTR_FRAME_SIZE
	.align		4
.L_190:
        /*0414*/ 	.byte	0x04, 0x11
        /*0416*/ 	.short	(.L_192 - .L_191)
	.align		4
.L_191:
        /*0418*/ 	.word	index@(_ZN7cutlass13device_kernelIN5flash11enable_sm90INS1_16FlashAttnBwdSm90INS1_25CollectiveMainloopBwdSm90ILi2ELi1ELi1EN4cute5tupleIJNS5_1CILi1EEES8_S8_EEENS6_IJNS7_ILi64EEENS7_ILi96EEENS7_ILi192EEEEEENS_10bfloat16_tEfNS_4arch4Sm90ELb0ELb1ELb1ELb0ELb0ELb0ELb1ELb0ELi3ELi1ELi1ELi1ELb0EEENS1_21CollectiveEpilogueBwdISD_SE_SG_Li384ELb0ELb1ELi3EEENS1_19SingleTileSchedulerILb0ELb0ELb0ELi96EEEEEEEEEvNT_6ParamsE)
        /*041c*/ 	.word	0x00000010


	//----- nvinfo : EIATTR_REGCOUNT
	.align		4
.L_192:
        /*0420*/ 	.byte	0x04, 0x2f
        /*0422*/ 	.short	(.L_194 - .L_193)
	.align		4
.L_193:
        /*0424*/ 	.word	index@(_ZN7cutlass13device_kernelIN5flash11enable_sm90INS1_16FlashAttnBwdSm90INS1_25CollectiveMainloopBwdSm90ILi2ELi1ELi1EN4cute5tupleIJNS5_1CILi1EEES8_S8_EEENS6_IJNS7_ILi64EEENS7_ILi96EEENS7_ILi192EEEEEENS_10bfloat16_tEfNS_4arch4Sm90ELb0ELb0ELb1ELb1ELb1ELb0ELb1ELb0ELi3ELi1ELi1ELi1ELb0EEENS1_24CollectiveEpilogueBwdGQAISD_fSG_Li384ELb1ELb1EEENS1_19SingleTileSchedulerILb1ELb0ELb0ELi96EEEEEEEEEvNT_6ParamsE)
        /*0428*/ 	.word	0x00000080


	//----- nvinfo : EIATTR_FRAME_SIZE
	.align		4
.L_194:
        /*042c*/ 	.byte	0x04, 0x11
        /*042e*/ 	.short	(.L_196 - .L_195)
	.align		4
.L_195:
        /*0430*/ 	.word	index@(_ZN7cutlass13device_kernelIN5flash11enable_sm90INS1_16FlashAttnBwdSm90INS1_25CollectiveMainloopBwdSm90ILi2ELi1ELi1EN4cute5tupleIJNS5_1CILi1EEES8_S8_EEENS6_IJNS7_ILi64EEENS7_ILi96EEENS7_ILi192EEEEEENS_10bfloat16_tEfNS_4arch4Sm90ELb0ELb0ELb1ELb1ELb1ELb0ELb1ELb0ELi3ELi1ELi1ELi1ELb0EEENS1_24CollectiveEpilogueBwdGQAISD_fSG_Li384ELb1ELb1EEENS1_19SingleTileSchedulerILb1ELb0ELb0ELi96EEEEEEEEEvNT_6ParamsE)
        /*0434*/ 	.word	0x00000010


	//----- nvinfo : EIATTR_REGCOUNT
	.align		4
.L_196:
        /*0438*/ 	.byte	0x04, 0x2f
        /*043a*/ 	.short	(.L_198 - .L_197)
	.align		4
.L_197:
        /*043c*/ 	.word	index@(_ZN7cutlass13device_kernelIN5flash11enable_sm90INS1_16FlashAttnBwdSm90INS1_25CollectiveMainloopBwdSm90ILi2ELi1ELi1EN4cute5tupleIJNS5_1CILi1EEES8_S8_EEENS6_IJNS7_ILi64EEENS7_ILi96EEENS7_ILi192EEEEEENS_10bfloat16_tEfNS_4arch4Sm90ELb0ELb0ELb1ELb1ELb0ELb0ELb1ELb0ELi3ELi1ELi1ELi1ELb0EEENS1_24CollectiveEpilogueBwdGQAISD_fSG_Li384ELb1ELb0EEENS1_19SingleTileSchedulerILb1ELb0ELb0ELi96EEEEEEEEEvNT_6ParamsE)
        /*0440*/ 	.word	0x00000080


	//----- nvinfo : EIATTR_FRAME_SIZE
	.align		4
.L_198:
        /*0444*/ 	.byte	0x04, 0x11
        /*0446*/ 	.short	(.L_200 - .L_199)
	.align		4
.L_199:
        /*0448*/ 	.word	index@(_ZN7cutlass13device_kernelIN5flash11enable_sm90INS1_16FlashAttnBwdSm90INS1_25CollectiveMainloopBwdSm90ILi2ELi1ELi1EN4cute5tupleIJNS5_1CILi1EEES8_S8_EEENS6_IJNS7_ILi64EEENS7_ILi96EEENS7_ILi192EEEEEENS_10bfloat16_tEfNS_4arch4Sm90ELb0ELb0ELb1ELb1ELb0ELb0ELb1ELb0ELi3ELi1ELi1ELi1ELb0EEENS1_24CollectiveEpilogueBwdGQAISD_fSG_Li384ELb1ELb0EEENS1_19SingleTileSchedulerILb1ELb0ELb0ELi96EEEEEEEEEvNT_6ParamsE)
        /*044c*/ 	.word	0x00000010


	//----- nvinfo : EIATTR_REGCOUNT
	.align		4
.L_200:
        /*0450*/ 	.byte	0x04, 0x2f
        /*0452*/ 	.short	(.L_202 - .L_201)
	.align		4
.L_201:
        /*0454*/ 	.word	index@(_ZN7cutlass13device_kernelIN5flash11enable_sm90INS1_16FlashAttnBwdSm90INS1_25CollectiveMainloopBwdSm90ILi2ELi1ELi1EN4cute5tupleIJNS5_1CILi1EEES8_S8_EEENS6_IJNS7_ILi64EEENS7_ILi96EEENS7_ILi192EEEEEENS_10bfloat16_tEfNS_4arch4Sm90ELb0ELb0ELb1ELb1ELb1ELb0ELb1ELb0ELi3ELi1ELi1ELi1ELb0EEENS1_21CollectiveEpilogueBwdISD_SE_SG_Li384ELb1ELb1ELi3EEENS1_19SingleTileSchedulerILb1ELb0ELb0ELi96EEEEEEEEEvNT_6ParamsE)
        /*0458*/ 	.word	0x00000080


	//----- nvinfo : EIATTR_FRAME_SIZE
	.align		4
.L_202:
        /*045c*/ 	.byte	0x04, 0x11
        /*045e*/ 	.short	(.L_204 - .L_203)
	.align		4
.L_203:
        /*0460*/ 	.word	index@(_ZN7cutlass13device_kernelIN5flash11enable_sm90INS1_16FlashAttnBwdSm90INS1_25CollectiveMainloopBwdSm90ILi2ELi1ELi1EN4cute5tupleIJNS5_1CILi1EEES8_S8_EEENS6_IJNS7_ILi64EEENS7_ILi96EEENS7_ILi192EEEEEENS_10bfloat16_tEfNS_4arch4Sm90ELb0ELb0ELb1ELb1ELb1ELb0ELb1ELb0ELi3ELi1ELi1ELi1ELb0EEENS1_21CollectiveEpilogueBwdISD_SE_SG_Li384ELb1ELb1ELi3EEENS1_19SingleTileSchedulerILb1ELb0ELb0ELi96EEEEEEEEEvNT_6ParamsE)
        /*0464*/ 	.word	0x00000010


	//----- nvinfo : EIATTR_REGCOUNT
	.align		4
.L_204:
        /*0468*/ 	.byte	0x04, 0x2f
        /*046a*/ 	.short	(.L_206 - .L_205)
	.align		4
.L_205:
        /*046c*/ 	.word	index@(_ZN7cutlass13device_kernelIN5flash11enable_sm90INS1_16FlashAttnBwdSm90INS1_25CollectiveMainloopBwdSm90ILi2ELi1ELi1EN4cute5tupleIJNS5_1CILi1EEES8_S8_EEENS6_IJNS7_ILi64EEENS7_ILi96EEENS7_ILi192EEEEEENS_10bfloat16_tEfNS_4arch4Sm90ELb0ELb0ELb1ELb1ELb0ELb0ELb1ELb0ELi3ELi1ELi1ELi1ELb0EEENS1_21CollectiveEpilogueBwdISD_SE_SG_Li384ELb1ELb1ELi3EEENS1_19SingleTileSchedulerILb1ELb0ELb0ELi96EEEEEEEEEvNT_6ParamsE)
        /*0470*/ 	.word	0x00000080


	//----- nvinfo : EIATTR_FRAME_SIZE
	.align		4
.L_206:
        /*0474*/ 	.byte	0x04, 0x11
        /*0476*/ 	.short	(.L_208 - .L_207)
	.align		4
.L_207:
        /*0478*/ 	.word	index@(_ZN7cutlass13device_kernelIN5flash11enable_sm90INS1_16FlashAttnBwdSm90INS1_25CollectiveMainloopBwdSm90ILi2ELi1ELi1EN4cute5tupleIJNS5_1CILi1EEES8_S8_EEENS6_IJNS7_ILi64EEENS7_ILi96EEENS7_ILi192EEEEEENS_10bfloat16_tEfNS_4arch4Sm90ELb0ELb0ELb1ELb1ELb0ELb0ELb1ELb0ELi3ELi1ELi1ELi1ELb0EEENS1_21CollectiveEpilogueBwdISD_SE_SG_Li384ELb1ELb1ELi3EEENS1_19SingleTileSchedulerILb1ELb0ELb0ELi96EEEEEEEEEvNT_6ParamsE)
        /*047c*/ 	.word	0x00000010


	//----- nvinfo : EIATTR_REGCOUNT
	.align		4
.L_208:
        /*0480*/ 	.byte	0x04, 0x2f
        /*0482*/ 	.short	(.L_210 - .L_209)
	.align		4
.L_209:
        /*0484*/ 	.word	index@(_ZN7cutlass13device_kernelIN5flash11enable_sm90INS1_16FlashAttnBwdSm90INS1_25CollectiveMainloopBwdSm90ILi2ELi1ELi1EN4cute5tupleIJNS5_1CILi1EEES8_S8_EEENS6_IJNS7_ILi64EEENS7_ILi96EEENS7_ILi192EEEEEENS_10bfloat16_tEfNS_4arch4Sm90ELb0ELb0ELb1ELb0ELb1ELb0ELb1ELb0ELi3ELi1ELi1ELi1ELb0EEENS1_24CollectiveEpilogueBwdGQAISD_fSG_Li384ELb0ELb1EEENS1_19SingleTileSchedulerILb0ELb0ELb0ELi96EEEEEEEEEvNT_6ParamsE)
        /*0488*/ 	.word	0x00000080


	//----- nvinfo : EIATTR_FRAME_SIZE
	.align		4
.L_210:
        /*048c*/ 	.byte	0x04, 0x11
        /*048e*/ 	.short	(.L_212 - .L_211)
	.align		4
.L_211:
        /*0490*/ 	.word	index@(_ZN7cutlass13device_kernelIN5flash11enable_sm90INS1_16FlashAttnBwdSm90INS1_25CollectiveMainloopBwdSm90ILi2ELi1ELi1EN4cute5tupleIJNS5_1CILi1EEES8_S8_EEENS6_IJNS7_ILi64EEENS7_ILi96EEENS7_ILi192EEEEEENS_10bfloat16_tEfNS_4arch4Sm90ELb0ELb0ELb1ELb0ELb1ELb0ELb1ELb0ELi3ELi1ELi1ELi1ELb0EEENS1_24CollectiveEpilogueBwdGQAISD_fSG_Li384ELb0ELb1EEENS1_19SingleTileSchedulerILb0ELb0ELb0ELi96EEEEEEEEEvNT_6ParamsE)
        /*0494*/ 	.word	0x00000000


	//----- nvinfo : EIATTR_REGCOUNT
	.align		4
.L_212:
        /*0498*/ 	.byte	0x04, 0x2f
        /*049a*/ 	.short	(.L_214 - .L_213)
	.align		4
.L_213:
        /*049c*/ 	.word	index@(_ZN7cutlass13device_kernelIN5flash11enable_sm90INS1_16FlashAttnBwdSm90INS1_25CollectiveMainloopBwdSm90ILi2ELi1ELi1EN4cute5tupleIJNS5_1CILi1EEES8_S8_EEENS6_IJNS7_ILi64EEENS7_ILi96EEENS7_ILi192EEEEEENS_10bfloat16_tEfNS_4arch4Sm90ELb0ELb0ELb1ELb0ELb0ELb0ELb1ELb0ELi3ELi1ELi1ELi1ELb0EEENS1_24CollectiveEpilogueBwdGQAISD_fSG_Li384ELb0ELb0EEENS1_19SingleTileSchedulerILb0ELb0ELb0ELi96EEEEEEEEEvNT_6ParamsE)
        /*04a0*/ 	.word	0x00000080


	//----- nvinfo : EIATTR_FRAME_SIZE
	.align		4
.L_214:
        /*04a4*/ 	.byte	0x04, 0x11
        /*04a6*/ 	.short	(.L_216 - .L_215)
	.align		4
.L_215:
        /*04a8*/ 	.word	index@(_ZN7cutlass13device_kernelIN5flash11enable_sm90INS1_16FlashAttnBwdSm90INS1_25CollectiveMainloopBwdSm90ILi2ELi1ELi1EN4cute5tupleIJNS5_1CILi1EEES8_S8_EEENS6_IJNS7_ILi64EEENS7_ILi96EEENS7_ILi192EEEEEENS_10bfloat16_tEfNS_4arch4Sm90ELb0ELb0ELb1ELb0ELb0ELb0ELb1ELb0ELi3ELi1ELi1ELi1ELb0EEENS1_24CollectiveEpilogueBwdGQAISD_fSG_Li384ELb0ELb0EEENS1_19SingleTileSchedulerILb0ELb0ELb0ELi96EEEEEEEEEvNT_6ParamsE)
        /*04ac*/ 	.word	0x00000000


	//----- nvinfo : EIATTR_REGCOUNT
	.align		4
.L_216:
        /*04b0*/ 	.byte	0x04, 0x2f
        /*04b2*/ 	.short	(.L_218 - .L_217)
	.align		4
.L_217:
        /*04b4*/ 	.word	index@(_ZN7cutlass13device_kernelIN5flash11enable_sm90INS1_16FlashAttnBwdSm90INS1_25CollectiveMainloopBwdSm90ILi2ELi1ELi1EN4cute5tupleIJNS5_1CILi1EEES8_S8_EEENS6_IJNS7_ILi64EEENS7_ILi96EEENS7_ILi192EEEEEENS_10bfloat16_tEfNS_4arch4Sm90ELb0ELb0ELb1ELb0ELb1ELb0ELb1ELb0ELi3ELi1ELi1ELi1ELb0EEENS1_21CollectiveEpilogueBwdISD_SE_SG_Li384ELb0ELb1ELi3EEENS1_19SingleTileSchedulerILb0ELb0ELb0ELi96EEEEEEEEEvNT_6ParamsE)
        /*04b8*/ 	.word	0x00000080


	//----- nvinfo : EIATTR_FRAME_SIZE
	.align		4
.L_218:
        /*04bc*/ 	.byte	0x04, 0x11
        /*04be*/ 	.short	(.L_220 - .L_219)
	.align		4
.L_219:
        /*04c0*/ 	.word	index@(_ZN7cutlass13device_kernelIN5flash11enable_sm90INS1_16FlashAttnBwdSm90INS1_25CollectiveMainloopBwdSm90ILi2ELi1ELi1EN4cute5tupleIJNS5_1CILi1EEES8_S8_EEENS6_IJNS7_ILi64EEENS7_ILi96EEENS7_ILi192EEEEEENS_10bfloat16_tEfNS_4arch4Sm90ELb0ELb0ELb1ELb0ELb1ELb0ELb1ELb0ELi3ELi1ELi1ELi1ELb0EEENS1_21CollectiveEpilogueBwdISD_SE_SG_Li384ELb0ELb1ELi3EEENS1_19SingleTileSchedulerILb0ELb0ELb0ELi96EEEEEEEEEvNT_6ParamsE)
        /*04c4*/ 	.word	0x00000008


	//----- nvinfo : EIATTR_REGCOUNT
	.align		4
.L_220:
        /*04c8*/ 	.byte	0x04, 0x2f
        /*04ca*/ 	.short	(.L_222 - .L_221)
	.align		4
.L_221:
        /*04cc*/ 	.word	index@(_ZN7cutlass13device_kernelIN5flash11enable_sm90INS1_16FlashAttnBwdSm90INS1_25CollectiveMainloopBwdSm90ILi2ELi1ELi1EN4cute5tupleIJNS5_1CILi1EEES8_S8_EEENS6_IJNS7_ILi64EEENS7_ILi96EEENS7_ILi192EEEEEENS_10bfloat16_tEfNS_4arch4Sm90ELb0ELb0ELb1ELb0ELb0ELb0ELb1ELb0ELi3ELi1ELi1ELi1ELb0EEENS1_21CollectiveEpilogueBwdISD_SE_SG_Li384ELb0ELb1ELi3EEENS1_19SingleTileSchedulerILb0ELb0ELb0ELi96EEEEEEEEEvNT_6ParamsE)
        /*04d0*/ 	.word	0x00000080


	//----- nvinfo : EIATTR_FRAME_SIZE
	.align		4
.L_222:
        /*04d4*/ 	.byte	0x04, 0x11
        /*04d6*/ 	.short	(.L_224 - .L_223)
	.align		4
.L_223:
        /*04d8*/ 	.word	index@(_ZN7cutlass13device_kernelIN5flash11enable_sm90INS1_16FlashAttnBwdSm90INS1_25CollectiveMainloopBwdSm90ILi2ELi1ELi1EN4cute5tupleIJNS5_1CILi1EEES8_S8_EEENS6_IJNS7_ILi64EEENS7_ILi96EEENS7_ILi192EEEEEENS_10bfloat16_tEfNS_4arch4Sm90ELb0ELb0ELb1ELb0ELb0ELb0ELb1ELb0ELi3ELi1ELi1ELi1ELb0EEENS1_21CollectiveEpilogueBwdISD_SE_SG_Li384ELb0ELb1ELi3EEENS1_19SingleTileSchedulerILb0ELb0ELb0ELi96EEEEEEEEEvNT_6ParamsE)
        /*04dc*/ 	.word	0x00000008


	//----- nvinfo : EIATTR_MIN_STACK_SIZE
	.align		4
.L_224:
        /*04e0*/ 	.byte	0x04, 0x12
        /*04e2*/ 	.short	(.L_226 - .L_225)
	.align		4
.L_225:
        /*04e4*/ 	.word	index@(_ZN7cutlass13device_kernelIN5flash11enable_sm90INS1_16FlashAttnBwdSm90INS1_25CollectiveMainloopBwdSm90ILi2ELi1ELi1EN4cute5tupleIJNS5_1CILi1EEES8_S8_EEENS6_IJNS7_ILi64EEENS7_ILi96EEENS7_ILi192EEEEEENS_10bfloat16_tEfNS_4arch4Sm90ELb0ELb0ELb1ELb0ELb0ELb0ELb1ELb0ELi3ELi1ELi1ELi1ELb0EEENS1_21CollectiveEpilogueBwdISD_SE_SG_Li384ELb0ELb1ELi3EEENS1_19SingleTileSchedulerILb0ELb0ELb0ELi96EEEEEEEEEvNT_6ParamsE)
        /*04e8*/ 	.word	0x00000008


	//----- nvinfo : EIATTR_MIN_STACK_SIZE
	.align		4
.L_226:
        /*04ec*/ 	.byte	0x04, 0x12
        /*04ee*/ 	.short	(.L_228 - .L_227)
	.align		4
.L_227:
        /*04f0*/ 	.word	index@(_ZN7cutlass13device_kernelIN5flash11enable_sm90INS1_16FlashAttnBwdSm90INS1_25CollectiveMainloopBwdSm90ILi2ELi1ELi1EN4cute5tupleIJNS5_1CILi1EEES8_S8_EEENS6_IJNS7_ILi64EEENS7_ILi96EEENS7_ILi192EEEEEENS_10bfloat16_tEfNS_4arch4Sm90ELb0ELb0ELb1ELb0ELb1ELb0ELb1ELb0ELi3ELi1ELi1ELi1ELb0EEENS1_21CollectiveEpilogueBwdISD_SE_SG_Li384ELb0ELb1ELi3EEENS1_19SingleTileSchedulerILb0ELb0ELb0ELi96EEEEEEEEEvNT_6ParamsE)
        /*04f4*/ 	.word	0x00000008


	//----- nvinfo : EIATTR_MIN_STACK_SIZE
	.align		4
.L_228:
        /*04f8*/ 	.byte	0x04, 0x12
        /*04fa*/ 	.short	(.L_230 - .L_229)
	.align		4
.L_229:
        /*04fc*/ 	.word	index@(_ZN7cutlass13device_kernelIN5flash11enable_sm90INS1_16FlashAttnBwdSm90INS1_25CollectiveMainloopBwdSm90ILi2ELi1ELi1EN4cute5tupleIJNS5_1CILi1EEES8_S8_EEENS6_IJNS7_ILi64EEENS7_ILi96EEENS7_ILi192EEEEEENS_10bfloat16_tEfNS_4arch4Sm90ELb0ELb0ELb1ELb0ELb0ELb0ELb1ELb0ELi3ELi1ELi1ELi1ELb0EEENS1_24CollectiveEpilogueBwdGQAISD_fSG_Li384ELb0ELb0EEENS1_19SingleTileSchedulerILb0ELb0ELb0ELi96EEEEEEEEEvNT_6ParamsE)
        /*0500*/ 	.word	0x00000000


	//----- nvinfo : EIATTR_MIN_STACK_SIZE
	.align		4
.L_230:
        /*0504*/ 	.byte	0x04, 0x12
        /*0506*/ 	.short	(.L_232 - .L_231)
	.align		4
.L_231:
        /*0508*/ 	.word	index@(_ZN7cutlass13device_kernelIN5flash11enable_sm90INS1_16FlashAttnBwdSm90INS1_25CollectiveMainloopBwdSm90ILi2ELi1ELi1EN4cute5tupleIJNS5_1CILi1EEES8_S8_EEENS6_IJNS7_ILi64EEENS7_ILi96EEENS7_ILi192EEEEEENS_10bfloat16_tEfNS_4arch4Sm90ELb0ELb0ELb1ELb0ELb1ELb0ELb1ELb0ELi3ELi1ELi1ELi1ELb0EEENS1_24CollectiveEpilogueBwdGQAISD_fSG_Li384ELb0ELb1EEENS1_19SingleTileSchedulerILb0ELb0ELb0ELi96EEEEEEEEEvNT_6ParamsE)
        /*050c*/ 	.word	0x00000000


	//----- nvinfo : EIATTR_MIN_STACK_SIZE
	.align		4
.L_232:
        /*0510*/ 	.byte	0x04, 0x12
        /*0512*/ 	.short	(.L_234 - .L_233)
	.align		4
.L_233:
        /*0514*/ 	.word	index@(_ZN7cutlass13device_kernelIN5flash11enable_sm90INS1_16FlashAttnBwdSm90INS1_25CollectiveMainloopBwdSm90ILi2ELi1ELi1EN4cute5tupleIJNS5_1CILi1EEES8_S8_EEENS6_IJNS7_ILi64EEENS7_ILi96EEENS7_ILi192EEEEEENS_10bfloat16_tEfNS_4arch4Sm90ELb0ELb0ELb1ELb1ELb0ELb0ELb1ELb0ELi3ELi1ELi1ELi1ELb0EEENS1_21CollectiveEpilogueBwdISD_SE_SG_Li384ELb1ELb1ELi3EEENS1_19SingleTileSchedulerILb1ELb0ELb0ELi96EEEEEEEEEvNT_6ParamsE)
        /*0518*/ 	.word	0x00000010


	//----- nvinfo : EIATTR_MIN_STACK_SIZE
	.align		4
.L_234:
        /*051c*/ 	.byte	0x04, 0x12
        /*051e*/ 	.short	(.L_236 - .L_235)
	.align		4
.L_235:
        /*0520*/ 	.word	index@(_ZN7cutlass13device_kernelIN5flash11enable_sm90INS1_16FlashAttnBwdSm90INS1_25CollectiveMainloopBwdSm90ILi2ELi1ELi1EN4cute5tupleIJNS5_1CILi1EEES8_S8_EEENS6_IJNS7_ILi64EEENS7_ILi96EEENS7_ILi192EEEEEENS_10bfloat16_tEfNS_4arch4Sm90ELb0ELb0ELb1ELb1ELb1ELb0ELb1ELb0ELi3ELi1ELi1ELi1ELb0EEENS1_21CollectiveEpilogueBwdISD_SE_SG_Li384ELb1ELb1ELi3EEENS1_19SingleTileSchedulerILb1ELb0ELb0ELi96EEEEEEEEEvNT_6ParamsE)
        /*0524*/ 	.word	0x00000010


	//----- nvinfo : EIATTR_MIN_STACK_SIZE
	.align		4
.L_236:
        /*0528*/ 	.byte	0x04, 0x12
        /*052a*/ 	.short	(.L_238 - .L_237)
	.align		4
.L_237:
        /*052c*/ 	.word	index@(_ZN7cutlass13device_kernelIN5flash11enable_sm90INS1_16FlashAttnBwdSm90INS1_25CollectiveMainloopBwdSm90ILi2ELi1ELi1EN4cute5tupleIJNS5_1CILi1EEES8_S8_EEENS6_IJNS7_ILi64EEENS7_ILi96EEENS7_ILi192EEEEEENS_10bfloat16_tEfNS_4arch4Sm90ELb0ELb0ELb1ELb1ELb0ELb0ELb1ELb0ELi3ELi1ELi1ELi1ELb0EEENS1_24CollectiveEpilogueBwdGQAISD_fSG_Li384ELb1ELb0EEENS1_19SingleTileSchedulerILb1ELb0ELb0ELi96EEEEEEEEEvNT_6ParamsE)
        /*0530*/ 	.word	0x00000010


	//----- nvinfo : EIATTR_MIN_STACK_SIZE
	.align		4
.L_238:
        /*0534*/ 	.byte	0x04, 0x12
        /*0536*/ 	.short	(.L_240 - .L_239)
	.align		4
.L_239:
        /*0538*/ 	.word	index@(_ZN7cutlass13device_kernelIN5flash11enable_sm90INS1_16FlashAttnBwdSm90INS1_25CollectiveMainloopBwdSm90ILi2ELi1ELi1EN4cute5tupleIJNS5_1CILi1EEES8_S8_EEENS6_IJNS7_ILi64EEENS7_ILi96EEENS7_ILi192EEEEEENS_10bfloat16_tEfNS_4arch4Sm90ELb0ELb0ELb1ELb1ELb1ELb0ELb1ELb0ELi3ELi1ELi1ELi1ELb0EEENS1_24CollectiveEpilogueBwdGQAISD_fSG_Li384ELb1ELb1EEENS1_19SingleTileSchedulerILb1ELb0ELb0ELi96EEEEEEEEEvNT_6ParamsE)
        /*053c*/ 	.word	0x00000010


	//----- nvinfo : EIATTR_MIN_STACK_SIZE
	.align		4
.L_240:
        /*0540*/ 	.byte	0x04, 0x12
        /*0542*/ 	.short	(.L_242 - .L_241)
	.align		4
.L_241:
        /*0544*/ 	.word	index@(_ZN7cutlass13device_kernelIN5flash11enable_sm90INS1_16FlashAttnBwdSm90INS1_25CollectiveMainloopBwdSm90ILi2ELi1ELi1EN4cute5tupleIJNS5_1CILi1EEES8_S8_EEENS6_IJNS7_ILi64EEENS7_ILi96EEENS7_ILi192EEEEEENS_10bfloat16_tEfNS_4arch4Sm90ELb0ELb1ELb1ELb0ELb0ELb0ELb1ELb0ELi3ELi1ELi1ELi1ELb0EEENS1_21CollectiveEpilogueBwdISD_SE_SG_Li384ELb0ELb1ELi3EEENS1_19SingleTileSchedulerILb0ELb0ELb0ELi96EEEEEEEEEvNT_6ParamsE)
        /*0548*/ 	.word	0x00000010


	//----- nvinfo : EIATTR_MIN_STACK_SIZE
	.align		4
.L_242:
        /*054c*/ 	.byte	0x04, 0x12
        /*054e*/ 	.short	(.L_244 - .L_243)
	.align		4
.L_243:
        /*0550*/ 	.word	index@(_ZN7cutlass13device_kernelIN5flash11enable_sm90INS1_16FlashAttnBwdSm90INS1_25CollectiveMainloopBwdSm90ILi2ELi1ELi1EN4cute5tupleIJNS5_1CILi1EEES8_S8_EEENS6_IJNS7_ILi64EEENS7_ILi96EEENS7_ILi192EEEEEENS_10bfloat16_tEfNS_4arch4Sm90ELb0ELb1ELb1ELb0ELb1ELb0ELb1ELb0ELi3ELi1ELi1ELi1ELb0EEENS1_21CollectiveEpilogueBwdISD_SE_SG_Li384ELb0ELb1ELi3EEENS1_19SingleTileSchedulerILb0ELb0ELb0ELi96EEEEEEEEEvNT_6ParamsE)
        /*0554*/ 	.word	0x00000010


	//----- nvinfo : EIATTR_MIN_STACK_SIZE
	.align		4
.L_244:
        /*0558*/ 	.byte	0x04, 0x12
        /*055a*/ 	.short	(.L_246 - .L_245)
	.align		4
.L_245:
        /*055c*/ 	.word	index@(_ZN7cutlass13device_kernelIN5flash11enable_sm90INS1_16FlashAttnBwdSm90INS1_25CollectiveMainloopBwdSm90ILi2ELi1ELi1EN4cute5tupleIJNS5_1CILi1EEES8_S8_EEENS6_IJNS7_ILi64EEENS7_ILi96EEENS7_ILi192EEEEEENS_10bfloat16_tEfNS_4arch4Sm90ELb0ELb1ELb1ELb0ELb0ELb0ELb1ELb0ELi3ELi1ELi1ELi1ELb0EEENS1_24CollectiveEpilogueBwdGQAISD_fSG_Li384ELb0ELb0EEENS1_19SingleTileSchedulerILb0ELb0ELb0ELi96EEEEEEEEEvNT_6ParamsE)
        /*0560*/ 	.word	0x00000008


	//----- nvinfo : EIATTR_MIN_STACK_SIZE
	.align		4
.L_246:
        /*0564*/ 	.byte	0x04, 0x12
        /*0566*/ 	.short	(.L_248 - .L_247)
	.align		4
.L_247:
        /*0568*/ 	.word	index@(_ZN7cutlass13device_kernelIN5flash11enable_sm90INS1_16FlashAttnBwdSm90INS1_25CollectiveMainloopBwdSm90ILi2ELi1ELi1EN4cute5tupleIJNS5_1CILi1EEES8_S8_EEENS6_IJNS7_ILi64EEENS7_ILi96EEENS7_ILi192EEEEEENS_10bfloat16_tEfNS_4arch4Sm90ELb0ELb1ELb1ELb0ELb1ELb0ELb1ELb0ELi3ELi1ELi1ELi1ELb0EEENS1_24CollectiveEpilogueBwdGQAISD_fSG_Li384ELb0ELb1EEENS1_19SingleTileSchedulerILb0ELb0ELb0ELi96EEEEEEEEEvNT_6ParamsE)
        /*056c*/ 	.word	0x00000008


	//----- nvinfo : EIATTR_MIN_STACK_SIZE
	.align		4
.L_248:
        /*0570*/ 	.byte	0x04, 0x12
        /*0572*/ 	.short	(.L_250 - .L_249)
	.align		4
.L_249:
        /*0574*/ 	.word	index@(_ZN7cutlass13device_kernelIN5flash11enable_sm90INS1_16FlashAttnBwdSm90INS1_25CollectiveMainloopBwdSm90ILi2ELi1ELi1EN4cute5tupleIJNS5_1CILi1EEES8_S8_EEENS6_IJNS7_ILi64EEENS7_ILi96EEENS7_ILi192EEEEEENS_10bfloat16_tEfNS_4arch4Sm90ELb0ELb1ELb1ELb1ELb0ELb0ELb1ELb0ELi3ELi1ELi1ELi1ELb0EEENS1_21CollectiveEpilogueBwdISD_SE_SG_Li384ELb1ELb1ELi3EEENS1_19SingleTileSchedulerILb1ELb0ELb0ELi96EEEEEEEEEvNT_6ParamsE)
        /*0578*/ 	.word	0x00000020


	//----- nvinfo : EIATTR_MIN_STACK_SIZE
	.align		4
.L_250:
        /*057c*/ 	.byte	0x04, 0x12
        /*057e*/ 	.short	(.L_252 - .L_251)
	.align		4
.L_251:
        /*0580*/ 	.word	index@(_ZN7cutlass13device_kernelIN5flash11enable_sm90INS1_16FlashAttnBwdSm90INS1_25CollectiveMainloopBwdSm90ILi2ELi1ELi1EN4cute5tupleIJNS5_1CILi1EEES8_S8_EEENS6_IJNS7_ILi64EEENS7_ILi96EEENS7_ILi192EEEEEENS_10bfloat16_tEfNS_4arch4Sm90ELb0ELb1ELb1ELb1ELb1ELb0ELb1ELb0ELi3ELi1ELi1ELi1ELb0EEENS1_21CollectiveEpilogueBwdISD_SE_SG_Li384ELb1ELb1ELi3EEENS1_19SingleTileSchedulerILb1ELb0ELb0ELi96EEEEEEEEEvNT_6ParamsE)
        /*0584*/ 	.word	0x00000020


	//----- nvinfo : EIATTR_MIN_STACK_SIZE
	.align		4
.L_252:
        /*0588*/ 	.byte	0x04, 0x12
        /*058a*/ 	.short	(.L_254 - .L_253)
	.align		4
.L_253:
        /*058c*/ 	.word	index@(_ZN7cutlass13device_kernelIN5flash11enable_sm90INS1_16FlashAttnBwdSm90INS1_25CollectiveMainloopBwdSm90ILi2ELi1ELi1EN4cute5tupleIJNS5_1CILi1EEES8_S8_EEENS6_IJNS7_ILi64EEENS7_ILi96EEENS7_ILi192EEEEEENS_10bfloat16_tEfNS_4arch4Sm90ELb0ELb1ELb1ELb1ELb0ELb0ELb1ELb0ELi3ELi1ELi1ELi1ELb0EEENS1_24CollectiveEpilogueBwdGQAISD_fSG_Li384ELb1ELb0EEENS1_19SingleTileSchedulerILb1ELb0ELb0ELi96EEEEEEEEEvNT_6ParamsE)
        /*0590*/ 	.word	0x00000020


	//----- nvinfo : EIATTR_MIN_STACK_SIZE
	.align		4
.L_254:
        /*0594*/ 	.byte	0x04, 0x12
        /*0596*/ 	.short	(.L_256 - .L_255)
	.align		4
.L_255:
        /*0598*/ 	.word	index@(_ZN7cutlass13device_kernelIN5flash11enable_sm90INS1_16FlashAttnBwdSm90INS1_25CollectiveMainloopBwdSm90ILi2ELi1ELi1EN4cute5tupleIJNS5_1CILi1EEES8_S8_EEENS6_IJNS7_ILi64EEENS7_ILi96EEENS7_ILi192EEEEEENS_10bfloat16_tEfNS_4arch4Sm90ELb0ELb1ELb1ELb1ELb1ELb0ELb1ELb0ELi3ELi1ELi1ELi1ELb0EEENS1_24CollectiveEpilogueBwdGQAISD_fSG_Li384ELb1ELb1EEENS1_19SingleTileSchedulerILb1ELb0ELb0ELi96EEEEEEEEEvNT_6ParamsE)
        /*059c*/ 	.word	0x00000020


	//----- nvinfo : EIATTR_MIN_STACK_SIZE
	.align		4
.L_256:
        /*05a0*/ 	.byte	0x04, 0x12
        /*05a2*/ 	.short	(.L_258 - .L_257)
	.align		4
.L_257:
        /*05a4*/ 	.word	index@(_ZN7cutlass13device_kernelIN5flash11enable_sm90INS1_16FlashAttnBwdSm90INS1_25CollectiveMainloopBwdSm90ILi2ELi1ELi1EN4cute5tupleIJNS5_1CILi1EEES8_S8_EEENS6_IJNS7_ILi64EEENS7_ILi96EEENS7_ILi192EEEEEENS_10bfloat16_tEfNS_4arch4Sm90ELb1ELb0ELb1ELb0ELb0ELb0ELb1ELb0ELi3ELi1ELi1ELi1ELb0EEENS1_21CollectiveEpilogueBwdISD_SE_SG_Li384ELb0ELb1ELi3EEENS1_25SingleTileBwdLPTSchedulerILb0ELi96ELb0EEEEEEEEEvNT_6ParamsE)
        /*05a8*/ 	.word	0x00000018


	//----- nvinfo : EIATTR_MIN_STACK_SIZE
	.align		4
.L_258:
        /*05ac*/ 	.byte	0x04, 0x12
        /*05ae*/ 	.short	(.L_260 - .L_259)
	.align		4
.L_259:
        /*05b0*/ 	.word	index@(_ZN7cutlass13device_kernelIN5flash11enable_sm90INS1_16FlashAttnBwdSm90INS1_25CollectiveMainloopBwdSm90ILi2ELi1ELi1EN4cute5tupleIJNS5_1CILi1EEES8_S8_EEENS6_IJNS7_ILi64EEENS7_ILi96EEENS7_ILi192EEEEEENS_10bfloat16_tEfNS_4arch4Sm90ELb1ELb0ELb1ELb0ELb1ELb0ELb1ELb0ELi3ELi1ELi1ELi1ELb0EEENS1_21CollectiveEpilogueBwdISD_SE_SG_Li384ELb0ELb1ELi3EEENS1_25SingleTileBwdLPTSchedulerILb0ELi96ELb1EEEEEEEEEvNT_6ParamsE)
        /*05b4*/ 	.word	0x00000018


	//----- nvinfo : EIATTR_MIN_STACK_SIZE
	.align		4
.L_260:
        /*05b8*/ 	.byte	0x04, 0x12
        /*05ba*/ 	.short	(.L_262 - .L_261)
	.align		4
.L_261:
        /*05bc*/ 	.word	index@(_ZN7cutlass13device_kernelIN5flash11enable_sm90INS1_16FlashAttnBwdSm90INS1_25CollectiveMainloopBwdSm90ILi2ELi1ELi1EN4cute5tupleIJNS5_1CILi1EEES8_S8_EEENS6_IJNS7_ILi64EEENS7_ILi96EEENS7_ILi192EEEEEENS_10bfloat16_tEfNS_4arch4Sm90ELb1ELb0ELb1ELb0ELb0ELb0ELb1ELb0ELi3ELi1ELi1ELi1ELb0EEENS1_24CollectiveEpilogueBwdGQAISD_fSG_Li384ELb0ELb0EEENS1_25SingleTileBwdLPTSchedulerILb0ELi96ELb0EEEEEEEEEvNT_6ParamsE)
        /*05c0*/ 	.word	0x00000018


	//----- nvinfo : EIATTR_MIN_STACK_SIZE
	.align		4
.L_262:
        /*05c4*/ 	.byte	0x04, 0x12
        /*05c6*/ 	.short	(.L_264 - .L_263)
	.align		4
.L_263:
        /*05c8*/ 	.word	index@(_ZN7cutlass13device_kernelIN5flash11enable_sm90INS1_16FlashAttnBwdSm90INS1_25CollectiveMainloopBwdSm90ILi2ELi1ELi1EN4cute5tupleIJNS5_1CILi1EEES8_S8_EEENS6_IJNS7_ILi64EEENS7_ILi96EEENS7_ILi192EEEEEENS_10bfloat16_tEfNS_4arch4Sm90ELb1ELb0ELb1ELb0ELb1ELb0ELb1ELb0ELi3ELi1ELi1ELi1ELb0EEENS1_24CollectiveEpilogueBwdGQAISD_fSG_Li384ELb0ELb1EEENS1_25SingleTileBwdLPTSchedulerILb0ELi96ELb1EEEEEEEEEvNT_6ParamsE)
        /*05cc*/ 	.word	0x00000018


	//----- nvinfo : EIATTR_MIN_STACK_SIZE
	.align		4
.L_264:
        /*05d0*/ 	.byte	0x04, 0x12
        /*05d2*/ 	.short	(.L_266 - .L_265)
	.align		4
.L_265:
        /*05d4*/ 	.word	index@(_ZN7cutlass13device_kernelIN5flash11enable_sm90INS1_16FlashAttnBwdSm90INS1_25CollectiveMainloopBwdSm90ILi2ELi1ELi1EN4cute5tupleIJNS5_1CILi1EEES8_S8_EEENS6_IJNS7_ILi64EEENS7_ILi96EEENS7_ILi192EEEEEENS_10bfloat16_tEfNS_4arch4Sm90ELb1ELb0ELb1ELb1ELb0ELb0ELb1ELb0ELi3ELi1ELi1ELi1ELb0EEENS1_21CollectiveEpilogueBwdISD_SE_SG_Li384ELb1ELb1ELi3EEENS1_25SingleTileBwdLPTSchedulerILb1ELi96ELb0EEEEEEEEEvNT_6ParamsE)
        /*05d8*/ 	.word	0x00000020


	//----- nvinfo : EIATTR_MIN_STACK_SIZE
	.align		4
.L_266:
        /*05dc*/ 	.byte	0x04, 0x12
        /*05de*/ 	.short	(.L_268 - .L_267)
	.align		4
.L_267:
        /*05e0*/ 	.word	index@(_ZN7cutlass13device_kernelIN5flash11enable_sm90INS1_16FlashAttnBwdSm90INS1_25CollectiveMainloopBwdSm90ILi2ELi1ELi1EN4cute5tupleIJNS5_1CILi1EEES8_S8_EEENS6_IJNS7_ILi64EEENS7_ILi96EEENS7_ILi192EEEEEENS_10bfloat16_tEfNS_4arch4Sm90ELb1ELb0ELb1ELb1ELb1ELb0ELb1ELb0ELi3ELi1ELi1ELi1ELb0EEENS1_21CollectiveEpilogueBwdISD_SE_SG_Li384ELb1ELb1ELi3EEENS1_25SingleTileBwdLPTSchedulerILb1ELi96ELb1EEEEEEEEEvNT_6ParamsE)
        /*05e4*/ 	.word	0x00000020


	//----- nvinfo : EIATTR_MIN_STACK_SIZE
	.align		4
.L_268:
        /*05e8*/ 	.byte	0x04, 0x12
        /*05ea*/ 	.short	(.L_270 - .L_269)
	.align		4
.L_269:
        /*05ec*/ 	.word	index@(_ZN7cutlass13device_kernelIN5flash11enable_sm90INS1_16FlashAttnBwdSm90INS1_25CollectiveMainloopBwdSm90ILi2ELi1ELi1EN4cute5tupleIJNS5_1CILi1EEES8_S8_EEENS6_IJNS7_ILi64EEENS7_ILi96EEENS7_ILi192EEEEEENS_10bfloat16_tEfNS_4arch4Sm90ELb1ELb0ELb1ELb1ELb0ELb0ELb1ELb0ELi3ELi1ELi1ELi1ELb0EEENS1_24CollectiveEpilogueBwdGQAISD_fSG_Li384ELb1ELb0EEENS1_25SingleTileBwdLPTSchedulerILb1ELi96ELb0EEEEEEEEEvNT_6ParamsE)
        /*05f0*/ 	.word	0x00000018


	//----- nvinfo : EIATTR_MIN_STACK_SIZE
	.align		4
.L_270:
        /*05f4*/ 	.byte	0x04, 0x12
        /*05f6*/ 	.short	(.L_272 - .L_271)
	.align		4
.L_271:
        /*05f8*/ 	.word	index@(_ZN7cutlass13device_kernelIN5flash11enable_sm90INS1_16FlashAttnBwdSm90INS1_25CollectiveMainloopBwdSm90ILi2ELi1ELi1EN4cute5tupleIJNS5_1CILi1EEES8_S8_EEENS6_IJNS7_ILi64EEENS7_ILi96EEENS7_ILi192EEEEEENS_10bfloat16_tEfNS_4arch4Sm90ELb1ELb0ELb1ELb1ELb1ELb0ELb1ELb0ELi3ELi1ELi1ELi1ELb0EEENS1_24CollectiveEpilogueBwdGQAISD_fSG_Li384ELb1ELb1EEENS1_25SingleTileBwdLPTSchedulerILb1ELi96ELb1EEEEEEEEEvNT_6ParamsE)
        /*05fc*/ 	.word	0x00000018


	//----- nvinfo : EIATTR_MIN_STACK_SIZE
	.align		4
.L_272:
        /*0600*/ 	.byte	0x04, 0x12
        /*0602*/ 	.short	(.L_274 - .L_273)
	.align		4
.L_273:
        /*0604*/ 	.word	index@(_ZN7cutlass13device_kernelIN5flash11enable_sm90INS1_16FlashAttnBwdSm90INS1_25CollectiveMainloopBwdSm90ILi2ELi1ELi1EN4cute5tupleIJNS5_1CILi1EEES8_S8_EEENS6_IJNS7_ILi64EEENS7_ILi96EEENS7_ILi192EEEEEENS_10bfloat16_tEfNS_4arch4Sm90ELb0ELb0ELb0ELb0ELb0ELb0ELb1ELb0ELi3ELi1ELi1ELi1ELb0EEENS1_21CollectiveEpilogueBwdISD_SE_SG_Li384ELb0ELb1ELi3EEENS1_19SingleTileSchedulerILb0ELb0ELb0ELi96EEEEEEEEEvNT_6ParamsE)
        /*0608*/ 	.word	0x00000000


	//----- nvinfo : EIATTR_MIN_STACK_SIZE
	.align		4
.L_274:
        /*060c*/ 	.byte	0x04, 0x12
        /*060e*/ 	.short	(.L_276 - .L_275)
	.align		4
.L_275:
        /*0610*/ 	.word	index@(_ZN7cutlass13device_kernelIN5flash11enable_sm90INS1_16FlashAttnBwdSm90INS1_25CollectiveMainloopBwdSm90ILi2ELi1ELi1EN4cute5tupleIJNS5_1CILi1EEES8_S8_EEENS6_IJNS7_ILi64EEENS7_ILi96EEENS7_ILi192EEEEEENS_10bfloat16_tEfNS_4arch4Sm90ELb0ELb0ELb0ELb0ELb1ELb0ELb1ELb0ELi3ELi1ELi1ELi1ELb0EEENS1_21CollectiveEpilogueBwdISD_SE_SG_Li384ELb0ELb1ELi3EEENS1_19SingleTileSchedulerILb0ELb0ELb0ELi96EEEEEEEEEvNT_6ParamsE)
        /*0614*/ 	.word	0x00000000


	//----- nvinfo : EIATTR_MIN_STACK_SIZE
	.align		4
.L_276:
        /*0618*/ 	.byte	0x04, 0x12
        /*061a*/ 	.short	(.L_278 - .L_277)
	.align		4
.L_277:
        /*061c*/ 	.word	index@(_ZN7cutlass13device_kernelIN5flash11enable_sm90INS1_16FlashAttnBwdSm90INS1_25CollectiveMainloopBwdSm90ILi2ELi1ELi1EN4cute5tupleIJNS5_1CILi1EEES8_S8_EEENS6_IJNS7_ILi64EEENS7_ILi96EEENS7_ILi192EEEEEENS_10bfloat16_tEfNS_4arch4Sm90ELb0ELb0ELb0ELb0ELb0ELb0ELb1ELb0ELi3ELi1ELi1ELi1ELb0EEENS1_24CollectiveEpilogueBwdGQAISD_fSG_Li384ELb0ELb0EEENS1_19SingleTileSchedulerILb0ELb0ELb0ELi96EEEEEEEEEvNT_6ParamsE)
        /*0620*/ 	.word	0x00000000


	//----- nvinfo : EIATTR_MIN_STACK_SIZE
	.align		4
.L_278:
        /*0624*/ 	.byte	0x04, 0x12
        /*0626*/ 	.short	(.L_280 - .L_279)
	.align		4
.L_279:
        /*0628*/ 	.word	index@(_ZN7cutlass13device_kernelIN5flash11enable_sm90INS1_16FlashAttnBwdSm90INS1_25CollectiveMainloopBwdSm90ILi2ELi1ELi1EN4cute5tupleIJNS5_1CILi1EEES8_S8_EEENS6_IJNS7_ILi64EEENS7_ILi96EEENS7_ILi192EEEEEENS_10bfloat16_tEfNS_4arch4Sm90ELb0ELb0ELb0ELb0ELb1ELb0ELb1ELb0ELi3ELi1ELi1ELi1ELb0EEENS1_24CollectiveEpilogueBwdGQAISD_fSG_Li384ELb0ELb1EEENS1_19SingleTileSchedulerILb0ELb0ELb0ELi96EEEEEEEEEvNT_6ParamsE)
        /*062c*/ 	.word	0x00000000


	//----- nvinfo : EIATTR_MIN_STACK_SIZE
	.align		4
.L_280:
        /*0630*/ 	.byte	0x04, 0x12
        /*0632*/ 	.short	(.L_282 - .L_281)
	.align		4
.L_281:
        /*0634*/ 	.word	index@(_ZN7cutlass13device_kernelIN5flash11enable_sm90INS1_16FlashAttnBwdSm90INS1_25CollectiveMainloopBwdSm90ILi2ELi1ELi1EN4cute5tupleIJNS5_1CILi1EEES8_S8_EEENS6_IJNS7_ILi64EEENS7_ILi96EEENS7_ILi192EEEEEENS_10bfloat16_tEfNS_4arch4Sm90ELb0ELb0ELb0ELb1ELb0ELb0ELb1ELb0ELi3ELi1ELi1ELi1ELb0EEENS1_21CollectiveEpilogueBwdISD_SE_SG_Li384ELb1ELb1ELi3EEENS1_19SingleTileSchedulerILb1ELb0ELb0ELi96EEEEEEEEEvNT_6ParamsE)
        /*0638*/ 	.word	0x00000000


	//----- nvinfo : EIATTR_MIN_STACK_SIZE
	.align		4
.L_282:
        /*063c*/ 	.byte	0x04, 0x12
        /*063e*/ 	.short	(.L_284 - .L_283)
	.align		4
.L_283:
        /*0640*/ 	.word	index@(_ZN7cutlass13device_kernelIN5flash11enable_sm90INS1_16FlashAttnBwdSm90INS1_25CollectiveMainloopBwdSm90ILi2ELi1ELi1EN4cute5tupleIJNS5_1CILi1EEES8_S8_EEENS6_IJNS7_ILi64EEENS7_ILi96EEENS7_ILi192EEEEEENS_10bfloat16_tEfNS_4arch4Sm90ELb0ELb0ELb0ELb1ELb1ELb0ELb1ELb0ELi3ELi1ELi1ELi1ELb0EEENS1_21CollectiveEpilogueBwdISD_SE_SG_Li384ELb1ELb1ELi3EEENS1_19SingleTileSchedulerILb1ELb0ELb0ELi96EEEEEEEEEvNT_6ParamsE)
        /*0644*/ 	.word	0x00000000


	//----- nvinfo : EIATTR_MIN_STACK_SIZE
	.align		4
.L_284:
        /*0648*/ 	.byte	0x04, 0x12
        /*064a*/ 	.short	(.L_286 - .L_285)
	.align		4
.L_285:
        /*064c*/ 	.word	index@(_ZN7cutlass13device_kernelIN5flash11enable_sm90INS1_16FlashAttnBwdSm90INS1_25CollectiveMainloopBwdSm90ILi2ELi1ELi1EN4cute5tupleIJNS5_1CILi1EEES8_S8_EEENS6_IJNS7_ILi64EEENS7_ILi96EEENS7_ILi192EEEEEENS_10bfloat16_tEfNS_4arch4Sm90ELb0ELb0ELb0ELb1ELb0ELb0ELb1ELb0ELi3ELi1ELi1ELi1ELb0EEENS1_24CollectiveEpilogueBwdGQAISD_fSG_Li384ELb1ELb0EEENS1_19SingleTileSchedulerILb1ELb0ELb0ELi96EEEEEEEEEvNT_6ParamsE)
        /*0650*/ 	.word	0x00000000


	//----- nvinfo : EIATTR_MIN_STACK_SIZE
	.align		4
.L_286:
        /*0654*/ 	.byte	0x04, 0x12
        /*0656*/ 	.short	(.L_288 - .L_287)
	.align		4
.L_287:
        /*0658*/ 	.word	index@(_ZN7cutlass13device_kernelIN5flash11enable_sm90INS1_16FlashAttnBwdSm90INS1_25CollectiveMainloopBwdSm90ILi2ELi1ELi1EN4cute5tupleIJNS5_1CILi1EEES8_S8_EEENS6_IJNS7_ILi64EEENS7_ILi96EEENS7_ILi192EEEEEENS_10bfloat16_tEfNS_4arch4Sm90ELb0ELb0ELb0ELb1ELb1ELb0ELb1ELb0ELi3ELi1ELi1ELi1ELb0EEENS1_24CollectiveEpilogueBwdGQAISD_fSG_Li384ELb1ELb1EEENS1_19SingleTileSchedulerILb1ELb0ELb0ELi96EEEEEEEEEvNT_6ParamsE)
        /*065c*/ 	.word	0x00000000


	//----- nvinfo : EIATTR_MIN_STACK_SIZE
	.align		4
.L_288:
        /*0660*/ 	.byte	0x04, 0x12
        /*0662*/ 	.short	(.L_290 - .L_289)
	.align		4
.L_289:
        /*0664*/ 	.word	index@(_ZN7cutlass13device_kernelIN5flash11enable_sm90INS1_16FlashAttnBwdSm90INS1_25CollectiveMainloopBwdSm90ILi2ELi1ELi1EN4cute5tupleIJNS5_1CILi1EEES8_S8_EEENS6_IJNS7_ILi64EEENS7_ILi96EEENS7_ILi192EEEEEENS_10bfloat16_tEfNS_4arch4Sm90ELb0ELb1ELb0ELb0ELb0ELb0ELb1ELb0ELi3ELi1ELi1ELi1ELb0EEENS1_21CollectiveEpilogueBwdISD_SE_SG_Li384ELb0ELb1ELi3EEENS1_19SingleTileSchedulerILb0ELb0ELb0ELi96EEEEEEEEEvNT_6ParamsE)
        /*0668*/ 	.word	0x00000000


	//----- nvinfo : EIATTR_MIN_STACK_SIZE
	.align		4
.L_290:
        /*066c*/ 	.byte	0x04, 0x12
        /*066e*/ 	.short	(.L_292 - .L_291)
	.align		4
.L_291:
        /*0670*/ 	.word	index@(_ZN7cutlass13device_kernelIN5flash11enable_sm90INS1_16FlashAttnBwdSm90INS1_25CollectiveMainloopBwdSm90ILi2ELi1ELi1EN4cute5tupleIJNS5_1CILi1EEES8_S8_EEENS6_IJNS7_ILi64EEENS7_ILi96EEENS7_ILi192EEEEEENS_10bfloat16_tEfNS_4arch4Sm90ELb0ELb1ELb0ELb0ELb1ELb0ELb1ELb0ELi3ELi1ELi1ELi1ELb0EEENS1_21CollectiveEpilogueBwdISD_SE_SG_Li384ELb0ELb1ELi3EEENS1_19SingleTileSchedulerILb0ELb0ELb0ELi96EEEEEEEEEvNT_6ParamsE)
        /*0674*/ 	.word	0x00000000


	//----- nvinfo : EIATTR_MIN_STACK_SIZE
	.align		4
.L_292:
        /*0678*/ 	.byte	0x04, 0x12
        /*067a*/ 	.short	(.L_294 - .L_293)
	.align		4
.L_293:
        /*067c*/ 	.word	index@(_ZN7cutlass13device_kernelIN5flash11enable_sm90INS1_16FlashAttnBwdSm90INS1_25CollectiveMainloopBwdSm90ILi2ELi1ELi1EN4cute5tupleIJNS5_1CILi1EEES8_S8_EEENS6_IJNS7_ILi64EEENS7_ILi96EEENS7_ILi192EEEEEENS_10bfloat16_tEfNS_4arch4Sm90ELb0ELb1ELb0ELb0ELb0ELb0ELb1ELb0ELi3ELi1ELi1ELi1ELb0EEENS1_24CollectiveEpilogueBwdGQAISD_fSG_Li384ELb0ELb0EEENS1_19SingleTileSchedulerILb0ELb0ELb0ELi96EEEEEEEEEvNT_6ParamsE)
        /*0680*/ 	.word	0x00000000


	//----- nvinfo : EIATTR_MIN_STACK_SIZE
	.align		4
.L_294:
        /*0684*/ 	.byte	0x04, 0x12
        /*0686*/ 	.short	(.L_296 - .L_295)
	.align		4
.L_295:
        /*0688*/ 	.word	index@(_ZN7cutlass13device_kernelIN5flash11enable_sm90INS1_16FlashAttnBwdSm90INS1_25CollectiveMainloopBwdSm90ILi2ELi1ELi1EN4cute5tupleIJNS5_1CILi1EEES8_S8_EEENS6_IJNS7_ILi64EEENS7_ILi96EEENS7_ILi192EEEEEENS_10bfloat16_tEfNS_4arch4Sm90ELb0ELb1ELb0ELb0ELb1ELb0ELb1ELb0ELi3ELi1ELi1ELi1ELb0EEENS1_24CollectiveEpilogueBwdGQAISD_fSG_Li384ELb0ELb1EEENS1_19SingleTileSchedulerILb0ELb0ELb0ELi96EEEEEEEEEvNT_6ParamsE)
        /*068c*/ 	.word	0x00000000


	//----- nvinfo : EIATTR_MIN_STACK_SIZE
	.align		4
.L_296:
        /*0690*/ 	.byte	0x04, 0x12
        /*0692*/ 	.short	(.L_298 - .L_297)
	.align		4
.L_297:
        /*0694*/ 	.word	index@(_ZN7cutlass13device_kernelIN5flash11enable_sm90INS1_16FlashAttnBwdSm90INS1_25CollectiveMainloopBwdSm90ILi2ELi1ELi1EN4cute5tupleIJNS5_1CILi1EEES8_S8_EEENS6_IJNS7_ILi64EEENS7_ILi96EEENS7_ILi192EEEEEENS_10bfloat16_tEfNS_4arch4Sm90ELb0ELb1ELb0ELb1ELb0ELb0ELb1ELb0ELi3ELi1ELi1ELi1ELb0EEENS1_21CollectiveEpilogueBwdISD_SE_SG_Li384ELb1ELb1ELi3EEENS1_19SingleTileSchedulerILb1ELb0ELb0ELi96EEEEEEEEEvNT_6ParamsE)
        /*0698*/ 	.word	0x00000000


	//----- nvinfo : EIATTR_MIN_STACK_SIZE
	.align		4
.L_298:
        /*069c*/ 	.byte	0x04, 0x12
        /*069e*/ 	.short	(.L_300 - .L_299)
	.align		4
.L_299:
        /*06a0*/ 	.word	index@(_ZN7cutlass13device_kernelIN5flash11enable_sm90INS1_16FlashAttnBwdSm90INS1_25CollectiveMainloopBwdSm90ILi2ELi1ELi1EN4cute5tupleIJNS5_1CILi1EEES8_S8_EEENS6_IJNS7_ILi64EEENS7_ILi96EEENS7_ILi192EEEEEENS_10bfloat16_tEfNS_4arch4Sm90ELb0ELb1ELb0ELb1ELb1ELb0ELb1ELb0ELi3ELi1ELi1ELi1ELb0EEENS1_21CollectiveEpilogueBwdISD_SE_SG_Li384ELb1ELb1ELi3EEENS1_19SingleTileSchedulerILb1ELb0ELb0ELi96EEEEEEEEEvNT_6ParamsE)
        /*06a4*/ 	.word	0x00000000


	//----- nvinfo : EIATTR_MIN_STACK_SIZE
	.align		4
.L_300:
        /*06a8*/ 	.byte	0x04, 0x12
        /*06aa*/ 	.short	(.L_302 - .L_301)
	.align		4
.L_301:
        /*06ac*/ 	.word	index@(_ZN7cutlass13device_kernelIN5flash11enable_sm90INS1_16FlashAttnBwdSm90INS1_25CollectiveMainloopBwdSm90ILi2ELi1ELi1EN4cute5tupleIJNS5_1CILi1EEES8_S8_EEENS6_IJNS7_ILi64EEENS7_ILi96EEENS7_ILi192EEEEEENS_10bfloat16_tEfNS_4arch4Sm90ELb0ELb1ELb0ELb1ELb0ELb0ELb1ELb0ELi3ELi1ELi1ELi1ELb0EEENS1_24CollectiveEpilogueBwdGQAISD_fSG_Li384ELb1ELb0EEENS1_19SingleTileSchedulerILb1ELb0ELb0ELi96EEEEEEEEEvNT_6ParamsE)
        /*06b0*/ 	.word	0x00000000


	//----- nvinfo : EIATTR_MIN_STACK_SIZE
	.align		4
.L_302:
        /*06b4*/ 	.byte	0x04, 0x12
        /*06b6*/ 	.short	(.L_304 - .L_303)
	.align		4
.L_303:
        /*06b8*/ 	.word	index@(_ZN7cutlass13device_kernelIN5flash11enable_sm90INS1_16FlashAttnBwdSm90INS1_25CollectiveMainloopBwdSm90ILi2ELi1ELi1EN4cute5tupleIJNS5_1CILi1EEES8_S8_EEENS6_IJNS7_ILi64EEENS7_ILi96EEENS7_ILi192EEEEEENS_10bfloat16_tEfNS_4arch4Sm90ELb0ELb1ELb0ELb1ELb1ELb0ELb1ELb0ELi3ELi1ELi1ELi1ELb0EEENS1_24CollectiveEpilogueBwdGQAISD_fSG_Li384ELb1ELb1EEENS1_19SingleTileSchedulerILb1ELb0ELb0ELi96EEEEEEEEEvNT_6ParamsE)
        /*06bc*/ 	.word	0x00000000


	//----- nvinfo : EIATTR_MIN_STACK_SIZE
	.align		4
.L_304:
        /*06c0*/ 	.byte	0x04, 0x12
        /*06c2*/ 	.short	(.L_306 - .L_305)
	.align		4
.L_305:
        /*06c4*/ 	.word	index@(_ZN7cutlass13device_kernelIN5flash11enable_sm90INS1_16FlashAttnBwdSm90INS1_25CollectiveMainloopBwdSm90ILi2ELi1ELi1EN4cute5tupleIJNS5_1CILi1EEES8_S8_EEENS6_IJNS7_ILi64EEENS7_ILi96EEENS7_ILi192EEEEEENS_10bfloat16_tEfNS_4arch4Sm90ELb1ELb0ELb0ELb0ELb0ELb0ELb1ELb0ELi3ELi1ELi1ELi1ELb0EEENS1_21CollectiveEpilogueBwdISD_SE_SG_Li384ELb0ELb1ELi3EEENS1_25SingleTileBwdLPTSchedulerILb0ELi96ELb0EEEEEEEEEvNT_6ParamsE)
        /*06c8*/ 	.word	0x00000018


	//----- nvinfo : EIATTR_MIN_STACK_SIZE
	.align		4
.L_306:
        /*06cc*/ 	.byte	0x04, 0x12
        /*06ce*/ 	.short	(.L_308 - .L_307)
	.align		4
.L_307:
        /*06d0*/ 	.word	index@(_ZN7cutlass13device_kernelIN5flash11enable_sm90INS1_16FlashAttnBwdSm90INS1_25CollectiveMainloopBwdSm90ILi2ELi1ELi1EN4cute5tupleIJNS5_1CILi1EEES8_S8_EEENS6_IJNS7_ILi64EEENS7_ILi96EEENS7_ILi192EEEEEENS_10bfloat16_tEfNS_4arch4Sm90ELb1ELb0ELb0ELb0ELb1ELb0ELb1ELb0ELi3ELi1ELi1ELi1ELb0EEENS1_21CollectiveEpilogueBwdISD_SE_SG_Li384ELb0ELb1ELi3EEENS1_25SingleTileBwdLPTSchedulerILb0ELi96ELb1EEEEEEEEEvNT_6ParamsE)
        /*06d4*/ 	.word	0x00000018


	//----- nvinfo : EIATTR_MIN_STACK_SIZE
	.align		4
.L_308:
        /*06d8*/ 	.byte	0x04, 0x12
        /*06da*/ 	.short	(.L_310 - .L_309)
	.align		4
.L_309:
        /*06dc*/ 	.word	index@(_ZN7cutlass13device_kernelIN5flash11enable_sm90INS1_16FlashAttnBwdSm90INS1_25CollectiveMainloopBwdSm90ILi2ELi1ELi1EN4cute5tupleIJNS5_1CILi1EEES8_S8_EEENS6_IJNS7_ILi64EEENS7_ILi96EEENS7_ILi192EEEEEENS_10bfloat16_tEfNS_4arch4Sm90ELb1ELb0ELb0ELb0ELb0ELb0ELb1ELb0ELi3ELi1ELi1ELi1ELb0EEENS1_24CollectiveEpilogueBwdGQAISD_fSG_Li384ELb0ELb0EEENS1_25SingleTileBwdLPTSchedulerILb0ELi96ELb0EEEEEEEEEvNT_6ParamsE)
        /*06e0*/ 	.word	0x00000018


	//----- nvinfo : EIATTR_MIN_STACK_SIZE
	.align		4
.L_310:
        /*06e4*/ 	.byte	0x04, 0x12
        /*06e6*/ 	.short	(.L_312 - .L_311)
	.align		4
.L_311:
        /*06e8*/ 	.word	index@(_ZN7cutlass13device_kernelIN5flash11enable_sm90INS1_16FlashAttnBwdSm90INS1_25CollectiveMainloopBwdSm90ILi2ELi1ELi1EN4cute5tupleIJNS5_1CILi1EEES8_S8_EEENS6_IJNS7_ILi64EEENS7_ILi96EEENS7_ILi192EEEEEENS_10bfloat16_tEfNS_4arch4Sm90ELb1ELb0ELb0ELb0ELb1ELb0ELb1ELb0ELi3ELi1ELi1ELi1ELb0EEENS1_24CollectiveEpilogueBwdGQAISD_fSG_Li384ELb0ELb1EEENS1_25SingleTileBwdLPTSchedulerILb0ELi96ELb1EEEEEEEEEvNT_6ParamsE)
        /*06ec*/ 	.word	0x00000018


	//----- nvinfo : EIATTR_MIN_STACK_SIZE
	.align		4
.L_312:
        /*06f0*/ 	.byte	0x04, 0x12
        /*06f2*/ 	.short	(.L_314 - .L_313)
	.align		4
.L_313:
        /*06f4*/ 	.word	index@(_ZN7cutlass13device_kernelIN5flash22FlashAttnBwdPreprocessIN4cute5tupleIJNS3_1CILi64EEENS5_ILi192EEEEEENS_10bfloat16_tEfNS_4arch4Sm90ELb1ELb0EEEEEvNT_6ParamsE)
        /*06f8*/ 	.word	0x00000000


	//----- nvinfo : EIATTR_MIN_STACK_SIZE
	.align		4
.L_314:
        /*06fc*/ 	.byte	0x04, 0x12
        /*06fe*/ 	.short	(.L_316 - .L_315)
	.align		4
.L_315:
        /*0700*/ 	.word	index@(_ZN7cutlass13device_kernelIN5flash11enable_sm90INS1_16FlashAttnBwdSm90INS1_25CollectiveMainloopBwdSm90ILi2ELi1ELi1EN4cute5tupleIJNS5_1CILi1EEES8_S8_EEENS6_IJNS7_ILi64EEENS7_ILi96EEENS7_ILi192EEEEEENS_10bfloat16_tEfNS_4arch4Sm90ELb1ELb0ELb0ELb1ELb0ELb0ELb1ELb0ELi3ELi1ELi1ELi1ELb0EEENS1_21CollectiveEpilogueBwdISD_SE_SG_Li384ELb1ELb1ELi3EEENS1_25SingleTileBwdLPTSchedulerILb1ELi96ELb0EEEEEEEEEvNT_6ParamsE)
        /*0704*/ 	.word	0x00000008


	//----- nvinfo : EIATTR_MIN_STACK_SIZE
	.align		4
.L_316:
        /*0708*/ 	.byte	0x04, 0x12
        /*070a*/ 	.short	(.L_318 - .L_317)
	.align		4
.L_317:
        /*070c*/ 	.word	index@(_ZN7cutlass13device_kernelIN5flash11enable_sm90INS1_16FlashAttnBwdSm90INS1_25CollectiveMainloopBwdSm90ILi2ELi1ELi1EN4cute5tupleIJNS5_1CILi1EEES8_S8_EEENS6_IJNS7_ILi64EEENS7_ILi96EEENS7_ILi192EEEEEENS_10bfloat16_tEfNS_4arch4Sm90ELb1ELb0ELb0ELb1ELb1ELb0ELb1ELb0ELi3ELi1ELi1ELi1ELb0EEENS1_21CollectiveEpilogueBwdISD_SE_SG_Li384ELb1ELb1ELi3EEENS1_25SingleTileBwdLPTSchedulerILb1ELi96ELb1EEEEEEEEEvNT_6ParamsE)
        /*0710*/ 	.word	0x00000008


	//----- nvinfo : EIATTR_MIN_STACK_SIZE
	.align		4
.L_318:
        /*0714*/ 	.byte	0x04, 0x12
        /*0716*/ 	.short	(.L_320 - .L_319)
	.align		4
.L_319:
        /*0718*/ 	.word	index@(_ZN7cutlass13device_kernelIN5flash11enable_sm90INS1_16FlashAttnBwdSm90INS1_25CollectiveMainloopBwdSm90ILi2ELi1ELi1EN4cute5tupleIJNS5_1CILi1EEES8_S8_EEENS6_IJNS7_ILi64EEENS7_ILi96EEENS7_ILi192EEEEEENS_10bfloat16_tEfNS_4arch4Sm90ELb1ELb0ELb0ELb1ELb0ELb0ELb1ELb0ELi3ELi1ELi1ELi1ELb0EEENS1_24CollectiveEpilogueBwdGQAISD_fSG_Li384ELb1ELb0EEENS1_25SingleTileBwdLPTSchedulerILb1ELi96ELb0EEEEEEEEEvNT_6ParamsE)
        /*071c*/ 	.word	0x00000008


	//----- nvinfo : EIATTR_MIN_STACK_SIZE
	.align		4
.L_320:
        /*0720*/ 	.byte	0x04, 0x12
        /*0722*/ 	.short	(.L_322 - .L_321)
	.align		4
.L_321:
        /*0724*/ 	.word	index@(_ZN7cutlass13device_kernelIN5flash32FlashAttnBwdPostprocessConvertdQIN4cute5tupleIJNS3_1CILi96EEENS5_ILi192EEEEEENS_10bfloat16_tEfNS_4arch4Sm90ELi384ENS3_8TiledMMAINS3_8MMA_AtomIJNS3_4SM904GMMA27MMA_64x96x16_F32BF16BF16_SSILNSF_5MajorE1ELSH_1ELNSF_7ScaleInE1ELSI_1EEEEEENS3_6LayoutINS4_IJNS5_ILi3EEENS5_ILi1EEESN_EEENS4_IJSN_NS5_ILi0EEESP_EEEEENS4_IJNS3_10UnderscoreESS_SS_EEEEELb1EEEEEvNT_6ParamsE)
        /*0728*/ 	.word	0x00000000


	//----- nvinfo : EIATTR_MIN_STACK_SIZE
	.align		4
.L_322:
        /*072c*/ 	.byte	0x04, 0x12
        /*072e*/ 	.short	(.L_324 - .L_323)
	.align		4
.L_323:
        /*0730*/ 	.word	index@(_ZN7cutlass13device_kernelIN5flash32FlashAttnBwdPostprocessConvertdQIN4cute5tupleIJNS3_1CILi64EEENS5_ILi192EEEEEENS_10bfloat16_tEfNS_4arch4Sm90ELi384ENS3_8TiledMMAINS3_8MMA_AtomIJNS3_4SM904GMMA27MMA_64x64x16_F32BF16BF16_SSILNSF_5MajorE0ELSH_1ELNSF_7ScaleInE1ELSI_1EEEEEENS3_6LayoutINS4_IJNS5_ILi1EEENS5_ILi3EEESM_EEENS4_IJNS5_ILi0EEESM_SP_EEEEENS4_IJNS3_10UnderscoreESS_SS_EEEEELb0EEEEEvNT_6ParamsE)
        /*0734*/ 	.word	0x00000000


	//----- nvinfo : EIATTR_MIN_STACK_SIZE
	.align		4
.L_324:
        /*0738*/ 	.byte	0x04, 0x12
        /*073a*/ 	.short	(.L_326 - .L_325)
	.align		4
.L_325:
        /*073c*/ 	.word	index@(_ZN7cutlass13device_kernelIN5flash11enable_sm90INS1_16FlashAttnBwdSm90INS1_25CollectiveMainloopBwdSm90ILi2ELi1ELi1EN4cute5tupleIJNS5_1CILi1EEES8_S8_EEENS6_IJNS7_ILi64EEENS7_ILi96EEENS7_ILi192EEEEEENS_10bfloat16_tEfNS_4arch4Sm90ELb1ELb0ELb0ELb1ELb1ELb0ELb1ELb0ELi3ELi1ELi1ELi1ELb0EEENS1_24CollectiveEpilogueBwdGQAISD_fSG_Li384ELb1ELb1EEENS1_25SingleTileBwdLPTSchedulerILb1ELi96ELb1EEEEEEEEEvNT_6ParamsE)
        /*0740*/ 	.word	0x00000008


	//----- nvinfo : EIATTR_MIN_STACK_SIZE
	.align		4
.L_326:
        /*0744*/ 	.byte	0x04, 0x12
        /*0746*/ 	.short	(.L_328 - .L_327)
	.align		4
.L_327:
        /*0748*/ 	.word	index@(_ZN7cutlass13device_kernelIN5flash22FlashAttnBwdPreprocessIN4cute5tupleIJNS3_1CILi64EEENS5_ILi192EEEEEENS_10bfloat16_tEfNS_4arch4Sm90ELb1ELb1EEEEEvNT_6ParamsE)
        /*074c*/ 	.word	0x00000000
.L_328:


//--------------------- .nv.compat                --------------------------
	.section	.nv.compat,"",@"SHT_CUDA_COMPAT_INFO"
	.align	4
        /*0000*/ 	.byte	0x02, 0x09, 0x01, 0x00, 0x02, 0x02, 0x04, 0x00, 0x02, 0x05, 0x05, 0x00, 0x03, 0x07, 0x01, 0x01
        /*0010*/ 	.byte	0x02, 0x03, 0x01, 0x00, 0x02, 0x06, 0x01, 0x00, 0x04, 0x0b, 0x08, 0x00, 0x00, 0x00, 0x00, 0x00
        /*0020*/ 	.byte	0x00, 0x00, 0x00, 0x00


//--------------------- .nv.info._ZN7cutlass13device_kernelIN5flash11enable_sm90INS1_16FlashAttnBwdSm90INS1_25CollectiveMainloopBwdSm90ILi2ELi1ELi1EN4cute5tupleIJNS5_1CILi1EEES8_S8_EEENS6_IJNS7_ILi64EEENS7_ILi96EEENS7_ILi192EEEEEENS_10bfloat16_tEfNS_4arch4Sm90ELb0ELb0ELb1ELb0ELb0ELb0ELb1ELb0ELi3ELi1ELi1ELi1ELb0EEENS1_21CollectiveEpilogueBwdISD_SE_SG_Li384ELb0ELb1ELi3EEENS1_19SingleTileSchedulerILb0ELb0ELb0ELi96EEEEEEEEEvNT_6ParamsE --------------------------
	.section	.nv.info._ZN7cutlass13device_kernelIN5flash11enable_sm90INS1_16FlashAttnBwdSm90INS1_25CollectiveMainloopBwdSm90ILi2ELi1ELi1EN4cute5tupleIJNS5_1CILi1EEES8_S8_EEENS6_IJNS7_ILi64EEENS7_ILi96EEENS7_ILi192EEEEEENS_10bfloat16_tEfNS_4arch4Sm90ELb0ELb0ELb1ELb0ELb0ELb0ELb1ELb0ELi3ELi1ELi1ELi1ELb0EEENS1_21CollectiveEpilogueBwdISD_SE_SG_Li384ELb0ELb1ELi3EEENS1_19SingleTileSchedulerILb0ELb0ELb0ELi96EEEEEEEEEvNT_6ParamsE,"",@"SHT_CUDA_INFO"
	.sectionflags	@""
	.align	4


	//----- nvinfo : EIATTR_CUDA_API_VERSION
	.align		4
        /*0000*/ 	.byte	0x04, 0x37
        /*0002*/ 	.short	(.L_330 - .L_329)
.L_329:
        /*0004*/ 	.word	0x00000082


	//----- nvinfo : EIATTR_KPARAM_INFO
	.align		4
.L_330:
        /*0008*/ 	.byte	0x04, 0x17
        /*000a*/ 	.short	(.L_332 - .L_331)
.L_331:
        /*000c*/ 	.word	0x00000000
        /*0010*/ 	.short	0x0000
        /*0012*/ 	.short	0x0070
        /*0014*/ 	.byte	0x00, 0xf0, 0x01, 0x24


	//----- nvinfo : EIATTR_SPARSE_MMA_MASK
	.align		4
.L_332:
        /*0018*/ 	.byte	0x03, 0x50
        /*001a*/ 	.short	0x0000


	//----- nvinfo : EIATTR_MAXREG_COUNT
	.align		4
        /*001c*/ 	.byte	0x03, 0x1b
        /*001e*/ 	.short	0x0080


	//----- nvinfo : EIATTR_NUM_BARRIERS
	.align		4
        /*0020*/ 	.byte	0x02, 0x4c
        /*0022*/ 	.byte	0x10
	.zero		1


	//----- nvinfo : EIATTR_EXTERNS
	.align		4
        /*0024*/ 	.byte	0x04, 0x0f
        /*0026*/ 	.short	(.L_334 - .L_333)


	//   ....[0]....
	.align		4
.L_333:
        /*0028*/ 	.word	index@(__assertfail)


	//----- nvinfo : EIATTR_ANNOTATIONS
	.align		4
.L_334:
        /*002c*/ 	.byte	0x04, 0x55
        /*002e*/ 	.short	(.L_336 - .L_335)


	//   ....[0]....
.L_335:
        /*0030*/ 	.word	0x00000001
        /*0034*/ 	.byte	0xd0, 0x0c, 0x00, 0x00, 0x01, 0x00, 0x00, 0x00, 0x00, 0x0d, 0x00, 0x00, 0x01, 0x00, 0x00, 0x00
        /*0044*/ 	.byte	0xd0, 0x10, 0x00, 0x00, 0x01, 0x00, 0x00, 0x00, 0xe0, 0x10, 0x00, 0x00, 0x01, 0x00, 0x00, 0x00
        /*0054*/ 	.byte	0x10, 0x3f, 0x00, 0x00, 0x01, 0x00, 0x00, 0x00, 0x20, 0x3f, 0x00, 0x00


	//----- nvinfo : EIATTR_MERCURY_ISA_VERSION
	.align		4
.L_336:
        /*0060*/ 	.byte	0x03, 0x5f
        /*0062*/ 	.short	0x0101


	//----- nvinfo : EIATTR_INT_WARP_WIDE_INSTR_OFFSETS
	.align		4
        /*0064*/ 	.byte	0x04, 0x31
        /*0066*/ 	.short	(.L_338 - .L_337)


	//   ....[0]....
.L_337:
        /*0068*/ 	.word	0x000001e0


	//   ....[1]....
        /*006c*/ 	.word	0x000002a0


	//----- nvinfo : EIATTR_COOP_GROUP_MASK_REGIDS
	.align		4
.L_338:
        /*0070*/ 	.byte	0x04, 0x29
        /*0072*/ 	.short	(.L_340 - .L_339)


	//   ....[0]....
.L_339:
        /*0074*/ 	.word	0xffffffff


	//   ....[1]....
        /*0078*/ 	.word	0xffffffff


	//   ....[2]....
        /*007c*/ 	.word	0xffffffff


	//   ....[3]....
        /*0080*/ 	.word	0xffffffff


	//   ....[4]....
        /*0084*/ 	.word	0xffffffff


	//   ....[5]....
        /*0088*/ 	.word	0xffffffff


	//   ....[6]....
        /*008c*/ 	.word	0xffffffff


	//   ....[7]....
        /*0090*/ 	.word	0xffffffff


	//   ....[8]....
        /*0094*/ 	.word	0x0500000f


	//----- nvinfo : EIATTR_COOP_GROUP_INSTR_OFFSETS
	.align		4
.L_340:
        /*0098*/ 	.byte	0x04, 0x28
        /*009a*/ 	.short	(.L_342 - .L_341)


	//   ....[0]....
.L_341:
        /*009c*/ 	.word	0x00000060


	//   ....[1]....
        /*00a0*/ 	.word	0x000001f0


	//   ....[2]....
        /*00a4*/ 	.word	0x00000280


	//   ....[3]....
        /*00a8*/ 	.word	0x00000400


	//   ....[4]....
        /*00ac*/ 	.word	0x00000610


	//   ....[5]....
        /*00b0*/ 	.word	0x00000b80


	//   ....[6]....
        /*00b4*/ 	.word	0x00004350


	//   ....[7]....
        /*00b8*/ 	.word	0x000047f0


	//   ....[8]....
        /*00bc*/ 	.word	0x000078b0


	//----- nvinfo : EIATTR_REG_RECONFIG
	.align		4
.L_342:
        /*00c0*/ 	.byte	0x01, 0x54
	.zero		2


	//----- nvinfo : EIATTR_SYSCALL_OFFSETS
	.align		4
        /*00c4*/ 	.byte	0x04, 0x46
        /*00c6*/ 	.short	(.L_344 - .L_343)


	//   ....[0]....
.L_343:
        /*00c8*/ 	.word	0x000007e0


	//   ....[1]....
        /*00cc*/ 	.word	0x000008d0


	//   ....[2]....
        /*00d0*/ 	.word	0x00000a10


	//   ....[3]....
        /*00d4*/ 	.word	0x00000b00


	//   ....[4]....
        /*00d8*/ 	.word	0x00003b80


	//   ....[5]....
        /*00dc*/ 	.word	0x00003cc0


	//   ....[6]....
        /*00e0*/ 	.word	0x00003de0


	//   ....[7]....
        /*00e4*/ 	.word	0x00003f00


	//----- nvinfo : EIATTR_MBARRIER_INSTR_OFFSETS
	.align		4
.L_344:
        /*00e8*/ 	.byte	0x04, 0x39
        /*00ea*/ 	.short	(.L_346 - .L_345)


	//   ....[0]....
.L_345:
        /*00ec*/ 	.word	0x000002c0
        /*00f0*/ 	.word	0x000000ff
        /*00f4*/ 	.word	0x00036400
        /*00f8*/ 	.short	0x0100
        /*00fa*/ 	.byte	0x06
	.zero		1


	//   ....[1]....
        /*00fc*/ 	.word	0x000003b0
        /*0100*/ 	.word	0x000000ff
        /*0104*/ 	.word	0x00036410
        /*0108*/ 	.short	0x0100
        /*010a*/ 	.byte	0x08
	.zero		1


	//   ....[2]....
        /*010c*/ 	.word	0x000003c0
        /*0110*/ 	.word	0x000000ff
        /*0114*/ 	.word	0x00036420
        /*0118*/ 	.short	0x0100
        /*011a*/ 	.byte	0x08
	.zero		1


	//   ....[3]....
        /*011c*/ 	.word	0x000003d0
        /*0120*/ 	.word	0x000000ff
        /*0124*/ 	.word	0x00036418
        /*0128*/ 	.short	0x0100
        /*012a*/ 	.byte	0x08
	.zero		1


	//   ....[4]....
        /*012c*/ 	.word	0x000003e0
        /*0130*/ 	.word	0x000000ff
        /*0134*/ 	.word	0x00036428
        /*0138*/ 	.short	0x0100
        /*013a*/ 	.byte	0x08
	.zero		1


	//   ....[5]....
        /*013c*/ 	.word	0x00000510
        /*0140*/ 	.word	0x000000ff
        /*0144*/ 	.word	0x00036430
        /*0148*/ 	.short	0x0100
        /*014a*/ 	.byte	0x08
	.zero		1


	//   ....[6]....
        /*014c*/ 	.word	0x00000520
        /*0150*/ 	.word	0x000000ff
        /*0154*/ 	.word	0x00036438
        /*0158*/ 	.short	0x0100
        /*015a*/ 	.byte	0x08
	.zero		1


	//   ....[7]....
        /*015c*/ 	.word	0x00000bd0
        /*0160*/ 	.word	0x000000ff
        /*0164*/ 	.word	0x00036400
        /*0168*/ 	.short	0x010a
        /*016a*/ 	.byte	0x25
	.zero		1


	//   ....[8]....
        /*016c*/ 	.word	0x00000d70
        /*0170*/ 	.word	0x000000ff
        /*0174*/ 	.word	0x00036400
        /*0178*/ 	.short	0x010a
        /*017a*/ 	.byte	0x25
	.zero		1


	//   ....[9]....
        /*017c*/ 	.word	0x00001480
        /*0180*/ 	.word	0x00000004
        /*0184*/ 	.word	0x00036410
        /*0188*/ 	.short	0x010a
        /*018a*/ 	.byte	0x3f
	.zero		1


	//   ....[10]....
        /*018c*/ 	.word	0x000014c0
        /*0190*/ 	.word	0x00000004
        /*0194*/ 	.word	0x00036410
        /*0198*/ 	.short	0x010a
        /*019a*/ 	.byte	0x3f
	.zero		1


	//   ....[11]....
        /*019c*/ 	.word	0x00001b60
        /*01a0*/ 	.word	0x000000ff
        /*01a4*/ 	.word	0x00036430
        /*01a8*/ 	.short	0x010a
        /*01aa*/ 	.byte	0x25
	.zero		1


	//   ....[12]....
        /*01ac*/ 	.word	0x00001ba0
        /*01b0*/ 	.word	0x000000ff
        /*01b4*/ 	.word	0x00036430
        /*01b8*/ 	.short	0x010a
        /*01ba*/ 	.byte	0x25
	.zero		1


	//   ....[13]....
        /*01bc*/ 	.word	0x00003380
        /*01c0*/ 	.word	0x000000ff
        /*01c4*/ 	.word	0x00000000
        /*01c8*/ 	.short	0x0101
        /*01ca*/ 	.byte	0x04
	.zero		1


	//   ....[14]....
        /*01cc*/ 	.word	0x00003710
        /*01d0*/ 	.word	0x00000004
        /*01d4*/ 	.word	0x00000000
        /*01d8*/ 	.short	0x0101
        /*01da*/ 	.byte	0x3f
	.zero		1


	//   ....[15]....
        /*01dc*/ 	.word	0x00005a60
        /*01e0*/ 	.word	0x00000000
        /*01e4*/ 	.word	0x00036420
        /*01e8*/ 	.short	0x010a
        /*01ea*/ 	.byte	0x3f
	.zero		1


	//   ....[16]....
        /*01ec*/ 	.word	0x000061a0
        /*01f0*/ 	.word	0x00000000
        /*01f4*/ 	.word	0x00036438
        /*01f8*/ 	.short	0x010a
        /*01fa*/ 	.byte	0x3f
	.zero		1


	//   ....[17]....
        /*01fc*/ 	.word	0x000064f0
        /*0200*/ 	.word	0x00000000
        /*0204*/ 	.word	0x00036428
        /*0208*/ 	.short	0x010a
        /*020a*/ 	.byte	0x3f
	.zero		1


	//   ....[18]....
        /*020c*/ 	.word	0x00006780
        /*0210*/ 	.word	0x00000000
        /*0214*/ 	.word	0x00036438
        /*0218*/ 	.short	0x010a
        /*021a*/ 	.byte	0x3f
	.zero		1


	//   ....[19]....
        /*021c*/ 	.word	0x00006a60
        /*0220*/ 	.word	0x00000000
        /*0224*/ 	.word	0x00036420
        /*0228*/ 	.short	0x010a
        /*022a*/ 	.byte	0x3f
	.zero		1


	//   ....[20]....
        /*022c*/ 	.word	0x00006d50
        /*0230*/ 	.word	0x00000000
        /*0234*/ 	.word	0x00036438
        /*0238*/ 	.short	0x010a
        /*023a*/ 	.byte	0x3f
	.zero		1


	//   ....[21]....
        /*023c*/ 	.word	0x00007040
        /*0240*/ 	.word	0x00000000
        /*0244*/ 	.word	0x00036428
        /*0248*/ 	.short	0x010a
        /*024a*/ 	.byte	0x3f
	.zero		1


	//   ....[22]....
        /*024c*/ 	.word	0x000072f0
        /*0250*/ 	.word	0x00000000
        /*0254*/ 	.word	0x00036438
        /*0258*/ 	.short	0x010a
        /*025a*/ 	.byte	0x3f
	.zero		1


	//   ....[23]....
        /*025c*/ 	.word	0x00007740
        /*0260*/ 	.word	0x00000007
        /*0264*/ 	.word	0x00000000
        /*0268*/ 	.short	0x010a
        /*026a*/ 	.byte	0x3f
	.zero		1


	//   ....[24]....
        /*026c*/ 	.word	0x000077c0
        /*0270*/ 	.word	0x00000003
        /*0274*/ 	.word	0x00000000
        /*0278*/ 	.short	0x010a
        /*027a*/ 	.byte	0x3f
	.zero		1


	//   ....[25]....
        /*027c*/ 	.word	0x00007810
        /*0280*/ 	.word	0x00000009
        /*0284*/ 	.word	0x00036438
        /*0288*/ 	.short	0x010a
        /*028a*/ 	.byte	0x3f
	.zero		1


	//   ....[26]....
        /*028c*/ 	.word	0x000078e0
        /*0290*/ 	.word	0x0000009d
        /*0294*/ 	.word	0x00036400
        /*0298*/ 	.short	0x010a
        /*029a*/ 	.byte	0x3f
	.zero		1


	//   ....[27]....
        /*029c*/ 	.word	0x00007930
        /*02a0*/ 	.word	0x00000004
        /*02a4*/ 	.word	0x00036410
        /*02a8*/ 	.short	0x010a
        /*02aa*/ 	.byte	0x3f
	.zero		1


	//   ....[28]....
        /*02ac*/ 	.word	0x00007980
        /*02b0*/ 	.word	0x0000009d
        /*02b4*/ 	.word	0x00036430
        /*02b8*/ 	.short	0x010a
        /*02ba*/ 	.byte	0x3f
	.zero		1


	//   ....[29]....
        /*02bc*/ 	.word	0x000079d0
        /*02c0*/ 	.word	0x00000000
        /*02c4*/ 	.word	0x00036420
        /*02c8*/ 	.short	0x010a
        /*02ca*/ 	.byte	0x3f
	.zero		1


	//   ....[30]....
        /*02cc*/ 	.word	0x00007a20
        /*02d0*/ 	.word	0x00000000
        /*02d4*/ 	.word	0x00036438
        /*02d8*/ 	.short	0x010a
        /*02da*/ 	.byte	0x3f
	.zero		1


	//   ....[31]....
        /*02dc*/ 	.word	0x00007a70
        /*02e0*/ 	.word	0x00000000
        /*02e4*/ 	.word	0x00036428
        /*02e8*/ 	.short	0x010a
        /*02ea*/ 	.byte	0x3f
	.zero		1


	//   ....[32]....
        /*02ec*/ 	.word	0x00007ac0
        /*02f0*/ 	.word	0x00000000
        /*02f4*/ 	.word	0x00036438
        /*02f8*/ 	.short	0x010a
        /*02fa*/ 	.byte	0x3f
	.zero		1


	//   ....[33]....
        /*02fc*/ 	.word	0x00007b20
        /*0300*/ 	.word	0x00000000
        /*0304*/ 	.word	0x00036420
        /*0308*/ 	.short	0x010a
        /*030a*/ 	.byte	0x3f
	.zero		1


	//   ....[34]....
        /*030c*/ 	.word	0x00007b70
        /*0310*/ 	.word	0x00000000
        /*0314*/ 	.word	0x00036438
        /*0318*/ 	.short	0x010a
        /*031a*/ 	.byte	0x3f
	.zero		1


	//   ....[35]....
        /*031c*/ 	.word	0x00007bc0
        /*0320*/ 	.word	0x00000000
        /*0324*/ 	.word	0x00036428
        /*0328*/ 	.short	0x010a
        /*032a*/ 	.byte	0x3f
	.zero		1


	//   ....[36]....
        /*032c*/ 	.word	0x00007c10
        /*0330*/ 	.word	0x00000000
        /*0334*/ 	.word	0x00036438
        /*0338*/ 	.short	0x010a
        /*033a*/ 	.byte	0x3f
	.zero		1


	//   ....[37]....
        /*033c*/ 	.word	0x00007cf0
        /*0340*/ 	.word	0x00000007
        /*0344*/ 	.word	0x00000000
        /*0348*/ 	.short	0x010a
        /*034a*/ 	.byte	0x3f
	.zero		1


	//   ....[38]....
        /*034c*/ 	.word	0x00007d40
        /*0350*/ 	.word	0x00000003
        /*0354*/ 	.word	0x00000000
        /*0358*/ 	.short	0x010a
        /*035a*/ 	.byte	0x3f
	.zero		1


	//----- nvinfo : EIATTR_NUM_MBARRIERS
	.align		4
.L_346:
        /*035c*/ 	.byte	0x03, 0x38
        /*035e*/ 	.short	0x0007


	//----- nvinfo : EIATTR_EXIT_INSTR_OFFSETS
	.align		4
        /*0360*/ 	.byte	0x04, 0x1c
        /*0362*/ 	.short	(.L_348 - .L_347)


	//   ....[0]....
.L_347:
        /*0364*/ 	.word	0x00000670


	//   ....[1]....
        /*0368*/ 	.word	0x000047a0


	//   ....[2]....
        /*036c*/ 	.word	0x00004830


	//   ....[3]....
        /*0370*/ 	.word	0x00004860


	//   ....[4]....
        /*0374*/ 	.word	0x00004960


	//   ....[5]....
        /*0378*/ 	.word	0x000052a0


	//   ....[6]....
        /*037c*/ 	.word	0x000056f0


	//   ....[7]....
        /*0380*/ 	.word	0x00007860


	//----- nvinfo : EIATTR_MAX_THREADS
	.align		4
.L_348:
        /*0384*/ 	.byte	0x04, 0x05
        /*0386*/ 	.short	(.L_350 - .L_349)
.L_349:
        /*0388*/ 	.word	0x00000200
        /*038c*/ 	.word	0x00000001
        /*0390*/ 	.word	0x00000001


	//----- nvinfo : EIATTR_CRS_STACK_SIZE
	.align		4
.L_350:
        /*0394*/ 	.byte	0x04, 0x1e
        /*0396*/ 	.short	(.L_352 - .L_351)
.L_351:
        /*0398*/ 	.word	0x00000000


	//----- nvinfo : EIATTR_CBANK_PARAM_SIZE
	.align		4
.L_352:
        /*039c*/ 	.byte	0x03, 0x19
        /*039e*/ 	.short	0x0970


	//----- nvinfo : EIATTR_PARAM_CBANK
	.align		4
        /*03a0*/ 	.byte	0x04, 0x0a
        /*03a2*/ 	.short	(.L_354 - .L_353)
	.align		4
.L_353:
        /*03a4*/ 	.word	index@(.nv.constant0._ZN7cutlass13device_kernelIN5flash11enable_sm90INS1_16FlashAttnBwdSm90INS1_25CollectiveMainloopBwdSm90ILi2ELi1ELi1EN4cute5tupleIJNS5_1CILi1EEES8_S8_EEENS6_IJNS7_ILi64EEENS7_ILi96EEENS7_ILi192EEEEEENS_10bfloat16_tEfNS_4arch4Sm90ELb0ELb0ELb1ELb0ELb0ELb0ELb1ELb0ELi3ELi1ELi1ELi1ELb0EEENS1_21CollectiveEpilogueBwdISD_SE_SG_Li384ELb0ELb1ELi3EEENS1_19SingleTileSchedulerILb0ELb0ELb0ELi96EEEEEEEEEvNT_6ParamsE)
        /*03a8*/ 	.short	0x0210
        /*03aa*/ 	.short	0x0970


	//----- nvinfo : EIATTR_SW_WAR
	.align		4
.L_354:
        /*03ac*/ 	.byte	0x04, 0x36
        /*03ae*/ 	.short	(.L_356 - .L_355)
.L_355:
        /*03b0*/ 	.word	0x00000008
.L_356:


//--------------------- .nv.info._ZN7cutlass13device_kernelIN5flash11enable_sm90INS1_16FlashAttnBwdSm90INS1_25CollectiveMainloopBwdSm90ILi2ELi1ELi1EN4cute5tupleIJNS5_1CILi1EEES8_S8_EEENS6_IJNS7_ILi64EEENS7_ILi96EEENS7_ILi192EEEEEENS_10bfloat16_tEfNS_4arch4Sm90ELb0ELb0ELb1ELb0ELb1ELb0ELb1ELb0ELi3ELi1ELi1ELi1ELb0EEENS1_21CollectiveEpilogueBwdISD_SE_SG_Li384ELb0ELb1ELi3EEENS1_19SingleTileSchedulerILb0ELb0ELb0ELi96EEEEEEEEEvNT_6ParamsE --------------------------
	.section	.nv.info._ZN7cutlass13device_kernelIN5flash11enable_sm90INS1_16FlashAttnBwdSm90INS1_25CollectiveMainloopBwdSm90ILi2ELi1ELi1EN4cute5tupleIJNS5_1CILi1EEES8_S8_EEENS6_IJNS7_ILi64EEENS7_ILi96EEENS7_ILi192EEEEEENS_10bfloat16_tEfNS_4arch4Sm90ELb0ELb0ELb1ELb0ELb1ELb0ELb1ELb0ELi3ELi1ELi1ELi1ELb0EEENS1_21CollectiveEpilogueBwdISD_SE_SG_Li384ELb0ELb1ELi3EEENS1_19SingleTileSchedulerILb0ELb0ELb0ELi96EEEEEEEEEvNT_6ParamsE,"",@"SHT_CUDA_INFO"
	.sectionflags	@""
	.align	4


	//----- nvinfo : EIATTR_CUDA_API_VERSION
	.align		4
        /*0000*/ 	.byte	0x04, 0x37
        /*0002*/ 	.short	(.L_358 - .L_357)
.L_357:
        /*0004*/ 	.word	0x00000082


	//----- nvinfo : EIATTR_KPARAM_INFO
	.align		4
.L_358:
        /*0008*/ 	.byte	0x04, 0x17
        /*000a*/ 	.short	(.L_360 - .L_359)
.L_359:
        /*000c*/ 	.word	0x00000000
        /*0010*/ 	.short	0x0000
        /*0012*/ 	.short	0x0070
        /*0014*/ 	.byte	0x00, 0xf0, 0x01, 0x24


	//----- nvinfo : EIATTR_SPARSE_MMA_MASK
	.align		4
.L_360:
        /*0018*/ 	.byte	0x03, 0x50
        /*001a*/ 	.short	0x0000


	//----- nvinfo : EIATTR_MAXREG_COUNT
	.align		4
        /*001c*/ 	.byte	0x03, 0x1b
        /*001e*/ 	.short	0x0080


	//----- nvinfo : EIATTR_NUM_BARRIERS
	.align		4
        /*0020*/ 	.byte	0x02, 0x4c
        /*0022*/ 	.byte	0x10
	.zero		1


	//----- nvinfo : EIATTR_EXTERNS
	.align		4
        /*0024*/ 	.byte	0x04, 0x0f
        /*0026*/ 	.short	(.L_362 - .L_361)


	//   ....[0]....
	.align		4
.L_361:
        /*0028*/ 	.word	index@(__assertfail)


	//----- nvinfo : EIATTR_ANNOTATIONS
	.align		4
.L_362:
        /*002c*/ 	.byte	0x04, 0x55
        /*002e*/ 	.short	(.L_364 - .L_363)


	//   ....[0]....
.L_363:
        /*0030*/ 	.word	0x00000001
        /*0034*/ 	.byte	0xd0, 0x0c, 0x00, 0x00, 0x01, 0x00, 0x00, 0x00, 0x00, 0x0d, 0x00, 0x00, 0x01, 0x00, 0x00, 0x00
        /*0044*/ 	.byte	0xd0, 0x10, 0x00, 0x00, 0x01, 0x00, 0x00, 0x00, 0xe0, 0x10, 0x00, 0x00, 0x01, 0x00, 0x00, 0x00
        /*0054*/ 	.byte	0x10, 0x3f, 0x00, 0x00, 0x01, 0x00, 0x00, 0x00, 0x20, 0x3f, 0x00, 0x00


	//----- nvinfo : EIATTR_MERCURY_ISA_VERSION
	.align		4
.L_364:
        /*0060*/ 	.byte	0x03, 0x5f
        /*0062*/ 	.short	0x0101


	//----- nvinfo : EIATTR_INT_WARP_WIDE_INSTR_OFFSETS
	.align		4
        /*0064*/ 	.byte	0x04, 0x31
        /*0066*/ 	.short	(.L_366 - .L_365)


	//   ....[0]....
.L_365:
        /*0068*/ 	.word	0x000001e0


	//   ....[1]....
        /*006c*/ 	.word	0x000002a0


	//   ....[2]....
        /*0070*/ 	.word	0x00005140


	//   ....[3]....
        /*0074*/ 	.word	0x00005730


	//   ....[4]....
        /*0078*/ 	.word	0x00005ea0


	//----- nvinfo : EIATTR_COOP_GROUP_MASK_REGIDS
	.align		4
.L_366:
        /*007c*/ 	.byte	0x04, 0x29
        /*007e*/ 	.short	(.L_368 - .L_367)


	//   ....[0]....
.L_367:
        /*0080*/ 	.word	0xffffffff


	//   ....[1]....
        /*0084*/ 	.word	0xffffffff


	//   ....[2]....
        /*0088*/ 	.word	0xffffffff


	//   ....[3]....
        /*008c*/ 	.word	0xffffffff


	//   ....[4]....
        /*0090*/ 	.word	0xffffffff


	//   ....[5]....
        /*0094*/ 	.word	0xffffffff


	//   ....[6]....
        /*0098*/ 	.word	0xffffffff


	//   ....[7]....
        /*009c*/ 	.word	0xffffffff


	//   ....[8]....
        /*00a0*/ 	.word	0xffffffff


	//   ....[9]....
        /*00a4*/ 	.word	0xffffffff


	//   ....[10]....
        /*00a8*/ 	.word	0xffffffff


	//   ....[11]....
        /*00ac*/ 	.word	0xffffffff


	//   ....[12]....
        /*00b0*/ 	.word	0xffffffff


	//   ....[13]....
        /*00b4*/ 	.word	0xffffffff


	//   ....[14]....
        /*00b8*/ 	.word	0x0500000f


	//   ....[15]....
        /*00bc*/ 	.word	0x0500000f


	//   ....[16]....
        /*00c0*/ 	.word	0x0500000f


	//   ....[17]....
        /*00c4*/ 	.word	0x0500000f


	//----- nvinfo : EIATTR_COOP_GROUP_INSTR_OFFSETS
	.align		4
.L_368:
        /*00c8*/ 	.byte	0x04, 0x28
        /*00ca*/ 	.short	(.L_370 - .L_369)


	//   ....[0]....
.L_369:
        /*00cc*/ 	.word	0x00000060


	//   ....[1]....
        /*00d0*/ 	.word	0x000001f0


	//   ....[2]....
        /*00d4*/ 	.word	0x00000280


	//   ....[3]....
        /*00d8*/ 	.word	0x00000400


	//   ....[4]....
        /*00dc*/ 	.word	0x00000610


	//   ....[5]....
        /*00e0*/ 	.word	0x00000b80


	//   ....[6]....
        /*00e4*/ 	.word	0x00004350


	//   ....[7]....
        /*00e8*/ 	.word	0x000047f0


	//   ....[8]....
        /*00ec*/ 	.word	0x00004c80


	//   ....[9]....
        /*00f0*/ 	.word	0x00005070


	//   ....[10]....
        /*00f4*/ 	.word	0x000052b0


	//   ....[11]....
        /*00f8*/ 	.word	0x00005660


	//   ....[12]....
        /*00fc*/ 	.word	0x00005910


	//   ....[13]....
        /*0100*/ 	.word	0x00005dd0


	//   ....[14]....
        /*0104*/ 	.word	0x000080c0


	//   ....[15]....
        /*0108*/ 	.word	0x00008210


	//   ....[16]....
        /*010c*/ 	.word	0x00008280


	//   ....[17]....
        /*0110*/ 	.word	0x000082f0


	//----- nvinfo : EIATTR_REG_RECONFIG
	.align		4
.L_370:
        /*0114*/ 	.byte	0x01, 0x54
	.zero		2


	//----- nvinfo : EIATTR_SYSCALL_OFFSETS
	.align		4
        /*0118*/ 	.byte	0x04, 0x46
        /*011a*/ 	.short	(.L_372 - .L_371)


	//   ....[0]....
.L_371:
        /*011c*/ 	.word	0x000007e0


	//   ....[1]....
        /*0120*/ 	.word	0x000008d0


	//   ....[2]....
        /*0124*/ 	.word	0x00000a10


	//   ....[3]....
        /*0128*/ 	.word	0x00000b00


	//   ....[4]....
        /*012c*/ 	.word	0x00003b80


	//   ....[5]....
        /*0130*/ 	.word	0x00003cc0


	//   ....[6]....
        /*0134*/ 	.word	0x00003de0


	//   ....[7]....
        /*0138*/ 	.word	0x00003f00


	//----- nvinfo : EIATTR_MBARRIER_INSTR_OFFSETS
	.align		4
.L_372:
        /*013c*/ 	.byte	0x04, 0x39
        /*013e*/ 	.short	(.L_374 - .L_373)


	//   ....[0]....
.L_373:
        /*0140*/ 	.word	0x000002c0
        /*0144*/ 	.word	0x000000ff
        /*0148*/ 	.word	0x00036400
        /*014c*/ 	.short	0x0100
        /*014e*/ 	.byte	0x06
	.zero		1


	//   ....[1]....
        /*0150*/ 	.word	0x000003b0
        /*0154*/ 	.word	0x000000ff
        /*0158*/ 	.word	0x00036410
        /*015c*/ 	.short	0x0100
        /*015e*/ 	.byte	0x08
	.zero		1


	//   ....[2]....
        /*0160*/ 	.word	0x000003c0
        /*0164*/ 	.word	0x000000ff
        /*0168*/ 	.word	0x00036420
        /*016c*/ 	.short	0x0100
        /*016e*/ 	.byte	0x08
	.zero		1


	//   ....[3]....
        /*0170*/ 	.word	0x000003d0
        /*0174*/ 	.word	0x000000ff
        /*0178*/ 	.word	0x00036418
        /*017c*/ 	.short	0x0100
        /*017e*/ 	.byte	0x08
	.zero		1


	//   ....[4]....
        /*0180*/ 	.word	0x000003e0
        /*0184*/ 	.word	0x000000ff
        /*0188*/ 	.word	0x00036428
        /*018c*/ 	.short	0x0100
        /*018e*/ 	.byte	0x08
	.zero		1


	//   ....[5]....
        /*0190*/ 	.word	0x00000510
        /*0194*/ 	.word	0x000000ff
        /*0198*/ 	.word	0x00036430
        /*019c*/ 	.short	0x0100
        /*019e*/ 	.byte	0x08
	.zero		1


	//   ....[6]....
        /*01a0*/ 	.word	0x00000520
        /*01a4*/ 	.word	0x000000ff
        /*01a8*/ 	.word	0x00036438
        /*01ac*/ 	.short	0x0100
        /*01ae*/ 	.byte	0x08
	.zero		1


	//   ....[7]....
        /*01b0*/ 	.word	0x00000bd0
        /*01b4*/ 	.word	0x000000ff
        /*01b8*/ 	.word	0x00036400
        /*01bc*/ 	.short	0x010a
        /*01be*/ 	.byte	0x25
	.zero		1


	//   ....[8]....
        /*01c0*/ 	.word	0x00000d70
        /*01c4*/ 	.word	0x000000ff
        /*01c8*/ 	.word	0x00036400
        /*01cc*/ 	.short	0x010a
        /*01ce*/ 	.byte	0x25
	.zero		1


	//   ....[9]....
        /*01d0*/ 	.word	0x00001480
        /*01d4*/ 	.word	0x00000004
        /*01d8*/ 	.word	0x00036410
        /*01dc*/ 	.short	0x010a
        /*01de*/ 	.byte	0x3f
	.zero		1


	//   ....[10]....
        /*01e0*/ 	.word	0x000014c0
        /*01e4*/ 	.word	0x00000004
        /*01e8*/ 	.word	0x00036410
        /*01ec*/ 	.short	0x010a
        /*01ee*/ 	.byte	0x3f
	.zero		1


	//   ....[11]....
        /*01f0*/ 	.word	0x00001b60
        /*01f4*/ 	.word	0x000000ff
        /*01f8*/ 	.word	0x00036430
        /*01fc*/ 	.short	0x010a
        /*01fe*/ 	.byte	0x25
	.zero		1


	//   ....[12]....
        /*0200*/ 	.word	0x00001ba0
        /*0204*/ 	.word	0x000000ff
        /*0208*/ 	.word	0x00036430
        /*020c*/ 	.short	0x010a
        /*020e*/ 	.byte	0x25
	.zero		1


	//   ....[13]....
        /*0210*/ 	.word	0x00003380
        /*0214*/ 	.word	0x000000ff
        /*0218*/ 	.word	0x00000000
        /*021c*/ 	.short	0x0101
        /*021e*/ 	.byte	0x04
	.zero		1


	//   ....[14]....
        /*0220*/ 	.word	0x00003710
        /*0224*/ 	.word	0x00000004
        /*0228*/ 	.word	0x00000000
        /*022c*/ 	.short	0x0101
        /*022e*/ 	.byte	0x3f
	.zero		1


	//   ....[15]....
        /*0230*/ 	.word	0x00006270
        /*0234*/ 	.word	0x00000000
        /*0238*/ 	.word	0x00036420
        /*023c*/ 	.short	0x010a
        /*023e*/ 	.byte	0x3f
	.zero		1


	//   ....[16]....
        /*0240*/ 	.word	0x000069b0
        /*0244*/ 	.word	0x00000000
        /*0248*/ 	.word	0x00036438
        /*024c*/ 	.short	0x010a
        /*024e*/ 	.byte	0x3f
	.zero		1


	//   ....[17]....
        /*0250*/ 	.word	0x00006d00
        /*0254*/ 	.word	0x00000000
        /*0258*/ 	.word	0x00036428
        /*025c*/ 	.short	0x010a
        /*025e*/ 	.byte	0x3f
	.zero		1


	//   ....[18]....
        /*0260*/ 	.word	0x00006f90
        /*0264*/ 	.word	0x00000000
        /*0268*/ 	.word	0x00036438
        /*026c*/ 	.short	0x010a
        /*026e*/ 	.byte	0x3f
	.zero		1


	//   ....[19]....
        /*0270*/ 	.word	0x00007270
        /*0274*/ 	.word	0x00000000
        /*0278*/ 	.word	0x00036420
        /*027c*/ 	.short	0x010a
        /*027e*/ 	.byte	0x3f
	.zero		1


	//   ....[20]....
        /*0280*/ 	.word	0x00007560
        /*0284*/ 	.word	0x00000000
        /*0288*/ 	.word	0x00036438
        /*028c*/ 	.short	0x010a
        /*028e*/ 	.byte	0x3f
	.zero		1


	//   ....[21]....
        /*0290*/ 	.word	0x00007850
        /*0294*/ 	.word	0x00000000
        /*0298*/ 	.word	0x00036428
        /*029c*/ 	.short	0x010a
        /*029e*/ 	.byte	0x3f
	.zero		1


	//   ....[22]....
        /*02a0*/ 	.word	0x00007b00
        /*02a4*/ 	.word	0x00000000
        /*02a8*/ 	.word	0x00036438
        /*02ac*/ 	.short	0x010a
        /*02ae*/ 	.byte	0x3f
	.zero		1


	//   ....[23]....
        /*02b0*/ 	.word	0x00007f50
        /*02b4*/ 	.word	0x00000007
        /*02b8*/ 	.word	0x00000000
        /*02bc*/ 	.short	0x010a
        /*02be*/ 	.byte	0x3f
	.zero		1


	//   ....[24]....
        /*02c0*/ 	.word	0x00007fd0
        /*02c4*/ 	.word	0x00000003
        /*02c8*/ 	.word	0x00000000
        /*02cc*/ 	.short	0x010a
        /*02ce*/ 	.byte	0x3f
	.zero		1


	//   ....[25]....
        /*02d0*/ 	.word	0x00008020
        /*02d4*/ 	.word	0x00000009
        /*02d8*/ 	.word	0x00036438
        /*02dc*/ 	.short	0x010a
        /*02de*/ 	.byte	0x3f
	.zero		1


	//   ....[26]....
        /*02e0*/ 	.word	0x000080f0
        /*02e4*/ 	.word	0x0000009d
        /*02e8*/ 	.word	0x00036400
        /*02ec*/ 	.short	0x010a
        /*02ee*/ 	.byte	0x3f
	.zero		1


	//   ....[27]....
        /*02f0*/ 	.word	0x00008140
        /*02f4*/ 	.word	0x00000004
        /*02f8*/ 	.word	0x00036410
        /*02fc*/ 	.short	0x010a
        /*02fe*/ 	.byte	0x3f
	.zero		1


	//   ....[28]....
        /*0300*/ 	.word	0x00008190
        /*0304*/ 	.word	0x0000009d
        /*0308*/ 	.word	0x00036430
        /*030c*/ 	.short	0x010a
        /*030e*/ 	.byte	0x3f
	.zero		1


	//   ....[29]....
        /*0310*/ 	.word	0x00008330
        /*0314*/ 	.word	0x00000000
        /*0318*/ 	.word	0x00036420
        /*031c*/ 	.short	0x010a
        /*031e*/ 	.byte	0x3f
	.zero		1


	//   ....[30]....
        /*0320*/ 	.word	0x00008380
        /*0324*/ 	.word	0x00000000
        /*0328*/ 	.word	0x00036438
        /*032c*/ 	.short	0x010a
        /*032e*/ 	.byte	0x3f
	.zero		1


	//   ....[31]....
        /*0330*/ 	.word	0x000083d0
        /*0334*/ 	.word	0x00000000
        /*0338*/ 	.word	0x00036428
        /*033c*/ 	.short	0x010a
        /*033e*/ 	.byte	0x3f
	.zero		1


	//   ....[32]....
        /*0340*/ 	.word	0x00008420
        /*0344*/ 	.word	0x00000000
        /*0348*/ 	.word	0x00036438
        /*034c*/ 	.short	0x010a
        /*034e*/ 	.byte	0x3f
	.zero		1


	//   ....[33]....
        /*0350*/ 	.word	0x00008480
        /*0354*/ 	.word	0x00000000
        /*0358*/ 	.word	0x00036420
        /*035c*/ 	.short	0x010a
        /*035e*/ 	.byte	0x3f
	.zero		1


	//   ....[34]....
        /*0360*/ 	.word	0x000084d0
        /*0364*/ 	.word	0x00000000
        /*0368*/ 	.word	0x00036438
        /*036c*/ 	.short	0x010a
        /*036e*/ 	.byte	0x3f
	.zero		1


	//   ....[35]....
        /*0370*/ 	.word	0x00008520
        /*0374*/ 	.word	0x00000000
        /*0378*/ 	.word	0x00036428
        /*037c*/ 	.short	0x010a
        /*037e*/ 	.byte	0x3f
	.zero		1


	//   ....[36]....
        /*0380*/ 	.word	0x00008570
        /*0384*/ 	.word	0x00000000
        /*0388*/ 	.word	0x00036438
        /*038c*/ 	.short	0x010a
        /*038e*/ 	.byte	0x3f
	.zero		1


	//   ....[37]....
        /*0390*/ 	.word	0x00008650
        /*0394*/ 	.word	0x00000007
        /*0398*/ 	.word	0x00000000
        /*039c*/ 	.short	0x010a
        /*039e*/ 	.byte	0x3f
	.zero		1


	//   ....[38]....
        /*03a0*/ 	.word	0x000086a0
        /*03a4*/ 	.word	0x00000003
        /*03a8*/ 	.word	0x00000000
        /*03ac*/ 	.short	0x010a
        /*03ae*/ 	.byte	0x3f
	.zero		1


	//----- nvinfo : EIATTR_NUM_MBARRIERS
	.align		4
.L_374:
        /*03b0*/ 	.byte	0x03, 0x38
        /*03b2*/ 	.short	0x0007


	//----- nvinfo : EIATTR_EXIT_INSTR_OFFSETS
	.align		4
        /*03b4*/ 	.byte	0x04, 0x1c
        /*03b6*/ 	.short	(.L_376 - .L_375)


	//   ....[0]....
.L_375:
        /*03b8*/ 	.word	0x00000670


	//   ....[1]....
        /*03bc*/ 	.word	0x000047a0


	//   ....[2]....
        /*03c0*/ 	.word	0x00004830


	//   ....[3]....
        /*03c4*/ 	.word	0x00004860


	//   ....[4]....
        /*03c8*/ 	.word	0x000049a0


	//   ....[5]....
        /*03cc*/ 	.word	0x000057d0


	//   ....[6]....
        /*03d0*/ 	.word	0x00005f00


	//   ....[7]....
        /*03d4*/ 	.word	0x00008070


	//----- nvinfo : EIATTR_MAX_THREADS
	.align		4
.L_376:
        /*03d8*/ 	.byte	0x04, 0x05
        /*03da*/ 	.short	(.L_378 - .L_377)
.L_377:
        /*03dc*/ 	.word	0x00000200
        /*03e0*/ 	.word	0x00000001
        /*03e4*/ 	.word	0x00000001


	//----- nvinfo : EIATTR_CRS_STACK_SIZE
	.align		4
.L_378:
        /*03e8*/ 	.byte	0x04, 0x1e
        /*03ea*/ 	.short	(.L_380 - .L_379)
.L_379:
        /*03ec*/ 	.word	0x00000000


	//----- nvinfo : EIATTR_CBANK_PARAM_SIZE
	.align		4
.L_380:
        /*03f0*/ 	.byte	0x03, 0x19
        /*03f2*/ 	.short	0x0970


	//----- nvinfo : EIATTR_PARAM_CBANK
	.align		4
        /*03f4*/ 	.byte	0x04, 0x0a
        /*03f6*/ 	.short	(.L_382 - .L_381)
	.align		4
.L_381:
        /*03f8*/ 	.word	index@(.nv.constant0._ZN7cutlass13device_kernelIN5flash11enable_sm90INS1_16FlashAttnBwdSm90INS1_25CollectiveMainloopBwdSm90ILi2ELi1ELi1EN4cute5tupleIJNS5_1CILi1EEES8_S8_EEENS6_IJNS7_ILi64EEENS7_ILi96EEENS7_ILi192EEEEEENS_10bfloat16_tEfNS_4arch4Sm90ELb0ELb0ELb1ELb0ELb1ELb0ELb1ELb0ELi3ELi1ELi1ELi1ELb0EEENS1_21CollectiveEpilogueBwdISD_SE_SG_Li384ELb0ELb1ELi3EEENS1_19SingleTileSchedulerILb0ELb0ELb0ELi96EEEEEEEEEvNT_6ParamsE)
        /*03fc*/ 	.short	0x0210
        /*03fe*/ 	.short	0x0970


	//----- nvinfo : EIATTR_SW_WAR
	.align		4
.L_382:
        /*0400*/ 	.byte	0x04, 0x36
        /*0402*/ 	.short	(.L_384 - .L_383)
.L_383:
        /*0404*/ 	.word	0x00000008
.L_384:


//--------------------- .nv.info._ZN7cutlass13device_kernelIN5flash11enable_sm90INS1_16FlashAttnBwdSm90INS1_25CollectiveMainloopBwdSm90ILi2ELi1ELi1EN4cute5tupleIJNS5_1CILi1EEES8_S8_EEENS6_IJNS7_ILi64EEENS7_ILi96EEENS7_ILi192EEEEEENS_10bfloat16_tEfNS_4arch4Sm90ELb0ELb0ELb1ELb0ELb0ELb0ELb1ELb0ELi3ELi1ELi1ELi1ELb0EEENS1_24CollectiveEpilogueBwdGQAISD_fSG_Li384ELb0ELb0EEENS1_19SingleTileSchedulerILb0ELb0ELb0ELi96EEEEEEEEEvNT_6ParamsE --------------------------
	.section	.nv.info._ZN7cutlass13device_kernelIN5flash11enable_sm90INS1_16FlashAttnBwdSm90INS1_25CollectiveMainloopBwdSm90ILi2ELi1ELi1EN4cute5tupleIJNS5_1CILi1EEES8_S8_EEENS6_IJNS7_ILi64EEENS7_ILi96EEENS7_ILi192EEEEEENS_10bfloat16_tEfNS_4arch4Sm90ELb0ELb0ELb1ELb0ELb0ELb0ELb1ELb0ELi3ELi1ELi1ELi1ELb0EEENS1_24CollectiveEpilogueBwdGQAISD_fSG_Li384ELb0ELb0EEENS1_19SingleTileSchedulerILb0ELb0ELb0ELi96EEEEEEEEEvNT_6ParamsE,"",@"SHT_CUDA_INFO"
	.sectionflags	@""
	.align	4


	//----- nvinfo : EIATTR_CUDA_API_VERSION
	.align		4
        /*0000*/ 	.byte	0x04, 0x37
        /*0002*/ 	.short	(.L_386 - .L_385)
.L_385:
        /*0004*/ 	.word	0x00000082


	//----- nvinfo : EIATTR_KPARAM_INFO
	.align		4
.L_386:
        /*0008*/ 	.byte	0x04, 0x17
        /*000a*/ 	.short	(.L_388 - .L_387)
.L_387:
        /*000c*/ 	.word	0x00000000
        /*0010*/ 	.short	0x0000
        /*0012*/ 	.short	0x0070
        /*0014*/ 	.byte	0x00, 0xf0, 0x01, 0x1a


	//----- nvinfo : EIATTR_SPARSE_MMA_MASK
	.align		4
.L_388:
        /*0018*/ 	.byte	0x03, 0x50
        /*001a*/ 	.short	0x0000


	//----- nvinfo : EIATTR_MAXREG_COUNT
	.align		4
        /*001c*/ 	.byte	0x03, 0x1b
        /*001e*/ 	.short	0x0080


	//----- nvinfo : EIATTR_NUM_BARRIERS
	.align		4
        /*0020*/ 	.byte	0x02, 0x4c
        /*0022*/ 	.byte	0x10
	.zero		1


	//----- nvinfo : EIATTR_EXTERNS
	.align		4
        /*0024*/ 	.byte	0x04, 0x0f
        /*0026*/ 	.short	(.L_390 - .L_389)


	//   ....[0]....
	.align		4
.L_389:
        /*0028*/ 	.word	index@(__assertfail)


	//----- nvinfo : EIATTR_MERCURY_ISA_VERSION
	.align		4
.L_390:
        /*002c*/ 	.byte	0x03, 0x5f
        /*002e*/ 	.short	0x0101


	//----- nvinfo : EIATTR_INT_WARP_WIDE_INSTR_OFFSETS
	.align		4
        /*0030*/ 	.byte	0x04, 0x31
        /*0032*/ 	.short	(.L_392 - .L_391)


	//   ....[0]....
.L_391:
        /*0034*/ 	.word	0x00000170


	//   ....[1]....
        /*0038*/ 	.word	0x00000230


	//----- nvinfo : EIATTR_COOP_GROUP_MASK_REGIDS
	.align		4
.L_392:
        /*003c*/ 	.byte	0x04, 0x29
        /*003e*/ 	.short	(.L_394 - .L_393)


	//   ....[0]....
.L_393:
        /*0040*/ 	.word	0xffffffff


	//   ....[1]....
        /*0044*/ 	.word	0xffffffff


	//   ....[2]....
        /*0048*/ 	.word	0xffffffff


	//   ....[3]....
        /*004c*/ 	.word	0xffffffff


	//   ....[4]....
        /*0050*/ 	.word	0xffffffff


	//   ....[5]....
        /*0054*/ 	.word	0xffffffff


	//   ....[6]....
        /*0058*/ 	.word	0xffffffff


	//   ....[7]....
        /*005c*/ 	.word	0x0500000f


	//----- nvinfo : EIATTR_COOP_GROUP_INSTR_OFFSETS
	.align		4
.L_394:
        /*0060*/ 	.byte	0x04, 0x28
        /*0062*/ 	.short	(.L_396 - .L_395)


	//   ....[0]....
.L_395:
        /*0064*/ 	.word	0x00000050


	//   ....[1]....
        /*0068*/ 	.word	0x00000180


	//   ....[2]....
        /*006c*/ 	.word	0x00000210


	//   ....[3]....
        /*0070*/ 	.word	0x00000390


	//   ....[4]....
        /*0074*/ 	.word	0x000005b0


	//   ....[5]....
        /*0078*/ 	.word	0x00000b20


	//   ....[6]....
        /*007c*/ 	.word	0x00004440


	//   ....[7]....
        /*0080*/ 	.word	0x00007500


	//----- nvinfo : EIATTR_REG_RECONFIG
	.align		4
.L_396:
        /*0084*/ 	.byte	0x01, 0x54
	.zero		2


	//----- nvinfo : EIATTR_SYSCALL_OFFSETS
	.align		4
        /*0088*/ 	.byte	0x04, 0x46
        /*008a*/ 	.short	(.L_398 - .L_397)


	//   ....[0]....
.L_397:
        /*008c*/ 	.word	0x00000780


	//   ....[1]....
        /*0090*/ 	.word	0x00000870


	//   ....[2]....
        /*0094*/ 	.word	0x000009b0


	//   ....[3]....
        /*0098*/ 	.word	0x00000aa0


	//----- nvinfo : EIATTR_MBARRIER_INSTR_OFFSETS
	.align		4
.L_398:
        /*009c*/ 	.byte	0x04, 0x39
        /*009e*/ 	.short	(.L_400 - .L_399)


	//   ....[0]....
.L_399:
        /*00a0*/ 	.word	0x00000250
        /*00a4*/ 	.word	0x000000ff
        /*00a8*/ 	.word	0x00036400
        /*00ac*/ 	.short	0x0100
        /*00ae*/ 	.byte	0x06
	.zero		1


	//   ....[1]....
        /*00b0*/ 	.word	0x00000340
        /*00b4*/ 	.word	0x000000ff
        /*00b8*/ 	.word	0x00036410
        /*00bc*/ 	.short	0x0100
        /*00be*/ 	.byte	0x08
	.zero		1


	//   ....[2]....
        /*00c0*/ 	.word	0x00000350
        /*00c4*/ 	.word	0x000000ff
        /*00c8*/ 	.word	0x00036420
        /*00cc*/ 	.short	0x0100
        /*00ce*/ 	.byte	0x08
	.zero		1


	//   ....[3]....
        /*00d0*/ 	.word	0x00000360
        /*00d4*/ 	.word	0x000000ff
        /*00d8*/ 	.word	0x00036418
        /*00dc*/ 	.short	0x0100
        /*00de*/ 	.byte	0x08
	.zero		1


	//   ....[4]....
        /*00e0*/ 	.word	0x00000370
        /*00e4*/ 	.word	0x000000ff
        /*00e8*/ 	.word	0x00036428
        /*00ec*/ 	.short	0x0100
        /*00ee*/ 	.byte	0x08
	.zero		1


	//   ....[5]....
        /*00f0*/ 	.word	0x000004a0
        /*00f4*/ 	.word	0x000000ff
        /*00f8*/ 	.word	0x00036430
        /*00fc*/ 	.short	0x0100
        /*00fe*/ 	.byte	0x08
	.zero		1


	//   ....[6]....
        /*0100*/ 	.word	0x000004b0
        /*0104*/ 	.word	0x000000ff
        /*0108*/ 	.word	0x00036438
        /*010c*/ 	.short	0x0100
        /*010e*/ 	.byte	0x08
	.zero		1


	//   ....[7]....
        /*0110*/ 	.word	0x00000b60
        /*0114*/ 	.word	0x000000ff
        /*0118*/ 	.word	0x00036400
        /*011c*/ 	.short	0x010a
        /*011e*/ 	.byte	0x24
	.zero		1


	//   ....[8]....
        /*0120*/ 	.word	0x00000c40
        /*0124*/ 	.word	0x000000ff
        /*0128*/ 	.word	0x00036400
        /*012c*/ 	.short	0x010a
        /*012e*/ 	.byte	0x24
	.zero		1


	//   ....[9]....
        /*0130*/ 	.word	0x00001670
        /*0134*/ 	.word	0x00000003
        /*0138*/ 	.word	0x00036410
        /*013c*/ 	.short	0x010a
        /*013e*/ 	.byte	0x3f
	.zero		1


	//   ....[10]....
        /*0140*/ 	.word	0x000016b0
        /*0144*/ 	.word	0x00000003
        /*0148*/ 	.word	0x00036410
        /*014c*/ 	.short	0x010a
        /*014e*/ 	.byte	0x3f
	.zero		1


	//   ....[11]....
        /*0150*/ 	.word	0x00001d50
        /*0154*/ 	.word	0x000000ff
        /*0158*/ 	.word	0x00036430
        /*015c*/ 	.short	0x010a
        /*015e*/ 	.byte	0x24
	.zero		1


	//   ....[12]....
        /*0160*/ 	.word	0x00001d90
        /*0164*/ 	.word	0x000000ff
        /*0168*/ 	.word	0x00036430
        /*016c*/ 	.short	0x010a
        /*016e*/ 	.byte	0x24
	.zero		1


	//   ....[13]....
        /*0170*/ 	.word	0x00003570
        /*0174*/ 	.word	0x000000ff
        /*0178*/ 	.word	0x00000000
        /*017c*/ 	.short	0x0101
        /*017e*/ 	.byte	0x04
	.zero		1


	//   ....[14]....
        /*0180*/ 	.word	0x00003920
        /*0184*/ 	.word	0x00000003
        /*0188*/ 	.word	0x00000000
        /*018c*/ 	.short	0x0101
        /*018e*/ 	.byte	0x3f
	.zero		1


	//   ....[15]....
        /*0190*/ 	.word	0x000056b0
        /*0194*/ 	.word	0x00000000
        /*0198*/ 	.word	0x00036420
        /*019c*/ 	.short	0x010a
        /*019e*/ 	.byte	0x3f
	.zero		1


	//   ....[16]....
        /*01a0*/ 	.word	0x00005df0
        /*01a4*/ 	.word	0x00000000
        /*01a8*/ 	.word	0x00036438
        /*01ac*/ 	.short	0x010a
        /*01ae*/ 	.byte	0x3f
	.zero		1


	//   ....[17]....
        /*01b0*/ 	.word	0x00006140
        /*01b4*/ 	.word	0x00000000
        /*01b8*/ 	.word	0x00036428
        /*01bc*/ 	.short	0x010a
        /*01be*/ 	.byte	0x3f
	.zero		1


	//   ....[18]....
        /*01c0*/ 	.word	0x000063d0
        /*01c4*/ 	.word	0x00000000
        /*01c8*/ 	.word	0x00036438
        /*01cc*/ 	.short	0x010a
        /*01ce*/ 	.byte	0x3f
	.zero		1


	//   ....[19]....
        /*01d0*/ 	.word	0x000066b0
        /*01d4*/ 	.word	0x00000000
        /*01d8*/ 	.word	0x00036420
        /*01dc*/ 	.short	0x010a
        /*01de*/ 	.byte	0x3f
	.zero		1


	//   ....[20]....
        /*01e0*/ 	.word	0x000069a0
        /*01e4*/ 	.word	0x00000000
        /*01e8*/ 	.word	0x00036438
        /*01ec*/ 	.short	0x010a
        /*01ee*/ 	.byte	0x3f
	.zero		1


	//   ....[21]....
        /*01f0*/ 	.word	0x00006c90
        /*01f4*/ 	.word	0x00000000
        /*01f8*/ 	.word	0x00036428
        /*01fc*/ 	.short	0x010a
        /*01fe*/ 	.byte	0x3f
	.zero		1


	//   ....[22]....
        /*0200*/ 	.word	0x00006f40
        /*0204*/ 	.word	0x00000000
        /*0208*/ 	.word	0x00036438
        /*020c*/ 	.short	0x010a
        /*020e*/ 	.byte	0x3f
	.zero		1


	//   ....[23]....
        /*0210*/ 	.word	0x00007380
        /*0214*/ 	.word	0x00000007
        /*0218*/ 	.word	0x00000000
        /*021c*/ 	.short	0x010a
        /*021e*/ 	.byte	0x3f
	.zero		1


	//   ....[24]....
        /*0220*/ 	.word	0x00007400
        /*0224*/ 	.word	0x00000003
        /*0228*/ 	.word	0x00000000
        /*022c*/ 	.short	0x010a
        /*022e*/ 	.byte	0x3f
	.zero		1


	//   ....[25]....
        /*0230*/ 	.word	0x00007450
        /*0234*/ 	.word	0x00000009
        /*0238*/ 	.word	0x00036438
        /*023c*/ 	.short	0x010a
        /*023e*/ 	.byte	0x3f
	.zero		1


	//   ....[26]....
        /*0240*/ 	.word	0x00007540
        /*0244*/ 	.word	0x00000005
        /*0248*/ 	.word	0x00036400
        /*024c*/ 	.short	0x010a
        /*024e*/ 	.byte	0x3f
	.zero		1


	//   ....[27]....
        /*0250*/ 	.word	0x00007590
        /*0254*/ 	.word	0x00000003
        /*0258*/ 	.word	0x00036410
        /*025c*/ 	.short	0x010a
        /*025e*/ 	.byte	0x3f
	.zero		1


	//   ....[28]....
        /*0260*/ 	.word	0x000075f0
        /*0264*/ 	.word	0x0000000f
        /*0268*/ 	.word	0x00036430
        /*026c*/ 	.short	0x010a
        /*026e*/ 	.byte	0x3f
	.zero		1


	//   ....[29]....
        /*0270*/ 	.word	0x00007640
        /*0274*/ 	.word	0x00000000
        /*0278*/ 	.word	0x00036420
        /*027c*/ 	.short	0x010a
        /*027e*/ 	.byte	0x3f
	.zero		1


	//   ....[30]....
        /*0280*/ 	.word	0x00007690
        /*0284*/ 	.word	0x00000000
        /*0288*/ 	.word	0x00036438
        /*028c*/ 	.short	0x010a
        /*028e*/ 	.byte	0x3f
	.zero		1


	//   ....[31]....
        /*0290*/ 	.word	0x000076e0
        /*0294*/ 	.word	0x00000000
        /*0298*/ 	.word	0x00036428
        /*029c*/ 	.short	0x010a
        /*029e*/ 	.byte	0x3f
	.zero		1


	//   ....[32]....
        /*02a0*/ 	.word	0x00007730
        /*02a4*/ 	.word	0x00000000
        /*02a8*/ 	.word	0x00036438
        /*02ac*/ 	.short	0x010a
        /*02ae*/ 	.byte	0x3f
	.zero		1


	//   ....[33]....
        /*02b0*/ 	.word	0x00007790
        /*02b4*/ 	.word	0x00000000
        /*02b8*/ 	.word	0x00036420
        /*02bc*/ 	.short	0x010a
        /*02be*/ 	.byte	0x3f
	.zero		1


	//   ....[34]....
        /*02c0*/ 	.word	0x000077e0
        /*02c4*/ 	.word	0x00000000
        /*02c8*/ 	.word	0x00036438
        /*02cc*/ 	.short	0x010a
        /*02ce*/ 	.byte	0x3f
	.zero		1


	//   ....[35]....
        /*02d0*/ 	.word	0x00007830
        /*02d4*/ 	.word	0x00000000
        /*02d8*/ 	.word	0x00036428
        /*02dc*/ 	.short	0x010a
        /*02de*/ 	.byte	0x3f
	.zero		1


	//   ....[36]....
        /*02e0*/ 	.word	0x00007880
        /*02e4*/ 	.word	0x00000000
        /*02e8*/ 	.word	0x00036438
        /*02ec*/ 	.short	0x010a
        /*02ee*/ 	.byte	0x3f
	.zero		1


	//   ....[37]....
        /*02f0*/ 	.word	0x00007960
        /*02f4*/ 	.word	0x00000007
        /*02f8*/ 	.word	0x00000000
        /*02fc*/ 	.short	0x010a
        /*02fe*/ 	.byte	0x3f
	.zero		1


	//   ....[38]....
        /*0300*/ 	.word	0x000079b0
        /*0304*/ 	.word	0x00000003
        /*0308*/ 	.word	0x00000000
        /*030c*/ 	.short	0x010a
        /*030e*/ 	.byte	0x3f
	.zero		1


	//----- nvinfo : EIATTR_NUM_MBARRIERS
	.align		4
.L_400:
        /*0310*/ 	.byte	0x03, 0x38
        /*0312*/ 	.short	0x0007


	//----- nvinfo : EIATTR_EXIT_INSTR_OFFSETS
	.align		4
        /*0314*/ 	.byte	0x04, 0x1c
        /*0316*/ 	.short	(.L_402 - .L_401)


	//   ....[0]....
.L_401:
        /*0318*/ 	.word	0x000074a0


	//----- nvinfo : EIATTR_MAX_THREADS
	.align		4
.L_402:
        /*031c*/ 	.byte	0x04, 0x05
        /*031e*/ 	.short	(.L_404 - .L_403)
.L_403:
        /*0320*/ 	.word	0x00000200
        /*0324*/ 	.word	0x00000001
        /*0328*/ 	.word	0x00000001


	//----- nvinfo : EIATTR_CRS_STACK_SIZE
	.align		4
.L_404:
        /*032c*/ 	.byte	0x04, 0x1e
        /*032e*/ 	.short	(.L_406 - .L_405)
.L_405:
        /*0330*/ 	.word	0x00000000


	//----- nvinfo : EIATTR_CBANK_PARAM_SIZE
	.align		4
.L_406:
        /*0334*/ 	.byte	0x03, 0x19
        /*0336*/ 	.short	0x06f0


	//----- nvinfo : EIATTR_PARAM_CBANK
	.align		4
        /*0338*/ 	.byte	0x04, 0x0a
        /*033a*/ 	.short	(.L_408 - .L_407)
	.align		4
.L_407:
        /*033c*/ 	.word	index@(.nv.constant0._ZN7cutlass13device_kernelIN5flash11enable_sm90INS1_16FlashAttnBwdSm90INS1_25CollectiveMainloopBwdSm90ILi2ELi1ELi1EN4cute5tupleIJNS5_1CILi1EEES8_S8_EEENS6_IJNS7_ILi64EEENS7_ILi96EEENS7_ILi192EEEEEENS_10bfloat16_tEfNS_4arch4Sm90ELb0ELb0ELb1ELb0ELb0ELb0ELb1ELb0ELi3ELi1ELi1ELi1ELb0EEENS1_24CollectiveEpilogueBwdGQAISD_fSG_Li384ELb0ELb0EEENS1_19SingleTileSchedulerILb0ELb0ELb0ELi96EEEEEEEEEvNT_6ParamsE)
        /*0340*/ 	.short	0x0210
        /*0342*/ 	.short	0x06f0


	//----- nvinfo : EIATTR_SW_WAR
	.align		4
.L_408:
        /*0344*/ 	.byte	0x04, 0x36
        /*0346*/ 	.short	(.L_410 - .L_409)
.L_409:
        /*0348*/ 	.word	0x00000008
.L_410:


//--------------------- .nv.info._ZN7cutlass13device_kernelIN5flash11enable_sm90INS1_16FlashAttnBwdSm90INS1_25CollectiveMainloopBwdSm90ILi2ELi1ELi1EN4cute5tupleIJNS5_1CILi1EEES8_S8_EEENS6_IJNS7_ILi64EEENS7_ILi96EEENS7_ILi192EEEEEENS_10bfloat16_tEfNS_4arch4Sm90ELb0ELb0ELb1ELb0ELb1ELb0ELb1ELb0ELi3ELi1ELi1ELi1ELb0EEENS1_24CollectiveEpilogueBwdGQAISD_fSG_Li384ELb0ELb1EEENS1_19SingleTileSchedulerILb0ELb0ELb0ELi96EEEEEEEEEvNT_6ParamsE --------------------------
	.section	.nv.info._ZN7cutlass13device_kernelIN5flash11enable_sm90INS1_16FlashAttnBwdSm90INS1_25CollectiveMainloopBwdSm90ILi2ELi1ELi1EN4cute5tupleIJNS5_1CILi1EEES8_S8_EEENS6_IJNS7_ILi64EEENS7_ILi96EEENS7_ILi192EEEEEENS_10bfloat16_tEfNS_4arch4Sm90ELb0ELb0ELb1ELb0ELb1ELb0ELb1ELb0ELi3ELi1ELi1ELi1ELb0EEENS1_24CollectiveEpilogueBwdGQAISD_fSG_Li384ELb0ELb1EEENS1_19SingleTileSchedulerILb0ELb0ELb0ELi96EEEEEEEEEvNT_6ParamsE,"",@"SHT_CUDA_INFO"
	.sectionflags	@""
	.align	4


	//----- nvinfo : EIATTR_CUDA_API_VERSION
	.align		4
        /*0000*/ 	.byte	0x04, 0x37
        /*0002*/ 	.short	(.L_412 - .L_411)
.L_411:
        /*0004*/ 	.word	0x00000082


	//----- nvinfo : EIATTR_KPARAM_INFO
	.align		4
.L_412:
        /*0008*/ 	.byte	0x04, 0x17
        /*000a*/ 	.short	(.L_414 - .L_413)
.L_413:
        /*000c*/ 	.word	0x00000000
        /*0010*/ 	.short	0x0000
        /*0012*/ 	.short	0x0070
        /*0014*/ 	.byte	0x00, 0xf0, 0x01, 0x1a


	//----- nvinfo : EIATTR_SPARSE_MMA_MASK
	.align		4
.L_414:
        /*0018*/ 	.byte	0x03, 0x50
        /*001a*/ 	.short	0x0000


	//----- nvinfo : EIATTR_MAXREG_COUNT
	.align		4
        /*001c*/ 	.byte	0x03, 0x1b
        /*001e*/ 	.short	0x0080


	//----- nvinfo : EIATTR_NUM_BARRIERS
	.align		4
        /*0020*/ 	.byte	0x02, 0x4c
        /*0022*/ 	.byte	0x10
	.zero		1


	//----- nvinfo : EIATTR_EXTERNS
	.align		4
        /*0024*/ 	.byte	0x04, 0x0f
        /*0026*/ 	.short	(.L_416 - .L_415)


	//   ....[0]....
	.align		4
.L_415:
        /*0028*/ 	.word	index@(__assertfail)


	//----- nvinfo : EIATTR_MERCURY_ISA_VERSION
	.align		4
.L_416:
        /*002c*/ 	.byte	0x03, 0x5f
        /*002e*/ 	.short	0x0101


	//----- nvinfo : EIATTR_INT_WARP_WIDE_INSTR_OFFSETS
	.align		4
        /*0030*/ 	.byte	0x04, 0x31
        /*0032*/ 	.short	(.L_418 - .L_417)


	//   ....[0]....
.L_417:
        /*0034*/ 	.word	0x00000170


	//   ....[1]....
        /*0038*/ 	.word	0x00000230


	//   ....[2]....
        /*003c*/ 	.word	0x000051e0


	//   ....[3]....
        /*0040*/ 	.word	0x000057d0


	//   ....[4]....
        /*0044*/ 	.word	0x00005f30


	//----- nvinfo : EIATTR_COOP_GROUP_MASK_REGIDS
	.align		4
.L_418:
        /*0048*/ 	.byte	0x04, 0x29
        /*004a*/ 	.short	(.L_420 - .L_419)


	//   ....[0]....
.L_419:
        /*004c*/ 	.word	0xffffffff


	//   ....[1]....
        /*0050*/ 	.word	0xffffffff


	//   ....[2]....
        /*0054*/ 	.word	0xffffffff


	//   ....[3]....
        /*0058*/ 	.word	0xffffffff


	//   ....[4]....
        /*005c*/ 	.word	0xffffffff


	//   ....[5]....
        /*0060*/ 	.word	0xffffffff


	//   ....[6]....
        /*0064*/ 	.word	0xffffffff


	//   ....[7]....
        /*0068*/ 	.word	0xffffffff


	//   ....[8]....
        /*006c*/ 	.word	0xffffffff


	//   ....[9]....
        /*0070*/ 	.word	0xffffffff


	//   ....[10]....
        /*0074*/ 	.word	0xffffffff


	//   ....[11]....
        /*0078*/ 	.word	0xffffffff


	//   ....[12]....
        /*007c*/ 	.word	0xffffffff


	//   ....[13]....
        /*0080*/ 	.word	0xffffffff


	//   ....[14]....
        /*0084*/ 	.word	0xffffffff


	//   ....[15]....
        /*0088*/ 	.word	0xffffffff


	//   ....[16]....
        /*008c*/ 	.word	0xffffffff


	//   ....[17]....
        /*0090*/ 	.word	0x0500000f


	//   ....[18]....
        /*0094*/ 	.word	0x0500000f


	//   ....[19]....
        /*0098*/ 	.word	0x0500000f


	//   ....[20]....
        /*009c*/ 	.word	0x0500000f


	//   ....[21]....
        /*00a0*/ 	.word	0x0500000f


	//   ....[22]....
        /*00a4*/ 	.word	0x0500000f


	//----- nvinfo : EIATTR_COOP_GROUP_INSTR_OFFSETS
	.align		4
.L_420:
        /*00a8*/ 	.byte	0x04, 0x28
        /*00aa*/ 	.short	(.L_422 - .L_421)


	//   ....[0]....
.L_421:
        /*00ac*/ 	.word	0x00000050


	//   ....[1]....
        /*00b0*/ 	.word	0x00000180


	//   ....[2]....
        /*00b4*/ 	.word	0x00000210


	//   ....[3]....
        /*00b8*/ 	.word	0x00000390


	//   ....[4]....
        /*00bc*/ 	.word	0x000005c0


	//   ....[5]....
        /*00c0*/ 	.word	0x00000b30


	//   ....[6]....
        /*00c4*/ 	.word	0x000041d0


	//   ....[7]....
        /*00c8*/ 	.word	0x00004360


	//   ....[8]....
        /*00cc*/ 	.word	0x000045f0


	//   ....[9]....
        /*00d0*/ 	.word	0x00004780


	//   ....[10]....
        /*00d4*/ 	.word	0x000048a0


	//   ....[11]....
        /*00d8*/ 	.word	0x00004d20


	//   ....[12]....
        /*00dc*/ 	.word	0x00005110


	//   ....[13]....
        /*00e0*/ 	.word	0x00005350


	//   ....[14]....
        /*00e4*/ 	.word	0x00005700


	//   ....[15]....
        /*00e8*/ 	.word	0x000059b0


	//   ....[16]....
        /*00ec*/ 	.word	0x00005e70


	//   ....[17]....
        /*00f0*/ 	.word	0x00008140


	//   ....[18]....
        /*00f4*/ 	.word	0x000082b0


	//   ....[19]....
        /*00f8*/ 	.word	0x00008320


	//   ....[20]....
        /*00fc*/ 	.word	0x00008390


	//   ....[21]....
        /*0100*/ 	.word	0x00008400


	//   ....[22]....
        /*0104*/ 	.word	0x00008470


	//----- nvinfo : EIATTR_REG_RECONFIG
	.align		4
.L_422:
        /*0108*/ 	.byte	0x01, 0x54
	.zero		2


	//----- nvinfo : EIATTR_SYSCALL_OFFSETS
	.align		4
        /*010c*/ 	.byte	0x04, 0x46
        /*010e*/ 	.short	(.L_424 - .L_423)


	//   ....[0]....
.L_423:
        /*0110*/ 	.word	0x00000790


	//   ....[1]....
        /*0114*/ 	.word	0x00000880


	//   ....[2]....
        /*0118*/ 	.word	0x000009c0


	//   ....[3]....
        /*011c*/ 	.word	0x00000ab0


	//----- nvinfo : EIATTR_MBARRIER_INSTR_OFFSETS
	.align		4
.L_424:
        /*0120*/ 	.byte	0x04, 0x39
        /*0122*/ 	.short	(.L_426 - .L_425)


	//   ....[0]....
.L_425:
        /*0124*/ 	.word	0x00000250
        /*0128*/ 	.word	0x000000ff
        /*012c*/ 	.word	0x00036400
        /*0130*/ 	.short	0x0100
        /*0132*/ 	.byte	0x06
	.zero		1


	//   ....[1]....
        /*0134*/ 	.word	0x00000340
        /*0138*/ 	.word	0x000000ff
        /*013c*/ 	.word	0x00036410
        /*0140*/ 	.short	0x0100
        /*0142*/ 	.byte	0x08
	.zero		1


	//   ....[2]....
        /*0144*/ 	.word	0x00000350
        /*0148*/ 	.word	0x000000ff
        /*014c*/ 	.word	0x00036420
        /*0150*/ 	.short	0x0100
        /*0152*/ 	.byte	0x08
	.zero		1


	//   ....[3]....
        /*0154*/ 	.word	0x00000360
        /*0158*/ 	.word	0x000000ff
        /*015c*/ 	.word	0x00036418
        /*0160*/ 	.short	0x0100
        /*0162*/ 	.byte	0x08
	.zero		1


	//   ....[4]....
        /*0164*/ 	.word	0x00000370
        /*0168*/ 	.word	0x000000ff
        /*016c*/ 	.word	0x00036428
        /*0170*/ 	.short	0x0100
        /*0172*/ 	.byte	0x08
	.zero		1


	//   ....[5]....
        /*0174*/ 	.word	0x000004a0
        /*0178*/ 	.word	0x000000ff
        /*017c*/ 	.word	0x00036430
        /*0180*/ 	.short	0x0100
        /*0182*/ 	.byte	0x08
	.zero		1


	//   ....[6]....
        /*0184*/ 	.word	0x000004b0
        /*0188*/ 	.word	0x000000ff
        /*018c*/ 	.word	0x00036438
        /*0190*/ 	.short	0x0100
        /*0192*/ 	.byte	0x08
	.zero		1


	//   ....[7]....
        /*0194*/ 	.word	0x00000b70
        /*0198*/ 	.word	0x000000ff
        /*019c*/ 	.word	0x00036400
        /*01a0*/ 	.short	0x010a
        /*01a2*/ 	.byte	0x24
	.zero		1


	//   ....[8]....
        /*01a4*/ 	.word	0x00000c50
        /*01a8*/ 	.word	0x000000ff
        /*01ac*/ 	.word	0x00036400
        /*01b0*/ 	.short	0x010a
        /*01b2*/ 	.byte	0x24
	.zero		1


	//   ....[9]....
        /*01b4*/ 	.word	0x00001680
        /*01b8*/ 	.word	0x00000003
        /*01bc*/ 	.word	0x00036410
        /*01c0*/ 	.short	0x010a
        /*01c2*/ 	.byte	0x3f
	.zero		1


	//   ....[10]....
        /*01c4*/ 	.word	0x000016c0
        /*01c8*/ 	.word	0x00000003
        /*01cc*/ 	.word	0x00036410
        /*01d0*/ 	.short	0x010a
        /*01d2*/ 	.byte	0x3f
	.zero		1


	//   ....[11]....
        /*01d4*/ 	.word	0x00001d60
        /*01d8*/ 	.word	0x000000ff
        /*01dc*/ 	.word	0x00036430
        /*01e0*/ 	.short	0x010a
        /*01e2*/ 	.byte	0x24
	.zero		1


	//   ....[12]....
        /*01e4*/ 	.word	0x00001da0
        /*01e8*/ 	.word	0x000000ff
        /*01ec*/ 	.word	0x00036430
        /*01f0*/ 	.short	0x010a
        /*01f2*/ 	.byte	0x24
	.zero		1


	//   ....[13]....
        /*01f4*/ 	.word	0x00003580
        /*01f8*/ 	.word	0x000000ff
        /*01fc*/ 	.word	0x00000000
        /*0200*/ 	.short	0x0101
        /*0202*/ 	.byte	0x04
	.zero		1


	//   ....[14]....
        /*0204*/ 	.word	0x00003930
        /*0208*/ 	.word	0x00000003
        /*020c*/ 	.word	0x00000000
        /*0210*/ 	.short	0x0101
        /*0212*/ 	.byte	0x3f
	.zero		1


	//   ....[15]....
        /*0214*/ 	.word	0x000062f0
        /*0218*/ 	.word	0x00000000
        /*021c*/ 	.word	0x00036420
        /*0220*/ 	.short	0x010a
        /*0222*/ 	.byte	0x3f
	.zero		1


	//   ....[16]....
        /*0224*/ 	.word	0x00006a30
        /*0228*/ 	.word	0x00000000
        /*022c*/ 	.word	0x00036438
        /*0230*/ 	.short	0x010a
        /*0232*/ 	.byte	0x3f
	.zero		1


	//   ....[17]....
        /*0234*/ 	.word	0x00006d80
        /*0238*/ 	.word	0x00000000
        /*023c*/ 	.word	0x00036428
        /*0240*/ 	.short	0x010a
        /*0242*/ 	.byte	0x3f
	.zero		1


	//   ....[18]....
        /*0244*/ 	.word	0x00007010
        /*0248*/ 	.word	0x00000000
        /*024c*/ 	.word	0x00036438
        /*0250*/ 	.short	0x010a
        /*0252*/ 	.byte	0x3f
	.zero		1


	//   ....[19]....
        /*0254*/ 	.word	0x000072f0
        /*0258*/ 	.word	0x00000000
        /*025c*/ 	.word	0x00036420
        /*0260*/ 	.short	0x010a
        /*0262*/ 	.byte	0x3f
	.zero		1


	//   ....[20]....
        /*0264*/ 	.word	0x000075e0
        /*0268*/ 	.word	0x00000000
        /*026c*/ 	.word	0x00036438
        /*0270*/ 	.short	0x010a
        /*0272*/ 	.byte	0x3f
	.zero		1


	//   ....[21]....
        /*0274*/ 	.word	0x000078d0
        /*0278*/ 	.word	0x00000000
        /*027c*/ 	.word	0x00036428
        /*0280*/ 	.short	0x010a
        /*0282*/ 	.byte	0x3f
	.zero		1


	//   ....[22]....
        /*0284*/ 	.word	0x00007b80
        /*0288*/ 	.word	0x00000000
        /*028c*/ 	.word	0x00036438
        /*0290*/ 	.short	0x010a
        /*0292*/ 	.byte	0x3f
	.zero		1


	//   ....[23]....
        /*0294*/ 	.word	0x00007fc0
        /*0298*/ 	.word	0x00000007
        /*029c*/ 	.word	0x00000000
        /*02a0*/ 	.short	0x010a
        /*02a2*/ 	.byte	0x3f
	.zero		1


	//   ....[24]....
        /*02a4*/ 	.word	0x00008040
        /*02a8*/ 	.word	0x00000003
        /*02ac*/ 	.word	0x00000000
        /*02b0*/ 	.short	0x010a
        /*02b2*/ 	.byte	0x3f
	.zero		1


	//   ....[25]....
        /*02b4*/ 	.word	0x00008090
        /*02b8*/ 	.word	0x00000009
        /*02bc*/ 	.word	0x00036438
        /*02c0*/ 	.short	0x010a
        /*02c2*/ 	.byte	0x3f
	.zero		1


	//   ....[26]....
        /*02c4*/ 	.word	0x00008180
        /*02c8*/ 	.word	0x00000005
        /*02cc*/ 	.word	0x00036400
        /*02d0*/ 	.short	0x010a
        /*02d2*/ 	.byte	0x3f
	.zero		1


	//   ....[27]....
        /*02d4*/ 	.word	0x000081d0
        /*02d8*/ 	.word	0x00000003
        /*02dc*/ 	.word	0x00036410
        /*02e0*/ 	.short	0x010a
        /*02e2*/ 	.byte	0x3f
	.zero		1


	//   ....[28]....
        /*02e4*/ 	.word	0x00008230
        /*02e8*/ 	.word	0x0000000f
        /*02ec*/ 	.word	0x00036430
        /*02f0*/ 	.short	0x010a
        /*02f2*/ 	.byte	0x3f
	.zero		1


	//   ....[29]....
        /*02f4*/ 	.word	0x000084b0
        /*02f8*/ 	.word	0x00000000
        /*02fc*/ 	.word	0x00036420
        /*0300*/ 	.short	0x010a
        /*0302*/ 	.byte	0x3f
	.zero		1


	//   ....[30]....
        /*0304*/ 	.word	0x00008500
        /*0308*/ 	.word	0x00000000
        /*030c*/ 	.word	0x00036438
        /*0310*/ 	.short	0x010a
        /*0312*/ 	.byte	0x3f
	.zero		1


	//   ....[31]....
        /*0314*/ 	.word	0x00008550
        /*0318*/ 	.word	0x00000000
        /*031c*/ 	.word	0x00036428
        /*0320*/ 	.short	0x010a
        /*0322*/ 	.byte	0x3f
	.zero		1


	//   ....[32]....
        /*0324*/ 	.word	0x000085a0
        /*0328*/ 	.word	0x00000000
        /*032c*/ 	.word	0x00036438
        /*0330*/ 	.short	0x010a
        /*0332*/ 	.byte	0x3f
	.zero		1


	//   ....[33]....
        /*0334*/ 	.word	0x00008600
        /*0338*/ 	.word	0x00000000
        /*033c*/ 	.word	0x00036420
        /*0340*/ 	.short	0x010a
        /*0342*/ 	.byte	0x3f
	.zero		1


	//   ....[34]....
        /*0344*/ 	.word	0x00008650
        /*0348*/ 	.word	0x00000000
        /*034c*/ 	.word	0x00036438
        /*0350*/ 	.short	0x010a
        /*0352*/ 	.byte	0x3f
	.zero		1


	//   ....[35]....
        /*0354*/ 	.word	0x000086a0
        /*0358*/ 	.word	0x00000000
        /*035c*/ 	.word	0x00036428
        /*0360*/ 	.short	0x010a
        /*0362*/ 	.byte	0x3f
	.zero		1


	//   ....[36]....
        /*0364*/ 	.word	0x000086f0
        /*0368*/ 	.word	0x00000000
        /*036c*/ 	.word	0x00036438
        /*0370*/ 	.short	0x010a
        /*0372*/ 	.byte	0x3f
	.zero		1


	//   ....[37]....
        /*0374*/ 	.word	0x000087d0
        /*0378*/ 	.word	0x00000007
        /*037c*/ 	.word	0x00000000
        /*0380*/ 	.short	0x010a
        /*0382*/ 	.byte	0x3f
	.zero		1


	//   ....[38]....
        /*0384*/ 	.word	0x00008820
        /*0388*/ 	.word	0x00000003
        /*038c*/ 	.word	0x00000000
        /*0390*/ 	.short	0x010a
        /*0392*/ 	.byte	0x3f
	.zero		1


	//----- nvinfo : EIATTR_NUM_MBARRIERS
	.align		4
.L_426:
        /*0394*/ 	.byte	0x03, 0x38
        /*0396*/ 	.short	0x0007


	//----- nvinfo : EIATTR_EXIT_INSTR_OFFSETS
	.align		4
        /*0398*/ 	.byte	0x04, 0x1c
        /*039a*/ 	.short	(.L_428 - .L_427)


	//   ....[0]....
.L_427:
        /*039c*/ 	.word	0x000080e0


	//----- nvinfo : EIATTR_MAX_THREADS
	.align		4
.L_428:
        /*03a0*/ 	.byte	0x04, 0x05
        /*03a2*/ 	.short	(.L_430 - .L_429)
.L_429:
        /*03a4*/ 	.word	0x00000200
        /*03a8*/ 	.word	0x00000001
        /*03ac*/ 	.word	0x00000001


	//----- nvinfo : EIATTR_CRS_STACK_SIZE
	.align		4
.L_430:
        /*03b0*/ 	.byte	0x04, 0x1e
        /*03b2*/ 	.short	(.L_432 - .L_431)
.L_431:
        /*03b4*/ 	.word	0x00000000


	//----- nvinfo : EIATTR_CBANK_PARAM_SIZE
	.align		4
.L_432:
        /*03b8*/ 	.byte	0x03, 0x19
        /*03ba*/ 	.short	0x06f0


	//----- nvinfo : EIATTR_PARAM_CBANK
	.align		4
        /*03bc*/ 	.byte	0x04, 0x0a
        /*03be*/ 	.short	(.L_434 - .L_433)
	.align		4
.L_433:
        /*03c0*/ 	.word	index@(.nv.constant0._ZN7cutlass13device_kernelIN5flash11enable_sm90INS1_16FlashAttnBwdSm90INS1_25CollectiveMainloopBwdSm90ILi2ELi1ELi1EN4cute5tupleIJNS5_1CILi1EEES8_S8_EEENS6_IJNS7_ILi64EEENS7_ILi96EEENS7_ILi192EEEEEENS_10bfloat16_tEfNS_4arch4Sm90ELb0ELb0ELb1ELb0ELb1ELb0ELb1ELb0ELi3ELi1ELi1ELi1ELb0EEENS1_24CollectiveEpilogueBwdGQAISD_fSG_Li384ELb0ELb1EEENS1_19SingleTileSchedulerILb0ELb0ELb0ELi96EEEEEEEEEvNT_6ParamsE)
        /*03c4*/ 	.short	0x0210
        /*03c6*/ 	.short	0x06f0


	//----- nvinfo : EIATTR_SW_WAR
	.align		4
.L_434:
        /*03c8*/ 	.byte	0x04, 0x36
        /*03ca*/ 	.short	(.L_436 - .L_435)
.L_435:
        /*03cc*/ 	.word	0x00000008
.L_436:


//--------------------- .nv.info._ZN7cutlass13device_kernelIN5flash11enable_sm90INS1_16FlashAttnBwdSm90INS1_25CollectiveMainloopBwdSm90ILi2ELi1ELi1EN4cute5tupleIJNS5_1CILi1EEES8_S8_EEENS6_IJNS7_ILi64EEENS7_ILi96EEENS7_ILi192EEEEEENS_10bfloat16_tEfNS_4arch4Sm90ELb0ELb0ELb1ELb1ELb0ELb0ELb1ELb0ELi3ELi1ELi1ELi1ELb0EEENS1_21CollectiveEpilogueBwdISD_SE_SG_Li384ELb1ELb1ELi3EEENS1_19SingleTileSchedulerILb1ELb0ELb0ELi96EEEEEEEEEvNT_6ParamsE --------------------------
	.section	.nv.info._ZN7cutlass13device_kernelIN5flash11enable_sm90INS1_16FlashAttnBwdSm90INS1_25CollectiveMainloopBwdSm90ILi2ELi1ELi1EN4cute5tupleIJNS5_1CILi1EEES8_S8_EEENS6_IJNS7_ILi64EEENS7_ILi96EEENS7_ILi192EEEEEENS_10bfloat16_tEfNS_4arch4Sm90ELb0ELb0ELb1ELb1ELb0ELb0ELb1ELb0ELi3ELi1ELi1ELi1ELb0EEENS1_21CollectiveEpilogueBwdISD_SE_SG_Li384ELb1ELb1ELi3EEENS1_19SingleTileSchedulerILb1ELb0ELb0ELi96EEEEEEEEEvNT_6ParamsE,"",@"SHT_CUDA_INFO"
	.sectionflags	@""
	.align	4


	//----- nvinfo : EIATTR_CUDA_API_VERSION
	.align		4
        /*0000*/ 	.byte	0x04, 0x37
        /*0002*/ 	.short	(.L_438 - .L_437)
.L_437:
        /*0004*/ 	.word	0x00000082


	//----- nvinfo : EIATTR_KPARAM_INFO
	.align		4
.L_438:
        /*0008*/ 	.byte	0x04, 0x17
        /*000a*/ 	.short	(.L_440 - .L_439)
.L_439:
        /*000c*/ 	.word	0x00000000
        /*0010*/ 	.short	0x0000
        /*0012*/ 	.short	0x0070
        /*0014*/ 	.byte	0x00, 0xf0, 0x01, 0x1a


	//----- nvinfo : EIATTR_SPARSE_MMA_MASK
	.align		4
.L_440:
        /*0018*/ 	.byte	0x03, 0x50
        /*001a*/ 	.short	0x0000


	//----- nvinfo : EIATTR_MAXREG_COUNT
	.align		4
        /*001c*/ 	.byte	0x03, 0x1b
        /*001e*/ 	.short	0x0080


	//----- nvinfo : EIATTR_NUM_BARRIERS
	.align		4
        /*0020*/ 	.byte	0x02, 0x4c
        /*0022*/ 	.byte	0x10
	.zero		1


	//----- nvinfo : EIATTR_EXTERNS
	.align		4
        /*0024*/ 	.byte	0x04, 0x0f
        /*0026*/ 	.short	(.L_442 - .L_441)


	//   ....[0]....
	.align		4
.L_441:
        /*0028*/ 	.word	index@(__assertfail)


	//----- nvinfo : EIATTR_ANNOTATIONS
	.align		4
.L_442:
        /*002c*/ 	.byte	0x04, 0x55
        /*002e*/ 	.short	(.L_444 - .L_443)


	//   ....[0]....
.L_443:
        /*0030*/ 	.word	0x00000001
        /*0034*/ 	.byte	0xa0, 0x07, 0x00, 0x00, 0x01, 0x00, 0x00, 0x00, 0x80, 0x17, 0x00, 0x00, 0x01, 0x00, 0x00, 0x00
        /*0044*/ 	.byte	0xc0, 0x17, 0x00, 0x00, 0x01, 0x00, 0x00, 0x00, 0x30, 0x1b, 0x00, 0x00, 0x01, 0x00, 0x00, 0x00
        /*0054*/ 	.byte	0xe0, 0x23, 0x00, 0x00, 0x01, 0x00, 0x00, 0x00, 0xc0, 0x3c, 0x00, 0x00, 0x01, 0x00, 0x00, 0x00
        /*0064*/ 	.byte	0xc0, 0x40, 0x00, 0x00, 0x01, 0x00, 0x00, 0x00, 0xa0, 0x58, 0x00, 0x00


	//----- nvinfo : EIATTR_MERCURY_ISA_VERSION
	.align		4
.L_444:
        /*0070*/ 	.byte	0x03, 0x5f
        /*0072*/ 	.short	0x0101


	//----- nvinfo : EIATTR_INT_WARP_WIDE_INSTR_OFFSETS
	.align		4
        /*0074*/ 	.byte	0x04, 0x31
        /*0076*/ 	.short	(.L_446 - .L_445)


	//   ....[0]....
.L_445:
        /*0078*/ 	.word	0x00000180


	//   ....[1]....
        /*007c*/ 	.word	0x00000240


	//   ....[2]....
        /*0080*/ 	.word	0x000080a0


	//----- nvinfo : EIATTR_COOP_GROUP_MASK_REGIDS
	.align		4
.L_446:
        /*0084*/ 	.byte	0x04, 0x29
        /*0086*/ 	.short	(.L_448 - .L_447)


	//   ....[0]....
.L_447:
        /*0088*/ 	.word	0xffffffff


	//   ....[1]....
        /*008c*/ 	.word	0xffffffff


	//   ....[2]....
        /*0090*/ 	.word	0xffffffff


	//   ....[3]....
        /*0094*/ 	.word	0xffffffff


	//   ....[4]....
        /*0098*/ 	.word	0xffffffff


	//   ....[5]....
        /*009c*/ 	.word	0xffffffff


	//   ....[6]....
        /*00a0*/ 	.word	0xffffffff


	//   ....[7]....
        /*00a4*/ 	.word	0x0500000f


	//----- nvinfo : EIATTR_COOP_GROUP_INSTR_OFFSETS
	.align		4
.L_448:
        /*00a8*/ 	.byte	0x04, 0x28
        /*00aa*/ 	.short	(.L_450 - .L_449)


	//   ....[0]....
.L_449:
        /*00ac*/ 	.word	0x00000060


	//   ....[1]....
        /*00b0*/ 	.word	0x00000190


	//   ....[2]....
        /*00b4*/ 	.word	0x00000220


	//   ....[3]....
        /*00b8*/ 	.word	0x000003a0


	//   ....[4]....
        /*00bc*/ 	.word	0x000005e0


	//   ....[5]....
        /*00c0*/ 	.word	0x00001250


	//   ....[6]....
        /*00c4*/ 	.word	0x000069c0


	//   ....[7]....
        /*00c8*/ 	.word	0x0000a3e0


	//----- nvinfo : EIATTR_REG_RECONFIG
	.align		4
.L_450:
        /*00cc*/ 	.byte	0x01, 0x54
	.zero		2


	//----- nvinfo : EIATTR_SYSCALL_OFFSETS
	.align		4
        /*00d0*/ 	.byte	0x04, 0x46
        /*00d2*/ 	.short	(.L_452 - .L_451)


	//   ....[0]....
.L_451:
        /*00d4*/ 	.word	0x00000eb0


	//   ....[1]....
        /*00d8*/ 	.word	0x00000fa0


	//   ....[2]....
        /*00dc*/ 	.word	0x000010e0


	//   ....[3]....
        /*00e0*/ 	.word	0x000011d0


	//----- nvinfo : EIATTR_MBARRIER_INSTR_OFFSETS
	.align		4
.L_452:
        /*00e4*/ 	.byte	0x04, 0x39
        /*00e6*/ 	.short	(.L_454 - .L_453)


	//   ....[0]....
.L_453:
        /*00e8*/ 	.word	0x00000260
        /*00ec*/ 	.word	0x000000ff
        /*00f0*/ 	.word	0x00036400
        /*00f4*/ 	.short	0x0100
        /*00f6*/ 	.byte	0x06
	.zero		1


	//   ....[1]....
        /*00f8*/ 	.word	0x00000350
        /*00fc*/ 	.word	0x000000ff
        /*0100*/ 	.word	0x00036410
        /*0104*/ 	.short	0x0100
        /*0106*/ 	.byte	0x08
	.zero		1


	//   ....[2]....
        /*0108*/ 	.word	0x00000360
        /*010c*/ 	.word	0x000000ff
        /*0110*/ 	.word	0x00036420
        /*0114*/ 	.short	0x0100
        /*0116*/ 	.byte	0x08
	.zero		1


	//   ....[3]....
        /*0118*/ 	.word	0x00000370
        /*011c*/ 	.word	0x000000ff
        /*0120*/ 	.word	0x00036418
        /*0124*/ 	.short	0x0100
        /*0126*/ 	.byte	0x08
	.zero		1


	//   ....[4]....
        /*0128*/ 	.word	0x00000380
        /*012c*/ 	.word	0x000000ff
        /*0130*/ 	.word	0x00036428
        /*0134*/ 	.short	0x0100
        /*0136*/ 	.byte	0x08
	.zero		1


	//   ....[5]....
        /*0138*/ 	.word	0x000004b0
        /*013c*/ 	.word	0x000000ff
        /*0140*/ 	.word	0x00036430
        /*0144*/ 	.short	0x0100
        /*0146*/ 	.byte	0x08
	.zero		1


	//   ....[6]....
        /*0148*/ 	.word	0x000004c0
        /*014c*/ 	.word	0x000000ff
        /*0150*/ 	.word	0x00036438
        /*0154*/ 	.short	0x0100
        /*0156*/ 	.byte	0x08
	.zero		1


	//   ....[7]....
        /*0158*/ 	.word	0x00001290
        /*015c*/ 	.word	0x000000ff
        /*0160*/ 	.word	0x00036400
        /*0164*/ 	.short	0x010a
        /*0166*/ 	.byte	0x24
	.zero		1


	//   ....[8]....
        /*0168*/ 	.word	0x000013e0
        /*016c*/ 	.word	0x000000ff
        /*0170*/ 	.word	0x00036400
        /*0174*/ 	.short	0x010a
        /*0176*/ 	.byte	0x24
	.zero		1


	//   ....[9]....
        /*0178*/ 	.word	0x00001a90
        /*017c*/ 	.word	0x00000004
        /*0180*/ 	.word	0x00036410
        /*0184*/ 	.short	0x010a
        /*0186*/ 	.byte	0x3f
	.zero		1


	//   ....[10]....
        /*0188*/ 	.word	0x00001ad0
        /*018c*/ 	.word	0x00000004
        /*0190*/ 	.word	0x00036410
        /*0194*/ 	.short	0x010a
        /*0196*/ 	.byte	0x3f
	.zero		1


	//   ....[11]....
        /*0198*/ 	.word	0x00002180
        /*019c*/ 	.word	0x000000ff
        /*01a0*/ 	.word	0x00036430
        /*01a4*/ 	.short	0x010a
        /*01a6*/ 	.byte	0x24
	.zero		1


	//   ....[12]....
        /*01a8*/ 	.word	0x000023a0
        /*01ac*/ 	.word	0x000000ff
        /*01b0*/ 	.word	0x00036430
        /*01b4*/ 	.short	0x010a
        /*01b6*/ 	.byte	0x24
	.zero		1


	//   ....[13]....
        /*01b8*/ 	.word	0x000039b0
        /*01bc*/ 	.word	0x000000ff
        /*01c0*/ 	.word	0x00000000
        /*01c4*/ 	.short	0x0101
        /*01c6*/ 	.byte	0x04
	.zero		1


	//   ....[14]....
        /*01c8*/ 	.word	0x00003d30
        /*01cc*/ 	.word	0x00000004
        /*01d0*/ 	.word	0x00000000
        /*01d4*/ 	.short	0x0101
        /*01d6*/ 	.byte	0x3f
	.zero		1


	//   ....[15]....
        /*01d8*/ 	.word	0x00008580
        /*01dc*/ 	.word	0x0000000c
        /*01e0*/ 	.word	0x00036420
        /*01e4*/ 	.short	0x010a
        /*01e6*/ 	.byte	0x3f
	.zero		1


	//   ....[16]....
        /*01e8*/ 	.word	0x00008c80
        /*01ec*/ 	.word	0x0000000c
        /*01f0*/ 	.word	0x00036438
        /*01f4*/ 	.short	0x010a
        /*01f6*/ 	.byte	0x3f
	.zero		1


	//   ....[17]....
        /*01f8*/ 	.word	0x00008ff0
        /*01fc*/ 	.word	0x0000000c
        /*0200*/ 	.word	0x00036428
        /*0204*/ 	.short	0x010a
        /*0206*/ 	.byte	0x3f
	.zero		1


	//   ....[18]....
        /*0208*/ 	.word	0x000092a0
        /*020c*/ 	.word	0x0000000c
        /*0210*/ 	.word	0x00036438
        /*0214*/ 	.short	0x010a
        /*0216*/ 	.byte	0x3f
	.zero		1


	//   ....[19]....
        /*0218*/ 	.word	0x00009560
        /*021c*/ 	.word	0x0000000c
        /*0220*/ 	.word	0x00036420
        /*0224*/ 	.short	0x010a
        /*0226*/ 	.byte	0x3f
	.zero		1


	//   ....[20]....
        /*0228*/ 	.word	0x00009860
        /*022c*/ 	.word	0x0000000c
        /*0230*/ 	.word	0x00036438
        /*0234*/ 	.short	0x010a
        /*0236*/ 	.byte	0x3f
	.zero		1


	//   ....[21]....
        /*0238*/ 	.word	0x00009b60
        /*023c*/ 	.word	0x0000000c
        /*0240*/ 	.word	0x00036428
        /*0244*/ 	.short	0x010a
        /*0246*/ 	.byte	0x3f
	.zero		1


	//   ....[22]....
        /*0248*/ 	.word	0x00009e20
        /*024c*/ 	.word	0x0000000c
        /*0250*/ 	.word	0x00036438
        /*0254*/ 	.short	0x010a
        /*0256*/ 	.byte	0x3f
	.zero		1


	//   ....[23]....
        /*0258*/ 	.word	0x0000a270
        /*025c*/ 	.word	0x00000007
        /*0260*/ 	.word	0x00000000
        /*0264*/ 	.short	0x010a
        /*0266*/ 	.byte	0x3f
	.zero		1


	//   ....[24]....
        /*0268*/ 	.word	0x0000a2f0
        /*026c*/ 	.word	0x00000005
        /*0270*/ 	.word	0x00000000
        /*0274*/ 	.short	0x010a
        /*0276*/ 	.byte	0x3f
	.zero		1


	//   ....[25]....
        /*0278*/ 	.word	0x0000a340
        /*027c*/ 	.word	0x00000009
        /*0280*/ 	.word	0x00036438
        /*0284*/ 	.short	0x010a
        /*0286*/ 	.byte	0x3f
	.zero		1


	//   ....[26]....
        /*0288*/ 	.word	0x0000a420
        /*028c*/ 	.word	0x00000007
        /*0290*/ 	.word	0x00036400
        /*0294*/ 	.short	0x010a
        /*0296*/ 	.byte	0x3f
	.zero		1


	//   ....[27]....
        /*0298*/ 	.word	0x0000a470
        /*029c*/ 	.word	0x00000004
        /*02a0*/ 	.word	0x00036410
        /*02a4*/ 	.short	0x010a
        /*02a6*/ 	.byte	0x3f
	.zero		1


	//   ....[28]....
        /*02a8*/ 	.word	0x0000a4d0
        /*02ac*/ 	.word	0x00000078
        /*02b0*/ 	.word	0x00036430
        /*02b4*/ 	.short	0x010a
        /*02b6*/ 	.byte	0x3f
	.zero		1


	//   ....[29]....
        /*02b8*/ 	.word	0x0000a520
        /*02bc*/ 	.word	0x0000000c
        /*02c0*/ 	.word	0x00036420
        /*02c4*/ 	.short	0x010a
        /*02c6*/ 	.byte	0x3f
	.zero		1


	//   ....[30]....
        /*02c8*/ 	.word	0x0000a570
        /*02cc*/ 	.word	0x0000000c
        /*02d0*/ 	.word	0x00036438
        /*02d4*/ 	.short	0x010a
        /*02d6*/ 	.byte	0x3f
	.zero		1


	//   ....[31]....
        /*02d8*/ 	.word	0x0000a5c0
        /*02dc*/ 	.word	0x0000000c
        /*02e0*/ 	.word	0x00036428
        /*02e4*/ 	.short	0x010a
        /*02e6*/ 	.byte	0x3f
	.zero		1


	//   ....[32]....
        /*02e8*/ 	.word	0x0000a610
        /*02ec*/ 	.word	0x0000000c
        /*02f0*/ 	.word	0x00036438
        /*02f4*/ 	.short	0x010a
        /*02f6*/ 	.byte	0x3f
	.zero		1


	//   ....[33]....
        /*02f8*/ 	.word	0x0000a670
        /*02fc*/ 	.word	0x0000000c
        /*0300*/ 	.word	0x00036420
        /*0304*/ 	.short	0x010a
        /*0306*/ 	.byte	0x3f
	.zero		1


	//   ....[34]....
        /*0308*/ 	.word	0x0000a6c0
        /*030c*/ 	.word	0x0000000c
        /*0310*/ 	.word	0x00036438
        /*0314*/ 	.short	0x010a
        /*0316*/ 	.byte	0x3f
	.zero		1


	//   ....[35]....
        /*0318*/ 	.word	0x0000a710
        /*031c*/ 	.word	0x0000000c
        /*0320*/ 	.word	0x00036428
        /*0324*/ 	.short	0x010a
        /*0326*/ 	.byte	0x3f
	.zero		1


	//   ....[36]....
        /*0328*/ 	.word	0x0000a760
        /*032c*/ 	.word	0x0000000c
        /*0330*/ 	.word	0x00036438
        /*0334*/ 	.short	0x010a
        /*0336*/ 	.byte	0x3f
	.zero		1


	//   ....[37]....
        /*0338*/ 	.word	0x0000a830
        /*033c*/ 	.word	0x00000007
        /*0340*/ 	.word	0x00000000
        /*0344*/ 	.short	0x010a
        /*0346*/ 	.byte	0x3f
	.zero		1


	//   ....[38]....
        /*0348*/ 	.word	0x0000a880
        /*034c*/ 	.word	0x00000005
        /*0350*/ 	.word	0x00000000
        /*0354*/ 	.short	0x010a
        /*0356*/ 	.byte	0x3f
	.zero		1


	//----- nvinfo : EIATTR_NUM_MBARRIERS
	.align		4
.L_454:
        /*0358*/ 	.byte	0x03, 0x38
        /*035a*/ 	.short	0x0007


	//----- nvinfo : EIATTR_EXIT_INSTR_OFFSETS
	.align		4
        /*035c*/ 	.byte	0x04, 0x1c
        /*035e*/ 	.short	(.L_456 - .L_455)


	//   ....[0]....
.L_455:
        /*0360*/ 	.word	0x0000a390


	//----- nvinfo : EIATTR_MAX_THREADS
	.align		4
.L_456:
        /*0364*/ 	.byte	0x04, 0x05
        /*0366*/ 	.short	(.L_458 - .L_457)
.L_457:
        /*0368*/ 	.word	0x00000200
        /*036c*/ 	.word	0x00000001
        /*0370*/ 	.word	0x00000001


	//----- nvinfo : EIATTR_CRS_STACK_SIZE
	.align		4
.L_458:
        /*0374*/ 	.byte	0x04, 0x1e
        /*0376*/ 	.short	(.L_460 - .L_459)
.L_459:
        /*0378*/ 	.word	0x00000000


	//----- nvinfo : EIATTR_CBANK_PARAM_SIZE
	.align		4
.L_460:
        /*037c*/ 	.byte	0x03, 0x19
        /*037e*/ 	.short	0x06f0


	//----- nvinfo : EIATTR_PARAM_CBANK
	.align		4
        /*0380*/ 	.byte	0x04, 0x0a
        /*0382*/ 	.short	(.L_462 - .L_461)
	.align		4
.L_461:
        /*0384*/ 	.word	index@(.nv.constant0._ZN7cutlass13device_kernelIN5flash11enable_sm90INS1_16FlashAttnBwdSm90INS1_25CollectiveMainloopBwdSm90ILi2ELi1ELi1EN4cute5tupleIJNS5_1CILi1EEES8_S8_EEENS6_IJNS7_ILi64EEENS7_ILi96EEENS7_ILi192EEEEEENS_10bfloat16_tEfNS_4arch4Sm90ELb0ELb0ELb1ELb1ELb0ELb0ELb1ELb0ELi3ELi1ELi1ELi1ELb0EEENS1_21CollectiveEpilogueBwdISD_SE_SG_Li384ELb1ELb1ELi3EEENS1_19SingleTileSchedulerILb1ELb0ELb0ELi96EEEEEEEEEvNT_6ParamsE)
        /*0388*/ 	.short	0x0210
        /*038a*/ 	.short	0x06f0


	//----- nvinfo : EIATTR_SW_WAR
	.align		4
.L_462:
        /*038c*/ 	.byte	0x04, 0x36
        /*038e*/ 	.short	(.L_464 - .L_463)
.L_463:
        /*0390*/ 	.word	0x00000008
.L_464:


//--------------------- .nv.info._ZN7cutlass13device_kernelIN5flash11enable_sm90INS1_16FlashAttnBwdSm90INS1_25CollectiveMainloopBwdSm90ILi2ELi1ELi1EN4cute5tupleIJNS5_1CILi1EEES8_S8_EEENS6_IJNS7_ILi64EEENS7_ILi96EEENS7_ILi192EEEEEENS_10bfloat16_tEfNS_4arch4Sm90ELb0ELb0ELb1ELb1ELb1ELb0ELb1ELb0ELi3ELi1ELi1ELi1ELb0EEENS1_21CollectiveEpilogueBwdISD_SE_SG_Li384ELb1ELb1ELi3EEENS1_19SingleTileSchedulerILb1ELb0ELb0ELi96EEEEEEEEEvNT_6ParamsE --------------------------
	.section	.nv.info._ZN7cutlass13device_kernelIN5flash11enable_sm90INS1_16FlashAttnBwdSm90INS1_25CollectiveMainloopBwdSm90ILi2ELi1ELi1EN4cute5tupleIJNS5_1CILi1EEES8_S8_EEENS6_IJNS7_ILi64EEENS7_ILi96EEENS7_ILi192EEEEEENS_10bfloat16_tEfNS_4arch4Sm90ELb0ELb0ELb1ELb1ELb1ELb0ELb1ELb0ELi3ELi1ELi1ELi1ELb0EEENS1_21CollectiveEpilogueBwdISD_SE_SG_Li384ELb1ELb1ELi3EEENS1_19SingleTileSchedulerILb1ELb0ELb0ELi96EEEEEEEEEvNT_6ParamsE,"",@"SHT_CUDA_INFO"
	.sectionflags	@""
	.align	4


	//----- nvinfo : EIATTR_CUDA_API_VERSION
	.align		4
        /*0000*/ 	.byte	0x04, 0x37
        /*0002*/ 	.short	(.L_466 - .L_465)
.L_465:
        /*0004*/ 	.word	0x00000082


	//----- nvinfo : EIATTR_KPARAM_INFO
	.align		4
.L_466:
        /*0008*/ 	.byte	0x04, 0x17
        /*000a*/ 	.short	(.L_468 - .L_467)
.L_467:
        /*000c*/ 	.word	0x00000000
        /*0010*/ 	.short	0x0000
        /*0012*/ 	.short	0x0070
        /*0014*/ 	.byte	0x00, 0xf0, 0x01, 0x1a


	//----- nvinfo : EIATTR_SPARSE_MMA_MASK
	.align		4
.L_468:
        /*0018*/ 	.byte	0x03, 0x50
        /*001a*/ 	.short	0x0000


	//----- nvinfo : EIATTR_MAXREG_COUNT
	.align		4
        /*001c*/ 	.byte	0x03, 0x1b
        /*001e*/ 	.short	0x0080


	//----- nvinfo : EIATTR_NUM_BARRIERS
	.align		4
        /*0020*/ 	.byte	0x02, 0x4c
        /*0022*/ 	.byte	0x10
	.zero		1


	//----- nvinfo : EIATTR_EXTERNS
	.align		4
        /*0024*/ 	.byte	0x04, 0x0f
        /*0026*/ 	.short	(.L_470 - .L_469)


	//   ....[0]....
	.align		4
.L_469:
        /*0028*/ 	.word	index@(__assertfail)


	//----- nvinfo : EIATTR_ANNOTATIONS
	.align		4
.L_470:
        /*002c*/ 	.byte	0x04, 0x55
        /*002e*/ 	.short	(.L_472 - .L_471)


	//   ....[0]....
.L_471:
        /*0030*/ 	.word	0x00000001
        /*0034*/ 	.byte	0xa0, 0x07, 0x00, 0x00, 0x01, 0x00, 0x00, 0x00, 0x80, 0x17, 0x00, 0x00, 0x01, 0x00, 0x00, 0x00
        /*0044*/ 	.byte	0xc0, 0x17, 0x00, 0x00, 0x01, 0x00, 0x00, 0x00, 0x30, 0x1b, 0x00, 0x00, 0x01, 0x00, 0x00, 0x00
        /*0054*/ 	.byte	0xe0, 0x23, 0x00, 0x00, 0x01, 0x00, 0x00, 0x00, 0xc0, 0x3c, 0x00, 0x00, 0x01, 0x00, 0x00, 0x00
        /*0064*/ 	.byte	0xc0, 0x40, 0x00, 0x00, 0x01, 0x00, 0x00, 0x00, 0xa0, 0x58, 0x00, 0x00


	//----- nvinfo : EIATTR_MERCURY_ISA_VERSION
	.align		4
.L_472:
        /*0070*/ 	.byte	0x03, 0x5f
        /*0072*/ 	.short	0x0101


	//----- nvinfo : EIATTR_INT_WARP_WIDE_INSTR_OFFSETS
	.align		4
        /*0074*/ 	.byte	0x04, 0x31
        /*0076*/ 	.short	(.L_474 - .L_473)


	//   ....[0]....
.L_473:
        /*0078*/ 	.word	0x00000180


	//   ....[1]....
        /*007c*/ 	.word	0x00000240


	//   ....[2]....
        /*0080*/ 	.word	0x00007780


	//   ....[3]....
        /*0084*/ 	.word	0x00007d70


	//   ....[4]....
        /*0088*/ 	.word	0x000084d0


	//   ....[5]....
        /*008c*/ 	.word	0x00008870


	//----- nvinfo : EIATTR_COOP_GROUP_MASK_REGIDS
	.align		4
.L_474:
        /*0090*/ 	.byte	0x04, 0x29
        /*0092*/ 	.short	(.L_476 - .L_475)


	//   ....[0]....
.L_475:
        /*0094*/ 	.word	0xffffffff


	//   ....[1]....
        /*0098*/ 	.word	0xffffffff


	//   ....[2]....
        /*009c*/ 	.word	0xffffffff


	//   ....[3]....
        /*00a0*/ 	.word	0xffffffff


	//   ....[4]....
        /*00a4*/ 	.word	0xffffffff


	//   ....[5]....
        /*00a8*/ 	.word	0xffffffff


	//   ....[6]....
        /*00ac*/ 	.word	0xffffffff


	//   ....[7]....
        /*00b0*/ 	.word	0xffffffff


	//   ....[8]....
        /*00b4*/ 	.word	0xffffffff


	//   ....[9]....
        /*00b8*/ 	.word	0xffffffff


	//   ....[10]....
        /*00bc*/ 	.word	0xffffffff


	//   ....[11]....
        /*00c0*/ 	.word	0xffffffff


	//   ....[12]....
        /*00c4*/ 	.word	0xffffffff


	//   ....[13]....
        /*00c8*/ 	.word	0x0500000f


	//   ....[14]....
        /*00cc*/ 	.word	0x0500000f


	//   ....[15]....
        /*00d0*/ 	.word	0x0500000f


	//   ....[16]....
        /*00d4*/ 	.word	0x0500000f


	//----- nvinfo : EIATTR_COOP_GROUP_INSTR_OFFSETS
	.align		4
.L_476:
        /*00d8*/ 	.byte	0x04, 0x28
        /*00da*/ 	.short	(.L_478 - .L_477)


	//   ....[0]....
.L_477:
        /*00dc*/ 	.word	0x00000060


	//   ....[1]....
        /*00e0*/ 	.word	0x00000190


	//   ....[2]....
        /*00e4*/ 	.word	0x00000220


	//   ....[3]....
        /*00e8*/ 	.word	0x000003a0


	//   ....[4]....
        /*00ec*/ 	.word	0x000005e0


	//   ....[5]....
        /*00f0*/ 	.word	0x00001250


	//   ....[6]....
        /*00f4*/ 	.word	0x000069c0


	//   ....[7]....
        /*00f8*/ 	.word	0x000072c0


	//   ....[8]....
        /*00fc*/ 	.word	0x000076b0


	//   ....[9]....
        /*0100*/ 	.word	0x000078f0


	//   ....[10]....
        /*0104*/ 	.word	0x00007ca0


	//   ....[11]....
        /*0108*/ 	.word	0x00007f50


	//   ....[12]....
        /*010c*/ 	.word	0x00008410


	//   ....[13]....
        /*0110*/ 	.word	0x0000abb0


	//   ....[14]....
        /*0114*/ 	.word	0x0000ad20


	//   ....[15]....
        /*0118*/ 	.word	0x0000ad90


	//   ....[16]....
        /*011c*/ 	.word	0x0000ae00


	//----- nvinfo : EIATTR_REG_RECONFIG
	.align		4
.L_478:
        /*0120*/ 	.byte	0x01, 0x54
	.zero		2


	//----- nvinfo : EIATTR_SYSCALL_OFFSETS
	.align		4
        /*0124*/ 	.byte	0x04, 0x46
        /*0126*/ 	.short	(.L_480 - .L_479)


	//   ....[0]....
.L_479:
        /*0128*/ 	.word	0x00000eb0


	//   ....[1]....
        /*012c*/ 	.word	0x00000fa0


	//   ....[2]....
        /*0130*/ 	.word	0x000010e0


	//   ....[3]....
        /*0134*/ 	.word	0x000011d0


	//----- nvinfo : EIATTR_MBARRIER_INSTR_OFFSETS
	.align		4
.L_480:
        /*0138*/ 	.byte	0x04, 0x39
        /*013a*/ 	.short	(.L_482 - .L_481)


	//   ....[0]....
.L_481:
        /*013c*/ 	.word	0x00000260
        /*0140*/ 	.word	0x000000ff
        /*0144*/ 	.word	0x00036400
        /*0148*/ 	.short	0x0100
        /*014a*/ 	.byte	0x06
	.zero		1


	//   ....[1]....
        /*014c*/ 	.word	0x00000350
        /*0150*/ 	.word	0x000000ff
        /*0154*/ 	.word	0x00036410
        /*0158*/ 	.short	0x0100
        /*015a*/ 	.byte	0x08
	.zero		1


	//   ....[2]....
        /*015c*/ 	.word	0x00000360
        /*0160*/ 	.word	0x000000ff
        /*0164*/ 	.word	0x00036420
        /*0168*/ 	.short	0x0100
        /*016a*/ 	.byte	0x08
	.zero		1


	//   ....[3]....
        /*016c*/ 	.word	0x00000370
        /*0170*/ 	.word	0x000000ff
        /*0174*/ 	.word	0x00036418
        /*0178*/ 	.short	0x0100
        /*017a*/ 	.byte	0x08
	.zero		1


	//   ....[4]....
        /*017c*/ 	.word	0x00000380
        /*0180*/ 	.word	0x000000ff
        /*0184*/ 	.word	0x00036428
        /*0188*/ 	.short	0x0100
        /*018a*/ 	.byte	0x08
	.zero		1


	//   ....[5]....
        /*018c*/ 	.word	0x000004b0
        /*0190*/ 	.word	0x000000ff
        /*0194*/ 	.word	0x00036430
        /*0198*/ 	.short	0x0100
        /*019a*/ 	.byte	0x08
	.zero		1


	//   ....[6]....
        /*019c*/ 	.word	0x000004c0
        /*01a0*/ 	.word	0x000000ff
        /*01a4*/ 	.word	0x00036438
        /*01a8*/ 	.short	0x0100
        /*01aa*/ 	.byte	0x08
	.zero		1


	//   ....[7]....
        /*01ac*/ 	.word	0x00001290
        /*01b0*/ 	.word	0x000000ff
        /*01b4*/ 	.word	0x00036400
        /*01b8*/ 	.short	0x010a
        /*01ba*/ 	.byte	0x24
	.zero		1


	//   ....[8]....
        /*01bc*/ 	.word	0x000013e0
        /*01c0*/ 	.word	0x000000ff
        /*01c4*/ 	.word	0x00036400
        /*01c8*/ 	.short	0x010a
        /*01ca*/ 	.byte	0x24
	.zero		1


	//   ....[9]....
        /*01cc*/ 	.word	0x00001a90
        /*01d0*/ 	.word	0x00000004
        /*01d4*/ 	.word	0x00036410
        /*01d8*/ 	.short	0x010a
        /*01da*/ 	.byte	0x3f
	.zero		1


	//   ....[10]....
        /*01dc*/ 	.word	0x00001ad0
        /*01e0*/ 	.word	0x00000004
        /*01e4*/ 	.word	0x00036410
        /*01e8*/ 	.short	0x010a
        /*01ea*/ 	.byte	0x3f
	.zero		1


	//   ....[11]....
        /*01ec*/ 	.word	0x00002180
        /*01f0*/ 	.word	0x000000ff
        /*01f4*/ 	.word	0x00036430
        /*01f8*/ 	.short	0x010a
        /*01fa*/ 	.byte	0x24
	.zero		1


	//   ....[12]....
        /*01fc*/ 	.word	0x000023a0
        /*0200*/ 	.word	0x000000ff
        /*0204*/ 	.word	0x00036430
        /*0208*/ 	.short	0x010a
        /*020a*/ 	.byte	0x24
	.zero		1


	//   ....[13]....
        /*020c*/ 	.word	0x000039b0
        /*0210*/ 	.word	0x000000ff
        /*0214*/ 	.word	0x00000000
        /*0218*/ 	.short	0x0101
        /*021a*/ 	.byte	0x04
	.zero		1


	//   ....[14]....
        /*021c*/ 	.word	0x00003d30
        /*0220*/ 	.word	0x00000004
        /*0224*/ 	.word	0x00000000
        /*0228*/ 	.short	0x0101
        /*022a*/ 	.byte	0x3f
	.zero		1


	//   ....[15]....
        /*022c*/ 	.word	0x00008d50
        /*0230*/ 	.word	0x0000000c
        /*0234*/ 	.word	0x00036420
        /*0238*/ 	.short	0x010a
        /*023a*/ 	.byte	0x3f
	.zero		1


	//   ....[16]....
        /*023c*/ 	.word	0x00009450
        /*0240*/ 	.word	0x0000000c
        /*0244*/ 	.word	0x00036438
        /*0248*/ 	.short	0x010a
        /*024a*/ 	.byte	0x3f
	.zero		1


	//   ....[17]....
        /*024c*/ 	.word	0x000097c0
        /*0250*/ 	.word	0x0000000c
        /*0254*/ 	.word	0x00036428
        /*0258*/ 	.short	0x010a
        /*025a*/ 	.byte	0x3f
	.zero		1


	//   ....[18]....
        /*025c*/ 	.word	0x00009a70
        /*0260*/ 	.word	0x0000000c
        /*0264*/ 	.word	0x00036438
        /*0268*/ 	.short	0x010a
        /*026a*/ 	.byte	0x3f
	.zero		1


	//   ....[19]....
        /*026c*/ 	.word	0x00009d30
        /*0270*/ 	.word	0x0000000c
        /*0274*/ 	.word	0x00036420
        /*0278*/ 	.short	0x010a
        /*027a*/ 	.byte	0x3f
	.zero		1


	//   ....[20]....
        /*027c*/ 	.word	0x0000a030
        /*0280*/ 	.word	0x0000000c
        /*0284*/ 	.word	0x00036438
        /*0288*/ 	.short	0x010a
        /*028a*/ 	.byte	0x3f
	.zero		1


	//   ....[21]....
        /*028c*/ 	.word	0x0000a330
        /*0290*/ 	.word	0x0000000c
        /*0294*/ 	.word	0x00036428
        /*0298*/ 	.short	0x010a
        /*029a*/ 	.byte	0x3f
	.zero		1


	//   ....[22]....
        /*029c*/ 	.word	0x0000a5f0
        /*02a0*/ 	.word	0x0000000c
        /*02a4*/ 	.word	0x00036438
        /*02a8*/ 	.short	0x010a
        /*02aa*/ 	.byte	0x3f
	.zero		1


	//   ....[23]....
        /*02ac*/ 	.word	0x0000aa40
        /*02b0*/ 	.word	0x00000007
        /*02b4*/ 	.word	0x00000000
        /*02b8*/ 	.short	0x010a
        /*02ba*/ 	.byte	0x3f
	.zero		1


	//   ....[24]....
        /*02bc*/ 	.word	0x0000aac0
        /*02c0*/ 	.word	0x00000005
        /*02c4*/ 	.word	0x00000000
        /*02c8*/ 	.short	0x010a
        /*02ca*/ 	.byte	0x3f
	.zero		1


	//   ....[25]....
        /*02cc*/ 	.word	0x0000ab10
        /*02d0*/ 	.word	0x00000009
        /*02d4*/ 	.word	0x00036438
        /*02d8*/ 	.short	0x010a
        /*02da*/ 	.byte	0x3f
	.zero		1


	//   ....[26]....
        /*02dc*/ 	.word	0x0000abf0
        /*02e0*/ 	.word	0x00000007
        /*02e4*/ 	.word	0x00036400
        /*02e8*/ 	.short	0x010a
        /*02ea*/ 	.byte	0x3f
	.zero		1


	//   ....[27]....
        /*02ec*/ 	.word	0x0000ac40
        /*02f0*/ 	.word	0x00000004
        /*02f4*/ 	.word	0x00036410
        /*02f8*/ 	.short	0x010a
        /*02fa*/ 	.byte	0x3f
	.zero		1


	//   ....[28]....
        /*02fc*/ 	.word	0x0000aca0
        /*0300*/ 	.word	0x00000078
        /*0304*/ 	.word	0x00036430
        /*0308*/ 	.short	0x010a
        /*030a*/ 	.byte	0x3f
	.zero		1


	//   ....[29]....
        /*030c*/ 	.word	0x0000ae40
        /*0310*/ 	.word	0x0000000c
        /*0314*/ 	.word	0x00036420
        /*0318*/ 	.short	0x010a
        /*031a*/ 	.byte	0x3f
	.zero		1


	//   ....[30]....
        /*031c*/ 	.word	0x0000ae90
        /*0320*/ 	.word	0x0000000c
        /*0324*/ 	.word	0x00036438
        /*0328*/ 	.short	0x010a
        /*032a*/ 	.byte	0x3f
	.zero		1


	//   ....[31]....
        /*032c*/ 	.word	0x0000aee0
        /*0330*/ 	.word	0x0000000c
        /*0334*/ 	.word	0x00036428
        /*0338*/ 	.short	0x010a
        /*033a*/ 	.byte	0x3f
	.zero		1


	//   ....[32]....
        /*033c*/ 	.word	0x0000af30
        /*0340*/ 	.word	0x0000000c
        /*0344*/ 	.word	0x00036438
        /*0348*/ 	.short	0x010a
        /*034a*/ 	.byte	0x3f
	.zero		1


	//   ....[33]....
        /*034c*/ 	.word	0x0000af90
        /*0350*/ 	.word	0x0000000c
        /*0354*/ 	.word	0x00036420
        /*0358*/ 	.short	0x010a
        /*035a*/ 	.byte	0x3f
	.zero		1


	//   ....[34]....
        /*035c*/ 	.word	0x0000afe0
        /*0360*/ 	.word	0x0000000c
        /*0364*/ 	.word	0x00036438
        /*0368*/ 	.short	0x010a
        /*036a*/ 	.byte	0x3f
	.zero		1


	//   ....[35]....
        /*036c*/ 	.word	0x0000b030
        /*0370*/ 	.word	0x0000000c
        /*0374*/ 	.word	0x00036428
        /*0378*/ 	.short	0x010a
        /*037a*/ 	.byte	0x3f
	.zero		1


	//   ....[36]....
        /*037c*/ 	.word	0x0000b080
        /*0380*/ 	.word	0x0000000c
        /*0384*/ 	.word	0x00036438
        /*0388*/ 	.short	0x010a
        /*038a*/ 	.byte	0x3f
	.zero		1


	//   ....[37]....
        /*038c*/ 	.word	0x0000b150
        /*0390*/ 	.word	0x00000007
        /*0394*/ 	.word	0x00000000
        /*0398*/ 	.short	0x010a
        /*039a*/ 	.byte	0x3f
	.zero		1


	//   ....[38]....
        /*039c*/ 	.word	0x0000b1a0
        /*03a0*/ 	.word	0x00000005
        /*03a4*/ 	.word	0x00000000
        /*03a8*/ 	.short	0x010a
        /*03aa*/ 	.byte	0x3f
	.zero		1


	//----- nvinfo : EIATTR_NUM_MBARRIERS
	.align		4
.L_482:
        /*03ac*/ 	.byte	0x03, 0x38
        /*03ae*/ 	.short	0x0007


	//----- nvinfo : EIATTR_EXIT_INSTR_OFFSETS
	.align		4
        /*03b0*/ 	.byte	0x04, 0x1c
        /*03b2*/ 	.short	(.L_484 - .L_483)


	//   ....[0]....
.L_483:
        /*03b4*/ 	.word	0x0000ab60


	//----- nvinfo : EIATTR_MAX_THREADS
	.align		4
.L_484:
        /*03b8*/ 	.byte	0x04, 0x05
        /*03ba*/ 	.short	(.L_486 - .L_485)
.L_485:
        /*03bc*/ 	.word	0x00000200
        /*03c0*/ 	.word	0x00000001
        /*03c4*/ 	.word	0x00000001


	//----- nvinfo : EIATTR_CRS_STACK_SIZE
	.align		4
.L_486:
        /*03c8*/ 	.byte	0x04, 0x1e
        /*03ca*/ 	.short	(.L_488 - .L_487)
.L_487:
        /*03cc*/ 	.word	0x00000000


	//----- nvinfo : EIATTR_CBANK_PARAM_SIZE
	.align		4
.L_488:
        /*03d0*/ 	.byte	0x03, 0x19
        /*03d2*/ 	.short	0x06f0


	//----- nvinfo : EIATTR_PARAM_CBANK
	.align		4
        /*03d4*/ 	.byte	0x04, 0x0a
        /*03d6*/ 	.short	(.L_490 - .L_489)
	.align		4
.L_489:
        /*03d8*/ 	.word	index@(.nv.constant0._ZN7cutlass13device_kernelIN5flash11enable_sm90INS1_16FlashAttnBwdSm90INS1_25CollectiveMainloopBwdSm90ILi2ELi1ELi1EN4cute5tupleIJNS5_1CILi1EEES8_S8_EEENS6_IJNS7_ILi64EEENS7_ILi96EEENS7_ILi192EEEEEENS_10bfloat16_tEfNS_4arch4Sm90ELb0ELb0ELb1ELb1ELb1ELb0ELb1ELb0ELi3ELi1ELi1ELi1ELb0EEENS1_21CollectiveEpilogueBwdISD_SE_SG_Li384ELb1ELb1ELi3EEENS1_19SingleTileSchedulerILb1ELb0ELb0ELi96EEEEEEEEEvNT_6ParamsE)
        /*03dc*/ 	.short	0x0210
        /*03de*/ 	.short	0x06f0


	//----- nvinfo : EIATTR_SW_WAR
	.align		4
.L_490:
        /*03e0*/ 	.byte	0x04, 0x36
        /*03e2*/ 	.short	(.L_492 - .L_491)
.L_491:
        /*03e4*/ 	.word	0x00000008
.L_492:


//--------------------- .nv.info._ZN7cutlass13device_kernelIN5flash11enable_sm90INS1_16FlashAttnBwdSm90INS1_25CollectiveMainloopBwdSm90ILi2ELi1ELi1EN4cute5tupleIJNS5_1CILi1EEES8_S8_EEENS6_IJNS7_ILi64EEENS7_ILi96EEENS7_ILi192EEEEEENS_10bfloat16_tEfNS_4arch4Sm90ELb0ELb0ELb1ELb1ELb0ELb0ELb1ELb0ELi3ELi1ELi1ELi1ELb0EEENS1_24CollectiveEpilogueBwdGQAISD_fSG_Li384ELb1ELb0EEENS1_19SingleTileSchedulerILb1ELb0ELb0ELi96EEEEEEEEEvNT_6ParamsE --------------------------
	.section	.nv.info._ZN7cutlass13device_kernelIN5flash11enable_sm90INS1_16FlashAttnBwdSm90INS1_25CollectiveMainloopBwdSm90ILi2ELi1ELi1EN4cute5tupleIJNS5_1CILi1EEES8_S8_EEENS6_IJNS7_ILi64EEENS7_ILi96EEENS7_ILi192EEEEEENS_10bfloat16_tEfNS_4arch4Sm90ELb0ELb0ELb1ELb1ELb0ELb0ELb1ELb0ELi3ELi1ELi1ELi1ELb0EEENS1_24CollectiveEpilogueBwdGQAISD_fSG_Li384ELb1ELb0EEENS1_19SingleTileSchedulerILb1ELb0ELb0ELi96EEEEEEEEEvNT_6ParamsE,"",@"SHT_CUDA_INFO"
	.sectionflags	@""
	.align	4


	//----- nvinfo : EIATTR_CUDA_API_VERSION
	.align		4
        /*0000*/ 	.byte	0x04, 0x37
        /*0002*/ 	.short	(.L_494 - .L_493)
.L_493:
        /*0004*/ 	.word	0x00000082


	//----- nvinfo : EIATTR_KPARAM_INFO
	.align		4
.L_494:
        /*0008*/ 	.byte	0x04, 0x17
        /*000a*/ 	.short	(.L_496 - .L_495)
.L_495:
        /*000c*/ 	.word	0x00000000
        /*0010*/ 	.short	0x0000
        /*0012*/ 	.short	0x0070
        /*0014*/ 	.byte	0x00, 0xf0, 0x01, 0x1a


	//----- nvinfo : EIATTR_SPARSE_MMA_MASK
	.align		4
.L_496:
        /*0018*/ 	.byte	0x03, 0x50
        /*001a*/ 	.short	0x0000


	//----- nvinfo : EIATTR_MAXREG_COUNT
	.align		4
        /*001c*/ 	.byte	0x03, 0x1b
        /*001e*/ 	.short	0x0080


	//----- nvinfo : EIATTR_NUM_BARRIERS
	.align		4
        /*0020*/ 	.byte	0x02, 0x4c
        /*0022*/ 	.byte	0x10
	.zero		1


	//----- nvinfo : EIATTR_EXTERNS
	.align		4
        /*0024*/ 	.byte	0x04, 0x0f
        /*0026*/ 	.short	(.L_498 - .L_497)


	//   ....[0]....
	.align		4
.L_497:
        /*0028*/ 	.word	index@(__assertfail)


	//----- nvinfo : EIATTR_ANNOTATIONS
	.align		4
.L_498:
        /*002c*/ 	.byte	0x04, 0x55
        /*002e*/ 	.short	(.L_500 - .L_499)


	//   ....[0]....
.L_499:
        /*0030*/ 	.word	0x00000001
        /*0034*/ 	.byte	0xa0, 0x07, 0x00, 0x00, 0x01, 0x00, 0x00, 0x00, 0x80, 0x17, 0x00, 0x00, 0x01, 0x00, 0x00, 0x00
        /*0044*/ 	.byte	0xc0, 0x17, 0x00, 0x00, 0x01, 0x00, 0x00, 0x00, 0x30, 0x1b, 0x00, 0x00, 0x01, 0x00, 0x00, 0x00
        /*0054*/ 	.byte	0xe0, 0x23, 0x00, 0x00, 0x01, 0x00, 0x00, 0x00, 0xc0, 0x3c, 0x00, 0x00, 0x01, 0x00, 0x00, 0x00
        /*0064*/ 	.byte	0xc0, 0x40, 0x00, 0x00


	//----- nvinfo : EIATTR_MERCURY_ISA_VERSION
	.align		4
.L_500:
        /*0068*/ 	.byte	0x03, 0x5f
        /*006a*/ 	.short	0x0101


	//----- nvinfo : EIATTR_INT_WARP_WIDE_INSTR_OFFSETS
	.align		4
        /*006c*/ 	.byte	0x04, 0x31
        /*006e*/ 	.short	(.L_502 - .L_501)


	//   ....[0]....
.L_501:
        /*0070*/ 	.word	0x00000180


	//   ....[1]....
        /*0074*/ 	.word	0x00000240


	//   ....[2]....
        /*0078*/ 	.word	0x000060b0


	//----- nvinfo : EIATTR_COOP_GROUP_MASK_REGIDS
	.align		4
.L_502:
        /*007c*/ 	.byte	0x04, 0x29
        /*007e*/ 	.short	(.L_504 - .L_503)


	//   ....[0]....
.L_503:
        /*0080*/ 	.word	0xffffffff


	//   ....[1]....
        /*0084*/ 	.word	0xffffffff


	//   ....[2]....
        /*0088*/ 	.word	0xffffffff


	//   ....[3]....
        /*008c*/ 	.word	0xffffffff


	//   ....[4]....
        /*0090*/ 	.word	0xffffffff


	//   ....[5]....
        /*0094*/ 	.word	0xffffffff


	//   ....[6]....
        /*0098*/ 	.word	0xffffffff


	//   ....[7]....
        /*009c*/ 	.word	0x0500000f


	//----- nvinfo : EIATTR_COOP_GROUP_INSTR_OFFSETS
	.align		4
.L_504:
        /*00a0*/ 	.byte	0x04, 0x28
        /*00a2*/ 	.short	(.L_506 - .L_505)


	//   ....[0]....
.L_505:
        /*00a4*/ 	.word	0x00000060


	//   ....[1]....
        /*00a8*/ 	.word	0x00000190


	//   ....[2]....
        /*00ac*/ 	.word	0x00000220


	//   ....[3]....
        /*00b0*/ 	.word	0x000003a0


	//   ....[4]....
        /*00b4*/ 	.word	0x000005e0


	//   ....[5]....
        /*00b8*/ 	.word	0x00001250


	//   ....[6]....
        /*00bc*/ 	.word	0x000049d0


	//   ....[7]....
        /*00c0*/ 	.word	0x000083f0


	//----- nvinfo : EIATTR_REG_RECONFIG
	.align		4
.L_506:
        /*00c4*/ 	.byte	0x01, 0x54
	.zero		2


	//----- nvinfo : EIATTR_SYSCALL_OFFSETS
	.align		4
        /*00c8*/ 	.byte	0x04, 0x46
        /*00ca*/ 	.short	(.L_508 - .L_507)


	//   ....[0]....
.L_507:
        /*00cc*/ 	.word	0x00000eb0


	//   ....[1]....
        /*00d0*/ 	.word	0x00000fa0


	//   ....[2]....
        /*00d4*/ 	.word	0x000010e0


	//   ....[3]....
        /*00d8*/ 	.word	0x000011d0


	//----- nvinfo : EIATTR_MBARRIER_INSTR_OFFSETS
	.align		4
.L_508:
        /*00dc*/ 	.byte	0x04, 0x39
        /*00de*/ 	.short	(.L_510 - .L_509)


	//   ....[0]....
.L_509:
        /*00e0*/ 	.word	0x00000260
        /*00e4*/ 	.word	0x000000ff
        /*00e8*/ 	.word	0x00036400
        /*00ec*/ 	.short	0x0100
        /*00ee*/ 	.byte	0x06
	.zero		1


	//   ....[1]....
        /*00f0*/ 	.word	0x00000350
        /*00f4*/ 	.word	0x000000ff
        /*00f8*/ 	.word	0x00036410
        /*00fc*/ 	.short	0x0100
        /*00fe*/ 	.byte	0x08
	.zero		1


	//   ....[2]....
        /*0100*/ 	.word	0x00000360
        /*0104*/ 	.word	0x000000ff
        /*0108*/ 	.word	0x00036420
        /*010c*/ 	.short	0x0100
        /*010e*/ 	.byte	0x08
	.zero		1


	//   ....[3]....
        /*0110*/ 	.word	0x00000370
        /*0114*/ 	.word	0x000000ff
        /*0118*/ 	.word	0x00036418
        /*011c*/ 	.short	0x0100
        /*011e*/ 	.byte	0x08
	.zero		1


	//   ....[4]....
        /*0120*/ 	.word	0x00000380
        /*0124*/ 	.word	0x000000ff
        /*0128*/ 	.word	0x00036428
        /*012c*/ 	.short	0x0100
        /*012e*/ 	.byte	0x08
	.zero		1


	//   ....[5]....
        /*0130*/ 	.word	0x000004b0
        /*0134*/ 	.word	0x000000ff
        /*0138*/ 	.word	0x00036430
        /*013c*/ 	.short	0x0100
        /*013e*/ 	.byte	0x08
	.zero		1


	//   ....[6]....
        /*0140*/ 	.word	0x000004c0
        /*0144*/ 	.word	0x000000ff
        /*0148*/ 	.word	0x00036438
        /*014c*/ 	.short	0x0100
        /*014e*/ 	.byte	0x08
	.zero		1


	//   ....[7]....
        /*0150*/ 	.word	0x00001290
        /*0154*/ 	.word	0x000000ff
        /*0158*/ 	.word	0x00036400
        /*015c*/ 	.short	0x010a
        /*015e*/ 	.byte	0x24
	.zero		1


	//   ....[8]....
        /*0160*/ 	.word	0x000013e0
        /*0164*/ 	.word	0x000000ff
        /*0168*/ 	.word	0x00036400
        /*016c*/ 	.short	0x010a
        /*016e*/ 	.byte	0x24
	.zero		1


	//   ....[9]....
        /*0170*/ 	.word	0x00001a90
        /*0174*/ 	.word	0x00000004
        /*0178*/ 	.word	0x00036410
        /*017c*/ 	.short	0x010a
        /*017e*/ 	.byte	0x3f
	.zero		1


	//   ....[10]....
        /*0180*/ 	.word	0x00001ad0
        /*0184*/ 	.word	0x00000004
        /*0188*/ 	.word	0x00036410
        /*018c*/ 	.short	0x010a
        /*018e*/ 	.byte	0x3f
	.zero		1


	//   ....[11]....
        /*0190*/ 	.word	0x00002180
        /*0194*/ 	.word	0x000000ff
        /*0198*/ 	.word	0x00036430
        /*019c*/ 	.short	0x010a
        /*019e*/ 	.byte	0x24
	.zero		1


	//   ....[12]....
        /*01a0*/ 	.word	0x000023a0
        /*01a4*/ 	.word	0x000000ff
        /*01a8*/ 	.word	0x00036430
        /*01ac*/ 	.short	0x010a
        /*01ae*/ 	.byte	0x24
	.zero		1


	//   ....[13]....
        /*01b0*/ 	.word	0x000039b0
        /*01b4*/ 	.word	0x000000ff
        /*01b8*/ 	.word	0x00000000
        /*01bc*/ 	.short	0x0101
        /*01be*/ 	.byte	0x04
	.zero		1


	//   ....[14]....
        /*01c0*/ 	.word	0x00003d30
        /*01c4*/ 	.word	0x00000004
        /*01c8*/ 	.word	0x00000000
        /*01cc*/ 	.short	0x0101
        /*01ce*/ 	.byte	0x3f
	.zero		1


	//   ....[15]....
        /*01d0*/ 	.word	0x00006590
        /*01d4*/ 	.word	0x0000000c
        /*01d8*/ 	.word	0x00036420
        /*01dc*/ 	.short	0x010a
        /*01de*/ 	.byte	0x3f
	.zero		1


	//   ....[16]....
        /*01e0*/ 	.word	0x00006c90
        /*01e4*/ 	.word	0x0000000c
        /*01e8*/ 	.word	0x00036438
        /*01ec*/ 	.short	0x010a
        /*01ee*/ 	.byte	0x3f
	.zero		1


	//   ....[17]....
        /*01f0*/ 	.word	0x00007000
        /*01f4*/ 	.word	0x0000000c
        /*01f8*/ 	.word	0x00036428
        /*01fc*/ 	.short	0x010a
        /*01fe*/ 	.byte	0x3f
	.zero		1


	//   ....[18]....
        /*0200*/ 	.word	0x000072b0
        /*0204*/ 	.word	0x0000000c
        /*0208*/ 	.word	0x00036438
        /*020c*/ 	.short	0x010a
        /*020e*/ 	.byte	0x3f
	.zero		1


	//   ....[19]....
        /*0210*/ 	.word	0x00007570
        /*0214*/ 	.word	0x0000000c
        /*0218*/ 	.word	0x00036420
        /*021c*/ 	.short	0x010a
        /*021e*/ 	.byte	0x3f
	.zero		1


	//   ....[20]....
        /*0220*/ 	.word	0x00007870
        /*0224*/ 	.word	0x0000000c
        /*0228*/ 	.word	0x00036438
        /*022c*/ 	.short	0x010a
        /*022e*/ 	.byte	0x3f
	.zero		1


	//   ....[21]....
        /*0230*/ 	.word	0x00007b70
        /*0234*/ 	.word	0x0000000c
        /*0238*/ 	.word	0x00036428
        /*023c*/ 	.short	0x010a
        /*023e*/ 	.byte	0x3f
	.zero		1


	//   ....[22]....
        /*0240*/ 	.word	0x00007e30
        /*0244*/ 	.word	0x0000000c
        /*0248*/ 	.word	0x00036438
        /*024c*/ 	.short	0x010a
        /*024e*/ 	.byte	0x3f
	.zero		1


	//   ....[23]....
        /*0250*/ 	.word	0x00008280
        /*0254*/ 	.word	0x00000007
        /*0258*/ 	.word	0x00000000
        /*025c*/ 	.short	0x010a
        /*025e*/ 	.byte	0x3f
	.zero		1


	//   ....[24]....
        /*0260*/ 	.word	0x00008300
        /*0264*/ 	.word	0x00000005
        /*0268*/ 	.word	0x00000000
        /*026c*/ 	.short	0x010a
        /*026e*/ 	.byte	0x3f
	.zero		1


	//   ....[25]....
        /*0270*/ 	.word	0x00008350
        /*0274*/ 	.word	0x00000009
        /*0278*/ 	.word	0x00036438
        /*027c*/ 	.short	0x010a
        /*027e*/ 	.byte	0x3f
	.zero		1


	//   ....[26]....
        /*0280*/ 	.word	0x00008430
        /*0284*/ 	.word	0x00000007
        /*0288*/ 	.word	0x00036400
        /*028c*/ 	.short	0x010a
        /*028e*/ 	.byte	0x3f
	.zero		1


	//   ....[27]....
        /*0290*/ 	.word	0x00008480
        /*0294*/ 	.word	0x00000004
        /*0298*/ 	.word	0x00036410
        /*029c*/ 	.short	0x010a
        /*029e*/ 	.byte	0x3f
	.zero		1


	//   ....[28]....
        /*02a0*/ 	.word	0x000084e0
        /*02a4*/ 	.word	0x00000078
        /*02a8*/ 	.word	0x00036430
        /*02ac*/ 	.short	0x010a
        /*02ae*/ 	.byte	0x3f
	.zero		1


	//   ....[29]....
        /*02b0*/ 	.word	0x00008530
        /*02b4*/ 	.word	0x0000000c
        /*02b8*/ 	.word	0x00036420
        /*02bc*/ 	.short	0x010a
        /*02be*/ 	.byte	0x3f
	.zero		1


	//   ....[30]....
        /*02c0*/ 	.word	0x00008580
        /*02c4*/ 	.word	0x0000000c
        /*02c8*/ 	.word	0x00036438
        /*02cc*/ 	.short	0x010a
        /*02ce*/ 	.byte	0x3f
	.zero		1


	//   ....[31]....
        /*02d0*/ 	.word	0x000085d0
        /*02d4*/ 	.word	0x0000000c
        /*02d8*/ 	.word	0x00036428
        /*02dc*/ 	.short	0x010a
        /*02de*/ 	.byte	0x3f
	.zero		1


	//   ....[32]....
        /*02e0*/ 	.word	0x00008620
        /*02e4*/ 	.word	0x0000000c
        /*02e8*/ 	.word	0x00036438
        /*02ec*/ 	.short	0x010a
        /*02ee*/ 	.byte	0x3f
	.zero		1


	//   ....[33]....
        /*02f0*/ 	.word	0x00008680
        /*02f4*/ 	.word	0x0000000c
        /*02f8*/ 	.word	0x00036420
        /*02fc*/ 	.short	0x010a
        /*02fe*/ 	.byte	0x3f
	.zero		1


	//   ....[34]....
        /*0300*/ 	.word	0x000086d0
        /*0304*/ 	.word	0x0000000c
        /*0308*/ 	.word	0x00036438
        /*030c*/ 	.short	0x010a
        /*030e*/ 	.byte	0x3f
	.zero		1


	//   ....[35]....
        /*0310*/ 	.word	0x00008720
        /*0314*/ 	.word	0x0000000c
        /*0318*/ 	.word	0x00036428
        /*031c*/ 	.short	0x010a
        /*031e*/ 	.byte	0x3f
	.zero		1


	//   ....[36]....
        /*0320*/ 	.word	0x00008770
        /*0324*/ 	.word	0x0000000c
        /*0328*/ 	.word	0x00036438
        /*032c*/ 	.short	0x010a
        /*032e*/ 	.byte	0x3f
	.zero		1


	//   ....[37]....
        /*0330*/ 	.word	0x00008840
        /*0334*/ 	.word	0x00000007
        /*0338*/ 	.word	0x00000000
        /*033c*/ 	.short	0x010a
        /*033e*/ 	.byte	0x3f
	.zero		1


	//   ....[38]....
        /*0340*/ 	.word	0x00008890
        /*0344*/ 	.word	0x00000005
        /*0348*/ 	.word	0x00000000
        /*034c*/ 	.short	0x010a
        /*034e*/ 	.byte	0x3f
	.zero		1


	//----- nvinfo : EIATTR_NUM_MBARRIERS
	.align		4
.L_510:
        /*0350*/ 	.byte	0x03, 0x38
        /*0352*/ 	.short	0x0007


	//----- nvinfo : EIATTR_EXIT_INSTR_OFFSETS
	.align		4
        /*0354*/ 	.byte	0x04, 0x1c
        /*0356*/ 	.short	(.L_512 - .L_511)


	//   ....[0]....
.L_511:
        /*0358*/ 	.word	0x000083a0


	//----- nvinfo : EIATTR_MAX_THREADS
	.align		4
.L_512:
        /*035c*/ 	.byte	0x04, 0x05
        /*035e*/ 	.short	(.L_514 - .L_513)
.L_513:
        /*0360*/ 	.word	0x00000200
        /*0364*/ 	.word	0x00000001
        /*0368*/ 	.word	0x00000001


	//----- nvinfo : EIATTR_CRS_STACK_SIZE
	.align		4
.L_514:
        /*036c*/ 	.byte	0x04, 0x1e
        /*036e*/ 	.short	(.L_516 - .L_515)
.L_515:
        /*0370*/ 	.word	0x00000000


	//----- nvinfo : EIATTR_CBANK_PARAM_SIZE
	.align		4
.L_516:
        /*0374*/ 	.byte	0x03, 0x19
        /*0376*/ 	.short	0x06f0


	//----- nvinfo : EIATTR_PARAM_CBANK
	.align		4
        /*0378*/ 	.byte	0x04, 0x0a
        /*037a*/ 	.short	(.L_518 - .L_517)
	.align		4
.L_517:
        /*037c*/ 	.word	index@(.nv.constant0._ZN7cutlass13device_kernelIN5flash11enable_sm90INS1_16FlashAttnBwdSm90INS1_25CollectiveMainloopBwdSm90ILi2ELi1ELi1EN4cute5tupleIJNS5_1CILi1EEES8_S8_EEENS6_IJNS7_ILi64EEENS7_ILi96EEENS7_ILi192EEEEEENS_10bfloat16_tEfNS_4arch4Sm90ELb0ELb0ELb1ELb1ELb0ELb0ELb1ELb0ELi3ELi1ELi1ELi1ELb0EEENS1_24CollectiveEpilogueBwdGQAISD_fSG_Li384ELb1ELb0EEENS1_19SingleTileSchedulerILb1ELb0ELb0ELi96EEEEEEEEEvNT_6ParamsE)
        /*0380*/ 	.short	0x0210
        /*0382*/ 	.short	0x06f0


	//----- nvinfo : EIATTR_SW_WAR
	.align		4
.L_518:
        /*0384*/ 	.byte	0x04, 0x36
        /*0386*/ 	.short	(.L_520 - .L_519)
.L_519:
        /*0388*/ 	.word	0x00000008
.L_520:


//--------------------- .nv.info._ZN7cutlass13device_kernelIN5flash11enable_sm90INS1_16FlashAttnBwdSm90INS1_25CollectiveMainloopBwdSm90ILi2ELi1ELi1EN4cute5tupleIJNS5_1CILi1EEES8_S8_EEENS6_IJNS7_ILi64EEENS7_ILi96EEENS7_ILi192EEEEEENS_10bfloat16_tEfNS_4arch4Sm90ELb0ELb0ELb1ELb1ELb1ELb0ELb1ELb0ELi3ELi1ELi1ELi1ELb0EEENS1_24CollectiveEpilogueBwdGQAISD_fSG_Li384ELb1ELb1EEENS1_19SingleTileSchedulerILb1ELb0ELb0ELi96EEEEEEEEEvNT_6ParamsE --------------------------
	.section	.nv.info._ZN7cutlass13device_kernelIN5flash11enable_sm90INS1_16FlashAttnBwdSm90INS1_25CollectiveMainloopBwdSm90ILi2ELi1ELi1EN4cute5tupleIJNS5_1CILi1EEES8_S8_EEENS6_IJNS7_ILi64EEENS7_ILi96EEENS7_ILi192EEEEEENS_10bfloat16_tEfNS_4arch4Sm90ELb0ELb0ELb1ELb1ELb1ELb0ELb1ELb0ELi3ELi1ELi1ELi1ELb0EEENS1_24CollectiveEpilogueBwdGQAISD_fSG_Li384ELb1ELb1EEENS1_19SingleTileSchedulerILb1ELb0ELb0ELi96EEEEEEEEEvNT_6ParamsE,"",@"SHT_CUDA_INFO"
	.sectionflags	@""
	.align	4


	//----- nvinfo : EIATTR_CUDA_API_VERSION
	.align		4
        /*0000*/ 	.byte	0x04, 0x37
        /*0002*/ 	.short	(.L_522 - .L_521)
.L_521:
        /*0004*/ 	.word	0x00000082


	//----- nvinfo : EIATTR_KPARAM_INFO
	.align		4
.L_522:
        /*0008*/ 	.byte	0x04, 0x17
        /*000a*/ 	.short	(.L_524 - .L_523)
.L_523:
        /*000c*/ 	.word	0x00000000
        /*0010*/ 	.short	0x0000
        /*0012*/ 	.short	0x0070
        /*0014*/ 	.byte	0x00, 0xf0, 0x01, 0x1a


	//----- nvinfo : EIATTR_SPARSE_MMA_MASK
	.align		4
.L_524:
        /*0018*/ 	.byte	0x03, 0x50
        /*001a*/ 	.short	0x0000


	//----- nvinfo : EIATTR_MAXREG_COUNT
	.align		4
        /*001c*/ 	.byte	0x03, 0x1b
        /*001e*/ 	.short	0x0080


	//----- nvinfo : EIATTR_NUM_BARRIERS
	.align		4
        /*0020*/ 	.byte	0x02, 0x4c
        /*0022*/ 	.byte	0x10
	.zero		1


	//----- nvinfo : EIATTR_EXTERNS
	.align		4
        /*0024*/ 	.byte	0x04, 0x0f
        /*0026*/ 	.short	(.L_526 - .L_525)


	//   ....[0]....
	.align		4
.L_525:
        /*0028*/ 	.word	index@(__assertfail)


	//----- nvinfo : EIATTR_ANNOTATIONS
	.align		4
.L_526:
        /*002c*/ 	.byte	0x04, 0x55
        /*002e*/ 	.short	(.L_528 - .L_527)


	//   ....[0]....
.L_527:
        /*0030*/ 	.word	0x00000001
        /*0034*/ 	.byte	0xa0, 0x07, 0x00, 0x00, 0x01, 0x00, 0x00, 0x00, 0x80, 0x17, 0x00, 0x00, 0x01, 0x00, 0x00, 0x00
        /*0044*/ 	.byte	0xc0, 0x17, 0x00, 0x00, 0x01, 0x00, 0x00, 0x00, 0x30, 0x1b, 0x00, 0x00, 0x01, 0x00, 0x00, 0x00
        /*0054*/ 	.byte	0xe0, 0x23, 0x00, 0x00, 0x01, 0x00, 0x00, 0x00, 0xc0, 0x3c, 0x00, 0x00, 0x01, 0x00, 0x00, 0x00
        /*0064*/ 	.byte	0xc0, 0x40, 0x00, 0x00


	//----- nvinfo : EIATTR_MERCURY_ISA_VERSION
	.align		4
.L_528:
        /*0068*/ 	.byte	0x03, 0x5f
        /*006a*/ 	.short	0x0101


	//----- nvinfo : EIATTR_INT_WARP_WIDE_INSTR_OFFSETS
	.align		4
        /*006c*/ 	.byte	0x04, 0x31
        /*006e*/ 	.short	(.L_530 - .L_529)


	//   ....[0]....
.L_529:
        /*0070*/ 	.word	0x00000180


	//   ....[1]....
        /*0074*/ 	.word	0x00000240


	//   ....[2]....
        /*0078*/ 	.word	0x00005c20


	//   ....[3]....
        /*007c*/ 	.word	0x00006210


	//   ....[4]....
        /*0080*/ 	.word	0x00006970


	//   ....[5]....
        /*0084*/ 	.word	0x00006d10


	//----- nvinfo : EIATTR_COOP_GROUP_MASK_REGIDS
	.align		4
.L_530:
        /*0088*/ 	.byte	0x04, 0x29
        /*008a*/ 	.short	(.L_532 - .L_531)


	//   ....[0]....
.L_531:
        /*008c*/ 	.word	0xffffffff


	//   ....[1]....
        /*0090*/ 	.word	0xffffffff


	//   ....[2]....
        /*0094*/ 	.word	0xffffffff


	//   ....[3]....
        /*0098*/ 	.word	0xffffffff


	//   ....[4]....
        /*009c*/ 	.word	0xffffffff


	//   ....[5]....
        /*00a0*/ 	.word	0xffffffff


	//   ....[6]....
        /*00a4*/ 	.word	0xffffffff


	//   ....[7]....
        /*00a8*/ 	.word	0xffffffff


	//   ....[8]....
        /*00ac*/ 	.word	0xffffffff


	//   ....[9]....
        /*00b0*/ 	.word	0xffffffff


	//   ....[10]....
        /*00b4*/ 	.word	0xffffffff


	//   ....[11]....
        /*00b8*/ 	.word	0xffffffff


	//   ....[12]....
        /*00bc*/ 	.word	0xffffffff


	//   ....[13]....
        /*00c0*/ 	.word	0xffffffff


	//   ....[14]....
        /*00c4*/ 	.word	0xffffffff


	//   ....[15]....
        /*00c8*/ 	.word	0xffffffff


	//   ....[16]....
        /*00cc*/ 	.word	0xffffffff


	//   ....[17]....
        /*00d0*/ 	.word	0x0500000f


	//   ....[18]....
        /*00d4*/ 	.word	0x0500000f


	//   ....[19]....
        /*00d8*/ 	.word	0x0500000f


	//   ....[20]....
        /*00dc*/ 	.word	0x0500000f


	//   ....[21]....
        /*00e0*/ 	.word	0x0500000f


	//   ....[22]....
        /*00e4*/ 	.word	0x0500000f


	//----- nvinfo : EIATTR_COOP_GROUP_INSTR_OFFSETS
	.align		4
.L_532:
        /*00e8*/ 	.byte	0x04, 0x28
        /*00ea*/ 	.short	(.L_534 - .L_533)


	//   ....[0]....
.L_533:
        /*00ec*/ 	.word	0x00000060


	//   ....[1]....
        /*00f0*/ 	.word	0x00000190


	//   ....[2]....
        /*00f4*/ 	.word	0x00000220


	//   ....[3]....
        /*00f8*/ 	.word	0x000003a0


	//   ....[4]....
        /*00fc*/ 	.word	0x000005e0


	//   ....[5]....
        /*0100*/ 	.word	0x00001250


	//   ....[6]....
        /*0104*/ 	.word	0x000047a0


	//   ....[7]....
        /*0108*/ 	.word	0x00004930


	//   ....[8]....
        /*010c*/ 	.word	0x00004bc0


	//   ....[9]....
        /*0110*/ 	.word	0x00004d50


	//   ....[10]....
        /*0114*/ 	.word	0x00004e60


	//   ....[11]....
        /*0118*/ 	.word	0x00005760


	//   ....[12]....
        /*011c*/ 	.word	0x00005b50


	//   ....[13]....
        /*0120*/ 	.word	0x00005d90


	//   ....[14]....
        /*0124*/ 	.word	0x00006140


	//   ....[15]....
        /*0128*/ 	.word	0x000063f0


	//   ....[16]....
        /*012c*/ 	.word	0x000068b0


	//   ....[17]....
        /*0130*/ 	.word	0x00009050


	//   ....[18]....
        /*0134*/ 	.word	0x000091c0


	//   ....[19]....
        /*0138*/ 	.word	0x00009230


	//   ....[20]....
        /*013c*/ 	.word	0x000092a0


	//   ....[21]....
        /*0140*/ 	.word	0x00009310


	//   ....[22]....
        /*0144*/ 	.word	0x00009380


	//----- nvinfo : EIATTR_REG_RECONFIG
	.align		4
.L_534:
        /*0148*/ 	.byte	0x01, 0x54
	.zero		2


	//----- nvinfo : EIATTR_SYSCALL_OFFSETS
	.align		4
        /*014c*/ 	.byte	0x04, 0x46
        /*014e*/ 	.short	(.L_536 - .L_535)


	//   ....[0]....
.L_535:
        /*0150*/ 	.word	0x00000eb0


	//   ....[1]....
        /*0154*/ 	.word	0x00000fa0


	//   ....[2]....
        /*0158*/ 	.word	0x000010e0


	//   ....[3]....
        /*015c*/ 	.word	0x000011d0


	//----- nvinfo : EIATTR_MBARRIER_INSTR_OFFSETS
	.align		4
.L_536:
        /*0160*/ 	.byte	0x04, 0x39
        /*0162*/ 	.short	(.L_538 - .L_537)


	//   ....[0]....
.L_537:
        /*0164*/ 	.word	0x00000260
        /*0168*/ 	.word	0x000000ff
        /*016c*/ 	.word	0x00036400
        /*0170*/ 	.short	0x0100
        /*0172*/ 	.byte	0x06
	.zero		1


	//   ....[1]....
        /*0174*/ 	.word	0x00000350
        /*0178*/ 	.word	0x000000ff
        /*017c*/ 	.word	0x00036410
        /*0180*/ 	.short	0x0100
        /*0182*/ 	.byte	0x08
	.zero		1


	//   ....[2]....
        /*0184*/ 	.word	0x00000360
        /*0188*/ 	.word	0x000000ff
        /*018c*/ 	.word	0x00036420
        /*0190*/ 	.short	0x0100
        /*0192*/ 	.byte	0x08
	.zero		1


	//   ....[3]....
        /*0194*/ 	.word	0x00000370
        /*0198*/ 	.word	0x000000ff
        /*019c*/ 	.word	0x00036418
        /*01a0*/ 	.short	0x0100
        /*01a2*/ 	.byte	0x08
	.zero		1


	//   ....[4]....
        /*01a4*/ 	.word	0x00000380
        /*01a8*/ 	.word	0x000000ff
        /*01ac*/ 	.word	0x00036428
        /*01b0*/ 	.short	0x0100
        /*01b2*/ 	.byte	0x08
	.zero		1


	//   ....[5]....
        /*01b4*/ 	.word	0x000004b0
        /*01b8*/ 	.word	0x000000ff
        /*01bc*/ 	.word	0x00036430
        /*01c0*/ 	.short	0x0100
        /*01c2*/ 	.byte	0x08
	.zero		1


	//   ....[6]....
        /*01c4*/ 	.word	0x000004c0
        /*01c8*/ 	.word	0x000000ff
        /*01cc*/ 	.word	0x00036438
        /*01d0*/ 	.short	0x0100
        /*01d2*/ 	.byte	0x08
	.zero		1


	//   ....[7]....
        /*01d4*/ 	.word	0x00001290
        /*01d8*/ 	.word	0x000000ff
        /*01dc*/ 	.word	0x00036400
        /*01e0*/ 	.short	0x010a
        /*01e2*/ 	.byte	0x24
	.zero		1


	//   ....[8]....
        /*01e4*/ 	.word	0x000013e0
        /*01e8*/ 	.word	0x000000ff
        /*01ec*/ 	.word	0x00036400
        /*01f0*/ 	.short	0x010a
        /*01f2*/ 	.byte	0x24
	.zero		1


	//   ....[9]....
        /*01f4*/ 	.word	0x00001a90
        /*01f8*/ 	.word	0x00000004
        /*01fc*/ 	.word	0x00036410
        /*0200*/ 	.short	0x010a
        /*0202*/ 	.byte	0x3f
	.zero		1


	//   ....[10]....
        /*0204*/ 	.word	0x00001ad0
        /*0208*/ 	.word	0x00000004
        /*020c*/ 	.word	0x00036410
        /*0210*/ 	.short	0x010a
        /*0212*/ 	.byte	0x3f
	.zero		1


	//   ....[11]....
        /*0214*/ 	.word	0x00002180
        /*0218*/ 	.word	0x000000ff
        /*021c*/ 	.word	0x00036430
        /*0220*/ 	.short	0x010a
        /*0222*/ 	.byte	0x24
	.zero		1


	//   ....[12]....
        /*0224*/ 	.word	0x000023a0
        /*0228*/ 	.word	0x000000ff
        /*022c*/ 	.word	0x00036430
        /*0230*/ 	.short	0x010a
        /*0232*/ 	.byte	0x24
	.zero		1


	//   ....[13]....
        /*0234*/ 	.word	0x000039b0
        /*0238*/ 	.word	0x000000ff
        /*023c*/ 	.word	0x00000000
        /*0240*/ 	.short	0x0101
        /*0242*/ 	.byte	0x04
	.zero		1


	//   ....[14]....
        /*0244*/ 	.word	0x00003d30
        /*0248*/ 	.word	0x00000004
        /*024c*/ 	.word	0x00000000
        /*0250*/ 	.short	0x0101
        /*0252*/ 	.byte	0x3f
	.zero		1


	//   ....[15]....
        /*0254*/ 	.word	0x000071f0
        /*0258*/ 	.word	0x0000000c
        /*025c*/ 	.word	0x00036420
        /*0260*/ 	.short	0x010a
        /*0262*/ 	.byte	0x3f
	.zero		1


	//   ....[16]....
        /*0264*/ 	.word	0x000078f0
        /*0268*/ 	.word	0x0000000c
        /*026c*/ 	.word	0x00036438
        /*0270*/ 	.short	0x010a
        /*0272*/ 	.byte	0x3f
	.zero		1


	//   ....[17]....
        /*0274*/ 	.word	0x00007c60
        /*0278*/ 	.word	0x0000000c
        /*027c*/ 	.word	0x00036428
        /*0280*/ 	.short	0x010a
        /*0282*/ 	.byte	0x3f
	.zero		1


	//   ....[18]....
        /*0284*/ 	.word	0x00007f10
        /*0288*/ 	.word	0x0000000c
        /*028c*/ 	.word	0x00036438
        /*0290*/ 	.short	0x010a
        /*0292*/ 	.byte	0x3f
	.zero		1


	//   ....[19]....
        /*0294*/ 	.word	0x000081d0
        /*0298*/ 	.word	0x0000000c
        /*029c*/ 	.word	0x00036420
        /*02a0*/ 	.short	0x010a
        /*02a2*/ 	.byte	0x3f
	.zero		1


	//   ....[20]....
        /*02a4*/ 	.word	0x000084d0
        /*02a8*/ 	.word	0x0000000c
        /*02ac*/ 	.word	0x00036438
        /*02b0*/ 	.short	0x010a
        /*02b2*/ 	.byte	0x3f
	.zero		1


	//   ....[21]....
        /*02b4*/ 	.word	0x000087d0
        /*02b8*/ 	.word	0x0000000c
        /*02bc*/ 	.word	0x00036428
        /*02c0*/ 	.short	0x010a
        /*02c2*/ 	.byte	0x3f
	.zero		1


	//   ....[22]....
        /*02c4*/ 	.word	0x00008a90
        /*02c8*/ 	.word	0x0000000c
        /*02cc*/ 	.word	0x00036438
        /*02d0*/ 	.short	0x010a
        /*02d2*/ 	.byte	0x3f
	.zero		1


	//   ....[23]....
        /*02d4*/ 	.word	0x00008ee0
        /*02d8*/ 	.word	0x00000007
        /*02dc*/ 	.word	0x00000000
        /*02e0*/ 	.short	0x010a
        /*02e2*/ 	.byte	0x3f
	.zero		1


	//   ....[24]....
        /*02e4*/ 	.word	0x00008f60
        /*02e8*/ 	.word	0x00000005
        /*02ec*/ 	.word	0x00000000
        /*02f0*/ 	.short	0x010a
        /*02f2*/ 	.byte	0x3f
	.zero		1


	//   ....[25]....
        /*02f4*/ 	.word	0x00008fb0
        /*02f8*/ 	.word	0x00000009
        /*02fc*/ 	.word	0x00036438
        /*0300*/ 	.short	0x010a
        /*0302*/ 	.byte	0x3f
	.zero		1


	//   ....[26]....
        /*0304*/ 	.word	0x00009090
        /*0308*/ 	.word	0x00000007
        /*030c*/ 	.word	0x00036400
        /*0310*/ 	.short	0x010a
        /*0312*/ 	.byte	0x3f
	.zero		1


	//   ....[27]....
        /*0314*/ 	.word	0x000090e0
        /*0318*/ 	.word	0x00000004
        /*031c*/ 	.word	0x00036410
        /*0320*/ 	.short	0x010a
        /*0322*/ 	.byte	0x3f
	.zero		1


	//   ....[28]....
        /*0324*/ 	.word	0x00009140
        /*0328*/ 	.word	0x00000078
        /*032c*/ 	.word	0x00036430
        /*0330*/ 	.short	0x010a
        /*0332*/ 	.byte	0x3f
	.zero		1


	//   ....[29]....
        /*0334*/ 	.word	0x000093c0
        /*0338*/ 	.word	0x0000000c
        /*033c*/ 	.word	0x00036420
        /*0340*/ 	.short	0x010a
        /*0342*/ 	.byte	0x3f
	.zero		1


	//   ....[30]....
        /*0344*/ 	.word	0x00009410
        /*0348*/ 	.word	0x0000000c
        /*034c*/ 	.word	0x00036438
        /*0350*/ 	.short	0x010a
        /*0352*/ 	.byte	0x3f
	.zero		1


	//   ....[31]....
        /*0354*/ 	.word	0x00009460
        /*0358*/ 	.word	0x0000000c
        /*035c*/ 	.word	0x00036428
        /*0360*/ 	.short	0x010a
        /*0362*/ 	.byte	0x3f
	.zero		1


	//   ....[32]....
        /*0364*/ 	.word	0x000094b0
        /*0368*/ 	.word	0x0000000c
        /*036c*/ 	.word	0x00036438
        /*0370*/ 	.short	0x010a
        /*0372*/ 	.byte	0x3f
	.zero		1


	//   ....[33]....
        /*0374*/ 	.word	0x00009510
        /*0378*/ 	.word	0x0000000c
        /*037c*/ 	.word	0x00036420
        /*0380*/ 	.short	0x010a
        /*0382*/ 	.byte	0x3f
	.zero		1


	//   ....[34]....
        /*0384*/ 	.word	0x00009560
        /*0388*/ 	.word	0x0000000c
        /*038c*/ 	.word	0x00036438
        /*0390*/ 	.short	0x010a
        /*0392*/ 	.byte	0x3f
	.zero		1


	//   ....[35]....
        /*0394*/ 	.word	0x000095b0
        /*0398*/ 	.word	0x0000000c
        /*039c*/ 	.word	0x00036428
        /*03a0*/ 	.short	0x010a
        /*03a2*/ 	.byte	0x3f
	.zero		1


	//   ....[36]....
        /*03a4*/ 	.word	0x00009600
        /*03a8*/ 	.word	0x0000000c
        /*03ac*/ 	.word	0x00036438
        /*03b0*/ 	.short	0x010a
        /*03b2*/ 	.byte	0x3f
	.zero		1


	//   ....[37]....
        /*03b4*/ 	.word	0x000096d0
        /*03b8*/ 	.word	0x00000007
        /*03bc*/ 	.word	0x00000000
        /*03c0*/ 	.short	0x010a
        /*03c2*/ 	.byte	0x3f
	.zero		1


	//   ....[38]....
        /*03c4*/ 	.word	0x00009720
        /*03c8*/ 	.word	0x00000005
        /*03cc*/ 	.word	0x00000000
        /*03d0*/ 	.short	0x010a
        /*03d2*/ 	.byte	0x3f
	.zero		1


	//----- nvinfo : EIATTR_NUM_MBARRIERS
	.align		4
.L_538:
        /*03d4*/ 	.byte	0x03, 0x38
        /*03d6*/ 	.short	0x0007


	//----- nvinfo : EIATTR_EXIT_INSTR_OFFSETS
	.align		4
        /*03d8*/ 	.byte	0x04, 0x1c
        /*03da*/ 	.short	(.L_540 - .L_539)


	//   ....[0]....
.L_539:
        /*03dc*/ 	.word	0x00009000


	//----- nvinfo : EIATTR_MAX_THREADS
	.align		4
.L_540:
        /*03e0*/ 	.byte	0x04, 0x05
        /*03e2*/ 	.short	(.L_542 - .L_541)
.L_541:
        /*03e4*/ 	.word	0x00000200
        /*03e8*/ 	.word	0x00000001
        /*03ec*/ 	.word	0x00000001


	//----- nvinfo : EIATTR_CRS_STACK_SIZE
	.align		4
.L_542:
        /*03f0*/ 	.byte	0x04, 0x1e
        /*03f2*/ 	.short	(.L_544 - .L_543)
.L_543:
        /*03f4*/ 	.word	0x00000000


	//----- nvinfo : EIATTR_CBANK_PARAM_SIZE
	.align		4
.L_544:
        /*03f8*/ 	.byte	0x03, 0x19
        /*03fa*/ 	.short	0x06f0


	//----- nvinfo : EIATTR_PARAM_CBANK
	.align		4
        /*03fc*/ 	.byte	0x04, 0x0a
        /*03fe*/ 	.short	(.L_546 - .L_545)
	.align		4
.L_545:
        /*0400*/ 	.word	index@(.nv.constant0._ZN7cutlass13device_kernelIN5flash11enable_sm90INS1_16FlashAttnBwdSm90INS1_25CollectiveMainloopBwdSm90ILi2ELi1ELi1EN4cute5tupleIJNS5_1CILi1EEES8_S8_EEENS6_IJNS7_ILi64EEENS7_ILi96EEENS7_ILi192EEEEEENS_10bfloat16_tEfNS_4arch4Sm90ELb0ELb0ELb1ELb1ELb1ELb0ELb1ELb0ELi3ELi1ELi1ELi1ELb0EEENS1_24CollectiveEpilogueBwdGQAISD_fSG_Li384ELb1ELb1EEENS1_19SingleTileSchedulerILb1ELb0ELb0ELi96EEEEEEEEEvNT_6ParamsE)
        /*0404*/ 	.short	0x0210
        /*0406*/ 	.short	0x06f0


	//----- nvinfo : EIATTR_SW_WAR
	.align		4
.L_546:
        /*0408*/ 	.byte	0x04, 0x36
        /*040a*/ 	.short	(.L_548 - .L_547)
.L_547:
        /*040c*/ 	.word	0x00000008
.L_548:


//--------------------- .nv.info._ZN7cutlass13device_kernelIN5flash11enable_sm90INS1_16FlashAttnBwdSm90INS1_25CollectiveMainloopBwdSm90ILi2ELi1ELi1EN4cute5tupleIJNS5_1CILi1EEES8_S8_EEENS6_IJNS7_ILi64EEENS7_ILi96EEENS7_ILi192EEEEEENS_10bfloat16_tEfNS_4arch4Sm90ELb0ELb1ELb1ELb0ELb0ELb0ELb1ELb0ELi3ELi1ELi1ELi1ELb0EEENS1_21CollectiveEpilogueBwdISD_SE_SG_Li384ELb0ELb1ELi3EEENS1_19SingleTileSchedulerILb0ELb0ELb0ELi96EEEEEEEEEvNT_6ParamsE --------------------------
	.section	.nv.info._ZN7cutlass13device_kernelIN5flash11enable_sm90INS1_16FlashAttnBwdSm90INS1_25CollectiveMainloopBwdSm90ILi2ELi1ELi1EN4cute5tupleIJNS5_1CILi1EEES8_S8_EEENS6_IJNS7_ILi64EEENS7_ILi96EEENS7_ILi192EEEEEENS_10bfloat16_tEfNS_4arch4Sm90ELb0ELb1ELb1ELb0ELb0ELb0ELb1ELb0ELi3ELi1ELi1ELi1ELb0EEENS1_21CollectiveEpilogueBwdISD_SE_SG_Li384ELb0ELb1ELi3EEENS1_19SingleTileSchedulerILb0ELb0ELb0ELi96EEEEEEEEEvNT_6ParamsE,"",@"SHT_CUDA_INFO"
	.sectionflags	@""
	.align	4


	//----- nvinfo : EIATTR_CUDA_API_VERSION
	.align		4
        /*0000*/ 	.byte	0x04, 0x37
        /*0002*/ 	.short	(.L_550 - .L_549)
.L_549:
        /*0004*/ 	.word	0x00000082


	//----- nvinfo : EIATTR_KPARAM_INFO
	.align		4
.L_550:
        /*0008*/ 	.byte	0x04, 0x17
        /*000a*/ 	.short	(.L_552 - .L_551)
.L_551:
        /*000c*/ 	.word	0x00000000
        /*0010*/ 	.short	0x0000
        /*0012*/ 	.short	0x0070
        /*0014*/ 	.byte	0x00, 0xf0, 0x01, 0x24


	//----- nvinfo : EIATTR_SPARSE_MMA_MASK
	.align		4
.L_552:
        /*0018*/ 	.byte	0x03, 0x50
        /*001a*/ 	.short	0x0000


	//----- nvinfo : EIATTR_MAXREG_COUNT
	.align		4
        /*001c*/ 	.byte	0x03, 0x1b
        /*001e*/ 	.short	0x0080


	//----- nvinfo : EIATTR_NUM_BARRIERS
	.align		4
        /*0020*/ 	.byte	0x02, 0x4c
        /*0022*/ 	.byte	0x10
	.zero		1


	//----- nvinfo : EIATTR_EXTERNS
	.align		4
        /*0024*/ 	.byte	0x04, 0x0f
        /*0026*/ 	.short	(.L_554 - .L_553)


	//   ....[0]....
	.align		4
.L_553:
        /*0028*/ 	.word	index@(__assertfail)


	//----- nvinfo : EIATTR_ANNOTATIONS
	.align		4
.L_554:
        /*002c*/ 	.byte	0x04, 0x55
        /*002e*/ 	.short	(.L_556 - .L_555)


	//   ....[0]....
.L_555:
        /*0030*/ 	.word	0x00000001
        /*0034*/ 	.byte	0x10, 0x18, 0x00, 0x00, 0x01, 0x00, 0x00, 0x00, 0x50, 0x18, 0x00, 0x00, 0x01, 0x00, 0x00, 0x00
        /*0044*/ 	.byte	0x90, 0x18, 0x00, 0x00, 0x01, 0x00, 0x00, 0x00, 0xe0, 0x20, 0x00, 0x00, 0x01, 0x00, 0x00, 0x00
        /*0054*/ 	.byte	0x70, 0x2a, 0x00, 0x00, 0x01, 0x00, 0x00, 0x00, 0x50, 0x2c, 0x00, 0x00, 0x01, 0x00, 0x00, 0x00
        /*0064*/ 	.byte	0xd0, 0x2d, 0x00, 0x00


	//----- nvinfo : EIATTR_MERCURY_ISA_VERSION
	.align		4
.L_556:
        /*0068*/ 	.byte	0x03, 0x5f
        /*006a*/ 	.short	0x0101


	//----- nvinfo : EIATTR_INT_WARP_WIDE_INSTR_OFFSETS
	.align		4
        /*006c*/ 	.byte	0x04, 0x31
        /*006e*/ 	.short	(.L_558 - .L_557)


	//   ....[0]....
.L_557:
        /*0070*/ 	.word	0x000001f0


	//   ....[1]....
        /*0074*/ 	.word	0x00000220


	//----- nvinfo : EIATTR_COOP_GROUP_MASK_REGIDS
	.align		4
.L_558:
        /*0078*/ 	.byte	0x04, 0x29
        /*007a*/ 	.short	(.L_560 - .L_559)


	//   ....[0]....
.L_559:
        /*007c*/ 	.word	0xffffffff


	//   ....[1]....
        /*0080*/ 	.word	0xffffffff


	//   ....[2]....
        /*0084*/ 	.word	0xffffffff


	//   ....[3]....
        /*0088*/ 	.word	0xffffffff


	//   ....[4]....
        /*008c*/ 	.word	0xffffffff


	//   ....[5]....
        /*0090*/ 	.word	0xffffffff


	//   ....[6]....
        /*0094*/ 	.word	0xffffffff


	//   ....[7]....
        /*0098*/ 	.word	0xffffffff


	//   ....[8]....
        /*009c*/ 	.word	0x0500000f


	//----- nvinfo : EIATTR_COOP_GROUP_INSTR_OFFSETS
	.align		4
.L_560:
        /*00a0*/ 	.byte	0x04, 0x28
        /*00a2*/ 	.short	(.L_562 - .L_561)


	//   ....[0]....
.L_561:
        /*00a4*/ 	.word	0x00000070


	//   ....[1]....
        /*00a8*/ 	.word	0x00000200


	//   ....[2]....
        /*00ac*/ 	.word	0x00000250


	//   ....[3]....
        /*00b0*/ 	.word	0x00000440


	//   ....[4]....
        /*00b4*/ 	.word	0x00000630


	//   ....[5]....
        /*00b8*/ 	.word	0x000010f0


	//   ....[6]....
        /*00bc*/ 	.word	0x00004d70


	//   ....[7]....
        /*00c0*/ 	.word	0x00006390


	//   ....[8]....
        /*00c4*/ 	.word	0x00009a20


	//----- nvinfo : EIATTR_REG_RECONFIG
	.align		4
.L_562:
        /*00c8*/ 	.byte	0x01, 0x54
	.zero		2


	//----- nvinfo : EIATTR_SYSCALL_OFFSETS
	.align		4
        /*00cc*/ 	.byte	0x04, 0x46
        /*00ce*/ 	.short	(.L_564 - .L_563)


	//   ....[0]....
.L_563:
        /*00d0*/ 	.word	0x00000d50


	//   ....[1]....
        /*00d4*/ 	.word	0x00000e40


	//   ....[2]....
        /*00d8*/ 	.word	0x00000f80


	//   ....[3]....
        /*00dc*/ 	.word	0x00001070


	//   ....[4]....
        /*00e0*/ 	.word	0x00004760


	//   ....[5]....
        /*00e4*/ 	.word	0x000048a0


	//   ....[6]....
        /*00e8*/ 	.word	0x000049c0


	//   ....[7]....
        /*00ec*/ 	.word	0x00004ae0


	//----- nvinfo : EIATTR_MBARRIER_INSTR_OFFSETS
	.align		4
.L_564:
        /*00f0*/ 	.byte	0x04, 0x39
        /*00f2*/ 	.short	(.L_566 - .L_565)


	//   ....[0]....
.L_565:
        /*00f4*/ 	.word	0x000002f0
        /*00f8*/ 	.word	0x000000ff
        /*00fc*/ 	.word	0x00036400
        /*0100*/ 	.short	0x0100
        /*0102*/ 	.byte	0x06
	.zero		1


	//   ....[1]....
        /*0104*/ 	.word	0x000003f0
        /*0108*/ 	.word	0x000000ff
        /*010c*/ 	.word	0x00036410
        /*0110*/ 	.short	0x0100
        /*0112*/ 	.byte	0x08
	.zero		1


	//   ....[2]....
        /*0114*/ 	.word	0x00000400
        /*0118*/ 	.word	0x000000ff
        /*011c*/ 	.word	0x00036420
        /*0120*/ 	.short	0x0100
        /*0122*/ 	.byte	0x08
	.zero		1


	//   ....[3]....
        /*0124*/ 	.word	0x00000410
        /*0128*/ 	.word	0x000000ff
        /*012c*/ 	.word	0x00036418
        /*0130*/ 	.short	0x0100
        /*0132*/ 	.byte	0x08
	.zero		1


	//   ....[4]....
        /*0134*/ 	.word	0x00000420
        /*0138*/ 	.word	0x000000ff
        /*013c*/ 	.word	0x00036428
        /*0140*/ 	.short	0x0100
        /*0142*/ 	.byte	0x08
	.zero		1


	//   ....[5]....
        /*0144*/ 	.word	0x00000550
        /*0148*/ 	.word	0x000000ff
        /*014c*/ 	.word	0x00036430
        /*0150*/ 	.short	0x0100
        /*0152*/ 	.byte	0x08
	.zero		1


	//   ....[6]....
        /*0154*/ 	.word	0x00000560
        /*0158*/ 	.word	0x000000ff
        /*015c*/ 	.word	0x00036438
        /*0160*/ 	.short	0x0100
        /*0162*/ 	.byte	0x08
	.zero		1


	//   ....[7]....
        /*0164*/ 	.word	0x00001120
        /*0168*/ 	.word	0x000000ff
        /*016c*/ 	.word	0x00036400
        /*0170*/ 	.short	0x010a
        /*0172*/ 	.byte	0x25
	.zero		1


	//   ....[8]....
        /*0174*/ 	.word	0x00001210
        /*0178*/ 	.word	0x000000ff
        /*017c*/ 	.word	0x00036400
        /*0180*/ 	.short	0x010a
        /*0182*/ 	.byte	0x25
	.zero		1


	//   ....[9]....
        /*0184*/ 	.word	0x00001990
        /*0188*/ 	.word	0x00000003
        /*018c*/ 	.word	0x00036410
        /*0190*/ 	.short	0x010a
        /*0192*/ 	.byte	0x3f
	.zero		1


	//   ....[10]....
        /*0194*/ 	.word	0x000019d0
        /*0198*/ 	.word	0x00000003
        /*019c*/ 	.word	0x00036410
        /*01a0*/ 	.short	0x010a
        /*01a2*/ 	.byte	0x3f
	.zero		1


	//   ....[11]....
        /*01a4*/ 	.word	0x00002070
        /*01a8*/ 	.word	0x000000ff
        /*01ac*/ 	.word	0x00036430
        /*01b0*/ 	.short	0x010a
        /*01b2*/ 	.byte	0x25
	.zero		1


	//   ....[12]....
        /*01b4*/ 	.word	0x000020b0
        /*01b8*/ 	.word	0x000000ff
        /*01bc*/ 	.word	0x00036430
        /*01c0*/ 	.short	0x010a
        /*01c2*/ 	.byte	0x25
	.zero		1


	//   ....[13]....
        /*01c4*/ 	.word	0x00003ee0
        /*01c8*/ 	.word	0x000000ff
        /*01cc*/ 	.word	0x00000000
        /*01d0*/ 	.short	0x0101
        /*01d2*/ 	.byte	0x04
	.zero		1


	//   ....[14]....
        /*01d4*/ 	.word	0x00004280
        /*01d8*/ 	.word	0x00000003
        /*01dc*/ 	.word	0x00000000
        /*01e0*/ 	.short	0x0101
        /*01e2*/ 	.byte	0x3f
	.zero		1


	//   ....[15]....
        /*01e4*/ 	.word	0x00007970
        /*01e8*/ 	.word	0x00000000
        /*01ec*/ 	.word	0x00036420
        /*01f0*/ 	.short	0x010a
        /*01f2*/ 	.byte	0x3f
	.zero		1


	//   ....[16]....
        /*01f4*/ 	.word	0x00008180
        /*01f8*/ 	.word	0x00000000
        /*01fc*/ 	.word	0x00036438
        /*0200*/ 	.short	0x010a
        /*0202*/ 	.byte	0x3f
	.zero		1


	//   ....[17]....
        /*0204*/ 	.word	0x000084e0
        /*0208*/ 	.word	0x00000000
        /*020c*/ 	.word	0x00036428
        /*0210*/ 	.short	0x010a
        /*0212*/ 	.byte	0x3f
	.zero		1


	//   ....[18]....
        /*0214*/ 	.word	0x00008800
        /*0218*/ 	.word	0x00000000
        /*021c*/ 	.word	0x00036438
        /*0220*/ 	.short	0x010a
        /*0222*/ 	.byte	0x3f
	.zero		1


	//   ....[19]....
        /*0224*/ 	.word	0x00008ab0
        /*0228*/ 	.word	0x00000000
        /*022c*/ 	.word	0x00036420
        /*0230*/ 	.short	0x010a
        /*0232*/ 	.byte	0x3f
	.zero		1


	//   ....[20]....
        /*0234*/ 	.word	0x00008e30
        /*0238*/ 	.word	0x00000000
        /*023c*/ 	.word	0x00036438
        /*0240*/ 	.short	0x010a
        /*0242*/ 	.byte	0x3f
	.zero		1


	//   ....[21]....
        /*0244*/ 	.word	0x00009120
        /*0248*/ 	.word	0x00000000
        /*024c*/ 	.word	0x00036428
        /*0250*/ 	.short	0x010a
        /*0252*/ 	.byte	0x3f
	.zero		1


	//   ....[22]....
        /*0254*/ 	.word	0x00009460
        /*0258*/ 	.word	0x00000000
        /*025c*/ 	.word	0x00036438
        /*0260*/ 	.short	0x010a
        /*0262*/ 	.byte	0x3f
	.zero		1


	//   ....[23]....
        /*0264*/ 	.word	0x000098b0
        /*0268*/ 	.word	0x00000009
        /*026c*/ 	.word	0x00000000
        /*0270*/ 	.short	0x010a
        /*0272*/ 	.byte	0x3f
	.zero		1


	//   ....[24]....
        /*0274*/ 	.word	0x00009930
        /*0278*/ 	.word	0x00000003
        /*027c*/ 	.word	0x00000000
        /*0280*/ 	.short	0x010a
        /*0282*/ 	.byte	0x3f
	.zero		1


	//   ....[25]....
        /*0284*/ 	.word	0x00009980
        /*0288*/ 	.word	0x00000004
        /*028c*/ 	.word	0x00036438
        /*0290*/ 	.short	0x010a
        /*0292*/ 	.byte	0x3f
	.zero		1


	//   ....[26]....
        /*0294*/ 	.word	0x00009a60
        /*0298*/ 	.word	0x00000003
        /*029c*/ 	.word	0x00036400
        /*02a0*/ 	.short	0x010a
        /*02a2*/ 	.byte	0x3f
	.zero		1


	//   ....[27]....
        /*02a4*/ 	.word	0x00009ab0
        /*02a8*/ 	.word	0x00000003
        /*02ac*/ 	.word	0x00036410
        /*02b0*/ 	.short	0x010a
        /*02b2*/ 	.byte	0x3f
	.zero		1


	//   ....[28]....
        /*02b4*/ 	.word	0x00009b10
        /*02b8*/ 	.word	0x0000000b
        /*02bc*/ 	.word	0x00036430
        /*02c0*/ 	.short	0x010a
        /*02c2*/ 	.byte	0x3f
	.zero		1


	//   ....[29]....
        /*02c4*/ 	.word	0x00009b60
        /*02c8*/ 	.word	0x00000000
        /*02cc*/ 	.word	0x00036420
        /*02d0*/ 	.short	0x010a
        /*02d2*/ 	.byte	0x3f
	.zero		1


	//   ....[30]....
        /*02d4*/ 	.word	0x00009bb0
        /*02d8*/ 	.word	0x00000000
        /*02dc*/ 	.word	0x00036438
        /*02e0*/ 	.short	0x010a
        /*02e2*/ 	.byte	0x3f
	.zero		1


	//   ....[31]....
        /*02e4*/ 	.word	0x00009c00
        /*02e8*/ 	.word	0x00000000
        /*02ec*/ 	.word	0x00036428
        /*02f0*/ 	.short	0x010a
        /*02f2*/ 	.byte	0x3f
	.zero		1


	//   ....[32]....
        /*02f4*/ 	.word	0x00009c50
        /*02f8*/ 	.word	0x00000000
        /*02fc*/ 	.word	0x00036438
        /*0300*/ 	.short	0x010a
        /*0302*/ 	.byte	0x3f
	.zero		1


	//   ....[33]....
        /*0304*/ 	.word	0x00009cb0
        /*0308*/ 	.word	0x00000000
        /*030c*/ 	.word	0x00036420
        /*0310*/ 	.short	0x010a
        /*0312*/ 	.byte	0x3f
	.zero		1


	//   ....[34]....
        /*0314*/ 	.word	0x00009d00
        /*0318*/ 	.word	0x00000000
        /*031c*/ 	.word	0x00036438
        /*0320*/ 	.short	0x010a
        /*0322*/ 	.byte	0x3f
	.zero		1


	//   ....[35]....
        /*0324*/ 	.word	0x00009d50
        /*0328*/ 	.word	0x00000000
        /*032c*/ 	.word	0x00036428
        /*0330*/ 	.short	0x010a
        /*0332*/ 	.byte	0x3f
	.zero		1


	//   ....[36]....
        /*0334*/ 	.word	0x00009da0
        /*0338*/ 	.word	0x00000000
        /*033c*/ 	.word	0x00036438
        /*0340*/ 	.short	0x010a
        /*0342*/ 	.byte	0x3f
	.zero		1


	//   ....[37]....
        /*0344*/ 	.word	0x00009e70
        /*0348*/ 	.word	0x00000009
        /*034c*/ 	.word	0x00000000
        /*0350*/ 	.short	0x010a
        /*0352*/ 	.byte	0x3f
	.zero		1


	//   ....[38]....
        /*0354*/ 	.word	0x00009ec0
        /*0358*/ 	.word	0x00000003
        /*035c*/ 	.word	0x00000000
        /*0360*/ 	.short	0x010a
        /*0362*/ 	.byte	0x3f
	.zero		1


	//----- nvinfo : EIATTR_NUM_MBARRIERS
	.align		4
.L_566:
        /*0364*/ 	.byte	0x03, 0x38
        /*0366*/ 	.short	0x0007


	//----- nvinfo : EIATTR_EXIT_INSTR_OFFSETS
	.align		4
        /*0368*/ 	.byte	0x04, 0x1c
        /*036a*/ 	.short	(.L_568 - .L_567)


	//   ....[0]....
.L_567:
        /*036c*/ 	.word	0x00000690


	//   ....[1]....
        /*0370*/ 	.word	0x000053a0


	//   ....[2]....
        /*0374*/ 	.word	0x00006330


	//   ....[3]....
        /*0378*/ 	.word	0x000099d0


	//----- nvinfo : EIATTR_MAX_THREADS
	.align		4
.L_568:
        /*037c*/ 	.byte	0x04, 0x05
        /*037e*/ 	.short	(.L_570 - .L_569)
.L_569:
        /*0380*/ 	.word	0x00000200
        /*0384*/ 	.word	0x00000001
        /*0388*/ 	.word	0x00000001


	//----- nvinfo : EIATTR_CRS_STACK_SIZE
	.align		4
.L_570:
        /*038c*/ 	.byte	0x04, 0x1e
        /*038e*/ 	.short	(.L_572 - .L_571)
.L_571:
        /*0390*/ 	.word	0x00000000


	//----- nvinfo : EIATTR_CBANK_PARAM_SIZE
	.align		4
.L_572:
        /*0394*/ 	.byte	0x03, 0x19
        /*0396*/ 	.short	0x0970


	//----- nvinfo : EIATTR_PARAM_CBANK
	.align		4
        /*0398*/ 	.byte	0x04, 0x0a
        /*039a*/ 	.short	(.L_574 - .L_573)
	.align		4
.L_573:
        /*039c*/ 	.word	index@(.nv.constant0._ZN7cutlass13device_kernelIN5flash11enable_sm90INS1_16FlashAttnBwdSm90INS1_25CollectiveMainloopBwdSm90ILi2ELi1ELi1EN4cute5tupleIJNS5_1CILi1EEES8_S8_EEENS6_IJNS7_ILi64EEENS7_ILi96EEENS7_ILi192EEEEEENS_10bfloat16_tEfNS_4arch4Sm90ELb0ELb1ELb1ELb0ELb0ELb0ELb1ELb0ELi3ELi1ELi1ELi1ELb0EEENS1_21CollectiveEpilogueBwdISD_SE_SG_Li384ELb0ELb1ELi3EEENS1_19SingleTileSchedulerILb0ELb0ELb0ELi96EEEEEEEEEvNT_6ParamsE)
        /*03a0*/ 	.short	0x0210
        /*03a2*/ 	.short	0x0970


	//----- nvinfo : EIATTR_SW_WAR
	.align		4
.L_574:
        /*03a4*/ 	.byte	0x04, 0x36
        /*03a6*/ 	.short	(.L_576 - .L_575)
.L_575:
        /*03a8*/ 	.word	0x00000008
.L_576:


//--------------------- .nv.info._ZN7cutlass13device_kernelIN5flash11enable_sm90INS1_16FlashAttnBwdSm90INS1_25CollectiveMainloopBwdSm90ILi2ELi1ELi1EN4cute5tupleIJNS5_1CILi1EEES8_S8_EEENS6_IJNS7_ILi64EEENS7_ILi96EEENS7_ILi192EEEEEENS_10bfloat16_tEfNS_4arch4Sm90ELb0ELb1ELb1ELb0ELb1ELb0ELb1ELb0ELi3ELi1ELi1ELi1ELb0EEENS1_21CollectiveEpilogueBwdISD_SE_SG_Li384ELb0ELb1ELi3EEENS1_19SingleTileSchedulerILb0ELb0ELb0ELi96EEEEEEEEEvNT_6ParamsE --------------------------
	.section	.nv.info._ZN7cutlass13device_kernelIN5flash11enable_sm90INS1_16FlashAttnBwdSm90INS1_25CollectiveMainloopBwdSm90ILi2ELi1ELi1EN4cute5tupleIJNS5_1CILi1EEES8_S8_EEENS6_IJNS7_ILi64EEENS7_ILi96EEENS7_ILi192EEEEEENS_10bfloat16_tEfNS_4arch4Sm90ELb0ELb1ELb1ELb0ELb1ELb0ELb1ELb0ELi3ELi1ELi1ELi1ELb0EEENS1_21CollectiveEpilogueBwdISD_SE_SG_Li384ELb0ELb1ELi3EEENS1_19SingleTileSchedulerILb0ELb0ELb0ELi96EEEEEEEEEvNT_6ParamsE,"",@"SHT_CUDA_INFO"
	.sectionflags	@""
	.align	4


	//----- nvinfo : EIATTR_CUDA_API_VERSION
	.align		4
        /*0000*/ 	.byte	0x04, 0x37
        /*0002*/ 	.short	(.L_578 - .L_577)
.L_577:
        /*0004*/ 	.word	0x00000082


	//----- nvinfo : EIATTR_KPARAM_INFO
	.align		4
.L_578:
        /*0008*/ 	.byte	0x04, 0x17
        /*000a*/ 	.short	(.L_580 - .L_579)
.L_579:
        /*000c*/ 	.word	0x00000000
        /*0010*/ 	.short	0x0000
        /*0012*/ 	.short	0x0070
        /*0014*/ 	.byte	0x00, 0xf0, 0x01, 0x24


	//----- nvinfo : EIATTR_SPARSE_MMA_MASK
	.align		4
.L_580:
        /*0018*/ 	.byte	0x03, 0x50
        /*001a*/ 	.short	0x0000


	//----- nvinfo : EIATTR_MAXREG_COUNT
	.align		4
        /*001c*/ 	.byte	0x03, 0x1b
        /*001e*/ 	.short	0x0080


	//----- nvinfo : EIATTR_NUM_BARRIERS
	.align		4
        /*0020*/ 	.byte	0x02, 0x4c
        /*0022*/ 	.byte	0x10
	.zero		1


	//----- nvinfo : EIATTR_EXTERNS
	.align		4
        /*0024*/ 	.byte	0x04, 0x0f
        /*0026*/ 	.short	(.L_582 - .L_581)


	//   ....[0]....
	.align		4
.L_581:
        /*0028*/ 	.word	index@(__assertfail)


	//----- nvinfo : EIATTR_ANNOTATIONS
	.align		4
.L_582:
        /*002c*/ 	.byte	0x04, 0x55
        /*002e*/ 	.short	(.L_584 - .L_583)


	//   ....[0]....
.L_583:
        /*0030*/ 	.word	0x00000001
        /*0034*/ 	.byte	0x20, 0x18, 0x00, 0x00, 0x01, 0x00, 0x00, 0x00, 0x60, 0x18, 0x00, 0x00, 0x01, 0x00, 0x00, 0x00
        /*0044*/ 	.byte	0xa0, 0x18, 0x00, 0x00, 0x01, 0x00, 0x00, 0x00, 0xe0, 0x20, 0x00, 0x00, 0x01, 0x00, 0x00, 0x00
        /*0054*/ 	.byte	0x70, 0x2a, 0x00, 0x00, 0x01, 0x00, 0x00, 0x00, 0x50, 0x2c, 0x00, 0x00, 0x01, 0x00, 0x00, 0x00
        /*0064*/ 	.byte	0xd0, 0x2d, 0x00, 0x00


	//----- nvinfo : EIATTR_MERCURY_ISA_VERSION
	.align		4
.L_584:
        /*0068*/ 	.byte	0x03, 0x5f
        /*006a*/ 	.short	0x0101


	//----- nvinfo : EIATTR_INT_WARP_WIDE_INSTR_OFFSETS
	.align		4
        /*006c*/ 	.byte	0x04, 0x31
        /*006e*/ 	.short	(.L_586 - .L_585)


	//   ....[0]....
.L_585:
        /*0070*/ 	.word	0x000001f0


	//   ....[1]....
        /*0074*/ 	.word	0x00000220


	//   ....[2]....
        /*0078*/ 	.word	0x00006e80


	//   ....[3]....
        /*007c*/ 	.word	0x000075c0


	//   ....[4]....
        /*0080*/ 	.word	0x00007bb0


	//   ....[5]....
        /*0084*/ 	.word	0x00007e80


	//   ....[6]....
        /*0088*/ 	.word	0x000080e0


	//   ....[7]....
        /*008c*/ 	.word	0x00008270


	//----- nvinfo : EIATTR_COOP_GROUP_MASK_REGIDS
	.align		4
.L_586:
        /*0090*/ 	.byte	0x04, 0x29
        /*0092*/ 	.short	(.L_588 - .L_587)


	//   ....[0]....
.L_587:
        /*0094*/ 	.word	0xffffffff


	//   ....[1]....
        /*0098*/ 	.word	0xffffffff


	//   ....[2]....
        /*009c*/ 	.word	0xffffffff


	//   ....[3]....
        /*00a0*/ 	.word	0xffffffff


	//   ....[4]....
        /*00a4*/ 	.word	0xffffffff


	//   ....[5]....
        /*00a8*/ 	.word	0xffffffff


	//   ....[6]....
        /*00ac*/ 	.word	0xffffffff


	//   ....[7]....
        /*00b0*/ 	.word	0xffffffff


	//   ....[8]....
        /*00b4*/ 	.word	0xffffffff


	//   ....[9]....
        /*00b8*/ 	.word	0xffffffff


	//   ....[10]....
        /*00bc*/ 	.word	0xffffffff


	//   ....[11]....
        /*00c0*/ 	.word	0xffffffff


	//   ....[12]....
        /*00c4*/ 	.word	0xffffffff


	//   ....[13]....
        /*00c8*/ 	.word	0xffffffff


	//   ....[14]....
        /*00cc*/ 	.word	0xffffffff


	//   ....[15]....
        /*00d0*/ 	.word	0xffffffff


	//   ....[16]....
        /*00d4*/ 	.word	0xffffffff


	//   ....[17]....
        /*00d8*/ 	.word	0x0500000f


	//   ....[18]....
        /*00dc*/ 	.word	0x0500000f


	//   ....[19]....
        /*00e0*/ 	.word	0x0500000f


	//   ....[20]....
        /*00e4*/ 	.word	0x0500000f


	//----- nvinfo : EIATTR_COOP_GROUP_INSTR_OFFSETS
	.align		4
.L_588:
        /*00e8*/ 	.byte	0x04, 0x28
        /*00ea*/ 	.short	(.L_590 - .L_589)


	//   ....[0]....
.L_589:
        /*00ec*/ 	.word	0x00000070


	//   ....[1]....
        /*00f0*/ 	.word	0x00000200


	//   ....[2]....
        /*00f4*/ 	.word	0x00000250


	//   ....[3]....
        /*00f8*/ 	.word	0x00000440


	//   ....[4]....
        /*00fc*/ 	.word	0x00000640


	//   ....[5]....
        /*0100*/ 	.word	0x00001100


	//   ....[6]....
        /*0104*/ 	.word	0x00004d80


	//   ....[7]....
        /*0108*/ 	.word	0x00006390


	//   ....[8]....
        /*010c*/ 	.word	0x000068f0


	//   ....[9]....
        /*0110*/ 	.word	0x00006db0


	//   ....[10]....
        /*0114*/ 	.word	0x00007100


	//   ....[11]....
        /*0118*/ 	.word	0x000074f0


	//   ....[12]....
        /*011c*/ 	.word	0x00007730


	//   ....[13]....
        /*0120*/ 	.word	0x00007ae0


	//   ....[14]....
        /*0124*/ 	.word	0x00007dc0


	//   ....[15]....
        /*0128*/ 	.word	0x00007fe0


	//   ....[16]....
        /*012c*/ 	.word	0x00008170


	//   ....[17]....
        /*0130*/ 	.word	0x0000a910


	//   ....[18]....
        /*0134*/ 	.word	0x0000aa80


	//   ....[19]....
        /*0138*/ 	.word	0x0000aaf0


	//   ....[20]....
        /*013c*/ 	.word	0x0000ab60


	//----- nvinfo : EIATTR_REG_RECONFIG
	.align		4
.L_590:
        /*0140*/ 	.byte	0x01, 0x54
	.zero		2


	//----- nvinfo : EIATTR_SYSCALL_OFFSETS
	.align		4
        /*0144*/ 	.byte	0x04, 0x46
        /*0146*/ 	.short	(.L_592 - .L_591)


	//   ....[0]....
.L_591:
        /*0148*/ 	.word	0x00000d60


	//   ....[1]....
        /*014c*/ 	.word	0x00000e50


	//   ....[2]....
        /*0150*/ 	.word	0x00000f90


	//   ....[3]....
        /*0154*/ 	.word	0x00001080


	//   ....[4]....
        /*0158*/ 	.word	0x00004770


	//   ....[5]....
        /*015c*/ 	.word	0x000048b0


	//   ....[6]....
        /*0160*/ 	.word	0x000049d0


	//   ....[7]....
        /*0164*/ 	.word	0x00004af0


	//----- nvinfo : EIATTR_MBARRIER_INSTR_OFFSETS
	.align		4
.L_592:
        /*0168*/ 	.byte	0x04, 0x39
        /*016a*/ 	.short	(.L_594 - .L_593)


	//   ....[0]....
.L_593:
        /*016c*/ 	.word	0x000002f0
        /*0170*/ 	.word	0x000000ff
        /*0174*/ 	.word	0x00036400
        /*0178*/ 	.short	0x0100
        /*017a*/ 	.byte	0x06
	.zero		1


	//   ....[1]....
        /*017c*/ 	.word	0x000003f0
        /*0180*/ 	.word	0x000000ff
        /*0184*/ 	.word	0x00036410
        /*0188*/ 	.short	0x0100
        /*018a*/ 	.byte	0x08
	.zero		1


	//   ....[2]....
        /*018c*/ 	.word	0x00000400
        /*0190*/ 	.word	0x000000ff
        /*0194*/ 	.word	0x00036420
        /*0198*/ 	.short	0x0100
        /*019a*/ 	.byte	0x08
	.zero		1


	//   ....[3]....
        /*019c*/ 	.word	0x00000410
        /*01a0*/ 	.word	0x000000ff
        /*01a4*/ 	.word	0x00036418
        /*01a8*/ 	.short	0x0100
        /*01aa*/ 	.byte	0x08
	.zero		1


	//   ....[4]....
        /*01ac*/ 	.word	0x00000420
        /*01b0*/ 	.word	0x000000ff
        /*01b4*/ 	.word	0x00036428
        /*01b8*/ 	.short	0x0100
        /*01ba*/ 	.byte	0x08
	.zero		1


	//   ....[5]....
        /*01bc*/ 	.word	0x00000550
        /*01c0*/ 	.word	0x000000ff
        /*01c4*/ 	.word	0x00036430
        /*01c8*/ 	.short	0x0100
        /*01ca*/ 	.byte	0x08
	.zero		1


	//   ....[6]....
        /*01cc*/ 	.word	0x00000560
        /*01d0*/ 	.word	0x000000ff
        /*01d4*/ 	.word	0x00036438
        /*01d8*/ 	.short	0x0100
        /*01da*/ 	.byte	0x08
	.zero		1


	//   ....[7]....
        /*01dc*/ 	.word	0x00001130
        /*01e0*/ 	.word	0x000000ff
        /*01e4*/ 	.word	0x00036400
        /*01e8*/ 	.short	0x010a
        /*01ea*/ 	.byte	0x25
	.zero		1


	//   ....[8]....
        /*01ec*/ 	.word	0x00001220
        /*01f0*/ 	.word	0x000000ff
        /*01f4*/ 	.word	0x00036400
        /*01f8*/ 	.short	0x010a
        /*01fa*/ 	.byte	0x25
	.zero		1


	//   ....[9]....
        /*01fc*/ 	.word	0x000019a0
        /*0200*/ 	.word	0x00000003
        /*0204*/ 	.word	0x00036410
        /*0208*/ 	.short	0x010a
        /*020a*/ 	.byte	0x3f
	.zero		1


	//   ....[10]....
        /*020c*/ 	.word	0x000019e0
        /*0210*/ 	.word	0x00000003
        /*0214*/ 	.word	0x00036410
        /*0218*/ 	.short	0x010a
        /*021a*/ 	.byte	0x3f
	.zero		1


	//   ....[11]....
        /*021c*/ 	.word	0x00002070
        /*0220*/ 	.word	0x000000ff
        /*0224*/ 	.word	0x00036430
        /*0228*/ 	.short	0x010a
        /*022a*/ 	.byte	0x25
	.zero		1


	//   ....[12]....
        /*022c*/ 	.word	0x000020b0
        /*0230*/ 	.word	0x000000ff
        /*0234*/ 	.word	0x00036430
        /*0238*/ 	.short	0x010a
        /*023a*/ 	.byte	0x25
	.zero		1


	//   ....[13]....
        /*023c*/ 	.word	0x00003ef0
        /*0240*/ 	.word	0x000000ff
        /*0244*/ 	.word	0x00000000
        /*0248*/ 	.short	0x0101
        /*024a*/ 	.byte	0x04
	.zero		1


	//   ....[14]....
        /*024c*/ 	.word	0x00004290
        /*0250*/ 	.word	0x00000003
        /*0254*/ 	.word	0x00000000
        /*0258*/ 	.short	0x0101
        /*025a*/ 	.byte	0x3f
	.zero		1


	//   ....[15]....
        /*025c*/ 	.word	0x00008860
        /*0260*/ 	.word	0x00000000
        /*0264*/ 	.word	0x00036420
        /*0268*/ 	.short	0x010a
        /*026a*/ 	.byte	0x3f
	.zero		1


	//   ....[16]....
        /*026c*/ 	.word	0x00009070
        /*0270*/ 	.word	0x00000000
        /*0274*/ 	.word	0x00036438
        /*0278*/ 	.short	0x010a
        /*027a*/ 	.byte	0x3f
	.zero		1


	//   ....[17]....
        /*027c*/ 	.word	0x000093d0
        /*0280*/ 	.word	0x00000000
        /*0284*/ 	.word	0x00036428
        /*0288*/ 	.short	0x010a
        /*028a*/ 	.byte	0x3f
	.zero		1


	//   ....[18]....
        /*028c*/ 	.word	0x000096f0
        /*0290*/ 	.word	0x00000000
        /*0294*/ 	.word	0x00036438
        /*0298*/ 	.short	0x010a
        /*029a*/ 	.byte	0x3f
	.zero		1


	//   ....[19]....
        /*029c*/ 	.word	0x000099a0
        /*02a0*/ 	.word	0x00000000
        /*02a4*/ 	.word	0x00036420
        /*02a8*/ 	.short	0x010a
        /*02aa*/ 	.byte	0x3f
	.zero		1


	//   ....[20]....
        /*02ac*/ 	.word	0x00009d20
        /*02b0*/ 	.word	0x00000000
        /*02b4*/ 	.word	0x00036438
        /*02b8*/ 	.short	0x010a
        /*02ba*/ 	.byte	0x3f
	.zero		1


	//   ....[21]....
        /*02bc*/ 	.word	0x0000a010
        /*02c0*/ 	.word	0x00000000
        /*02c4*/ 	.word	0x00036428
        /*02c8*/ 	.short	0x010a
        /*02ca*/ 	.byte	0x3f
	.zero		1


	//   ....[22]....
        /*02cc*/ 	.word	0x0000a350
        /*02d0*/ 	.word	0x00000000
        /*02d4*/ 	.word	0x00036438
        /*02d8*/ 	.short	0x010a
        /*02da*/ 	.byte	0x3f
	.zero		1


	//   ....[23]....
        /*02dc*/ 	.word	0x0000a7a0
        /*02e0*/ 	.word	0x00000009
        /*02e4*/ 	.word	0x00000000
        /*02e8*/ 	.short	0x010a
        /*02ea*/ 	.byte	0x3f
	.zero		1


	//   ....[24]....
        /*02ec*/ 	.word	0x0000a820
        /*02f0*/ 	.word	0x00000003
        /*02f4*/ 	.word	0x00000000
        /*02f8*/ 	.short	0x010a
        /*02fa*/ 	.byte	0x3f
	.zero		1


	//   ....[25]....
        /*02fc*/ 	.word	0x0000a870
        /*0300*/ 	.word	0x00000004
        /*0304*/ 	.word	0x00036438
        /*0308*/ 	.short	0x010a
        /*030a*/ 	.byte	0x3f
	.zero		1


	//   ....[26]....
        /*030c*/ 	.word	0x0000a950
        /*0310*/ 	.word	0x00000003
        /*0314*/ 	.word	0x00036400
        /*0318*/ 	.short	0x010a
        /*031a*/ 	.byte	0x3f
	.zero		1


	//   ....[27]....
        /*031c*/ 	.word	0x0000a9a0
        /*0320*/ 	.word	0x00000003
        /*0324*/ 	.word	0x00036410
        /*0328*/ 	.short	0x010a
        /*032a*/ 	.byte	0x3f
	.zero		1


	//   ....[28]....
        /*032c*/ 	.word	0x0000aa00
        /*0330*/ 	.word	0x0000000b
        /*0334*/ 	.word	0x00036430
        /*0338*/ 	.short	0x010a
        /*033a*/ 	.byte	0x3f
	.zero		1


	//   ....[29]....
        /*033c*/ 	.word	0x0000aba0
        /*0340*/ 	.word	0x00000000
        /*0344*/ 	.word	0x00036420
        /*0348*/ 	.short	0x010a
        /*034a*/ 	.byte	0x3f
	.zero		1


	//   ....[30]....
        /*034c*/ 	.word	0x0000abf0
        /*0350*/ 	.word	0x00000000
        /*0354*/ 	.word	0x00036438
        /*0358*/ 	.short	0x010a
        /*035a*/ 	.byte	0x3f
	.zero		1


	//   ....[31]....
        /*035c*/ 	.word	0x0000ac40
        /*0360*/ 	.word	0x00000000
        /*0364*/ 	.word	0x00036428
        /*0368*/ 	.short	0x010a
        /*036a*/ 	.byte	0x3f
	.zero		1


	//   ....[32]....
        /*036c*/ 	.word	0x0000ac90
        /*0370*/ 	.word	0x00000000
        /*0374*/ 	.word	0x00036438
        /*0378*/ 	.short	0x010a
        /*037a*/ 	.byte	0x3f
	.zero		1


	//   ....[33]....
        /*037c*/ 	.word	0x0000acf0
        /*0380*/ 	.word	0x00000000
        /*0384*/ 	.word	0x00036420
        /*0388*/ 	.short	0x010a
        /*038a*/ 	.byte	0x3f
	.zero		1


	//   ....[34]....
        /*038c*/ 	.word	0x0000ad40
        /*0390*/ 	.word	0x00000000
        /*0394*/ 	.word	0x00036438
        /*0398*/ 	.short	0x010a
        /*039a*/ 	.byte	0x3f
	.zero		1


	//   ....[35]....
        /*039c*/ 	.word	0x0000ad90
        /*03a0*/ 	.word	0x00000000
        /*03a4*/ 	.word	0x00036428
        /*03a8*/ 	.short	0x010a
        /*03aa*/ 	.byte	0x3f
	.zero		1


	//   ....[36]....
        /*03ac*/ 	.word	0x0000ade0
        /*03b0*/ 	.word	0x00000000
        /*03b4*/ 	.word	0x00036438
        /*03b8*/ 	.short	0x010a
        /*03ba*/ 	.byte	0x3f
	.zero		1


	//   ....[37]....
        /*03bc*/ 	.word	0x0000aeb0
        /*03c0*/ 	.word	0x00000009
        /*03c4*/ 	.word	0x00000000
        /*03c8*/ 	.short	0x010a
        /*03ca*/ 	.byte	0x3f
	.zero		1


	//   ....[38]....
        /*03cc*/ 	.word	0x0000af00
        /*03d0*/ 	.word	0x00000003
        /*03d4*/ 	.word	0x00000000
        /*03d8*/ 	.short	0x010a
        /*03da*/ 	.byte	0x3f
	.zero		1


	//----- nvinfo : EIATTR_NUM_MBARRIERS
	.align		4
.L_594:
        /*03dc*/ 	.byte	0x03, 0x38
        /*03de*/ 	.short	0x0007


	//----- nvinfo : EIATTR_EXIT_INSTR_OFFSETS
	.align		4
        /*03e0*/ 	.byte	0x04, 0x1c
        /*03e2*/ 	.short	(.L_596 - .L_595)


	//   ....[0]....
.L_595:
        /*03e4*/ 	.word	0x000006a0


	//   ....[1]....
        /*03e8*/ 	.word	0x000053b0


	//   ....[2]....
        /*03ec*/ 	.word	0x00006330


	//   ....[3]....
        /*03f0*/ 	.word	0x0000a8c0


	//----- nvinfo : EIATTR_MAX_THREADS
	.align		4
.L_596:
        /*03f4*/ 	.byte	0x04, 0x05
        /*03f6*/ 	.short	(.L_598 - .L_597)
.L_597:
        /*03f8*/ 	.word	0x00000200
        /*03fc*/ 	.word	0x00000001
        /*0400*/ 	.word	0x00000001


	//----- nvinfo : EIATTR_CRS_STACK_SIZE
	.align		4
.L_598:
        /*0404*/ 	.byte	0x04, 0x1e
        /*0406*/ 	.short	(.L_600 - .L_599)
.L_599:
        /*0408*/ 	.word	0x00000000


	//----- nvinfo : EIATTR_CBANK_PARAM_SIZE
	.align		4
.L_600:
        /*040c*/ 	.byte	0x03, 0x19
        /*040e*/ 	.short	0x0970


	//----- nvinfo : EIATTR_PARAM_CBANK
	.align		4
        /*0410*/ 	.byte	0x04, 0x0a
        /*0412*/ 	.short	(.L_602 - .L_601)
	.align		4
.L_601:
        /*0414*/ 	.word	index@(.nv.constant0._ZN7cutlass13device_kernelIN5flash11enable_sm90INS1_16FlashAttnBwdSm90INS1_25CollectiveMainloopBwdSm90ILi2ELi1ELi1EN4cute5tupleIJNS5_1CILi1EEES8_S8_EEENS6_IJNS7_ILi64EEENS7_ILi96EEENS7_ILi192EEEEEENS_10bfloat16_tEfNS_4arch4Sm90ELb0ELb1ELb1ELb0ELb1ELb0ELb1ELb0ELi3ELi1ELi1ELi1ELb0EEENS1_21CollectiveEpilogueBwdISD_SE_SG_Li384ELb0ELb1ELi3EEENS1_19SingleTileSchedulerILb0ELb0ELb0ELi96EEEEEEEEEvNT_6ParamsE)
        /*0418*/ 	.short	0x0210
        /*041a*/ 	.short	0x0970


	//----- nvinfo : EIATTR_SW_WAR
	.align		4
.L_602:
        /*041c*/ 	.byte	0x04, 0x36
        /*041e*/ 	.short	(.L_604 - .L_603)
.L_603:
        /*0420*/ 	.word	0x00000008
.L_604:


//--------------------- .nv.info._ZN7cutlass13device_kernelIN5flash11enable_sm90INS1_16FlashAttnBwdSm90INS1_25CollectiveMainloopBwdSm90ILi2ELi1ELi1EN4cute5tupleIJNS5_1CILi1EEES8_S8_EEENS6_IJNS7_ILi64EEENS7_ILi96EEENS7_ILi192EEEEEENS_10bfloat16_tEfNS_4arch4Sm90ELb0ELb1ELb1ELb0ELb0ELb0ELb1ELb0ELi3ELi1ELi1ELi1ELb0EEENS1_24CollectiveEpilogueBwdGQAISD_fSG_Li384ELb0ELb0EEENS1_19SingleTileSchedulerILb0ELb0ELb0ELi96EEEEEEEEEvNT_6ParamsE --------------------------
	.section	.nv.info._ZN7cutlass13device_kernelIN5flash11enable_sm90INS1_16FlashAttnBwdSm90INS1_25CollectiveMainloopBwdSm90ILi2ELi1ELi1EN4cute5tupleIJNS5_1CILi1EEES8_S8_EEENS6_IJNS7_ILi64EEENS7_ILi96EEENS7_ILi192EEEEEENS_10bfloat16_tEfNS_4arch4Sm90ELb0ELb1ELb1ELb0ELb0ELb0ELb1ELb0ELi3ELi1ELi1ELi1ELb0EEENS1_24CollectiveEpilogueBwdGQAISD_fSG_Li384ELb0ELb0EEENS1_19SingleTileSchedulerILb0ELb0ELb0ELi96EEEEEEEEEvNT_6ParamsE,"",@"SHT_CUDA_INFO"
	.sectionflags	@""
	.align	4


	//----- nvinfo : EIATTR_CUDA_API_VERSION
	.align		4
        /*0000*/ 	.byte	0x04, 0x37
        /*0002*/ 	.short	(.L_606 - .L_605)
.L_605:
        /*0004*/ 	.word	0x00000082


	//----- nvinfo : EIATTR_KPARAM_INFO
	.align		4
.L_606:
        /*0008*/ 	.byte	0x04, 0x17
        /*000a*/ 	.short	(.L_608 - .L_607)
.L_607:
        /*000c*/ 	.word	0x00000000
        /*0010*/ 	.short	0x0000
        /*0012*/ 	.short	0x0070
        /*0014*/ 	.byte	0x00, 0xf0, 0x01, 0x1a


	//----- nvinfo : EIATTR_SPARSE_MMA_MASK
	.align		4
.L_608:
        /*0018*/ 	.byte	0x03, 0x50
        /*001a*/ 	.short	0x0000


	//----- nvinfo : EIATTR_MAXREG_COUNT
	.align		4
        /*001c*/ 	.byte	0x03, 0x1b
        /*001e*/ 	.short	0x0080


	//----- nvinfo : EIATTR_NUM_BARRIERS
	.align		4
        /*0020*/ 	.byte	0x02, 0x4c
        /*0022*/ 	.byte	0x10
	.zero		1


	//----- nvinfo : EIATTR_EXTERNS
	.align		4
        /*0024*/ 	.byte	0x04, 0x0f
        /*0026*/ 	.short	(.L_610 - .L_609)


	//   ....[0]....
	.align		4
.L_609:
        /*0028*/ 	.word	index@(__assertfail)


	//----- nvinfo : EIATTR_ANNOTATIONS
	.align		4
.L_610:
        /*002c*/ 	.byte	0x04, 0x55
        /*002e*/ 	.short	(.L_612 - .L_611)


	//   ....[0]....
.L_611:
        /*0030*/ 	.word	0x00000001
        /*0034*/ 	.byte	0xc0, 0x17, 0x00, 0x00, 0x01, 0x00, 0x00, 0x00, 0x00, 0x18, 0x00, 0x00, 0x01, 0x00, 0x00, 0x00
        /*0044*/ 	.byte	0x70, 0x20, 0x00, 0x00, 0x01, 0x00, 0x00, 0x00, 0x00, 0x2a, 0x00, 0x00, 0x01, 0x00, 0x00, 0x00
        /*0054*/ 	.byte	0xe0, 0x2b, 0x00, 0x00


	//----- nvinfo : EIATTR_MERCURY_ISA_VERSION
	.align		4
.L_612:
        /*0058*/ 	.byte	0x03, 0x5f
        /*005a*/ 	.short	0x0101


	//----- nvinfo : EIATTR_INT_WARP_WIDE_INSTR_OFFSETS
	.align		4
        /*005c*/ 	.byte	0x04, 0x31
        /*005e*/ 	.short	(.L_614 - .L_613)


	//   ....[0]....
.L_613:
        /*0060*/ 	.word	0x00000190


	//   ....[1]....
        /*0064*/ 	.word	0x000001c0


	//----- nvinfo : EIATTR_COOP_GROUP_MASK_REGIDS
	.align		4
.L_614:
        /*0068*/ 	.byte	0x04, 0x29
        /*006a*/ 	.short	(.L_616 - .L_615)


	//   ....[0]....
.L_615:
        /*006c*/ 	.word	0xffffffff


	//   ....[1]....
        /*0070*/ 	.word	0xffffffff


	//   ....[2]....
        /*0074*/ 	.word	0xffffffff


	//   ....[3]....
        /*0078*/ 	.word	0xffffffff


	//   ....[4]....
        /*007c*/ 	.word	0xffffffff


	//   ....[5]....
        /*0080*/ 	.word	0xffffffff


	//   ....[6]....
        /*0084*/ 	.word	0xffffffff


	//   ....[7]....
        /*0088*/ 	.word	0x0500000f


	//----- nvinfo : EIATTR_COOP_GROUP_INSTR_OFFSETS
	.align		4
.L_616:
        /*008c*/ 	.byte	0x04, 0x28
        /*008e*/ 	.short	(.L_618 - .L_617)


	//   ....[0]....
.L_617:
        /*0090*/ 	.word	0x00000070


	//   ....[1]....
        /*0094*/ 	.word	0x000001a0


	//   ....[2]....
        /*0098*/ 	.word	0x000001f0


	//   ....[3]....
        /*009c*/ 	.word	0x000003e0


	//   ....[4]....
        /*00a0*/ 	.word	0x000005e0


	//   ....[5]....
        /*00a4*/ 	.word	0x000010a0


	//   ....[6]....
        /*00a8*/ 	.word	0x00004d60


	//   ....[7]....
        /*00ac*/ 	.word	0x000083f0


	//----- nvinfo : EIATTR_REG_RECONFIG
	.align		4
.L_618:
        /*00b0*/ 	.byte	0x01, 0x54
	.zero		2


	//----- nvinfo : EIATTR_SYSCALL_OFFSETS
	.align		4
        /*00b4*/ 	.byte	0x04, 0x46
        /*00b6*/ 	.short	(.L_620 - .L_619)


	//   ....[0]....
.L_619:
        /*00b8*/ 	.word	0x00000d00


	//   ....[1]....
        /*00bc*/ 	.word	0x00000df0


	//   ....[2]....
        /*00c0*/ 	.word	0x00000f30


	//   ....[3]....
        /*00c4*/ 	.word	0x00001020


	//----- nvinfo : EIATTR_MBARRIER_INSTR_OFFSETS
	.align		4
.L_620:
        /*00c8*/ 	.byte	0x04, 0x39
        /*00ca*/ 	.short	(.L_622 - .L_621)


	//   ....[0]....
.L_621:
        /*00cc*/ 	.word	0x00000290
        /*00d0*/ 	.word	0x000000ff
        /*00d4*/ 	.word	0x00036400
        /*00d8*/ 	.short	0x0100
        /*00da*/ 	.byte	0x06
	.zero		1


	//   ....[1]....
        /*00dc*/ 	.word	0x00000390
        /*00e0*/ 	.word	0x000000ff
        /*00e4*/ 	.word	0x00036410
        /*00e8*/ 	.short	0x0100
        /*00ea*/ 	.byte	0x08
	.zero		1


	//   ....[2]....
        /*00ec*/ 	.word	0x000003a0
        /*00f0*/ 	.word	0x000000ff
        /*00f4*/ 	.word	0x00036420
        /*00f8*/ 	.short	0x0100
        /*00fa*/ 	.byte	0x08
	.zero		1


	//   ....[3]....
        /*00fc*/ 	.word	0x000003b0
        /*0100*/ 	.word	0x000000ff
        /*0104*/ 	.word	0x00036418
        /*0108*/ 	.short	0x0100
        /*010a*/ 	.byte	0x08
	.zero		1


	//   ....[4]....
        /*010c*/ 	.word	0x000003c0
        /*0110*/ 	.word	0x000000ff
        /*0114*/ 	.word	0x00036428
        /*0118*/ 	.short	0x0100
        /*011a*/ 	.byte	0x08
	.zero		1


	//   ....[5]....
        /*011c*/ 	.word	0x000004f0
        /*0120*/ 	.word	0x000000ff
        /*0124*/ 	.word	0x00036430
        /*0128*/ 	.short	0x0100
        /*012a*/ 	.byte	0x08
	.zero		1


	//   ....[6]....
        /*012c*/ 	.word	0x00000500
        /*0130*/ 	.word	0x000000ff
        /*0134*/ 	.word	0x00036438
        /*0138*/ 	.short	0x0100
        /*013a*/ 	.byte	0x08
	.zero		1


	//   ....[7]....
        /*013c*/ 	.word	0x000010d0
        /*0140*/ 	.word	0x000000ff
        /*0144*/ 	.word	0x00036400
        /*0148*/ 	.short	0x010a
        /*014a*/ 	.byte	0x25
	.zero		1


	//   ....[8]....
        /*014c*/ 	.word	0x000011c0
        /*0150*/ 	.word	0x000000ff
        /*0154*/ 	.word	0x00036400
        /*0158*/ 	.short	0x010a
        /*015a*/ 	.byte	0x25
	.zero		1


	//   ....[9]....
        /*015c*/ 	.word	0x00001920
        /*0160*/ 	.word	0x00000003
        /*0164*/ 	.word	0x00036410
        /*0168*/ 	.short	0x010a
        /*016a*/ 	.byte	0x3f
	.zero		1


	//   ....[10]....
        /*016c*/ 	.word	0x00001960
        /*0170*/ 	.word	0x00000003
        /*0174*/ 	.word	0x00036410
        /*0178*/ 	.short	0x010a
        /*017a*/ 	.byte	0x3f
	.zero		1


	//   ....[11]....
        /*017c*/ 	.word	0x00002000
        /*0180*/ 	.word	0x000000ff
        /*0184*/ 	.word	0x00036430
        /*0188*/ 	.short	0x010a
        /*018a*/ 	.byte	0x25
	.zero		1


	//   ....[12]....
        /*018c*/ 	.word	0x00002040
        /*0190*/ 	.word	0x000000ff
        /*0194*/ 	.word	0x00036430
        /*0198*/ 	.short	0x010a
        /*019a*/ 	.byte	0x25
	.zero		1


	//   ....[13]....
        /*019c*/ 	.word	0x00003e50
        /*01a0*/ 	.word	0x000000ff
        /*01a4*/ 	.word	0x00000000
        /*01a8*/ 	.short	0x0101
        /*01aa*/ 	.byte	0x04
	.zero		1


	//   ....[14]....
        /*01ac*/ 	.word	0x000041f0
        /*01b0*/ 	.word	0x00000003
        /*01b4*/ 	.word	0x00000000
        /*01b8*/ 	.short	0x0101
        /*01ba*/ 	.byte	0x3f
	.zero		1


	//   ....[15]....
        /*01bc*/ 	.word	0x00006340
        /*01c0*/ 	.word	0x00000000
        /*01c4*/ 	.word	0x00036420
        /*01c8*/ 	.short	0x010a
        /*01ca*/ 	.byte	0x3f
	.zero		1


	//   ....[16]....
        /*01cc*/ 	.word	0x00006b50
        /*01d0*/ 	.word	0x00000000
        /*01d4*/ 	.word	0x00036438
        /*01d8*/ 	.short	0x010a
        /*01da*/ 	.byte	0x3f
	.zero		1


	//   ....[17]....
        /*01dc*/ 	.word	0x00006eb0
        /*01e0*/ 	.word	0x00000000
        /*01e4*/ 	.word	0x00036428
        /*01e8*/ 	.short	0x010a
        /*01ea*/ 	.byte	0x3f
	.zero		1


	//   ....[18]....
        /*01ec*/ 	.word	0x000071d0
        /*01f0*/ 	.word	0x00000000
        /*01f4*/ 	.word	0x00036438
        /*01f8*/ 	.short	0x010a
        /*01fa*/ 	.byte	0x3f
	.zero		1


	//   ....[19]....
        /*01fc*/ 	.word	0x00007480
        /*0200*/ 	.word	0x00000000
        /*0204*/ 	.word	0x00036420
        /*0208*/ 	.short	0x010a
        /*020a*/ 	.byte	0x3f
	.zero		1


	//   ....[20]....
        /*020c*/ 	.word	0x00007800
        /*0210*/ 	.word	0x00000000
        /*0214*/ 	.word	0x00036438
        /*0218*/ 	.short	0x010a
        /*021a*/ 	.byte	0x3f
	.zero		1


	//   ....[21]....
        /*021c*/ 	.word	0x00007af0
        /*0220*/ 	.word	0x00000000
        /*0224*/ 	.word	0x00036428
        /*0228*/ 	.short	0x010a
        /*022a*/ 	.byte	0x3f
	.zero		1


	//   ....[22]....
        /*022c*/ 	.word	0x00007e30
        /*0230*/ 	.word	0x00000000
        /*0234*/ 	.word	0x00036438
        /*0238*/ 	.short	0x010a
        /*023a*/ 	.byte	0x3f
	.zero		1


	//   ....[23]....
        /*023c*/ 	.word	0x00008280
        /*0240*/ 	.word	0x00000009
        /*0244*/ 	.word	0x00000000
        /*0248*/ 	.short	0x010a
        /*024a*/ 	.byte	0x3f
	.zero		1


	//   ....[24]....
        /*024c*/ 	.word	0x00008300
        /*0250*/ 	.word	0x00000003
        /*0254*/ 	.word	0x00000000
        /*0258*/ 	.short	0x010a
        /*025a*/ 	.byte	0x3f
	.zero		1


	//   ....[25]....
        /*025c*/ 	.word	0x00008350
        /*0260*/ 	.word	0x00000004
        /*0264*/ 	.word	0x00036438
        /*0268*/ 	.short	0x010a
        /*026a*/ 	.byte	0x3f
	.zero		1


	//   ....[26]....
        /*026c*/ 	.word	0x00008430
        /*0270*/ 	.word	0x00000003
        /*0274*/ 	.word	0x00036400
        /*0278*/ 	.short	0x010a
        /*027a*/ 	.byte	0x3f
	.zero		1


	//   ....[27]....
        /*027c*/ 	.word	0x00008480
        /*0280*/ 	.word	0x00000003
        /*0284*/ 	.word	0x00036410
        /*0288*/ 	.short	0x010a
        /*028a*/ 	.byte	0x3f
	.zero		1


	//   ....[28]....
        /*028c*/ 	.word	0x000084e0
        /*0290*/ 	.word	0x0000000c
        /*0294*/ 	.word	0x00036430
        /*0298*/ 	.short	0x010a
        /*029a*/ 	.byte	0x3f
	.zero		1


	//   ....[29]....
        /*029c*/ 	.word	0x00008530
        /*02a0*/ 	.word	0x00000000
        /*02a4*/ 	.word	0x00036420
        /*02a8*/ 	.short	0x010a
        /*02aa*/ 	.byte	0x3f
	.zero		1


	//   ....[30]....
        /*02ac*/ 	.word	0x00008580
        /*02b0*/ 	.word	0x00000000
        /*02b4*/ 	.word	0x00036438
        /*02b8*/ 	.short	0x010a
        /*02ba*/ 	.byte	0x3f
	.zero		1


	//   ....[31]....
        /*02bc*/ 	.word	0x000085d0
        /*02c0*/ 	.word	0x00000000
        /*02c4*/ 	.word	0x00036428
        /*02c8*/ 	.short	0x010a
        /*02ca*/ 	.byte	0x3f
	.zero		1


	//   ....[32]....
        /*02cc*/ 	.word	0x00008620
        /*02d0*/ 	.word	0x00000000
        /*02d4*/ 	.word	0x00036438
        /*02d8*/ 	.short	0x010a
        /*02da*/ 	.byte	0x3f
	.zero		1


	//   ....[33]....
        /*02dc*/ 	.word	0x00008680
        /*02e0*/ 	.word	0x00000000
        /*02e4*/ 	.word	0x00036420
        /*02e8*/ 	.short	0x010a
        /*02ea*/ 	.byte	0x3f
	.zero		1


	//   ....[34]....
        /*02ec*/ 	.word	0x000086d0
        /*02f0*/ 	.word	0x00000000
        /*02f4*/ 	.word	0x00036438
        /*02f8*/ 	.short	0x010a
        /*02fa*/ 	.byte	0x3f
	.zero		1


	//   ....[35]....
        /*02fc*/ 	.word	0x00008720
        /*0300*/ 	.word	0x00000000
        /*0304*/ 	.word	0x00036428
        /*0308*/ 	.short	0x010a
        /*030a*/ 	.byte	0x3f
	.zero		1


	//   ....[36]....
        /*030c*/ 	.word	0x00008770
        /*0310*/ 	.word	0x00000000
        /*0314*/ 	.word	0x00036438
        /*0318*/ 	.short	0x010a
        /*031a*/ 	.byte	0x3f
	.zero		1


	//   ....[37]....
        /*031c*/ 	.word	0x00008840
        /*0320*/ 	.word	0x00000009
        /*0324*/ 	.word	0x00000000
        /*0328*/ 	.short	0x010a
        /*032a*/ 	.byte	0x3f
	.zero		1


	//   ....[38]....
        /*032c*/ 	.word	0x00008890
        /*0330*/ 	.word	0x00000003
        /*0334*/ 	.word	0x00000000
        /*0338*/ 	.short	0x010a
        /*033a*/ 	.byte	0x3f
	.zero		1


	//----- nvinfo : EIATTR_NUM_MBARRIERS
	.align		4
.L_622:
        /*033c*/ 	.byte	0x03, 0x38
        /*033e*/ 	.short	0x0007


	//----- nvinfo : EIATTR_EXIT_INSTR_OFFSETS
	.align		4
        /*0340*/ 	.byte	0x04, 0x1c
        /*0342*/ 	.short	(.L_624 - .L_623)


	//   ....[0]....
.L_623:
        /*0344*/ 	.word	0x000083a0


	//----- nvinfo : EIATTR_MAX_THREADS
	.align		4
.L_624:
        /*0348*/ 	.byte	0x04, 0x05
        /*034a*/ 	.short	(.L_626 - .L_625)
.L_625:
        /*034c*/ 	.word	0x00000200
        /*0350*/ 	.word	0x00000001
        /*0354*/ 	.word	0x00000001


	//----- nvinfo : EIATTR_CRS_STACK_SIZE
	.align		4
.L_626:
        /*0358*/ 	.byte	0x04, 0x1e
        /*035a*/ 	.short	(.L_628 - .L_627)
.L_627:
        /*035c*/ 	.word	0x00000000


	//----- nvinfo : EIATTR_CBANK_PARAM_SIZE
	.align		4
.L_628:
        /*0360*/ 	.byte	0x03, 0x19
        /*0362*/ 	.short	0x06f0


	//----- nvinfo : EIATTR_PARAM_CBANK
	.align		4
        /*0364*/ 	.byte	0x04, 0x0a
        /*0366*/ 	.short	(.L_630 - .L_629)
	.align		4
.L_629:
        /*0368*/ 	.word	index@(.nv.constant0._ZN7cutlass13device_kernelIN5flash11enable_sm90INS1_16FlashAttnBwdSm90INS1_25CollectiveMainloopBwdSm90ILi2ELi1ELi1EN4cute5tupleIJNS5_1CILi1EEES8_S8_EEENS6_IJNS7_ILi64EEENS7_ILi96EEENS7_ILi192EEEEEENS_10bfloat16_tEfNS_4arch4Sm90ELb0ELb1ELb1ELb0ELb0ELb0ELb1ELb0ELi3ELi1ELi1ELi1ELb0EEENS1_24CollectiveEpilogueBwdGQAISD_fSG_Li384ELb0ELb0EEENS1_19SingleTileSchedulerILb0ELb0ELb0ELi96EEEEEEEEEvNT_6ParamsE)
        /*036c*/ 	.short	0x0210
        /*036e*/ 	.short	0x06f0


	//----- nvinfo : EIATTR_SW_WAR
	.align		4
.L_630:
        /*0370*/ 	.byte	0x04, 0x36
        /*0372*/ 	.short	(.L_632 - .L_631)
.L_631:
        /*0374*/ 	.word	0x00000008
.L_632:


//--------------------- .nv.info._ZN7cutlass13device_kernelIN5flash11enable_sm90INS1_16FlashAttnBwdSm90INS1_25CollectiveMainloopBwdSm90ILi2ELi1ELi1EN4cute5tupleIJNS5_1CILi1EEES8_S8_EEENS6_IJNS7_ILi64EEENS7_ILi96EEENS7_ILi192EEEEEENS_10bfloat16_tEfNS_4arch4Sm90ELb0ELb1ELb1ELb0ELb1ELb0ELb1ELb0ELi3ELi1ELi1ELi1ELb0EEENS1_24CollectiveEpilogueBwdGQAISD_fSG_Li384ELb0ELb1EEENS1_19SingleTileSchedulerILb0ELb0ELb0ELi96EEEEEEEEEvNT_6ParamsE --------------------------
	.section	.nv.info._ZN7cutlass13device_kernelIN5flash11enable_sm90INS1_16FlashAttnBwdSm90INS1_25CollectiveMainloopBwdSm90ILi2ELi1ELi1EN4cute5tupleIJNS5_1CILi1EEES8_S8_EEENS6_IJNS7_ILi64EEENS7_ILi96EEENS7_ILi192EEEEEENS_10bfloat16_tEfNS_4arch4Sm90ELb0ELb1ELb1ELb0ELb1ELb0ELb1ELb0ELi3ELi1ELi1ELi1ELb0EEENS1_24CollectiveEpilogueBwdGQAISD_fSG_Li384ELb0ELb1EEENS1_19SingleTileSchedulerILb0ELb0ELb0ELi96EEEEEEEEEvNT_6ParamsE,"",@"SHT_CUDA_INFO"
	.sectionflags	@""
	.align	4


	//----- nvinfo : EIATTR_CUDA_API_VERSION
	.align		4
        /*0000*/ 	.byte	0x04, 0x37
        /*0002*/ 	.short	(.L_634 - .L_633)
.L_633:
        /*0004*/ 	.word	0x00000082


	//----- nvinfo : EIATTR_KPARAM_INFO
	.align		4
.L_634:
        /*0008*/ 	.byte	0x04, 0x17
        /*000a*/ 	.short	(.L_636 - .L_635)
.L_635:
        /*000c*/ 	.word	0x00000000
        /*0010*/ 	.short	0x0000
        /*0012*/ 	.short	0x0070
        /*0014*/ 	.byte	0x00, 0xf0, 0x01, 0x1a


	//----- nvinfo : EIATTR_SPARSE_MMA_MASK
	.align		4
.L_636:
        /*0018*/ 	.byte	0x03, 0x50
        /*001a*/ 	.short	0x0000


	//----- nvinfo : EIATTR_MAXREG_COUNT
	.align		4
        /*001c*/ 	.byte	0x03, 0x1b
        /*001e*/ 	.short	0x0080


	//----- nvinfo : EIATTR_NUM_BARRIERS
	.align		4
        /*0020*/ 	.byte	0x02, 0x4c
        /*0022*/ 	.byte	0x10
	.zero		1


	//----- nvinfo : EIATTR_EXTERNS
	.align		4
        /*0024*/ 	.byte	0x04, 0x0f
        /*0026*/ 	.short	(.L_638 - .L_637)


	//   ....[0]....
	.align		4
.L_637:
        /*0028*/ 	.word	index@(__assertfail)


	//----- nvinfo : EIATTR_ANNOTATIONS
	.align		4
.L_638:
        /*002c*/ 	.byte	0x04, 0x55
        /*002e*/ 	.short	(.L_640 - .L_639)


	//   ....[0]....
.L_639:
        /*0030*/ 	.word	0x00000001
        /*0034*/ 	.byte	0xd0, 0x17, 0x00, 0x00, 0x01, 0x00, 0x00, 0x00, 0x10, 0x18, 0x00, 0x00, 0x01, 0x00, 0x00, 0x00
        /*0044*/ 	.byte	0x70, 0x20, 0x00, 0x00, 0x01, 0x00, 0x00, 0x00, 0x00, 0x2a, 0x00, 0x00, 0x01, 0x00, 0x00, 0x00
        /*0054*/ 	.byte	0xe0, 0x2b, 0x00, 0x00


	//----- nvinfo : EIATTR_MERCURY_ISA_VERSION
	.align		4
.L_640:
        /*0058*/ 	.byte	0x03, 0x5f
        /*005a*/ 	.short	0x0101


	//----- nvinfo : EIATTR_INT_WARP_WIDE_INSTR_OFFSETS
	.align		4
        /*005c*/ 	.byte	0x04, 0x31
        /*005e*/ 	.short	(.L_642 - .L_641)


	//   ....[0]....
.L_641:
        /*0060*/ 	.word	0x00000190


	//   ....[1]....
        /*0064*/ 	.word	0x000001c0


	//   ....[2]....
        /*0068*/ 	.word	0x00005d40


	//   ....[3]....
        /*006c*/ 	.word	0x00006480


	//   ....[4]....
        /*0070*/ 	.word	0x00006a70


	//   ....[5]....
        /*0074*/ 	.word	0x00006d40


	//   ....[6]....
        /*0078*/ 	.word	0x00006fa0


	//   ....[7]....
        /*007c*/ 	.word	0x00007130


	//----- nvinfo : EIATTR_COOP_GROUP_MASK_REGIDS
	.align		4
.L_642:
        /*0080*/ 	.byte	0x04, 0x29
        /*0082*/ 	.short	(.L_644 - .L_643)


	//   ....[0]....
.L_643:
        /*0084*/ 	.word	0xffffffff


	//   ....[1]....
        /*0088*/ 	.word	0xffffffff


	//   ....[2]....
        /*008c*/ 	.word	0xffffffff


	//   ....[3]....
        /*0090*/ 	.word	0xffffffff


	//   ....[4]....
        /*0094*/ 	.word	0xffffffff


	//   ....[5]....
        /*0098*/ 	.word	0xffffffff


	//   ....[6]....
        /*009c*/ 	.word	0xffffffff


	//   ....[7]....
        /*00a0*/ 	.word	0xffffffff


	//   ....[8]....
        /*00a4*/ 	.word	0xffffffff


	//   ....[9]....
        /*00a8*/ 	.word	0xffffffff


	//   ....[10]....
        /*00ac*/ 	.word	0xffffffff


	//   ....[11]....
        /*00b0*/ 	.word	0xffffffff


	//   ....[12]....
        /*00b4*/ 	.word	0xffffffff


	//   ....[13]....
        /*00b8*/ 	.word	0xffffffff


	//   ....[14]....
        /*00bc*/ 	.word	0xffffffff


	//   ....[15]....
        /*00c0*/ 	.word	0xffffffff


	//   ....[16]....
        /*00c4*/ 	.word	0xffffffff


	//   ....[17]....
        /*00c8*/ 	.word	0xffffffff


	//   ....[18]....
        /*00cc*/ 	.word	0xffffffff


	//   ....[19]....
        /*00d0*/ 	.word	0xffffffff


	//   ....[20]....
        /*00d4*/ 	.word	0x0500000f


	//   ....[21]....
        /*00d8*/ 	.word	0x0500000f


	//   ....[22]....
        /*00dc*/ 	.word	0x0500000f


	//   ....[23]....
        /*00e0*/ 	.word	0x0500000f


	//   ....[24]....
        /*00e4*/ 	.word	0x0500000f


	//   ....[25]....
        /*00e8*/ 	.word	0x0500000f


	//----- nvinfo : EIATTR_COOP_GROUP_INSTR_OFFSETS
	.align		4
.L_644:
        /*00ec*/ 	.byte	0x04, 0x28
        /*00ee*/ 	.short	(.L_646 - .L_645)


	//   ....[0]....
.L_645:
        /*00f0*/ 	.word	0x00000070


	//   ....[1]....
        /*00f4*/ 	.word	0x000001a0


	//   ....[2]....
        /*00f8*/ 	.word	0x000001f0


	//   ....[3]....
        /*00fc*/ 	.word	0x000003e0


	//   ....[4]....
        /*0100*/ 	.word	0x000005f0


	//   ....[5]....
        /*0104*/ 	.word	0x000010b0


	//   ....[6]....
        /*0108*/ 	.word	0x00004b70


	//   ....[7]....
        /*010c*/ 	.word	0x00004cf0


	//   ....[8]....
        /*0110*/ 	.word	0x00004fa0


	//   ....[9]....
        /*0114*/ 	.word	0x00005130


	//   ....[10]....
        /*0118*/ 	.word	0x00005250


	//   ....[11]....
        /*011c*/ 	.word	0x000057b0


	//   ....[12]....
        /*0120*/ 	.word	0x00005c70


	//   ....[13]....
        /*0124*/ 	.word	0x00005fc0


	//   ....[14]....
        /*0128*/ 	.word	0x000063b0


	//   ....[15]....
        /*012c*/ 	.word	0x000065f0


	//   ....[16]....
        /*0130*/ 	.word	0x000069a0


	//   ....[17]....
        /*0134*/ 	.word	0x00006c80


	//   ....[18]....
        /*0138*/ 	.word	0x00006ea0


	//   ....[19]....
        /*013c*/ 	.word	0x00007030


	//   ....[20]....
        /*0140*/ 	.word	0x000097d0


	//   ....[21]....
        /*0144*/ 	.word	0x00009940


	//   ....[22]....
        /*0148*/ 	.word	0x000099b0


	//   ....[23]....
        /*014c*/ 	.word	0x00009a20


	//   ....[24]....
        /*0150*/ 	.word	0x00009a90


	//   ....[25]....
        /*0154*/ 	.word	0x00009b00


	//----- nvinfo : EIATTR_REG_RECONFIG
	.align		4
.L_646:
        /*0158*/ 	.byte	0x01, 0x54
	.zero		2


	//----- nvinfo : EIATTR_SYSCALL_OFFSETS
	.align		4
        /*015c*/ 	.byte	0x04, 0x46
        /*015e*/ 	.short	(.L_648 - .L_647)


	//   ....[0]....
.L_647:
        /*0160*/ 	.word	0x00000d10


	//   ....[1]....
        /*0164*/ 	.word	0x00000e00


	//   ....[2]....
        /*0168*/ 	.word	0x00000f40


	//   ....[3]....
        /*016c*/ 	.word	0x00001030


	//----- nvinfo : EIATTR_MBARRIER_INSTR_OFFSETS
	.align		4
.L_648:
        /*0170*/ 	.byte	0x04, 0x39
        /*0172*/ 	.short	(.L_650 - .L_649)


	//   ....[0]....
.L_649:
        /*0174*/ 	.word	0x00000290
        /*0178*/ 	.word	0x000000ff
        /*017c*/ 	.word	0x00036400
        /*0180*/ 	.short	0x0100
        /*0182*/ 	.byte	0x06
	.zero		1


	//   ....[1]....
        /*0184*/ 	.word	0x00000390
        /*0188*/ 	.word	0x000000ff
        /*018c*/ 	.word	0x00036410
        /*0190*/ 	.short	0x0100
        /*0192*/ 	.byte	0x08
	.zero		1


	//   ....[2]....
        /*0194*/ 	.word	0x000003a0
        /*0198*/ 	.word	0x000000ff
        /*019c*/ 	.word	0x00036420
        /*01a0*/ 	.short	0x0100
        /*01a2*/ 	.byte	0x08
	.zero		1


	//   ....[3]....
        /*01a4*/ 	.word	0x000003b0
        /*01a8*/ 	.word	0x000000ff
        /*01ac*/ 	.word	0x00036418
        /*01b0*/ 	.short	0x0100
        /*01b2*/ 	.byte	0x08
	.zero		1


	//   ....[4]....
        /*01b4*/ 	.word	0x000003c0
        /*01b8*/ 	.word	0x000000ff
        /*01bc*/ 	.word	0x00036428
        /*01c0*/ 	.short	0x0100
        /*01c2*/ 	.byte	0x08
	.zero		1


	//   ....[5]....
        /*01c4*/ 	.word	0x000004f0
        /*01c8*/ 	.word	0x000000ff
        /*01cc*/ 	.word	0x00036430
        /*01d0*/ 	.short	0x0100
        /*01d2*/ 	.byte	0x08
	.zero		1


	//   ....[6]....
        /*01d4*/ 	.word	0x00000500
        /*01d8*/ 	.word	0x000000ff
        /*01dc*/ 	.word	0x00036438
        /*01e0*/ 	.short	0x0100
        /*01e2*/ 	.byte	0x08
	.zero		1


	//   ....[7]....
        /*01e4*/ 	.word	0x000010e0
        /*01e8*/ 	.word	0x000000ff
        /*01ec*/ 	.word	0x00036400
        /*01f0*/ 	.short	0x010a
        /*01f2*/ 	.byte	0x25
	.zero		1


	//   ....[8]....
        /*01f4*/ 	.word	0x000011d0
        /*01f8*/ 	.word	0x000000ff
        /*01fc*/ 	.word	0x00036400
        /*0200*/ 	.short	0x010a
        /*0202*/ 	.byte	0x25
	.zero		1


	//   ....[9]....
        /*0204*/ 	.word	0x00001930
        /*0208*/ 	.word	0x00000003
        /*020c*/ 	.word	0x00036410
        /*0210*/ 	.short	0x010a
        /*0212*/ 	.byte	0x3f
	.zero		1


	//   ....[10]....
        /*0214*/ 	.word	0x00001970
        /*0218*/ 	.word	0x00000003
        /*021c*/ 	.word	0x00036410
        /*0220*/ 	.short	0x010a
        /*0222*/ 	.byte	0x3f
	.zero		1


	//   ....[11]....
        /*0224*/ 	.word	0x00002000
        /*0228*/ 	.word	0x000000ff
        /*022c*/ 	.word	0x00036430
        /*0230*/ 	.short	0x010a
        /*0232*/ 	.byte	0x25
	.zero		1


	//   ....[12]....
        /*0234*/ 	.word	0x00002040
        /*0238*/ 	.word	0x000000ff
        /*023c*/ 	.word	0x00036430
        /*0240*/ 	.short	0x010a
        /*0242*/ 	.byte	0x25
	.zero		1


	//   ....[13]....
        /*0244*/ 	.word	0x00003e60
        /*0248*/ 	.word	0x000000ff
        /*024c*/ 	.word	0x00000000
        /*0250*/ 	.short	0x0101
        /*0252*/ 	.byte	0x04
	.zero		1


	//   ....[14]....
        /*0254*/ 	.word	0x00004200
        /*0258*/ 	.word	0x00000003
        /*025c*/ 	.word	0x00000000
        /*0260*/ 	.short	0x0101
        /*0262*/ 	.byte	0x3f
	.zero		1


	//   ....[15]....
        /*0264*/ 	.word	0x00007720
        /*0268*/ 	.word	0x00000000
        /*026c*/ 	.word	0x00036420
        /*0270*/ 	.short	0x010a
        /*0272*/ 	.byte	0x3f
	.zero		1


	//   ....[16]....
        /*0274*/ 	.word	0x00007f30
        /*0278*/ 	.word	0x00000000
        /*027c*/ 	.word	0x00036438
        /*0280*/ 	.short	0x010a
        /*0282*/ 	.byte	0x3f
	.zero		1


	//   ....[17]....
        /*0284*/ 	.word	0x00008290
        /*0288*/ 	.word	0x00000000
        /*028c*/ 	.word	0x00036428
        /*0290*/ 	.short	0x010a
        /*0292*/ 	.byte	0x3f
	.zero		1


	//   ....[18]....
        /*0294*/ 	.word	0x000085b0
        /*0298*/ 	.word	0x00000000
        /*029c*/ 	.word	0x00036438
        /*02a0*/ 	.short	0x010a
        /*02a2*/ 	.byte	0x3f
	.zero		1


	//   ....[19]....
        /*02a4*/ 	.word	0x00008860
        /*02a8*/ 	.word	0x00000000
        /*02ac*/ 	.word	0x00036420
        /*02b0*/ 	.short	0x010a
        /*02b2*/ 	.byte	0x3f
	.zero		1


	//   ....[20]....
        /*02b4*/ 	.word	0x00008be0
        /*02b8*/ 	.word	0x00000000
        /*02bc*/ 	.word	0x00036438
        /*02c0*/ 	.short	0x010a
        /*02c2*/ 	.byte	0x3f
	.zero		1


	//   ....[21]....
        /*02c4*/ 	.word	0x00008ed0
        /*02c8*/ 	.word	0x00000000
        /*02cc*/ 	.word	0x00036428
        /*02d0*/ 	.short	0x010a
        /*02d2*/ 	.byte	0x3f
	.zero		1


	//   ....[22]....
        /*02d4*/ 	.word	0x00009210
        /*02d8*/ 	.word	0x00000000
        /*02dc*/ 	.word	0x00036438
        /*02e0*/ 	.short	0x010a
        /*02e2*/ 	.byte	0x3f
	.zero		1


	//   ....[23]....
        /*02e4*/ 	.word	0x00009660
        /*02e8*/ 	.word	0x00000009
        /*02ec*/ 	.word	0x00000000
        /*02f0*/ 	.short	0x010a
        /*02f2*/ 	.byte	0x3f
	.zero		1


	//   ....[24]....
        /*02f4*/ 	.word	0x000096e0
        /*02f8*/ 	.word	0x00000003
        /*02fc*/ 	.word	0x00000000
        /*0300*/ 	.short	0x010a
        /*0302*/ 	.byte	0x3f
	.zero		1


	//   ....[25]....
        /*0304*/ 	.word	0x00009730
        /*0308*/ 	.word	0x00000004
        /*030c*/ 	.word	0x00036438
        /*0310*/ 	.short	0x010a
        /*0312*/ 	.byte	0x3f
	.zero		1


	//   ....[26]....
        /*0314*/ 	.word	0x00009810
        /*0318*/ 	.word	0x00000003
        /*031c*/ 	.word	0x00036400
        /*0320*/ 	.short	0x010a
        /*0322*/ 	.byte	0x3f
	.zero		1


	//   ....[27]....
        /*0324*/ 	.word	0x00009860
        /*0328*/ 	.word	0x00000003
        /*032c*/ 	.word	0x00036410
        /*0330*/ 	.short	0x010a
        /*0332*/ 	.byte	0x3f
	.zero		1


	//   ....[28]....
        /*0334*/ 	.word	0x000098c0
        /*0338*/ 	.word	0x0000000c
        /*033c*/ 	.word	0x00036430
        /*0340*/ 	.short	0x010a
        /*0342*/ 	.byte	0x3f
	.zero		1


	//   ....[29]....
        /*0344*/ 	.word	0x00009b40
        /*0348*/ 	.word	0x00000000
        /*034c*/ 	.word	0x00036420
        /*0350*/ 	.short	0x010a
        /*0352*/ 	.byte	0x3f
	.zero		1


	//   ....[30]....
        /*0354*/ 	.word	0x00009b90
        /*0358*/ 	.word	0x00000000
        /*035c*/ 	.word	0x00036438
        /*0360*/ 	.short	0x010a
        /*0362*/ 	.byte	0x3f
	.zero		1


	//   ....[31]....
        /*0364*/ 	.word	0x00009be0
        /*0368*/ 	.word	0x00000000
        /*036c*/ 	.word	0x00036428
        /*0370*/ 	.short	0x010a
        /*0372*/ 	.byte	0x3f
	.zero		1


	//   ....[32]....
        /*0374*/ 	.word	0x00009c30
        /*0378*/ 	.word	0x00000000
        /*037c*/ 	.word	0x00036438
        /*0380*/ 	.short	0x010a
        /*0382*/ 	.byte	0x3f
	.zero		1


	//   ....[33]....
        /*0384*/ 	.word	0x00009c90
        /*0388*/ 	.word	0x00000000
        /*038c*/ 	.word	0x00036420
        /*0390*/ 	.short	0x010a
        /*0392*/ 	.byte	0x3f
	.zero		1


	//   ....[34]....
        /*0394*/ 	.word	0x00009ce0
        /*0398*/ 	.word	0x00000000
        /*039c*/ 	.word	0x00036438
        /*03a0*/ 	.short	0x010a
        /*03a2*/ 	.byte	0x3f
	.zero		1


	//   ....[35]....
        /*03a4*/ 	.word	0x00009d30
        /*03a8*/ 	.word	0x00000000
        /*03ac*/ 	.word	0x00036428
        /*03b0*/ 	.short	0x010a
        /*03b2*/ 	.byte	0x3f
	.zero		1


	//   ....[36]....
        /*03b4*/ 	.word	0x00009d80
        /*03b8*/ 	.word	0x00000000
        /*03bc*/ 	.word	0x00036438
        /*03c0*/ 	.short	0x010a
        /*03c2*/ 	.byte	0x3f
	.zero		1


	//   ....[37]....
        /*03c4*/ 	.word	0x00009e50
        /*03c8*/ 	.word	0x00000009
        /*03cc*/ 	.word	0x00000000
        /*03d0*/ 	.short	0x010a
        /*03d2*/ 	.byte	0x3f
	.zero		1


	//   ....[38]....
        /*03d4*/ 	.word	0x00009ea0
        /*03d8*/ 	.word	0x00000003
        /*03dc*/ 	.word	0x00000000
        /*03e0*/ 	.short	0x010a
        /*03e2*/ 	.byte	0x3f
	.zero		1


	//----- nvinfo : EIATTR_NUM_MBARRIERS
	.align		4
.L_650:
        /*03e4*/ 	.byte	0x03, 0x38
        /*03e6*/ 	.short	0x0007


	//----- nvinfo : EIATTR_EXIT_INSTR_OFFSETS
	.align		4
        /*03e8*/ 	.byte	0x04, 0x1c
        /*03ea*/ 	.short	(.L_652 - .L_651)


	//   ....[0]....
.L_651:
        /*03ec*/ 	.word	0x00009780


	//----- nvinfo : EIATTR_MAX_THREADS
	.align		4
.L_652:
        /*03f0*/ 	.byte	0x04, 0x05
        /*03f2*/ 	.short	(.L_654 - .L_653)
.L_653:
        /*03f4*/ 	.word	0x00000200
        /*03f8*/ 	.word	0x00000001
        /*03fc*/ 	.word	0x00000001


	//----- nvinfo : EIATTR_CRS_STACK_SIZE
	.align		4
.L_654:
        /*0400*/ 	.byte	0x04, 0x1e
        /*0402*/ 	.short	(.L_656 - .L_655)
.L_655:
        /*0404*/ 	.word	0x00000000


	//----- nvinfo : EIATTR_CBANK_PARAM_SIZE
	.align		4
.L_656:
        /*0408*/ 	.byte	0x03, 0x19
        /*040a*/ 	.short	0x06f0


	//----- nvinfo : EIATTR_PARAM_CBANK
	.align		4
        /*040c*/ 	.byte	0x04, 0x0a
        /*040e*/ 	.short	(.L_658 - .L_657)
	.align		4
.L_657:
        /*0410*/ 	.word	index@(.nv.constant0._ZN7cutlass13device_kernelIN5flash11enable_sm90INS1_16FlashAttnBwdSm90INS1_25CollectiveMainloopBwdSm90ILi2ELi1ELi1EN4cute5tupleIJNS5_1CILi1EEES8_S8_EEENS6_IJNS7_ILi64EEENS7_ILi96EEENS7_ILi192EEEEEENS_10bfloat16_tEfNS_4arch4Sm90ELb0ELb1ELb1ELb0ELb1ELb0ELb1ELb0ELi3ELi1ELi1ELi1ELb0EEENS1_24CollectiveEpilogueBwdGQAISD_fSG_Li384ELb0ELb1EEENS1_19SingleTileSchedulerILb0ELb0ELb0ELi96EEEEEEEEEvNT_6ParamsE)
        /*0414*/ 	.short	0x0210
        /*0416*/ 	.short	0x06f0


	//----- nvinfo : EIATTR_SW_WAR
	.align		4
.L_658:
        /*0418*/ 	.byte	0x04, 0x36
        /*041a*/ 	.short	(.L_660 - .L_659)
.L_659:
        /*041c*/ 	.word	0x00000008
.L_660:


//--------------------- .nv.info._ZN7cutlass13device_kernelIN5flash11enable_sm90INS1_16FlashAttnBwdSm90INS1_25CollectiveMainloopBwdSm90ILi2ELi1ELi1EN4cute5tupleIJNS5_1CILi1EEES8_S8_EEENS6_IJNS7_ILi64EEENS7_ILi96EEENS7_ILi192EEEEEENS_10bfloat16_tEfNS_4arch4Sm90ELb0ELb1ELb1ELb1ELb0ELb0ELb1ELb0ELi3ELi1ELi1ELi1ELb0EEENS1_21CollectiveEpilogueBwdISD_SE_SG_Li384ELb1ELb1ELi3EEENS1_19SingleTileSchedulerILb1ELb0ELb0ELi96EEEEEEEEEvNT_6ParamsE --------------------------
	.section	.nv.info._ZN7cutlass13device_kernelIN5flash11enable_sm90INS1_16FlashAttnBwdSm90INS1_25CollectiveMainloopBwdSm90ILi2ELi1ELi1EN4cute5tupleIJNS5_1CILi1EEES8_S8_EEENS6_IJNS7_ILi64EEENS7_ILi96EEENS7_ILi192EEEEEENS_10bfloat16_tEfNS_4arch4Sm90ELb0ELb1ELb1ELb1ELb0ELb0ELb1ELb0ELi3ELi1ELi1ELi1ELb0EEENS1_21CollectiveEpilogueBwdISD_SE_SG_Li384ELb1ELb1ELi3EEENS1_19SingleTileSchedulerILb1ELb0ELb0ELi96EEEEEEEEEvNT_6ParamsE,"",@"SHT_CUDA_INFO"
	.sectionflags	@""
	.align	4


	//----- nvinfo : EIATTR_CUDA_API_VERSION
	.align		4
        /*0000*/ 	.byte	0x04, 0x37
        /*0002*/ 	.short	(.L_662 - .L_661)
.L_661:
        /*0004*/ 	.word	0x00000082


	//----- nvinfo : EIATTR_KPARAM_INFO
	.align		4
.L_662:
        /*0008*/ 	.byte	0x04, 0x17
        /*000a*/ 	.short	(.L_664 - .L_663)
.L_663:
        /*000c*/ 	.word	0x00000000
        /*0010*/ 	.short	0x0000
        /*0012*/ 	.short	0x0070
        /*0014*/ 	.byte	0x00, 0xf0, 0x01, 0x1a


	//----- nvinfo : EIATTR_SPARSE_MMA_MASK
	.align		4
.L_664:
        /*0018*/ 	.byte	0x03, 0x50
        /*001a*/ 	.short	0x0000


	//----- nvinfo : EIATTR_MAXREG_COUNT
	.align		4
        /*001c*/ 	.byte	0x03, 0x1b
        /*001e*/ 	.short	0x0080


	//----- nvinfo : EIATTR_NUM_BARRIERS
	.align		4
        /*0020*/ 	.byte	0x02, 0x4c
        /*0022*/ 	.byte	0x10
	.zero		1


	//----- nvinfo : EIATTR_EXTERNS
	.align		4
        /*0024*/ 	.byte	0x04, 0x0f
        /*0026*/ 	.short	(.L_666 - .L_665)


	//   ....[0]....
	.align		4
.L_665:
        /*0028*/ 	.word	index@(__assertfail)


	//----- nvinfo : EIATTR_ANNOTATIONS
	.align		4
.L_666:
        /*002c*/ 	.byte	0x04, 0x55
        /*002e*/ 	.short	(.L_668 - .L_667)


	//   ....[0]....
.L_667:
        /*0030*/ 	.word	0x00000001
        /*0034*/ 	.byte	0x40, 0x05, 0x00, 0x00, 0x01, 0x00, 0x00, 0x00, 0xb0, 0x07, 0x00, 0x00, 0x01, 0x00, 0x00, 0x00
        /* <DEDUP_REMOVED lines=9> */
        /*00d4*/ 	.byte	0x90, 0x60, 0x00, 0x00, 0x01, 0x00, 0x00, 0x00, 0xb0, 0xb1, 0x00, 0x00


	//----- nvinfo : EIATTR_MERCURY_ISA_VERSION
	.align		4
.L_668:
        /*00e0*/ 	.byte	0x03, 0x5f
        /*00e2*/ 	.short	0x0101


	//----- nvinfo : EIATTR_INT_WARP_WIDE_INSTR_OFFSETS
	.align		4
        /*00e4*/ 	.byte	0x04, 0x31
        /*00e6*/ 	.short	(.L_670 - .L_669)


	//   ....[0]....
.L_669:
        /*00e8*/ 	.word	0x00000180


	//   ....[1]....
        /*00ec*/ 	.word	0x00000240


	//----- nvinfo : EIATTR_COOP_GROUP_MASK_REGIDS
	.align		4
.L_670:
        /*00f0*/ 	.byte	0x04, 0x29
        /*00f2*/ 	.short	(.L_672 - .L_671)


	//   ....[0]....
.L_671:
        /*00f4*/ 	.word	0xffffffff


	//   ....[1]....
        /*00f8*/ 	.word	0xffffffff


	//   ....[2]....
        /*00fc*/ 	.word	0xffffffff


	//   ....[3]....
        /*0100*/ 	.word	0xffffffff


	//   ....[4]....
        /*0104*/ 	.word	0xffffffff


	//   ....[5]....
        /*0108*/ 	.word	0xffffffff


	//   ....[6]....
        /*010c*/ 	.word	0xffffffff


	//   ....[7]....
        /*0110*/ 	.word	0x0500000f


	//----- nvinfo : EIATTR_COOP_GROUP_INSTR_OFFSETS
	.align		4
.L_672:
        /*0114*/ 	.byte	0x04, 0x28
        /*0116*/ 	.short	(.L_674 - .L_673)


	//   ....[0]....
.L_673:
        /*0118*/ 	.word	0x00000060


	//   ....[1]....
        /*011c*/ 	.word	0x00000190


	//   ....[2]....
        /*0120*/ 	.word	0x00000220


	//   ....[3]....
        /*0124*/ 	.word	0x000003a0


	//   ....[4]....
        /*0128*/ 	.word	0x000005f0


	//   ....[5]....
        /*012c*/ 	.word	0x00001400


	//   ....[6]....
        /*0130*/ 	.word	0x000071b0


	//   ....[7]....
        /*0134*/ 	.word	0x0000b3e0


	//----- nvinfo : EIATTR_REG_RECONFIG
	.align		4
.L_674:
        /*0138*/ 	.byte	0x01, 0x54
	.zero		2


	//----- nvinfo : EIATTR_SYSCALL_OFFSETS
	.align		4
        /*013c*/ 	.byte	0x04, 0x46
        /*013e*/ 	.short	(.L_676 - .L_675)


	//   ....[0]....
.L_675:
        /*0140*/ 	.word	0x00001060


	//   ....[1]....
        /*0144*/ 	.word	0x00001150


	//   ....[2]....
        /*0148*/ 	.word	0x00001290


	//   ....[3]....
        /*014c*/ 	.word	0x00001380


	//----- nvinfo : EIATTR_MBARRIER_INSTR_OFFSETS
	.align		4
.L_676:
        /*0150*/ 	.byte	0x04, 0x39
        /*0152*/ 	.short	(.L_678 - .L_677)


	//   ....[0]....
.L_677:
        /*0154*/ 	.word	0x00000260
        /*0158*/ 	.word	0x000000ff
        /*015c*/ 	.word	0x00036400
        /*0160*/ 	.short	0x0100
        /*0162*/ 	.byte	0x06
	.zero		1


	//   ....[1]....
        /*0164*/ 	.word	0x00000350
        /*0168*/ 	.word	0x000000ff
        /*016c*/ 	.word	0x00036410
        /*0170*/ 	.short	0x0100
        /*0172*/ 	.byte	0x08
	.zero		1


	//   ....[2]....
        /*0174*/ 	.word	0x00000360
        /*0178*/ 	.word	0x000000ff
        /*017c*/ 	.word	0x00036420
        /*0180*/ 	.short	0x0100
        /*0182*/ 	.byte	0x08
	.zero		1


	//   ....[3]....
        /*0184*/ 	.word	0x00000370
        /*0188*/ 	.word	0x000000ff
        /*018c*/ 	.word	0x00036418
        /*0190*/ 	.short	0x0100
        /*0192*/ 	.byte	0x08
	.zero		1


	//   ....[4]....
        /*0194*/ 	.word	0x00000380
        /*0198*/ 	.word	0x000000ff
        /*019c*/ 	.word	0x00036428
        /*01a0*/ 	.short	0x0100
        /*01a2*/ 	.byte	0x08
	.zero		1


	//   ....[5]....
        /*01a4*/ 	.word	0x000004b0
        /*01a8*/ 	.word	0x000000ff
        /*01ac*/ 	.word	0x00036430
        /*01b0*/ 	.short	0x0100
        /*01b2*/ 	.byte	0x08
	.zero		1


	//   ....[6]....
        /*01b4*/ 	.word	0x000004c0
        /*01b8*/ 	.word	0x000000ff
        /*01bc*/ 	.word	0x00036438
        /*01c0*/ 	.short	0x0100
        /*01c2*/ 	.byte	0x08
	.zero		1


	//   ....[7]....
        /*01c4*/ 	.word	0x00001430
        /*01c8*/ 	.word	0x000000ff
        /*01cc*/ 	.word	0x00036400
        /*01d0*/ 	.short	0x010a
        /*01d2*/ 	.byte	0x24
	.zero		1


	//   ....[8]....
        /*01d4*/ 	.word	0x00001520
        /*01d8*/ 	.word	0x000000ff
        /*01dc*/ 	.word	0x00036400
        /*01e0*/ 	.short	0x010a
        /*01e2*/ 	.byte	0x24
	.zero		1


	//   ....[9]....
        /*01e4*/ 	.word	0x00001ca0
        /*01e8*/ 	.word	0x00000003
        /*01ec*/ 	.word	0x00036410
        /*01f0*/ 	.short	0x010a
        /*01f2*/ 	.byte	0x3f
	.zero		1


	//   ....[10]....
        /*01f4*/ 	.word	0x00001ce0
        /*01f8*/ 	.word	0x00000003
        /*01fc*/ 	.word	0x00036410
        /*0200*/ 	.short	0x010a
        /*0202*/ 	.byte	0x3f
	.zero		1


	//   ....[11]....
        /*0204*/ 	.word	0x00002380
        /*0208*/ 	.word	0x000000ff
        /*020c*/ 	.word	0x00036430
        /*0210*/ 	.short	0x010a
        /*0212*/ 	.byte	0x24
	.zero		1


	//   ....[12]....
        /*0214*/ 	.word	0x000023c0
        /*0218*/ 	.word	0x000000ff
        /*021c*/ 	.word	0x00036430
        /*0220*/ 	.short	0x010a
        /*0222*/ 	.byte	0x24
	.zero		1


	//   ....[13]....
        /*0224*/ 	.word	0x000041a0
        /*0228*/ 	.word	0x000000ff
        /*022c*/ 	.word	0x00000000
        /*0230*/ 	.short	0x0101
        /*0232*/ 	.byte	0x04
	.zero		1


	//   ....[14]....
        /*0234*/ 	.word	0x00004530
        /*0238*/ 	.word	0x00000003
        /*023c*/ 	.word	0x00000000
        /*0240*/ 	.short	0x0101
        /*0242*/ 	.byte	0x3f
	.zero		1


	//   ....[15]....
        /*0244*/ 	.word	0x000092e0
        /*0248*/ 	.word	0x00000000
        /*024c*/ 	.word	0x00036420
        /*0250*/ 	.short	0x010a
        /*0252*/ 	.byte	0x3f
	.zero		1


	//   ....[16]....
        /*0254*/ 	.word	0x00009ad0
        /*0258*/ 	.word	0x00000000
        /*025c*/ 	.word	0x00036438
        /*0260*/ 	.short	0x010a
        /*0262*/ 	.byte	0x3f
	.zero		1


	//   ....[17]....
        /*0264*/ 	.word	0x00009e30
        /*0268*/ 	.word	0x00000000
        /*026c*/ 	.word	0x00036428
        /*0270*/ 	.short	0x010a
        /*0272*/ 	.byte	0x3f
	.zero		1


	//   ....[18]....
        /*0274*/ 	.word	0x0000a160
        /*0278*/ 	.word	0x00000000
        /*027c*/ 	.word	0x00036438
        /*0280*/ 	.short	0x010a
        /*0282*/ 	.byte	0x3f
	.zero		1


	//   ....[19]....
        /*0284*/ 	.word	0x0000a450
        /*0288*/ 	.word	0x00000000
        /*028c*/ 	.word	0x00036420
        /*0290*/ 	.short	0x010a
        /*0292*/ 	.byte	0x3f
	.zero		1


	//   ....[20]....
        /*0294*/ 	.word	0x0000a7d0
        /*0298*/ 	.word	0x00000000
        /*029c*/ 	.word	0x00036438
        /*02a0*/ 	.short	0x010a
        /*02a2*/ 	.byte	0x3f
	.zero		1


	//   ....[21]....
        /*02a4*/ 	.word	0x0000aad0
        /*02a8*/ 	.word	0x00000000
        /*02ac*/ 	.word	0x00036428
        /*02b0*/ 	.short	0x010a
        /*02b2*/ 	.byte	0x3f
	.zero		1


	//   ....[22]....
        /*02b4*/ 	.word	0x0000ae10
        /*02b8*/ 	.word	0x00000000
        /*02bc*/ 	.word	0x00036438
        /*02c0*/ 	.short	0x010a
        /*02c2*/ 	.byte	0x3f
	.zero		1


	//   ....[23]....
        /*02c4*/ 	.word	0x0000b270
        /*02c8*/ 	.word	0x00000007
        /*02cc*/ 	.word	0x00000000
        /*02d0*/ 	.short	0x010a
        /*02d2*/ 	.byte	0x3f
	.zero		1


	//   ....[24]....
        /*02d4*/ 	.word	0x0000b2f0
        /*02d8*/ 	.word	0x00000003
        /*02dc*/ 	.word	0x00000000
        /*02e0*/ 	.short	0x010a
        /*02e2*/ 	.byte	0x3f
	.zero		1


	//   ....[25]....
        /*02e4*/ 	.word	0x0000b340
        /*02e8*/ 	.word	0x00000009
        /*02ec*/ 	.word	0x00036438
        /*02f0*/ 	.short	0x010a
        /*02f2*/ 	.byte	0x3f
	.zero		1


	//   ....[26]....
        /*02f4*/ 	.word	0x0000b420
        /*02f8*/ 	.word	0x00000003
        /*02fc*/ 	.word	0x00036400
        /*0300*/ 	.short	0x010a
        /*0302*/ 	.byte	0x3f
	.zero		1


	//   ....[27]....
        /*0304*/ 	.word	0x0000b470
        /*0308*/ 	.word	0x00000003
        /*030c*/ 	.word	0x00036410
        /*0310*/ 	.short	0x010a
        /*0312*/ 	.byte	0x3f
	.zero		1


	//   ....[28]....
        /*0314*/ 	.word	0x0000b4d0
        /*0318*/ 	.word	0x0000000c
        /*031c*/ 	.word	0x00036430
        /*0320*/ 	.short	0x010a
        /*0322*/ 	.byte	0x3f
	.zero		1


	//   ....[29]....
        /*0324*/ 	.word	0x0000b520
        /*0328*/ 	.word	0x00000000
        /*032c*/ 	.word	0x00036420
        /*0330*/ 	.short	0x010a
        /*0332*/ 	.byte	0x3f
	.zero		1


	//   ....[30]....
        /*0334*/ 	.word	0x0000b570
        /*0338*/ 	.word	0x00000000
        /*033c*/ 	.word	0x00036438
        /*0340*/ 	.short	0x010a
        /*0342*/ 	.byte	0x3f
	.zero		1


	//   ....[31]....
        /*0344*/ 	.word	0x0000b5c0
        /*0348*/ 	.word	0x00000000
        /*034c*/ 	.word	0x00036428
        /*0350*/ 	.short	0x010a
        /*0352*/ 	.byte	0x3f
	.zero		1


	//   ....[32]....
        /*0354*/ 	.word	0x0000b620
        /*0358*/ 	.word	0x00000000
        /*035c*/ 	.word	0x00036438
        /*0360*/ 	.short	0x010a
        /*0362*/ 	.byte	0x3f
	.zero		1


	//   ....[33]....
        /*0364*/ 	.word	0x0000b6a0
        /*0368*/ 	.word	0x00000000
        /*036c*/ 	.word	0x00036420
        /*0370*/ 	.short	0x010a
        /*0372*/ 	.byte	0x3f
	.zero		1


	//   ....[34]....
        /*0374*/ 	.word	0x0000b6f0
        /*0378*/ 	.word	0x00000000
        /*037c*/ 	.word	0x00036438
        /*0380*/ 	.short	0x010a
        /*0382*/ 	.byte	0x3f
	.zero		1


	//   ....[35]....
        /*0384*/ 	.word	0x0000b740
        /*0388*/ 	.word	0x00000000
        /*038c*/ 	.word	0x00036428
        /*0390*/ 	.short	0x010a
        /*0392*/ 	.byte	0x3f
	.zero		1


	//   ....[36]....
        /*0394*/ 	.word	0x0000b790
        /*0398*/ 	.word	0x00000000
        /*039c*/ 	.word	0x00036438
        /*03a0*/ 	.short	0x010a
        /*03a2*/ 	.byte	0x3f
	.zero		1


	//   ....[37]....
        /*03a4*/ 	.word	0x0000b860
        /*03a8*/ 	.word	0x00000007
        /*03ac*/ 	.word	0x00000000
        /*03b0*/ 	.short	0x010a
        /*03b2*/ 	.byte	0x3f
	.zero		1


	//   ....[38]....
        /*03b4*/ 	.word	0x0000b8b0
        /*03b8*/ 	.word	0x00000003
        /*03bc*/ 	.word	0x00000000
        /*03c0*/ 	.short	0x010a
        /*03c2*/ 	.byte	0x3f
	.zero		1


	//----- nvinfo : EIATTR_NUM_MBARRIERS
	.align		4
.L_678:
        /*03c4*/ 	.byte	0x03, 0x38
        /*03c6*/ 	.short	0x0007


	//----- nvinfo : EIATTR_EXIT_INSTR_OFFSETS
	.align		4
        /*03c8*/ 	.byte	0x04, 0x1c
        /*03ca*/ 	.short	(.L_680 - .L_679)


	//   ....[0]....
.L_679:
        /*03cc*/ 	.word	0x0000b390


	//----- nvinfo : EIATTR_MAX_THREADS
	.align		4
.L_680:
        /*03d0*/ 	.byte	0x04, 0x05
        /*03d2*/ 	.short	(.L_682 - .L_681)
.L_681:
        /*03d4*/ 	.word	0x00000200
        /*03d8*/ 	.word	0x00000001
        /*03dc*/ 	.word	0x00000001


	//----- nvinfo : EIATTR_CRS_STACK_SIZE
	.align		4
.L_682:
        /*03e0*/ 	.byte	0x04, 0x1e
        /*03e2*/ 	.short	(.L_684 - .L_683)
.L_683:
        /*03e4*/ 	.word	0x00000000


	//----- nvinfo : EIATTR_CBANK_PARAM_SIZE
	.align		4
.L_684:
        /*03e8*/ 	.byte	0x03, 0x19
        /*03ea*/ 	.short	0x06f0


	//----- nvinfo : EIATTR_PARAM_CBANK
	.align		4
        /*03ec*/ 	.byte	0x04, 0x0a
        /*03ee*/ 	.short	(.L_686 - .L_685)
	.align		4
.L_685:
        /*03f0*/ 	.word	index@(.nv.constant0._ZN7cutlass13device_kernelIN5flash11enable_sm90INS1_16FlashAttnBwdSm90INS1_25CollectiveMainloopBwdSm90ILi2ELi1ELi1EN4cute5tupleIJNS5_1CILi1EEES8_S8_EEENS6_IJNS7_ILi64EEENS7_ILi96EEENS7_ILi192EEEEEENS_10bfloat16_tEfNS_4arch4Sm90ELb0ELb1ELb1ELb1ELb0ELb0ELb1ELb0ELi3ELi1ELi1ELi1ELb0EEENS1_21CollectiveEpilogueBwdISD_SE_SG_Li384ELb1ELb1ELi3EEENS1_19SingleTileSchedulerILb1ELb0ELb0ELi96EEEEEEEEEvNT_6ParamsE)
        /*03f4*/ 	.short	0x0210
        /*03f6*/ 	.short	0x06f0


	//----- nvinfo : EIATTR_SW_WAR
	.align		4
.L_686:
        /*03f8*/ 	.byte	0x04, 0x36
        /*03fa*/ 	.short	(.L_688 - .L_687)
.L_687:
        /*03fc*/ 	.word	0x00000008
.L_688:


//--------------------- .nv.info._ZN7cutlass13device_kernelIN5flash11enable_sm90INS1_16FlashAttnBwdSm90INS1_25CollectiveMainloopBwdSm90ILi2ELi1ELi1EN4cute5tupleIJNS5_1CILi1EEES8_S8_EEENS6_IJNS7_ILi64EEENS7_ILi96EEENS7_ILi192EEEEEENS_10bfloat16_tEfNS_4arch4Sm90ELb0ELb1ELb1ELb1ELb1ELb0ELb1ELb0ELi3ELi1ELi1ELi1ELb0EEENS1_21CollectiveEpilogueBwdISD_SE_SG_Li384ELb1ELb1ELi3EEENS1_19SingleTileSchedulerILb1ELb0ELb0ELi96EEEEEEEEEvNT_6ParamsE --------------------------
	.section	.nv.info._ZN7cutlass13device_kernelIN5flash11enable_sm90INS1_16FlashAttnBwdSm90INS1_25CollectiveMainloopBwdSm90ILi2ELi1ELi1EN4cute5tupleIJNS5_1CILi1EEES8_S8_EEENS6_IJNS7_ILi64EEENS7_ILi96EEENS7_ILi192EEEEEENS_10bfloat16_tEfNS_4arch4Sm90ELb0ELb1ELb1ELb1ELb1ELb0ELb1ELb0ELi3ELi1ELi1ELi1ELb0EEENS1_21CollectiveEpilogueBwdISD_SE_SG_Li384ELb1ELb1ELi3EEENS1_19SingleTileSchedulerILb1ELb0ELb0ELi96EEEEEEEEEvNT_6ParamsE,"",@"SHT_CUDA_INFO"
	.sectionflags	@""
	.align	4


	//----- nvinfo : EIATTR_CUDA_API_VERSION
	.align		4
        /*0000*/ 	.byte	0x04, 0x37
        /*0002*/ 	.short	(.L_690 - .L_689)
.L_689:
        /*0004*/ 	.word	0x00000082


	//----- nvinfo : EIATTR_KPARAM_INFO
	.align		4
.L_690:
        /*0008*/ 	.byte	0x04, 0x17
        /*000a*/ 	.short	(.L_692 - .L_691)
.L_691:
        /*000c*/ 	.word	0x00000000
        /*0010*/ 	.short	0x0000
        /*0012*/ 	.short	0x0070
        /*0014*/ 	.byte	0x00, 0xf0, 0x01, 0x1a


	//----- nvinfo : EIATTR_SPARSE_MMA_MASK
	.align		4
.L_692:
        /*0018*/ 	.byte	0x03, 0x50
        /*001a*/ 	.short	0x0000


	//----- nvinfo : EIATTR_MAXREG_COUNT
	.align		4
        /*001c*/ 	.byte	0x03, 0x1b
        /*001e*/ 	.short	0x0080


	//----- nvinfo : EIATTR_NUM_BARRIERS
	.align		4
        /*0020*/ 	.byte	0x02, 0x4c
        /*0022*/ 	.byte	0x10
	.zero		1


	//----- nvinfo : EIATTR_EXTERNS
	.align		4
        /*0024*/ 	.byte	0x04, 0x0f
        /*0026*/ 	.short	(.L_694 - .L_693)


	//   ....[0]....
	.align		4
.L_693:
        /*0028*/ 	.word	index@(__assertfail)


	//----- nvinfo : EIATTR_ANNOTATIONS
	.align		4
.L_694:
        /*002c*/ 	.byte	0x04, 0x55
        /*002e*/ 	.short	(.L_696 - .L_695)


	//   ....[0]....
.L_695:
        /* <DEDUP_REMOVED lines=12> */


	//----- nvinfo : EIATTR_MERCURY_ISA_VERSION
	.align		4
.L_696:
        /*00e0*/ 	.byte	0x03, 0x5f
        /*00e2*/ 	.short	0x0101


	//----- nvinfo : EIATTR_INT_WARP_WIDE_INSTR_OFFSETS
	.align		4
        /*00e4*/ 	.byte	0x04, 0x31
        /*00e6*/ 	.short	(.L_698 - .L_697)


	//   ....[0]....
.L_697:
        /*00e8*/ 	.word	0x00000180


	//   ....[1]....
        /*00ec*/ 	.word	0x00000240


	//   ....[2]....
        /*00f0*/ 	.word	0x00008220


	//   ....[3]....
        /*00f4*/ 	.word	0x000089b0


	//   ....[4]....
        /*00f8*/ 	.word	0x00008fa0


	//   ....[5]....
        /*00fc*/ 	.word	0x00009260


	//   ....[6]....
        /*0100*/ 	.word	0x000094c0


	//   ....[7]....
        /*0104*/ 	.word	0x00009650


	//----- nvinfo : EIATTR_COOP_GROUP_MASK_REGIDS
	.align		4
.L_698:
        /*0108*/ 	.byte	0x04, 0x29
        /*010a*/ 	.short	(.L_700 - .L_699)


	//   ....[0]....
.L_699:
        /*010c*/ 	.word	0xffffffff


	//   ....[1]....
        /*0110*/ 	.word	0xffffffff


	//   ....[2]....
        /*0114*/ 	.word	0xffffffff


	//   ....[3]....
        /*0118*/ 	.word	0xffffffff


	//   ....[4]....
        /*011c*/ 	.word	0xffffffff


	//   ....[5]....
        /*0120*/ 	.word	0xffffffff


	//   ....[6]....
        /*0124*/ 	.word	0xffffffff


	//   ....[7]....
        /*0128*/ 	.word	0xffffffff


	//   ....[8]....
        /*012c*/ 	.word	0xffffffff


	//   ....[9]....
        /*0130*/ 	.word	0xffffffff


	//   ....[10]....
        /*0134*/ 	.word	0xffffffff


	//   ....[11]....
        /*0138*/ 	.word	0xffffffff


	//   ....[12]....
        /*013c*/ 	.word	0xffffffff


	//   ....[13]....
        /*0140*/ 	.word	0xffffffff


	//   ....[14]....
        /*0144*/ 	.word	0xffffffff


	//   ....[15]....
        /*0148*/ 	.word	0xffffffff


	//   ....[16]....
        /*014c*/ 	.word	0x0500000f


	//   ....[17]....
        /*0150*/ 	.word	0x0500000f


	//   ....[18]....
        /*0154*/ 	.word	0x0500000f


	//   ....[19]....
        /*0158*/ 	.word	0x0500000f


	//----- nvinfo : EIATTR_COOP_GROUP_INSTR_OFFSETS
	.align		4
.L_700:
        /*015c*/ 	.byte	0x04, 0x28
        /*015e*/ 	.short	(.L_702 - .L_701)


	//   ....[0]....
.L_701:
        /*0160*/ 	.word	0x00000060


	//   ....[1]....
        /*0164*/ 	.word	0x00000190


	//   ....[2]....
        /*0168*/ 	.word	0x00000220


	//   ....[3]....
        /*016c*/ 	.word	0x000003a0


	//   ....[4]....
        /*0170*/ 	.word	0x000005f0


	//   ....[5]....
        /*0174*/ 	.word	0x00001400


	//   ....[6]....
        /*0178*/ 	.word	0x000071b0


	//   ....[7]....
        /*017c*/ 	.word	0x00007c90


	//   ....[8]....
        /*0180*/ 	.word	0x00008150


	//   ....[9]....
        /*0184*/ 	.word	0x000084d0


	//   ....[10]....
        /*0188*/ 	.word	0x000088e0


	//   ....[11]....
        /*018c*/ 	.word	0x00008b20


	//   ....[12]....
        /*0190*/ 	.word	0x00008ed0


	//   ....[13]....
        /*0194*/ 	.word	0x000091a0


	//   ....[14]....
        /*0198*/ 	.word	0x000093c0


	//   ....[15]....
        /*019c*/ 	.word	0x00009550


	//   ....[16]....
        /*01a0*/ 	.word	0x0000c240


	//   ....[17]....
        /*01a4*/ 	.word	0x0000c3b0


	//   ....[18]....
        /*01a8*/ 	.word	0x0000c420


	//   ....[19]....
        /*01ac*/ 	.word	0x0000c490


	//----- nvinfo : EIATTR_REG_RECONFIG
	.align		4
.L_702:
        /*01b0*/ 	.byte	0x01, 0x54
	.zero		2


	//----- nvinfo : EIATTR_SYSCALL_OFFSETS
	.align		4
        /*01b4*/ 	.byte	0x04, 0x46
        /*01b6*/ 	.short	(.L_704 - .L_703)


	//   ....[0]....
.L_703:
        /*01b8*/ 	.word	0x00001060


	//   ....[1]....
        /*01bc*/ 	.word	0x00001150


	//   ....[2]....
        /*01c0*/ 	.word	0x00001290


	//   ....[3]....
        /*01c4*/ 	.word	0x00001380


	//----- nvinfo : EIATTR_MBARRIER_INSTR_OFFSETS
	.align		4
.L_704:
        /*01c8*/ 	.byte	0x04, 0x39
        /*01ca*/ 	.short	(.L_706 - .L_705)


	//   ....[0]....
.L_705:
        /*01cc*/ 	.word	0x00000260
        /*01d0*/ 	.word	0x000000ff
        /*01d4*/ 	.word	0x00036400
        /*01d8*/ 	.short	0x0100
        /*01da*/ 	.byte	0x06
	.zero		1


	//   ....[1]....
        /*01dc*/ 	.word	0x00000350
        /*01e0*/ 	.word	0x000000ff
        /*01e4*/ 	.word	0x00036410
        /*01e8*/ 	.short	0x0100
        /*01ea*/ 	.byte	0x08
	.zero		1


	//   ....[2]....
        /*01ec*/ 	.word	0x00000360
        /*01f0*/ 	.word	0x000000ff
        /*01f4*/ 	.word	0x00036420
        /*01f8*/ 	.short	0x0100
        /*01fa*/ 	.byte	0x08
	.zero		1


	//   ....[3]....
        /*01fc*/ 	.word	0x00000370
        /*0200*/ 	.word	0x000000ff
        /*0204*/ 	.word	0x00036418
        /*0208*/ 	.short	0x0100
        /*020a*/ 	.byte	0x08
	.zero		1


	//   ....[4]....
        /*020c*/ 	.word	0x00000380
        /*0210*/ 	.word	0x000000ff
        /*0214*/ 	.word	0x00036428
        /*0218*/ 	.short	0x0100
        /*021a*/ 	.byte	0x08
	.zero		1


	//   ....[5]....
        /*021c*/ 	.word	0x000004b0
        /*0220*/ 	.word	0x000000ff
        /*0224*/ 	.word	0x00036430
        /*0228*/ 	.short	0x0100
        /*022a*/ 	.byte	0x08
	.zero		1


	//   ....[6]....
        /*022c*/ 	.word	0x000004c0
        /*0230*/ 	.word	0x000000ff
        /*0234*/ 	.word	0x00036438
        /*0238*/ 	.short	0x0100
        /*023a*/ 	.byte	0x08
	.zero		1


	//   ....[7]....
        /*023c*/ 	.word	0x00001430
        /*0240*/ 	.word	0x000000ff
        /*0244*/ 	.word	0x00036400
        /*0248*/ 	.short	0x010a
        /*024a*/ 	.byte	0x24
	.zero		1


	//   ....[8]....
        /*024c*/ 	.word	0x00001520
        /*0250*/ 	.word	0x000000ff
        /*0254*/ 	.word	0x00036400
        /*0258*/ 	.short	0x010a
        /*025a*/ 	.byte	0x24
	.zero		1


	//   ....[9]....
        /*025c*/ 	.word	0x00001ca0
        /*0260*/ 	.word	0x00000003
        /*0264*/ 	.word	0x00036410
        /*0268*/ 	.short	0x010a
        /*026a*/ 	.byte	0x3f
	.zero		1


	//   ....[10]....
        /*026c*/ 	.word	0x00001ce0
        /*0270*/ 	.word	0x00000003
        /*0274*/ 	.word	0x00036410
        /*0278*/ 	.short	0x010a
        /*027a*/ 	.byte	0x3f
	.zero		1


	//   ....[11]....
        /*027c*/ 	.word	0x00002380
        /*0280*/ 	.word	0x000000ff
        /*0284*/ 	.word	0x00036430
        /*0288*/ 	.short	0x010a
        /*028a*/ 	.byte	0x24
	.zero		1


	//   ....[12]....
        /*028c*/ 	.word	0x000023c0
        /*0290*/ 	.word	0x000000ff
        /*0294*/ 	.word	0x00036430
        /*0298*/ 	.short	0x010a
        /*029a*/ 	.byte	0x24
	.zero		1


	//   ....[13]....
        /*029c*/ 	.word	0x000041a0
        /*02a0*/ 	.word	0x000000ff
        /*02a4*/ 	.word	0x00000000
        /*02a8*/ 	.short	0x0101
        /*02aa*/ 	.byte	0x04
	.zero		1


	//   ....[14]....
        /*02ac*/ 	.word	0x00004530
        /*02b0*/ 	.word	0x00000003
        /*02b4*/ 	.word	0x00000000
        /*02b8*/ 	.short	0x0101
        /*02ba*/ 	.byte	0x3f
	.zero		1


	//   ....[15]....
        /*02bc*/ 	.word	0x0000a140
        /*02c0*/ 	.word	0x00000000
        /*02c4*/ 	.word	0x00036420
        /*02c8*/ 	.short	0x010a
        /*02ca*/ 	.byte	0x3f
	.zero		1


	//   ....[16]....
        /*02cc*/ 	.word	0x0000a930
        /*02d0*/ 	.word	0x00000000
        /*02d4*/ 	.word	0x00036438
        /*02d8*/ 	.short	0x010a
        /*02da*/ 	.byte	0x3f
	.zero		1


	//   ....[17]....
        /*02dc*/ 	.word	0x0000ac90
        /*02e0*/ 	.word	0x00000000
        /*02e4*/ 	.word	0x00036428
        /*02e8*/ 	.short	0x010a
        /*02ea*/ 	.byte	0x3f
	.zero		1


	//   ....[18]....
        /*02ec*/ 	.word	0x0000afc0
        /*02f0*/ 	.word	0x00000000
        /*02f4*/ 	.word	0x00036438
        /*02f8*/ 	.short	0x010a
        /*02fa*/ 	.byte	0x3f
	.zero		1


	//   ....[19]....
        /*02fc*/ 	.word	0x0000b2b0
        /*0300*/ 	.word	0x00000000
        /*0304*/ 	.word	0x00036420
        /*0308*/ 	.short	0x010a
        /*030a*/ 	.byte	0x3f
	.zero		1


	//   ....[20]....
        /*030c*/ 	.word	0x0000b630
        /*0310*/ 	.word	0x00000000
        /*0314*/ 	.word	0x00036438
        /*0318*/ 	.short	0x010a
        /*031a*/ 	.byte	0x3f
	.zero		1


	//   ....[21]....
        /*031c*/ 	.word	0x0000b930
        /*0320*/ 	.word	0x00000000
        /*0324*/ 	.word	0x00036428
        /*0328*/ 	.short	0x010a
        /*032a*/ 	.byte	0x3f
	.zero		1


	//   ....[22]....
        /*032c*/ 	.word	0x0000bc70
        /*0330*/ 	.word	0x00000000
        /*0334*/ 	.word	0x00036438
        /*0338*/ 	.short	0x010a
        /*033a*/ 	.byte	0x3f
	.zero		1


	//   ....[23]....
        /*033c*/ 	.word	0x0000c0d0
        /*0340*/ 	.word	0x00000007
        /*0344*/ 	.word	0x00000000
        /*0348*/ 	.short	0x010a
        /*034a*/ 	.byte	0x3f
	.zero		1


	//   ....[24]....
        /*034c*/ 	.word	0x0000c150
        /*0350*/ 	.word	0x00000003
        /*0354*/ 	.word	0x00000000
        /*0358*/ 	.short	0x010a
        /*035a*/ 	.byte	0x3f
	.zero		1


	//   ....[25]....
        /*035c*/ 	.word	0x0000c1a0
        /*0360*/ 	.word	0x00000009
        /*0364*/ 	.word	0x00036438
        /*0368*/ 	.short	0x010a
        /*036a*/ 	.byte	0x3f
	.zero		1


	//   ....[26]....
        /*036c*/ 	.word	0x0000c280
        /*0370*/ 	.word	0x00000003
        /*0374*/ 	.word	0x00036400
        /*0378*/ 	.short	0x010a
        /*037a*/ 	.byte	0x3f
	.zero		1


	//   ....[27]....
        /*037c*/ 	.word	0x0000c2d0
        /*0380*/ 	.word	0x00000003
        /*0384*/ 	.word	0x00036410
        /*0388*/ 	.short	0x010a
        /*038a*/ 	.byte	0x3f
	.zero		1


	//   ....[28]....
        /*038c*/ 	.word	0x0000c330
        /*0390*/ 	.word	0x0000000c
        /*0394*/ 	.word	0x00036430
        /*0398*/ 	.short	0x010a
        /*039a*/ 	.byte	0x3f
	.zero		1


	//   ....[29]....
        /*039c*/ 	.word	0x0000c4d0
        /*03a0*/ 	.word	0x00000000
        /*03a4*/ 	.word	0x00036420
        /*03a8*/ 	.short	0x010a
        /*03aa*/ 	.byte	0x3f
	.zero		1


	//   ....[30]....
        /*03ac*/ 	.word	0x0000c520
        /*03b0*/ 	.word	0x00000000
        /*03b4*/ 	.word	0x00036438
        /*03b8*/ 	.short	0x010a
        /*03ba*/ 	.byte	0x3f
	.zero		1


	//   ....[31]....
        /*03bc*/ 	.word	0x0000c570
        /*03c0*/ 	.word	0x00000000
        /*03c4*/ 	.word	0x00036428
        /*03c8*/ 	.short	0x010a
        /*03ca*/ 	.byte	0x3f
	.zero		1


	//   ....[32]....
        /*03cc*/ 	.word	0x0000c5d0
        /*03d0*/ 	.word	0x00000000
        /*03d4*/ 	.word	0x00036438
        /*03d8*/ 	.short	0x010a
        /*03da*/ 	.byte	0x3f
	.zero		1


	//   ....[33]....
        /*03dc*/ 	.word	0x0000c650
        /*03e0*/ 	.word	0x00000000
        /*03e4*/ 	.word	0x00036420
        /*03e8*/ 	.short	0x010a
        /*03ea*/ 	.byte	0x3f
	.zero		1


	//   ....[34]....
        /*03ec*/ 	.word	0x0000c6a0
        /*03f0*/ 	.word	0x00000000
        /*03f4*/ 	.word	0x00036438
        /*03f8*/ 	.short	0x010a
        /*03fa*/ 	.byte	0x3f
	.zero		1


	//   ....[35]....
        /*03fc*/ 	.word	0x0000c6f0
        /*0400*/ 	.word	0x00000000
        /*0404*/ 	.word	0x00036428
        /*0408*/ 	.short	0x010a
        /*040a*/ 	.byte	0x3f
	.zero		1


	//   ....[36]....
        /*040c*/ 	.word	0x0000c740
        /*0410*/ 	.word	0x00000000
        /*0414*/ 	.word	0x00036438
        /*0418*/ 	.short	0x010a
        /*041a*/ 	.byte	0x3f
	.zero		1


	//   ....[37]....
        /*041c*/ 	.word	0x0000c810
        /*0420*/ 	.word	0x00000007
        /*0424*/ 	.word	0x00000000
        /*0428*/ 	.short	0x010a
        /*042a*/ 	.byte	0x3f
	.zero		1


	//   ....[38]....
        /*042c*/ 	.word	0x0000c860
        /*0430*/ 	.word	0x00000003
        /*0434*/ 	.word	0x00000000
        /*0438*/ 	.short	0x010a
        /*043a*/ 	.byte	0x3f
	.zero		1


	//----- nvinfo : EIATTR_NUM_MBARRIERS
	.align		4
.L_706:
        /*043c*/ 	.byte	0x03, 0x38
        /*043e*/ 	.short	0x0007


	//----- nvinfo : EIATTR_EXIT_INSTR_OFFSETS
	.align		4
        /*0440*/ 	.byte	0x04, 0x1c
        /*0442*/ 	.short	(.L_708 - .L_707)


	//   ....[0]....
.L_707:
        /*0444*/ 	.word	0x0000c1f0


	//----- nvinfo : EIATTR_MAX_THREADS
	.align		4
.L_708:
        /*0448*/ 	.byte	0x04, 0x05
        /*044a*/ 	.short	(.L_710 - .L_709)
.L_709:
        /*044c*/ 	.word	0x00000200
        /*0450*/ 	.word	0x00000001
        /*0454*/ 	.word	0x00000001


	//----- nvinfo : EIATTR_CRS_STACK_SIZE
	.align		4
.L_710:
        /*0458*/ 	.byte	0x04, 0x1e
        /*045a*/ 	.short	(.L_712 - .L_711)
.L_711:
        /*045c*/ 	.word	0x00000000


	//----- nvinfo : EIATTR_CBANK_PARAM_SIZE
	.align		4
.L_712:
        /*0460*/ 	.byte	0x03, 0x19
        /*0462*/ 	.short	0x06f0


	//----- nvinfo : EIATTR_PARAM_CBANK
	.align		4
        /*0464*/ 	.byte	0x04, 0x0a
        /*0466*/ 	.short	(.L_714 - .L_713)
	.align		4
.L_713:
        /*0468*/ 	.word	index@(.nv.constant0._ZN7cutlass13device_kernelIN5flash11enable_sm90INS1_16FlashAttnBwdSm90INS1_25CollectiveMainloopBwdSm90ILi2ELi1ELi1EN4cute5tupleIJNS5_1CILi1EEES8_S8_EEENS6_IJNS7_ILi64EEENS7_ILi96EEENS7_ILi192EEEEEENS_10bfloat16_tEfNS_4arch4Sm90ELb0ELb1ELb1ELb1ELb1ELb0ELb1ELb0ELi3ELi1ELi1ELi1ELb0EEENS1_21CollectiveEpilogueBwdISD_SE_SG_Li384ELb1ELb1ELi3EEENS1_19SingleTileSchedulerILb1ELb0ELb0ELi96EEEEEEEEEvNT_6ParamsE)
        /*046c*/ 	.short	0x0210
        /*046e*/ 	.short	0x06f0


	//----- nvinfo : EIATTR_SW_WAR
	.align		4
.L_714:
        /*0470*/ 	.byte	0x04, 0x36
        /*0472*/ 	.short	(.L_716 - .L_715)
.L_715:
        /*0474*/ 	.word	0x00000008
.L_716:


//--------------------- .nv.info._ZN7cutlass13device_kernelIN5flash11enable_sm90INS1_16FlashAttnBwdSm90INS1_25CollectiveMainloopBwdSm90ILi2ELi1ELi1EN4cute5tupleIJNS5_1CILi1EEES8_S8_EEENS6_IJNS7_ILi64EEENS7_ILi96EEENS7_ILi192EEEEEENS_10bfloat16_tEfNS_4arch4Sm90ELb0ELb1ELb1ELb1ELb0ELb0ELb1ELb0ELi3ELi1ELi1ELi1ELb0EEENS1_24CollectiveEpilogueBwdGQAISD_fSG_Li384ELb1ELb0EEENS1_19SingleTileSchedulerILb1ELb0ELb0ELi96EEEEEEEEEvNT_6ParamsE --------------------------
	.section	.nv.info._ZN7cutlass13device_kernelIN5flash11enable_sm90INS1_16FlashAttnBwdSm90INS1_25CollectiveMainloopBwdSm90ILi2ELi1ELi1EN4cute5tupleIJNS5_1CILi1EEES8_S8_EEENS6_IJNS7_ILi64EEENS7_ILi96EEENS7_ILi192EEEEEENS_10bfloat16_tEfNS_4arch4Sm90ELb0ELb1ELb1ELb1ELb0ELb0ELb1ELb0ELi3ELi1ELi1ELi1ELb0EEENS1_24CollectiveEpilogueBwdGQAISD_fSG_Li384ELb1ELb0EEENS1_19SingleTileSchedulerILb1ELb0ELb0ELi96EEEEEEEEEvNT_6ParamsE,"",@"SHT_CUDA_INFO"
	.sectionflags	@""
	.align	4


	//----- nvinfo : EIATTR_CUDA_API_VERSION
	.align		4
        /*0000*/ 	.byte	0x04, 0x37
        /*0002*/ 	.short	(.L_718 - .L_717)
.L_717:
        /*0004*/ 	.word	0x00000082


	//----- nvinfo : EIATTR_KPARAM_INFO
	.align		4
.L_718:
        /*0008*/ 	.byte	0x04, 0x17
        /*000a*/ 	.short	(.L_720 - .L_719)
.L_719:
        /*000c*/ 	.word	0x00000000
        /*0010*/ 	.short	0x0000
        /*0012*/ 	.short	0x0070
        /*0014*/ 	.byte	0x00, 0xf0, 0x01, 0x1a


	//----- nvinfo : EIATTR_SPARSE_MMA_MASK
	.align		4
.L_720:
        /*0018*/ 	.byte	0x03, 0x50
        /*001a*/ 	.short	0x0000


	//----- nvinfo : EIATTR_MAXREG_COUNT
	.align		4
        /*001c*/ 	.byte	0x03, 0x1b
        /*001e*/ 	.short	0x0080


	//----- nvinfo : EIATTR_NUM_BARRIERS
	.align		4
        /*0020*/ 	.byte	0x02, 0x4c
        /*0022*/ 	.byte	0x10
	.zero		1


	//----- nvinfo : EIATTR_EXTERNS
	.align		4
        /*0024*/ 	.byte	0x04, 0x0f
        /*0026*/ 	.short	(.L_722 - .L_721)


	//   ....[0]....
	.align		4
.L_721:
        /*0028*/ 	.word	index@(__assertfail)


	//----- nvinfo : EIATTR_ANNOTATIONS
	.align		4
.L_722:
        /*002c*/ 	.byte	0x04, 0x55
        /*002e*/ 	.short	(.L_724 - .L_723)


	//   ....[0]....
.L_723:
        /* <DEDUP_REMOVED lines=11> */
        /*00d4*/ 	.byte	0xc0, 0x91, 0x00, 0x00


	//----- nvinfo : EIATTR_MERCURY_ISA_VERSION
	.align		4
.L_724:
        /*00d8*/ 	.byte	0x03, 0x5f
        /*00da*/ 	.short	0x0101


	//----- nvinfo : EIATTR_INT_WARP_WIDE_INSTR_OFFSETS
	.align		4
        /*00dc*/ 	.byte	0x04, 0x31
        /*00de*/ 	.short	(.L_726 - .L_725)


	//   ....[0]....
.L_725:
        /*00e0*/ 	.word	0x00000180


	//   ....[1]....
        /*00e4*/ 	.word	0x00000240


	//----- nvinfo : EIATTR_COOP_GROUP_MASK_REGIDS
	.align		4
.L_726:
        /*00e8*/ 	.byte	0x04, 0x29
        /*00ea*/ 	.short	(.L_728 - .L_727)


	//   ....[0]....
.L_727:
        /*00ec*/ 	.word	0xffffffff


	//   ....[1]....
        /*00f0*/ 	.word	0xffffffff


	//   ....[2]....
        /*00f4*/ 	.word	0xffffffff


	//   ....[3]....
        /*00f8*/ 	.word	0xffffffff


	//   ....[4]....
        /*00fc*/ 	.word	0xffffffff


	//   ....[5]....
        /*0100*/ 	.word	0xffffffff


	//   ....[6]....
        /*0104*/ 	.word	0xffffffff


	//   ....[7]....
        /*0108*/ 	.word	0x0500000f


	//----- nvinfo : EIATTR_COOP_GROUP_INSTR_OFFSETS
	.align		4
.L_728:
        /*010c*/ 	.byte	0x04, 0x28
        /*010e*/ 	.short	(.L_730 - .L_729)


	//   ....[0]....
.L_729:
        /*0110*/ 	.word	0x00000060


	//   ....[1]....
        /*0114*/ 	.word	0x00000190


	//   ....[2]....
        /*0118*/ 	.word	0x00000220


	//   ....[3]....
        /*011c*/ 	.word	0x000003a0


	//   ....[4]....
        /*0120*/ 	.word	0x000005f0


	//   ....[5]....
        /*0124*/ 	.word	0x00001400


	//   ....[6]....
        /*0128*/ 	.word	0x000051c0


	//   ....[7]....
        /*012c*/ 	.word	0x000093f0


	//----- nvinfo : EIATTR_REG_RECONFIG
	.align		4
.L_730:
        /*0130*/ 	.byte	0x01, 0x54
	.zero		2


	//----- nvinfo : EIATTR_SYSCALL_OFFSETS
	.align		4
        /*0134*/ 	.byte	0x04, 0x46
        /*0136*/ 	.short	(.L_732 - .L_731)


	//   ....[0]....
.L_731:
        /*0138*/ 	.word	0x00001060


	//   ....[1]....
        /*013c*/ 	.word	0x00001150


	//   ....[2]....
        /*0140*/ 	.word	0x00001290


	//   ....[3]....
        /*0144*/ 	.word	0x00001380


	//----- nvinfo : EIATTR_MBARRIER_INSTR_OFFSETS
	.align		4
.L_732:
        /*0148*/ 	.byte	0x04, 0x39
        /*014a*/ 	.short	(.L_734 - .L_733)


	//   ....[0]....
.L_733:
        /*014c*/ 	.word	0x00000260
        /*0150*/ 	.word	0x000000ff
        /*0154*/ 	.word	0x00036400
        /*0158*/ 	.short	0x0100
        /*015a*/ 	.byte	0x06
	.zero		1


	//   ....[1]....
        /*015c*/ 	.word	0x00000350
        /*0160*/ 	.word	0x000000ff
        /*0164*/ 	.word	0x00036410
        /*0168*/ 	.short	0x0100
        /*016a*/ 	.byte	0x08
	.zero		1


	//   ....[2]....
        /*016c*/ 	.word	0x00000360
        /*0170*/ 	.word	0x000000ff
        /*0174*/ 	.word	0x00036420
        /*0178*/ 	.short	0x0100
        /*017a*/ 	.byte	0x08
	.zero		1


	//   ....[3]....
        /*017c*/ 	.word	0x00000370
        /*0180*/ 	.word	0x000000ff
        /*0184*/ 	.word	0x00036418
        /*0188*/ 	.short	0x0100
        /*018a*/ 	.byte	0x08
	.zero		1


	//   ....[4]....
        /*018c*/ 	.word	0x00000380
        /*0190*/ 	.word	0x000000ff
        /*0194*/ 	.word	0x00036428
        /*0198*/ 	.short	0x0100
        /*019a*/ 	.byte	0x08
	.zero		1


	//   ....[5]....
        /*019c*/ 	.word	0x000004b0
        /*01a0*/ 	.word	0x000000ff
        /*01a4*/ 	.word	0x00036430
        /*01a8*/ 	.short	0x0100
        /*01aa*/ 	.byte	0x08
	.zero		1


	//   ....[6]....
        /*01ac*/ 	.word	0x000004c0
        /*01b0*/ 	.word	0x000000ff
        /*01b4*/ 	.word	0x00036438
        /*01b8*/ 	.short	0x0100
        /*01ba*/ 	.byte	0x08
	.zero		1


	//   ....[7]....
        /*01bc*/ 	.word	0x00001430
        /*01c0*/ 	.word	0x000000ff
        /*01c4*/ 	.word	0x00036400
        /*01c8*/ 	.short	0x010a
        /*01ca*/ 	.byte	0x24
	.zero		1


	//   ....[8]....
        /*01cc*/ 	.word	0x00001520
        /*01d0*/ 	.word	0x000000ff
        /*01d4*/ 	.word	0x00036400
        /*01d8*/ 	.short	0x010a
        /*01da*/ 	.byte	0x24
	.zero		1


	//   ....[9]....
        /*01dc*/ 	.word	0x00001ca0
        /*01e0*/ 	.word	0x00000003
        /*01e4*/ 	.word	0x00036410
        /*01e8*/ 	.short	0x010a
        /*01ea*/ 	.byte	0x3f
	.zero		1


	//   ....[10]....
        /*01ec*/ 	.word	0x00001ce0
        /*01f0*/ 	.word	0x00000003
        /*01f4*/ 	.word	0x00036410
        /*01f8*/ 	.short	0x010a
        /*01fa*/ 	.byte	0x3f
	.zero		1


	//   ....[11]....
        /*01fc*/ 	.word	0x00002380
        /*0200*/ 	.word	0x000000ff
        /*0204*/ 	.word	0x00036430
        /*0208*/ 	.short	0x010a
        /*020a*/ 	.byte	0x24
	.zero		1


	//   ....[12]....
        /*020c*/ 	.word	0x000023c0
        /*0210*/ 	.word	0x000000ff
        /*0214*/ 	.word	0x00036430
        /*0218*/ 	.short	0x010a
        /*021a*/ 	.byte	0x24
	.zero		1


	//   ....[13]....
        /*021c*/ 	.word	0x000041a0
        /*0220*/ 	.word	0x000000ff
        /*0224*/ 	.word	0x00000000
        /*0228*/ 	.short	0x0101
        /*022a*/ 	.byte	0x04
	.zero		1


	//   ....[14]....
        /*022c*/ 	.word	0x00004530
        /*0230*/ 	.word	0x00000003
        /*0234*/ 	.word	0x00000000
        /*0238*/ 	.short	0x0101
        /*023a*/ 	.byte	0x3f
	.zero		1


	//   ....[15]....
        /*023c*/ 	.word	0x000072f0
        /*0240*/ 	.word	0x00000000
        /*0244*/ 	.word	0x00036420
        /*0248*/ 	.short	0x010a
        /*024a*/ 	.byte	0x3f
	.zero		1


	//   ....[16]....
        /*024c*/ 	.word	0x00007ae0
        /*0250*/ 	.word	0x00000000
        /*0254*/ 	.word	0x00036438
        /*0258*/ 	.short	0x010a
        /*025a*/ 	.byte	0x3f
	.zero		1


	//   ....[17]....
        /*025c*/ 	.word	0x00007e40
        /*0260*/ 	.word	0x00000000
        /*0264*/ 	.word	0x00036428
        /*0268*/ 	.short	0x010a
        /*026a*/ 	.byte	0x3f
	.zero		1


	//   ....[18]....
        /*026c*/ 	.word	0x00008170
        /*0270*/ 	.word	0x00000000
        /*0274*/ 	.word	0x00036438
        /*0278*/ 	.short	0x010a
        /*027a*/ 	.byte	0x3f
	.zero		1


	//   ....[19]....
        /*027c*/ 	.word	0x00008460
        /*0280*/ 	.word	0x00000000
        /*0284*/ 	.word	0x00036420
        /*0288*/ 	.short	0x010a
        /*028a*/ 	.byte	0x3f
	.zero		1


	//   ....[20]....
        /*028c*/ 	.word	0x000087e0
        /*0290*/ 	.word	0x00000000
        /*0294*/ 	.word	0x00036438
        /*0298*/ 	.short	0x010a
        /*029a*/ 	.byte	0x3f
	.zero		1


	//   ....[21]....
        /*029c*/ 	.word	0x00008ae0
        /*02a0*/ 	.word	0x00000000
        /*02a4*/ 	.word	0x00036428
        /*02a8*/ 	.short	0x010a
        /*02aa*/ 	.byte	0x3f
	.zero		1


	//   ....[22]....
        /*02ac*/ 	.word	0x00008e20
        /*02b0*/ 	.word	0x00000000
        /*02b4*/ 	.word	0x00036438
        /*02b8*/ 	.short	0x010a
        /*02ba*/ 	.byte	0x3f
	.zero		1


	//   ....[23]....
        /*02bc*/ 	.word	0x00009280
        /*02c0*/ 	.word	0x00000007
        /*02c4*/ 	.word	0x00000000
        /*02c8*/ 	.short	0x010a
        /*02ca*/ 	.byte	0x3f
	.zero		1


	//   ....[24]....
        /*02cc*/ 	.word	0x00009300
        /*02d0*/ 	.word	0x00000003
        /*02d4*/ 	.word	0x00000000
        /*02d8*/ 	.short	0x010a
        /*02da*/ 	.byte	0x3f
	.zero		1


	//   ....[25]....
        /*02dc*/ 	.word	0x00009350
        /*02e0*/ 	.word	0x00000009
        /*02e4*/ 	.word	0x00036438
        /*02e8*/ 	.short	0x010a
        /*02ea*/ 	.byte	0x3f
	.zero		1


	//   ....[26]....
        /*02ec*/ 	.word	0x00009430
        /*02f0*/ 	.word	0x00000003
        /*02f4*/ 	.word	0x00036400
        /*02f8*/ 	.short	0x010a
        /*02fa*/ 	.byte	0x3f
	.zero		1


	//   ....[27]....
        /*02fc*/ 	.word	0x00009480
        /*0300*/ 	.word	0x00000003
        /*0304*/ 	.word	0x00036410
        /*0308*/ 	.short	0x010a
        /*030a*/ 	.byte	0x3f
	.zero		1


	//   ....[28]....
        /*030c*/ 	.word	0x000094e0
        /*0310*/ 	.word	0x0000000c
        /*0314*/ 	.word	0x00036430
        /*0318*/ 	.short	0x010a
        /*031a*/ 	.byte	0x3f
	.zero		1


	//   ....[29]....
        /*031c*/ 	.word	0x00009530
        /*0320*/ 	.word	0x00000000
        /*0324*/ 	.word	0x00036420
        /*0328*/ 	.short	0x010a
        /*032a*/ 	.byte	0x3f
	.zero		1


	//   ....[30]....
        /*032c*/ 	.word	0x00009580
        /*0330*/ 	.word	0x00000000
        /*0334*/ 	.word	0x00036438
        /*0338*/ 	.short	0x010a
        /*033a*/ 	.byte	0x3f
	.zero		1


	//   ....[31]....
        /*033c*/ 	.word	0x000095d0
        /*0340*/ 	.word	0x00000000
        /*0344*/ 	.word	0x00036428
        /*0348*/ 	.short	0x010a
        /*034a*/ 	.byte	0x3f
	.zero		1


	//   ....[32]....
        /*034c*/ 	.word	0x00009630
        /*0350*/ 	.word	0x00000000
        /*0354*/ 	.word	0x00036438
        /*0358*/ 	.short	0x010a
        /*035a*/ 	.byte	0x3f
	.zero		1


	//   ....[33]....
        /*035c*/ 	.word	0x000096b0
        /*0360*/ 	.word	0x00000000
        /*0364*/ 	.word	0x00036420
        /*0368*/ 	.short	0x010a
        /*036a*/ 	.byte	0x3f
	.zero		1


	//   ....[34]....
        /*036c*/ 	.word	0x00009700
        /*0370*/ 	.word	0x00000000
        /*0374*/ 	.word	0x00036438
        /*0378*/ 	.short	0x010a
        /*037a*/ 	.byte	0x3f
	.zero		1


	//   ....[35]....
        /*037c*/ 	.word	0x00009750
        /*0380*/ 	.word	0x00000000
        /*0384*/ 	.word	0x00036428
        /*0388*/ 	.short	0x010a
        /*038a*/ 	.byte	0x3f
	.zero		1


	//   ....[36]....
        /*038c*/ 	.word	0x000097a0
        /*0390*/ 	.word	0x00000000
        /*0394*/ 	.word	0x00036438
        /*0398*/ 	.short	0x010a
        /*039a*/ 	.byte	0x3f
	.zero		1


	//   ....[37]....
        /*039c*/ 	.word	0x00009870
        /*03a0*/ 	.word	0x00000007
        /*03a4*/ 	.word	0x00000000
        /*03a8*/ 	.short	0x010a
        /*03aa*/ 	.byte	0x3f
	.zero		1


	//   ....[38]....
        /*03ac*/ 	.word	0x000098c0
        /*03b0*/ 	.word	0x00000003
        /*03b4*/ 	.word	0x00000000
        /*03b8*/ 	.short	0x010a
        /*03ba*/ 	.byte	0x3f
	.zero		1


	//----- nvinfo : EIATTR_NUM_MBARRIERS
	.align		4
.L_734:
        /*03bc*/ 	.byte	0x03, 0x38
        /*03be*/ 	.short	0x0007


	//----- nvinfo : EIATTR_EXIT_INSTR_OFFSETS
	.align		4
        /*03c0*/ 	.byte	0x04, 0x1c
        /*03c2*/ 	.short	(.L_736 - .L_735)


	//   ....[0]....
.L_735:
        /*03c4*/ 	.word	0x000093a0


	//----- nvinfo : EIATTR_MAX_THREADS
	.align		4
.L_736:
        /*03c8*/ 	.byte	0x04, 0x05
        /*03ca*/ 	.short	(.L_738 - .L_737)
.L_737:
        /*03cc*/ 	.word	0x00000200
        /*03d0*/ 	.word	0x00000001
        /*03d4*/ 	.word	0x00000001


	//----- nvinfo : EIATTR_CRS_STACK_SIZE
	.align		4
.L_738:
        /*03d8*/ 	.byte	0x04, 0x1e
        /*03da*/ 	.short	(.L_740 - .L_739)
.L_739:
        /*03dc*/ 	.word	0x00000000


	//----- nvinfo : EIATTR_CBANK_PARAM_SIZE
	.align		4
.L_740:
        /*03e0*/ 	.byte	0x03, 0x19
        /*03e2*/ 	.short	0x06f0


	//----- nvinfo : EIATTR_PARAM_CBANK
	.align		4
        /*03e4*/ 	.byte	0x04, 0x0a
        /*03e6*/ 	.short	(.L_742 - .L_741)
	.align		4
.L_741:
        /*03e8*/ 	.word	index@(.nv.constant0._ZN7cutlass13device_kernelIN5flash11enable_sm90INS1_16FlashAttnBwdSm90INS1_25CollectiveMainloopBwdSm90ILi2ELi1ELi1EN4cute5tupleIJNS5_1CILi1EEES8_S8_EEENS6_IJNS7_ILi64EEENS7_ILi96EEENS7_ILi192EEEEEENS_10bfloat16_tEfNS_4arch4Sm90ELb0ELb1ELb1ELb1ELb0ELb0ELb1ELb0ELi3ELi1ELi1ELi1ELb0EEENS1_24CollectiveEpilogueBwdGQAISD_fSG_Li384ELb1ELb0EEENS1_19SingleTileSchedulerILb1ELb0ELb0ELi96EEEEEEEEEvNT_6ParamsE)
        /*03ec*/ 	.short	0x0210
        /*03ee*/ 	.short	0x06f0


	//----- nvinfo : EIATTR_SW_WAR
	.align		4
.L_742:
        /*03f0*/ 	.byte	0x04, 0x36
        /*03f2*/ 	.short	(.L_744 - .L_743)
.L_743:
        /*03f4*/ 	.word	0x00000008
.L_744:


//--------------------- .nv.info._ZN7cutlass13device_kernelIN5flash11enable_sm90INS1_16FlashAttnBwdSm90INS1_25CollectiveMainloopBwdSm90ILi2ELi1ELi1EN4cute5tupleIJNS5_1CILi1EEES8_S8_EEENS6_IJNS7_ILi64EEENS7_ILi96EEENS7_ILi192EEEEEENS_10bfloat16_tEfNS_4arch4Sm90ELb0ELb1ELb1ELb1ELb1ELb0ELb1ELb0ELi3ELi1ELi1ELi1ELb0EEENS1_24CollectiveEpilogueBwdGQAISD_fSG_Li384ELb1ELb1EEENS1_19SingleTileSchedulerILb1ELb0ELb0ELi96EEEEEEEEEvNT_6ParamsE --------------------------
	.section	.nv.info._ZN7cutlass13device_kernelIN5flash11enable_sm90INS1_16FlashAttnBwdSm90INS1_25CollectiveMainloopBwdSm90ILi2ELi1ELi1EN4cute5tupleIJNS5_1CILi1EEES8_S8_EEENS6_IJNS7_ILi64EEENS7_ILi96EEENS7_ILi192EEEEEENS_10bfloat16_tEfNS_4arch4Sm90ELb0ELb1ELb1ELb1ELb1ELb0ELb1ELb0ELi3ELi1ELi1ELi1ELb0EEENS1_24CollectiveEpilogueBwdGQAISD_fSG_Li384ELb1ELb1EEENS1_19SingleTileSchedulerILb1ELb0ELb0ELi96EEEEEEEEEvNT_6ParamsE,"",@"SHT_CUDA_INFO"
	.sectionflags	@""
	.align	4


	//----- nvinfo : EIATTR_CUDA_API_VERSION
	.align		4
        /*0000*/ 	.byte	0x04, 0x37
        /*0002*/ 	.short	(.L_746 - .L_745)
.L_745:
        /*0004*/ 	.word	0x00000082


	//----- nvinfo : EIATTR_KPARAM_INFO
	.align		4
.L_746:
        /*0008*/ 	.byte	0x04, 0x17
        /*000a*/ 	.short	(.L_748 - .L_747)
.L_747:
        /*000c*/ 	.word	0x00000000
        /*0010*/ 	.short	0x0000
        /*0012*/ 	.short	0x0070
        /*0014*/ 	.byte	0x00, 0xf0, 0x01, 0x1a


	//----- nvinfo : EIATTR_SPARSE_MMA_MASK
	.align		4
.L_748:
        /*0018*/ 	.byte	0x03, 0x50
        /*001a*/ 	.short	0x0000


	//----- nvinfo : EIATTR_MAXREG_COUNT
	.align		4
        /*001c*/ 	.byte	0x03, 0x1b
        /*001e*/ 	.short	0x0080


	//----- nvinfo : EIATTR_NUM_BARRIERS
	.align		4
        /*0020*/ 	.byte	0x02, 0x4c
        /*0022*/ 	.byte	0x10
	.zero		1


	//----- nvinfo : EIATTR_EXTERNS
	.align		4
        /*0024*/ 	.byte	0x04, 0x0f
        /*0026*/ 	.short	(.L_750 - .L_749)


	//   ....[0]....
	.align		4
.L_749:
        /*0028*/ 	.word	index@(__assertfail)


	//----- nvinfo : EIATTR_ANNOTATIONS
	.align		4
.L_750:
        /*002c*/ 	.byte	0x04, 0x55
        /*002e*/ 	.short	(.L_752 - .L_751)


	//   ....[0]....
.L_751:
        /* <DEDUP_REMOVED lines=12> */


	//----- nvinfo : EIATTR_MERCURY_ISA_VERSION
	.align		4
.L_752:
        /*00d8*/ 	.byte	0x03, 0x5f
        /*00da*/ 	.short	0x0101


	//----- nvinfo : EIATTR_INT_WARP_WIDE_INSTR_OFFSETS
	.align		4
        /*00dc*/ 	.byte	0x04, 0x31
        /*00de*/ 	.short	(.L_754 - .L_753)


	//   ....[0]....
.L_753:
        /*00e0*/ 	.word	0x00000180


	//   ....[1]....
        /*00e4*/ 	.word	0x00000240


	//   ....[2]....
        /*00e8*/ 	.word	0x000066c0


	//   ....[3]....
        /*00ec*/ 	.word	0x00006e30


	//   ....[4]....
        /*00f0*/ 	.word	0x00007420


	//   ....[5]....
        /*00f4*/ 	.word	0x000076e0


	//   ....[6]....
        /*00f8*/ 	.word	0x00007940


	//   ....[7]....
        /*00fc*/ 	.word	0x00007ad0


	//----- nvinfo : EIATTR_COOP_GROUP_MASK_REGIDS
	.align		4
.L_754:
        /*0100*/ 	.byte	0x04, 0x29
        /*0102*/ 	.short	(.L_756 - .L_755)


	//   ....[0]....
.L_755:
        /*0104*/ 	.word	0xffffffff


	//   ....[1]....
        /*0108*/ 	.word	0xffffffff


	//   ....[2]....
        /*010c*/ 	.word	0xffffffff


	//   ....[3]....
        /*0110*/ 	.word	0xffffffff


	//   ....[4]....
        /*0114*/ 	.word	0xffffffff


	//   ....[5]....
        /*0118*/ 	.word	0xffffffff


	//   ....[6]....
        /*011c*/ 	.word	0xffffffff


	//   ....[7]....
        /*0120*/ 	.word	0xffffffff


	//   ....[8]....
        /*0124*/ 	.word	0xffffffff


	//   ....[9]....
        /*0128*/ 	.word	0xffffffff


	//   ....[10]....
        /*012c*/ 	.word	0xffffffff


	//   ....[11]....
        /*0130*/ 	.word	0xffffffff


	//   ....[12]....
        /*0134*/ 	.word	0xffffffff


	//   ....[13]....
        /*0138*/ 	.word	0xffffffff


	//   ....[14]....
        /*013c*/ 	.word	0xffffffff


	//   ....[15]....
        /*0140*/ 	.word	0xffffffff


	//   ....[16]....
        /*0144*/ 	.word	0xffffffff


	//   ....[17]....
        /*0148*/ 	.word	0xffffffff


	//   ....[18]....
        /*014c*/ 	.word	0xffffffff


	//   ....[19]....
        /*0150*/ 	.word	0xffffffff


	//   ....[20]....
        /*0154*/ 	.word	0x0500000f


	//   ....[21]....
        /*0158*/ 	.word	0x0500000f


	//   ....[22]....
        /*015c*/ 	.word	0x0500000f


	//   ....[23]....
        /*0160*/ 	.word	0x0500000f


	//   ....[24]....
        /*0164*/ 	.word	0x0500000f


	//   ....[25]....
        /*0168*/ 	.word	0x0500000f


	//----- nvinfo : EIATTR_COOP_GROUP_INSTR_OFFSETS
	.align		4
.L_756:
        /*016c*/ 	.byte	0x04, 0x28
        /*016e*/ 	.short	(.L_758 - .L_757)


	//   ....[0]....
.L_757:
        /*0170*/ 	.word	0x00000060


	//   ....[1]....
        /*0174*/ 	.word	0x00000190


	//   ....[2]....
        /*0178*/ 	.word	0x00000220


	//   ....[3]....
        /*017c*/ 	.word	0x000003a0


	//   ....[4]....
        /*0180*/ 	.word	0x000005f0


	//   ....[5]....
        /*0184*/ 	.word	0x00001400


	//   ....[6]....
        /*0188*/ 	.word	0x00004f90


	//   ....[7]....
        /*018c*/ 	.word	0x00005120


	//   ....[8]....
        /*0190*/ 	.word	0x000053b0


	//   ....[9]....
        /*0194*/ 	.word	0x00005540


	//   ....[10]....
        /*0198*/ 	.word	0x00005650


	//   ....[11]....
        /*019c*/ 	.word	0x00006130


	//   ....[12]....
        /*01a0*/ 	.word	0x000065f0


	//   ....[13]....
        /*01a4*/ 	.word	0x00006970


	//   ....[14]....
        /*01a8*/ 	.word	0x00006d60


	//   ....[15]....
        /*01ac*/ 	.word	0x00006fa0


	//   ....[16]....
        /*01b0*/ 	.word	0x00007350


	//   ....[17]....
        /*01b4*/ 	.word	0x00007620


	//   ....[18]....
        /*01b8*/ 	.word	0x00007840


	//   ....[19]....
        /*01bc*/ 	.word	0x000079d0


	//   ....[20]....
        /*01c0*/ 	.word	0x0000a6c0


	//   ....[21]....
        /*01c4*/ 	.word	0x0000a830


	//   ....[22]....
        /*01c8*/ 	.word	0x0000a8a0


	//   ....[23]....
        /*01cc*/ 	.word	0x0000a910


	//   ....[24]....
        /*01d0*/ 	.word	0x0000a980


	//   ....[25]....
        /*01d4*/ 	.word	0x0000a9f0


	//----- nvinfo : EIATTR_REG_RECONFIG
	.align		4
.L_758:
        /*01d8*/ 	.byte	0x01, 0x54
	.zero		2


	//----- nvinfo : EIATTR_SYSCALL_OFFSETS
	.align		4
        /*01dc*/ 	.byte	0x04, 0x46
        /*01de*/ 	.short	(.L_760 - .L_759)


	//   ....[0]....
.L_759:
        /*01e0*/ 	.word	0x00001060


	//   ....[1]....
        /*01e4*/ 	.word	0x00001150


	//   ....[2]....
        /*01e8*/ 	.word	0x00001290


	//   ....[3]....
        /*01ec*/ 	.word	0x00001380


	//----- nvinfo : EIATTR_MBARRIER_INSTR_OFFSETS
	.align		4
.L_760:
        /*01f0*/ 	.byte	0x04, 0x39
        /*01f2*/ 	.short	(.L_762 - .L_761)


	//   ....[0]....
.L_761:
        /*01f4*/ 	.word	0x00000260
        /*01f8*/ 	.word	0x000000ff
        /*01fc*/ 	.word	0x00036400
        /*0200*/ 	.short	0x0100
        /*0202*/ 	.byte	0x06
	.zero		1


	//   ....[1]....
        /*0204*/ 	.word	0x00000350
        /*0208*/ 	.word	0x000000ff
        /*020c*/ 	.word	0x00036410
        /*0210*/ 	.short	0x0100
        /*0212*/ 	.byte	0x08
	.zero		1


	//   ....[2]....
        /*0214*/ 	.word	0x00000360
        /*0218*/ 	.word	0x000000ff
        /*021c*/ 	.word	0x00036420
        /*0220*/ 	.short	0x0100
        /*0222*/ 	.byte	0x08
	.zero		1


	//   ....[3]....
        /*0224*/ 	.word	0x00000370
        /*0228*/ 	.word	0x000000ff
        /*022c*/ 	.word	0x00036418
        /*0230*/ 	.short	0x0100
        /*0232*/ 	.byte	0x08
	.zero		1


	//   ....[4]....
        /*0234*/ 	.word	0x00000380
        /*0238*/ 	.word	0x000000ff
        /*023c*/ 	.word	0x00036428
        /*0240*/ 	.short	0x0100
        /*0242*/ 	.byte	0x08
	.zero		1


	//   ....[5]....
        /*0244*/ 	.word	0x000004b0
        /*0248*/ 	.word	0x000000ff
        /*024c*/ 	.word	0x00036430
        /*0250*/ 	.short	0x0100
        /*0252*/ 	.byte	0x08
	.zero		1


	//   ....[6]....
        /*0254*/ 	.word	0x000004c0
        /*0258*/ 	.word	0x000000ff
        /*025c*/ 	.word	0x00036438
        /*0260*/ 	.short	0x0100
        /*0262*/ 	.byte	0x08
	.zero		1


	//   ....[7]....
        /*0264*/ 	.word	0x00001430
        /*0268*/ 	.word	0x000000ff
        /*026c*/ 	.word	0x00036400
        /*0270*/ 	.short	0x010a
        /*0272*/ 	.byte	0x24
	.zero		1


	//   ....[8]....
        /*0274*/ 	.word	0x00001520
        /*0278*/ 	.word	0x000000ff
        /*027c*/ 	.word	0x00036400
        /*0280*/ 	.short	0x010a
        /*0282*/ 	.byte	0x24
	.zero		1


	//   ....[9]....
        /*0284*/ 	.word	0x00001ca0
        /*0288*/ 	.word	0x00000003
        /*028c*/ 	.word	0x00036410
        /*0290*/ 	.short	0x010a
        /*0292*/ 	.byte	0x3f
	.zero		1


	//   ....[10]....
        /*0294*/ 	.word	0x00001ce0
        /*0298*/ 	.word	0x00000003
        /*029c*/ 	.word	0x00036410
        /*02a0*/ 	.short	0x010a
        /*02a2*/ 	.byte	0x3f
	.zero		1


	//   ....[11]....
        /*02a4*/ 	.word	0x00002380
        /*02a8*/ 	.word	0x000000ff
        /*02ac*/ 	.word	0x00036430
        /*02b0*/ 	.short	0x010a
        /*02b2*/ 	.byte	0x24
	.zero		1


	//   ....[12]....
        /*02b4*/ 	.word	0x000023c0
        /*02b8*/ 	.word	0x000000ff
        /*02bc*/ 	.word	0x00036430
        /*02c0*/ 	.short	0x010a
        /*02c2*/ 	.byte	0x24
	.zero		1


	//   ....[13]....
        /*02c4*/ 	.word	0x000041a0
        /*02c8*/ 	.word	0x000000ff
        /*02cc*/ 	.word	0x00000000
        /*02d0*/ 	.short	0x0101
        /*02d2*/ 	.byte	0x04
	.zero		1


	//   ....[14]....
        /*02d4*/ 	.word	0x00004530
        /*02d8*/ 	.word	0x00000003
        /*02dc*/ 	.word	0x00000000
        /*02e0*/ 	.short	0x0101
        /*02e2*/ 	.byte	0x3f
	.zero		1


	//   ....[15]....
        /*02e4*/ 	.word	0x000085c0
        /*02e8*/ 	.word	0x00000000
        /*02ec*/ 	.word	0x00036420
        /*02f0*/ 	.short	0x010a
        /*02f2*/ 	.byte	0x3f
	.zero		1


	//   ....[16]....
        /*02f4*/ 	.word	0x00008db0
        /*02f8*/ 	.word	0x00000000
        /*02fc*/ 	.word	0x00036438
        /*0300*/ 	.short	0x010a
        /*0302*/ 	.byte	0x3f
	.zero		1


	//   ....[17]....
        /*0304*/ 	.word	0x00009110
        /*0308*/ 	.word	0x00000000
        /*030c*/ 	.word	0x00036428
        /*0310*/ 	.short	0x010a
        /*0312*/ 	.byte	0x3f
	.zero		1


	//   ....[18]....
        /*0314*/ 	.word	0x00009440
        /*0318*/ 	.word	0x00000000
        /*031c*/ 	.word	0x00036438
        /*0320*/ 	.short	0x010a
        /*0322*/ 	.byte	0x3f
	.zero		1


	//   ....[19]....
        /*0324*/ 	.word	0x00009730
        /*0328*/ 	.word	0x00000000
        /*032c*/ 	.word	0x00036420
        /*0330*/ 	.short	0x010a
        /*0332*/ 	.byte	0x3f
	.zero		1


	//   ....[20]....
        /*0334*/ 	.word	0x00009ab0
        /*0338*/ 	.word	0x00000000
        /*033c*/ 	.word	0x00036438
        /*0340*/ 	.short	0x010a
        /*0342*/ 	.byte	0x3f
	.zero		1


	//   ....[21]....
        /*0344*/ 	.word	0x00009db0
        /*0348*/ 	.word	0x00000000
        /*034c*/ 	.word	0x00036428
        /*0350*/ 	.short	0x010a
        /*0352*/ 	.byte	0x3f
	.zero		1


	//   ....[22]....
        /*0354*/ 	.word	0x0000a0f0
        /*0358*/ 	.word	0x00000000
        /*035c*/ 	.word	0x00036438
        /*0360*/ 	.short	0x010a
        /*0362*/ 	.byte	0x3f
	.zero		1


	//   ....[23]....
        /*0364*/ 	.word	0x0000a550
        /*0368*/ 	.word	0x00000007
        /*036c*/ 	.word	0x00000000
        /*0370*/ 	.short	0x010a
        /*0372*/ 	.byte	0x3f
	.zero		1


	//   ....[24]....
        /*0374*/ 	.word	0x0000a5d0
        /*0378*/ 	.word	0x00000003
        /*037c*/ 	.word	0x00000000
        /*0380*/ 	.short	0x010a
        /*0382*/ 	.byte	0x3f
	.zero		1


	//   ....[25]....
        /*0384*/ 	.word	0x0000a620
        /*0388*/ 	.word	0x00000009
        /*038c*/ 	.word	0x00036438
        /*0390*/ 	.short	0x010a
        /*0392*/ 	.byte	0x3f
	.zero		1


	//   ....[26]....
        /*0394*/ 	.word	0x0000a700
        /*0398*/ 	.word	0x00000003
        /*039c*/ 	.word	0x00036400
        /*03a0*/ 	.short	0x010a
        /*03a2*/ 	.byte	0x3f
	.zero		1


	//   ....[27]....
        /*03a4*/ 	.word	0x0000a750
        /*03a8*/ 	.word	0x00000003
        /*03ac*/ 	.word	0x00036410
        /*03b0*/ 	.short	0x010a
        /*03b2*/ 	.byte	0x3f
	.zero		1


	//   ....[28]....
        /*03b4*/ 	.word	0x0000a7b0
        /*03b8*/ 	.word	0x0000000c
        /*03bc*/ 	.word	0x00036430
        /*03c0*/ 	.short	0x010a
        /*03c2*/ 	.byte	0x3f
	.zero		1


	//   ....[29]....
        /*03c4*/ 	.word	0x0000aa30
        /*03c8*/ 	.word	0x00000000
        /*03cc*/ 	.word	0x00036420
        /*03d0*/ 	.short	0x010a
        /*03d2*/ 	.byte	0x3f
	.zero		1


	//   ....[30]....
        /*03d4*/ 	.word	0x0000aa80
        /*03d8*/ 	.word	0x00000000
        /*03dc*/ 	.word	0x00036438
        /*03e0*/ 	.short	0x010a
        /*03e2*/ 	.byte	0x3f
	.zero		1


	//   ....[31]....
        /*03e4*/ 	.word	0x0000aad0
        /*03e8*/ 	.word	0x00000000
        /*03ec*/ 	.word	0x00036428
        /*03f0*/ 	.short	0x010a
        /*03f2*/ 	.byte	0x3f
	.zero		1


	//   ....[32]....
        /*03f4*/ 	.word	0x0000ab30
        /*03f8*/ 	.word	0x00000000
        /*03fc*/ 	.word	0x00036438
        /*0400*/ 	.short	0x010a
        /*0402*/ 	.byte	0x3f
	.zero		1


	//   ....[33]....
        /*0404*/ 	.word	0x0000abb0
        /*0408*/ 	.word	0x00000000
        /*040c*/ 	.word	0x00036420
        /*0410*/ 	.short	0x010a
        /*0412*/ 	.byte	0x3f
	.zero		1


	//   ....[34]....
        /*0414*/ 	.word	0x0000ac00
        /*0418*/ 	.word	0x00000000
        /*041c*/ 	.word	0x00036438
        /*0420*/ 	.short	0x010a
        /*0422*/ 	.byte	0x3f
	.zero		1


	//   ....[35]....
        /*0424*/ 	.word	0x0000ac50
        /*0428*/ 	.word	0x00000000
        /*042c*/ 	.word	0x00036428
        /*0430*/ 	.short	0x010a
        /*0432*/ 	.byte	0x3f
	.zero		1


	//   ....[36]....
        /*0434*/ 	.word	0x0000aca0
        /*0438*/ 	.word	0x00000000
        /*043c*/ 	.word	0x00036438
        /*0440*/ 	.short	0x010a
        /*0442*/ 	.byte	0x3f
	.zero		1


	//   ....[37]....
        /*0444*/ 	.word	0x0000ad70
        /*0448*/ 	.word	0x00000007
        /*044c*/ 	.word	0x00000000
        /*0450*/ 	.short	0x010a
        /*0452*/ 	.byte	0x3f
	.zero		1


	//   ....[38]....
        /*0454*/ 	.word	0x0000adc0
        /*0458*/ 	.word	0x00000003
        /*045c*/ 	.word	0x00000000
        /*0460*/ 	.short	0x010a
        /*0462*/ 	.byte	0x3f
	.zero		1


	//----- nvinfo : EIATTR_NUM_MBARRIERS
	.align		4
.L_762:
        /*0464*/ 	.byte	0x03, 0x38
        /*0466*/ 	.short	0x0007


	//----- nvinfo : EIATTR_EXIT_INSTR_OFFSETS
	.align		4
        /*0468*/ 	.byte	0x04, 0x1c
        /*046a*/ 	.short	(.L_764 - .L_763)


	//   ....[0]....
.L_763:
        /*046c*/ 	.word	0x0000a670


	//----- nvinfo : EIATTR_MAX_THREADS
	.align		4
.L_764:
        /*0470*/ 	.byte	0x04, 0x05
        /*0472*/ 	.short	(.L_766 - .L_765)
.L_765:
        /*0474*/ 	.word	0x00000200
        /*0478*/ 	.word	0x00000001
        /*047c*/ 	.word	0x00000001


	//----- nvinfo : EIATTR_CRS_STACK_SIZE
	.align		4
.L_766:
        /*0480*/ 	.byte	0x04, 0x1e
        /*0482*/ 	.short	(.L_768 - .L_767)
.L_767:
        /*0484*/ 	.word	0x00000000


	//----- nvinfo : EIATTR_CBANK_PARAM_SIZE
	.align		4
.L_768:
        /*0488*/ 	.byte	0x03, 0x19
        /*048a*/ 	.short	0x06f0


	//----- nvinfo : EIATTR_PARAM_CBANK
	.align		4
        /*048c*/ 	.byte	0x04, 0x0a
        /*048e*/ 	.short	(.L_770 - .L_769)
	.align		4
.L_769:
        /*0490*/ 	.word	index@(.nv.constant0._ZN7cutlass13device_kernelIN5flash11enable_sm90INS1_16FlashAttnBwdSm90INS1_25CollectiveMainloopBwdSm90ILi2ELi1ELi1EN4cute5tupleIJNS5_1CILi1EEES8_S8_EEENS6_IJNS7_ILi64EEENS7_ILi96EEENS7_ILi192EEEEEENS_10bfloat16_tEfNS_4arch4Sm90ELb0ELb1ELb1ELb1ELb1ELb0ELb1ELb0ELi3ELi1ELi1ELi1ELb0EEENS1_24CollectiveEpilogueBwdGQAISD_fSG_Li384ELb1ELb1EEENS1_19SingleTileSchedulerILb1ELb0ELb0ELi96EEEEEEEEEvNT_6ParamsE)
        /*0494*/ 	.short	0x0210
        /*0496*/ 	.short	0x06f0


	//----- nvinfo : EIATTR_SW_WAR
	.align		4
.L_770:
        /*0498*/ 	.byte	0x04, 0x36
        /*049a*/ 	.short	(.L_772 - .L_771)
.L_771:
        /*049c*/ 	.word	0x00000008
.L_772:


//--------------------- .nv.info._ZN7cutlass13device_kernelIN5flash11enable_sm90INS1_16FlashAttnBwdSm90INS1_25CollectiveMainloopBwdSm90ILi2ELi1ELi1EN4cute5tupleIJNS5_1CILi1EEES8_S8_EEENS6_IJNS7_ILi64EEENS7_ILi96EEENS7_ILi192EEEEEENS_10bfloat16_tEfNS_4arch4Sm90ELb1ELb0ELb1ELb0ELb0ELb0ELb1ELb0ELi3ELi1ELi1ELi1ELb0EEENS1_21CollectiveEpilogueBwdISD_SE_SG_Li384ELb0ELb1ELi3EEENS1_25SingleTileBwdLPTSchedulerILb0ELi96ELb0EEEEEEEEEvNT_6ParamsE --------------------------
	.section	.nv.info._ZN7cutlass13device_kernelIN5flash11enable_sm90INS1_16FlashAttnBwdSm90INS1_25CollectiveMainloopBwdSm90ILi2ELi1ELi1EN4cute5tupleIJNS5_1CILi1EEES8_S8_EEENS6_IJNS7_ILi64EEENS7_ILi96EEENS7_ILi192EEEEEENS_10bfloat16_tEfNS_4arch4Sm90ELb1ELb0ELb1ELb0ELb0ELb0ELb1ELb0ELi3ELi1ELi1ELi1ELb0EEENS1_21CollectiveEpilogueBwdISD_SE_SG_Li384ELb0ELb1ELi3EEENS1_25SingleTileBwdLPTSchedulerILb0ELi96ELb0EEEEEEEEEvNT_6ParamsE,"",@"SHT_CUDA_INFO"
	.sectionflags	@""
	.align	4


	//----- nvinfo : EIATTR_CUDA_API_VERSION
	.align		4
        /*0000*/ 	.byte	0x04, 0x37
        /*0002*/ 	.short	(.L_774 - .L_773)
.L_773:
        /*0004*/ 	.word	0x00000082


	//----- nvinfo : EIATTR_KPARAM_INFO
	.align		4
.L_774:
        /*0008*/ 	.byte	0x04, 0x17
        /*000a*/ 	.short	(.L_776 - .L_775)
.L_775:
        /*000c*/ 	.word	0x00000000
        /*0010*/ 	.short	0x0000
        /*0012*/ 	.short	0x0070
        /*0014*/ 	.byte	0x00, 0xf0, 0x01, 0x24


	//----- nvinfo : EIATTR_SPARSE_MMA_MASK
	.align		4
.L_776:
        /*0018*/ 	.byte	0x03, 0x50
        /*001a*/ 	.short	0x0000


	//----- nvinfo : EIATTR_MAXREG_COUNT
	.align		4
        /*001c*/ 	.byte	0x03, 0x1b
        /*001e*/ 	.short	0x0080


	//----- nvinfo : EIATTR_NUM_BARRIERS
	.align		4
        /*0020*/ 	.byte	0x02, 0x4c
        /*0022*/ 	.byte	0x10
	.zero		1


	//----- nvinfo : EIATTR_EXTERNS
	.align		4
        /*0024*/ 	.byte	0x04, 0x0f
        /*0026*/ 	.short	(.L_778 - .L_777)


	//   ....[0]....
	.align		4
.L_777:
        /*0028*/ 	.word	index@(__assertfail)


	//----- nvinfo : EIATTR_ANNOTATIONS
	.align		4
.L_778:
        /*002c*/ 	.byte	0x04, 0x55
        /*002e*/ 	.short	(.L_780 - .L_779)


	//   ....[0]....
.L_779:
        /* <DEDUP_REMOVED lines=12> */


	//----- nvinfo : EIATTR_MERCURY_ISA_VERSION
	.align		4
.L_780:
        /*00d8*/ 	.byte	0x03, 0x5f
        /*00da*/ 	.short	0x0101


	//----- nvinfo : EIATTR_INT_WARP_WIDE_INSTR_OFFSETS
	.align		4
        /*00dc*/ 	.byte	0x04, 0x31
        /*00de*/ 	.short	(.L_782 - .L_781)


	//   ....[0]....
.L_781:
        /*00e0*/ 	.word	0x000001e0


	//   ....[1]....
        /*00e4*/ 	.word	0x000002a0


	//----- nvinfo : EIATTR_COOP_GROUP_MASK_REGIDS
	.align		4
.L_782:
        /*00e8*/ 	.byte	0x04, 0x29
        /*00ea*/ 	.short	(.L_784 - .L_783)


	//   ....[0]....
.L_783:
        /*00ec*/ 	.word	0xffffffff


	//   ....[1]....
        /*00f0*/ 	.word	0xffffffff


	//   ....[2]....
        /*00f4*/ 	.word	0xffffffff


	//   ....[3]....
        /*00f8*/ 	.word	0xffffffff


	//   ....[4]....
        /*00fc*/ 	.word	0xffffffff


	//   ....[5]....
        /*0100*/ 	.word	0xffffffff


	//   ....[6]....
        /*0104*/ 	.word	0xffffffff


	//   ....[7]....
        /*0108*/ 	.word	0xffffffff


	//   ....[8]....
        /*010c*/ 	.word	0x0500000f


	//----- nvinfo : EIATTR_COOP_GROUP_INSTR_OFFSETS
	.align		4
.L_784:
        /*0110*/ 	.byte	0x04, 0x28
        /*0112*/ 	.short	(.L_786 - .L_785)


	//   ....[0]....
.L_785:
        /*0114*/ 	.word	0x00000060


	//   ....[1]....
        /*0118*/ 	.word	0x000001f0


	//   ....[2]....
        /*011c*/ 	.word	0x00000280


	//   ....[3]....
        /*0120*/ 	.word	0x00000400


	//   ....[4]....
        /*0124*/ 	.word	0x00000640


	//   ....[5]....
        /*0128*/ 	.word	0x00001220


	//   ....[6]....
        /*012c*/ 	.word	0x000048e0


	//   ....[7]....
        /*0130*/ 	.word	0x00005ea0


	//   ....[8]....
        /*0134*/ 	.word	0x00009890


	//----- nvinfo : EIATTR_REG_RECONFIG
	.align		4
.L_786:
        /*0138*/ 	.byte	0x01, 0x54
	.zero		2


	//----- nvinfo : EIATTR_SYSCALL_OFFSETS
	.align		4
        /*013c*/ 	.byte	0x04, 0x46
        /*013e*/ 	.short	(.L_788 - .L_787)


	//   ....[0]....
.L_787:
        /*0140*/ 	.word	0x00000e80


	//   ....[1]....
        /*0144*/ 	.word	0x00000f70


	//   ....[2]....
        /*0148*/ 	.word	0x000010b0


	//   ....[3]....
        /*014c*/ 	.word	0x000011a0


	//   ....[4]....
        /*0150*/ 	.word	0x000042d0


	//   ....[5]....
        /*0154*/ 	.word	0x00004410


	//   ....[6]....
        /*0158*/ 	.word	0x00004530


	//   ....[7]....
        /*015c*/ 	.word	0x00004650


	//----- nvinfo : EIATTR_MBARRIER_INSTR_OFFSETS
	.align		4
.L_788:
        /*0160*/ 	.byte	0x04, 0x39
        /*0162*/ 	.short	(.L_790 - .L_789)


	//   ....[0]....
.L_789:
        /*0164*/ 	.word	0x000002c0
        /*0168*/ 	.word	0x000000ff
        /*016c*/ 	.word	0x00036400
        /*0170*/ 	.short	0x0100
        /*0172*/ 	.byte	0x06
	.zero		1


	//   ....[1]....
        /*0174*/ 	.word	0x000003b0
        /*0178*/ 	.word	0x000000ff
        /*017c*/ 	.word	0x00036410
        /*0180*/ 	.short	0x0100
        /*0182*/ 	.byte	0x08
	.zero		1


	//   ....[2]....
        /*0184*/ 	.word	0x000003c0
        /*0188*/ 	.word	0x000000ff
        /*018c*/ 	.word	0x00036420
        /*0190*/ 	.short	0x0100
        /*0192*/ 	.byte	0x08
	.zero		1


	//   ....[3]....
        /*0194*/ 	.word	0x000003d0
        /*0198*/ 	.word	0x000000ff
        /*019c*/ 	.word	0x00036418
        /*01a0*/ 	.short	0x0100
        /*01a2*/ 	.byte	0x08
	.zero		1


	//   ....[4]....
        /*01a4*/ 	.word	0x000003e0
        /*01a8*/ 	.word	0x000000ff
        /*01ac*/ 	.word	0x00036428
        /*01b0*/ 	.short	0x0100
        /*01b2*/ 	.byte	0x08
	.zero		1


	//   ....[5]....
        /*01b4*/ 	.word	0x00000510
        /*01b8*/ 	.word	0x000000ff
        /*01bc*/ 	.word	0x00036430
        /*01c0*/ 	.short	0x0100
        /*01c2*/ 	.byte	0x08
	.zero		1


	//   ....[6]....
        /*01c4*/ 	.word	0x00000520
        /*01c8*/ 	.word	0x000000ff
        /*01cc*/ 	.word	0x00036438
        /*01d0*/ 	.short	0x0100
        /*01d2*/ 	.byte	0x08
	.zero		1


	//   ....[7]....
        /*01d4*/ 	.word	0x00001250
        /*01d8*/ 	.word	0x000000ff
        /*01dc*/ 	.word	0x00036400
        /*01e0*/ 	.short	0x010a
        /*01e2*/ 	.byte	0x25
	.zero		1


	//   ....[8]....
        /*01e4*/ 	.word	0x00001340
        /*01e8*/ 	.word	0x000000ff
        /*01ec*/ 	.word	0x00036400
        /*01f0*/ 	.short	0x010a
        /*01f2*/ 	.byte	0x25
	.zero		1


	//   ....[9]....
        /*01f4*/ 	.word	0x00001a90
        /*01f8*/ 	.word	0x00000003
        /*01fc*/ 	.word	0x00036410
        /*0200*/ 	.short	0x010a
        /*0202*/ 	.byte	0x3f
	.zero		1


	//   ....[10]....
        /*0204*/ 	.word	0x00001ad0
        /*0208*/ 	.word	0x00000003
        /*020c*/ 	.word	0x00036410
        /*0210*/ 	.short	0x010a
        /*0212*/ 	.byte	0x3f
	.zero		1


	//   ....[11]....
        /*0214*/ 	.word	0x00002170
        /*0218*/ 	.word	0x000000ff
        /*021c*/ 	.word	0x00036430
        /*0220*/ 	.short	0x010a
        /*0222*/ 	.byte	0x25
	.zero		1


	//   ....[12]....
        /*0224*/ 	.word	0x000023c0
        /*0228*/ 	.word	0x000000ff
        /*022c*/ 	.word	0x00036430
        /*0230*/ 	.short	0x010a
        /*0232*/ 	.byte	0x25
	.zero		1


	//   ....[13]....
        /*0234*/ 	.word	0x00003a80
        /*0238*/ 	.word	0x000000ff
        /*023c*/ 	.word	0x00000000
        /*0240*/ 	.short	0x0101
        /*0242*/ 	.byte	0x04
	.zero		1


	//   ....[14]....
        /*0244*/ 	.word	0x00003e10
        /*0248*/ 	.word	0x00000003
        /*024c*/ 	.word	0x00000000
        /*0250*/ 	.short	0x0101
        /*0252*/ 	.byte	0x3f
	.zero		1


	//   ....[15]....
        /*0254*/ 	.word	0x00007780
        /*0258*/ 	.word	0x0000000c
        /*025c*/ 	.word	0x00036420
        /*0260*/ 	.short	0x010a
        /*0262*/ 	.byte	0x3f
	.zero		1


	//   ....[16]....
        /*0264*/ 	.word	0x00007f10
        /*0268*/ 	.word	0x0000000c
        /*026c*/ 	.word	0x00036438
        /*0270*/ 	.short	0x010a
        /*0272*/ 	.byte	0x3f
	.zero		1


	//   ....[17]....
        /*0274*/ 	.word	0x00008290
        /*0278*/ 	.word	0x0000000c
        /*027c*/ 	.word	0x00036428
        /*0280*/ 	.short	0x010a
        /*0282*/ 	.byte	0x3f
	.zero		1


	//   ....[18]....
        /*0284*/ 	.word	0x000085e0
        /*0288*/ 	.word	0x0000000c
        /*028c*/ 	.word	0x00036438
        /*0290*/ 	.short	0x010a
        /*0292*/ 	.byte	0x3f
	.zero		1


	//   ....[19]....
        /*0294*/ 	.word	0x00008900
        /*0298*/ 	.word	0x0000000c
        /*029c*/ 	.word	0x00036420
        /*02a0*/ 	.short	0x010a
        /*02a2*/ 	.byte	0x3f
	.zero		1


	//   ....[20]....
        /*02a4*/ 	.word	0x00008c80
        /*02a8*/ 	.word	0x0000000c
        /*02ac*/ 	.word	0x00036438
        /*02b0*/ 	.short	0x010a
        /*02b2*/ 	.byte	0x3f
	.zero		1


	//   ....[21]....
        /*02b4*/ 	.word	0x00008f90
        /*02b8*/ 	.word	0x0000000c
        /*02bc*/ 	.word	0x00036428
        /*02c0*/ 	.short	0x010a
        /*02c2*/ 	.byte	0x3f
	.zero		1


	//   ....[22]....
        /*02c4*/ 	.word	0x000092b0
        /*02c8*/ 	.word	0x0000000c
        /*02cc*/ 	.word	0x00036438
        /*02d0*/ 	.short	0x010a
        /*02d2*/ 	.byte	0x3f
	.zero		1


	//   ....[23]....
        /*02d4*/ 	.word	0x00009720
        /*02d8*/ 	.word	0x00000005
        /*02dc*/ 	.word	0x00000000
        /*02e0*/ 	.short	0x010a
        /*02e2*/ 	.byte	0x3f
	.zero		1


	//   ....[24]....
        /*02e4*/ 	.word	0x000097a0
        /*02e8*/ 	.word	0x00000017
        /*02ec*/ 	.word	0x00000000
        /*02f0*/ 	.short	0x010a
        /*02f2*/ 	.byte	0x3f
	.zero		1


	//   ....[25]....
        /*02f4*/ 	.word	0x000097f0
        /*02f8*/ 	.word	0x00000007
        /*02fc*/ 	.word	0x00036438
        /*0300*/ 	.short	0x010a
        /*0302*/ 	.byte	0x3f
	.zero		1


	//   ....[26]....
        /*0304*/ 	.word	0x000098d0
        /*0308*/ 	.word	0x00000003
        /*030c*/ 	.word	0x00036400
        /*0310*/ 	.short	0x010a
        /*0312*/ 	.byte	0x3f
	.zero		1


	//   ....[27]....
        /*0314*/ 	.word	0x00009920
        /*0318*/ 	.word	0x00000003
        /*031c*/ 	.word	0x00036410
        /*0320*/ 	.short	0x010a
        /*0322*/ 	.byte	0x3f
	.zero		1


	//   ....[28]....
        /*0324*/ 	.word	0x00009980
        /*0328*/ 	.word	0x00000079
        /*032c*/ 	.word	0x00036430
        /*0330*/ 	.short	0x010a
        /*0332*/ 	.byte	0x3f
	.zero		1


	//   ....[29]....
        /*0334*/ 	.word	0x000099d0
        /*0338*/ 	.word	0x0000000c
        /*033c*/ 	.word	0x00036420
        /*0340*/ 	.short	0x010a
        /*0342*/ 	.byte	0x3f
	.zero		1


	//   ....[30]....
        /*0344*/ 	.word	0x00009a20
        /*0348*/ 	.word	0x0000000c
        /*034c*/ 	.word	0x00036438
        /*0350*/ 	.short	0x010a
        /*0352*/ 	.byte	0x3f
	.zero		1


	//   ....[31]....
        /*0354*/ 	.word	0x00009a70
        /*0358*/ 	.word	0x0000000c
        /*035c*/ 	.word	0x00036428
        /*0360*/ 	.short	0x010a
        /*0362*/ 	.byte	0x3f
	.zero		1


	//   ....[32]....
        /*0364*/ 	.word	0x00009ae0
        /*0368*/ 	.word	0x0000000c
        /*036c*/ 	.word	0x00036438
        /*0370*/ 	.short	0x010a
        /*0372*/ 	.byte	0x3f
	.zero		1


	//   ....[33]....
        /*0374*/ 	.word	0x00009b50
        /*0378*/ 	.word	0x0000000c
        /*037c*/ 	.word	0x00036420
        /*0380*/ 	.short	0x010a
        /*0382*/ 	.byte	0x3f
	.zero		1


	//   ....[34]....
        /*0384*/ 	.word	0x00009ba0
        /*0388*/ 	.word	0x0000000c
        /*038c*/ 	.word	0x00036438
        /*0390*/ 	.short	0x010a
        /*0392*/ 	.byte	0x3f
	.zero		1


	//   ....[35]....
        /*0394*/ 	.word	0x00009bf0
        /*0398*/ 	.word	0x0000000c
        /*039c*/ 	.word	0x00036428
        /*03a0*/ 	.short	0x010a
        /*03a2*/ 	.byte	0x3f
	.zero		1


	//   ....[36]....
        /*03a4*/ 	.word	0x00009c40
        /*03a8*/ 	.word	0x0000000c
        /*03ac*/ 	.word	0x00036438
        /*03b0*/ 	.short	0x010a
        /*03b2*/ 	.byte	0x3f
	.zero		1


	//   ....[37]....
        /*03b4*/ 	.word	0x00009d10
        /*03b8*/ 	.word	0x00000005
        /*03bc*/ 	.word	0x00000000
        /*03c0*/ 	.short	0x010a
        /*03c2*/ 	.byte	0x3f
	.zero		1


	//   ....[38]....
        /*03c4*/ 	.word	0x00009d60
        /*03c8*/ 	.word	0x00000017
        /*03cc*/ 	.word	0x00000000
        /*03d0*/ 	.short	0x010a
        /*03d2*/ 	.byte	0x3f
	.zero		1


	//----- nvinfo : EIATTR_NUM_MBARRIERS
	.align		4
.L_790:
        /*03d4*/ 	.byte	0x03, 0x38
        /*03d6*/ 	.short	0x0007


	//----- nvinfo : EIATTR_EXIT_INSTR_OFFSETS
	.align		4
        /*03d8*/ 	.byte	0x04, 0x1c
        /*03da*/ 	.short	(.L_792 - .L_791)


	//   ....[0]....
.L_791:
        /*03dc*/ 	.word	0x000008f0


	//   ....[1]....
        /*03e0*/ 	.word	0x00004ee0


	//   ....[2]....
        /*03e4*/ 	.word	0x00005e50


	//   ....[3]....
        /*03e8*/ 	.word	0x00009840


	//----- nvinfo : EIATTR_MAX_THREADS
	.align		4
.L_792:
        /*03ec*/ 	.byte	0x04, 0x05
        /*03ee*/ 	.short	(.L_794 - .L_793)
.L_793:
        /*03f0*/ 	.word	0x00000200
        /*03f4*/ 	.word	0x00000001
        /*03f8*/ 	.word	0x00000001


	//----- nvinfo : EIATTR_CRS_STACK_SIZE
	.align		4
.L_794:
        /*03fc*/ 	.byte	0x04, 0x1e
        /*03fe*/ 	.short	(.L_796 - .L_795)
.L_795:
        /*0400*/ 	.word	0x00000000


	//----- nvinfo : EIATTR_CBANK_PARAM_SIZE
	.align		4
.L_796:
        /*0404*/ 	.byte	0x03, 0x19
        /*0406*/ 	.short	0x0970


	//----- nvinfo : EIATTR_PARAM_CBANK
	.align		4
        /*0408*/ 	.byte	0x04, 0x0a
        /*040a*/ 	.short	(.L_798 - .L_797)
	.align		4
.L_797:
        /*040c*/ 	.word	index@(.nv.constant0._ZN7cutlass13device_kernelIN5flash11enable_sm90INS1_16FlashAttnBwdSm90INS1_25CollectiveMainloopBwdSm90ILi2ELi1ELi1EN4cute5tupleIJNS5_1CILi1EEES8_S8_EEENS6_IJNS7_ILi64EEENS7_ILi96EEENS7_ILi192EEEEEENS_10bfloat16_tEfNS_4arch4Sm90ELb1ELb0ELb1ELb0ELb0ELb0ELb1ELb0ELi3ELi1ELi1ELi1ELb0EEENS1_21CollectiveEpilogueBwdISD_SE_SG_Li384ELb0ELb1ELi3EEENS1_25SingleTileBwdLPTSchedulerILb0ELi96ELb0EEEEEEEEEvNT_6ParamsE)
        /*0410*/ 	.short	0x0210
        /*0412*/ 	.short	0x0970


	//----- nvinfo : EIATTR_SW_WAR
	.align		4
.L_798:
        /*0414*/ 	.byte	0x04, 0x36
        /*0416*/ 	.short	(.L_800 - .L_799)
.L_799:
        /*0418*/ 	.word	0x00000008
.L_800:


//--------------------- .nv.info._ZN7cutlass13device_kernelIN5flash11enable_sm90INS1_16FlashAttnBwdSm90INS1_25CollectiveMainloopBwdSm90ILi2ELi1ELi1EN4cute5tupleIJNS5_1CILi1EEES8_S8_EEENS6_IJNS7_ILi64EEENS7_ILi96EEENS7_ILi192EEEEEENS_10bfloat16_tEfNS_4arch4Sm90ELb1ELb0ELb1ELb0ELb1ELb0ELb1ELb0ELi3ELi1ELi1ELi1ELb0EEENS1_21CollectiveEpilogueBwdISD_SE_SG_Li384ELb0ELb1ELi3EEENS1_25SingleTileBwdLPTSchedulerILb0ELi96ELb1EEEEEEEEEvNT_6ParamsE --------------------------
	.section	.nv.info._ZN7cutlass13device_kernelIN5flash11enable_sm90INS1_16FlashAttnBwdSm90INS1_25CollectiveMainloopBwdSm90ILi2ELi1ELi1EN4cute5tupleIJNS5_1CILi1EEES8_S8_EEENS6_IJNS7_ILi64EEENS7_ILi96EEENS7_ILi192EEEEEENS_10bfloat16_tEfNS_4arch4Sm90ELb1ELb0ELb1ELb0ELb1ELb0ELb1ELb0ELi3ELi1ELi1ELi1ELb0EEENS1_21CollectiveEpilogueBwdISD_SE_SG_Li384ELb0ELb1ELi3EEENS1_25SingleTileBwdLPTSchedulerILb0ELi96ELb1EEEEEEEEEvNT_6ParamsE,"",@"SHT_CUDA_INFO"
	.sectionflags	@""
	.align	4


	//----- nvinfo : EIATTR_CUDA_API_VERSION
	.align		4
        /*0000*/ 	.byte	0x04, 0x37
        /*0002*/ 	.short	(.L_802 - .L_801)
.L_801:
        /*0004*/ 	.word	0x00000082


	//----- nvinfo : EIATTR_KPARAM_INFO
	.align		4
.L_802:
        /*0008*/ 	.byte	0x04, 0x17
        /*000a*/ 	.short	(.L_804 - .L_803)
.L_803:
        /*000c*/ 	.word	0x00000000
        /*0010*/ 	.short	0x0000
        /*0012*/ 	.short	0x0070
        /*0014*/ 	.byte	0x00, 0xf0, 0x01, 0x24


	//----- nvinfo : EIATTR_SPARSE_MMA_MASK
	.align		4
.L_804:
        /*0018*/ 	.byte	0x03, 0x50
        /*001a*/ 	.short	0x0000


	//----- nvinfo : EIATTR_MAXREG_COUNT
	.align		4
        /*001c*/ 	.byte	0x03, 0x1b
        /*001e*/ 	.short	0x0080


	//----- nvinfo : EIATTR_NUM_BARRIERS
	.align		4
        /*0020*/ 	.byte	0x02, 0x4c
        /*0022*/ 	.byte	0x10
	.zero		1


	//----- nvinfo : EIATTR_EXTERNS
	.align		4
        /*0024*/ 	.byte	0x04, 0x0f
        /*0026*/ 	.short	(.L_806 - .L_805)


	//   ....[0]....
	.align		4
.L_805:
        /*0028*/ 	.word	index@(__assertfail)


	//----- nvinfo : EIATTR_ANNOTATIONS
	.align		4
.L_806:
        /*002c*/ 	.byte	0x04, 0x55
        /*002e*/ 	.short	(.L_808 - .L_807)


	//   ....[0]....
.L_807:
        /* <DEDUP_REMOVED lines=12> */


	//----- nvinfo : EIATTR_MERCURY_ISA_VERSION
	.align		4
.L_808:
        /*00d8*/ 	.byte	0x03, 0x5f
        /*00da*/ 	.short	0x0101


	//----- nvinfo : EIATTR_INT_WARP_WIDE_INSTR_OFFSETS
	.align		4
        /*00dc*/ 	.byte	0x04, 0x31
        /*00de*/ 	.short	(.L_810 - .L_809)


	//   ....[0]....
.L_809:
        /*00e0*/ 	.word	0x000001e0


	//   ....[1]....
        /*00e4*/ 	.word	0x000002a0


	//   ....[2]....
        /*00e8*/ 	.word	0x00006c90


	//   ....[3]....
        /*00ec*/ 	.word	0x00007440


	//   ....[4]....
        /*00f0*/ 	.word	0x00007aa0


	//----- nvinfo : EIATTR_COOP_GROUP_MASK_REGIDS
	.align		4
.L_810:
        /*00f4*/ 	.byte	0x04, 0x29
        /*00f6*/ 	.short	(.L_812 - .L_811)


	//   ....[0]....
.L_811:
        /*00f8*/ 	.word	0xffffffff


	//   ....[1]....
        /*00fc*/ 	.word	0xffffffff


	//   ....[2]....
        /*0100*/ 	.word	0xffffffff


	//   ....[3]....
        /*0104*/ 	.word	0xffffffff


	//   ....[4]....
        /*0108*/ 	.word	0xffffffff


	//   ....[5]....
        /*010c*/ 	.word	0xffffffff


	//   ....[6]....
        /*0110*/ 	.word	0xffffffff


	//   ....[7]....
        /*0114*/ 	.word	0xffffffff


	//   ....[8]....
        /*0118*/ 	.word	0xffffffff


	//   ....[9]....
        /*011c*/ 	.word	0xffffffff


	//   ....[10]....
        /*0120*/ 	.word	0xffffffff


	//   ....[11]....
        /*0124*/ 	.word	0xffffffff


	//   ....[12]....
        /*0128*/ 	.word	0xffffffff


	//   ....[13]....
        /*012c*/ 	.word	0xffffffff


	//   ....[14]....
        /*0130*/ 	.word	0x0500000f


	//   ....[15]....
        /*0134*/ 	.word	0x0500000f


	//   ....[16]....
        /*0138*/ 	.word	0x0500000f


	//   ....[17]....
        /*013c*/ 	.word	0x0500000f


	//----- nvinfo : EIATTR_COOP_GROUP_INSTR_OFFSETS
	.align		4
.L_812:
        /*0140*/ 	.byte	0x04, 0x28
        /*0142*/ 	.short	(.L_814 - .L_813)


	//   ....[0]....
.L_813:
        /*0144*/ 	.word	0x00000060


	//   ....[1]....
        /*0148*/ 	.word	0x000001f0


	//   ....[2]....
        /*014c*/ 	.word	0x00000280


	//   ....[3]....
        /*0150*/ 	.word	0x00000400


	//   ....[4]....
        /*0154*/ 	.word	0x00000650


	//   ....[5]....
        /*0158*/ 	.word	0x00001260


	//   ....[6]....
        /*015c*/ 	.word	0x00004920


	//   ....[7]....
        /*0160*/ 	.word	0x00005f20


	//   ....[8]....
        /*0164*/ 	.word	0x00006700


	//   ....[9]....
        /*0168*/ 	.word	0x00006bc0


	//   ....[10]....
        /*016c*/ 	.word	0x00006f80


	//   ....[11]....
        /*0170*/ 	.word	0x00007370


	//   ....[12]....
        /*0174*/ 	.word	0x00007620


	//   ....[13]....
        /*0178*/ 	.word	0x000079d0


	//   ....[14]....
        /*017c*/ 	.word	0x0000a310


	//   ....[15]....
        /*0180*/ 	.word	0x0000a480


	//   ....[16]....
        /*0184*/ 	.word	0x0000a4f0


	//   ....[17]....
        /*0188*/ 	.word	0x0000a560


	//----- nvinfo : EIATTR_REG_RECONFIG
	.align		4
.L_814:
        /*018c*/ 	.byte	0x01, 0x54
	.zero		2


	//----- nvinfo : EIATTR_SYSCALL_OFFSETS
	.align		4
        /*0190*/ 	.byte	0x04, 0x46
        /*0192*/ 	.short	(.L_816 - .L_815)


	//   ....[0]....
.L_815:
        /*0194*/ 	.word	0x00000ec0


	//   ....[1]....
        /*0198*/ 	.word	0x00000fb0


	//   ....[2]....
        /*019c*/ 	.word	0x000010f0


	//   ....[3]....
        /*01a0*/ 	.word	0x000011e0


	//   ....[4]....
        /*01a4*/ 	.word	0x00004310


	//   ....[5]....
        /*01a8*/ 	.word	0x00004450


	//   ....[6]....
        /*01ac*/ 	.word	0x00004570


	//   ....[7]....
        /*01b0*/ 	.word	0x00004690


	//----- nvinfo : EIATTR_MBARRIER_INSTR_OFFSETS
	.align		4
.L_816:
        /*01b4*/ 	.byte	0x04, 0x39
        /*01b6*/ 	.short	(.L_818 - .L_817)


	//   ....[0]....
.L_817:
        /*01b8*/ 	.word	0x000002c0
        /*01bc*/ 	.word	0x000000ff
        /*01c0*/ 	.word	0x00036400
        /*01c4*/ 	.short	0x0100
        /*01c6*/ 	.byte	0x06
	.zero		1


	//   ....[1]....
        /*01c8*/ 	.word	0x000003b0
        /*01cc*/ 	.word	0x000000ff
        /*01d0*/ 	.word	0x00036410
        /*01d4*/ 	.short	0x0100
        /*01d6*/ 	.byte	0x08
	.zero		1


	//   ....[2]....
        /*01d8*/ 	.word	0x000003c0
        /*01dc*/ 	.word	0x000000ff
        /*01e0*/ 	.word	0x00036420
        /*01e4*/ 	.short	0x0100
        /*01e6*/ 	.byte	0x08
	.zero		1


	//   ....[3]....
        /*01e8*/ 	.word	0x000003d0
        /*01ec*/ 	.word	0x000000ff
        /*01f0*/ 	.word	0x00036418
        /*01f4*/ 	.short	0x0100
        /*01f6*/ 	.byte	0x08
	.zero		1


	//   ....[4]....
        /*01f8*/ 	.word	0x000003e0
        /*01fc*/ 	.word	0x000000ff
        /*0200*/ 	.word	0x00036428
        /*0204*/ 	.short	0x0100
        /*0206*/ 	.byte	0x08
	.zero		1


	//   ....[5]....
        /*0208*/ 	.word	0x00000510
        /*020c*/ 	.word	0x000000ff
        /*0210*/ 	.word	0x00036430
        /*0214*/ 	.short	0x0100
        /*0216*/ 	.byte	0x08
	.zero		1


	//   ....[6]....
        /*0218*/ 	.word	0x00000520
        /*021c*/ 	.word	0x000000ff
        /*0220*/ 	.word	0x00036438
        /*0224*/ 	.short	0x0100
        /*0226*/ 	.byte	0x08
	.zero		1


	//   ....[7]....
        /*0228*/ 	.word	0x00001290
        /*022c*/ 	.word	0x000000ff
        /*0230*/ 	.word	0x00036400
        /*0234*/ 	.short	0x010a
        /*0236*/ 	.byte	0x28
	.zero		1


	//   ....[8]....
        /*0238*/ 	.word	0x00001380
        /*023c*/ 	.word	0x000000ff
        /*0240*/ 	.word	0x00036400
        /*0244*/ 	.short	0x010a
        /*0246*/ 	.byte	0x28
	.zero		1


	//   ....[9]....
        /*0248*/ 	.word	0x00001ad0
        /*024c*/ 	.word	0x00000003
        /*0250*/ 	.word	0x00036410
        /*0254*/ 	.short	0x010a
        /*0256*/ 	.byte	0x3f
	.zero		1


	//   ....[10]....
        /*0258*/ 	.word	0x00001b10
        /*025c*/ 	.word	0x00000003
        /*0260*/ 	.word	0x00036410
        /*0264*/ 	.short	0x010a
        /*0266*/ 	.byte	0x3f
	.zero		1


	//   ....[11]....
        /*0268*/ 	.word	0x000021b0
        /*026c*/ 	.word	0x000000ff
        /*0270*/ 	.word	0x00036430
        /*0274*/ 	.short	0x010a
        /*0276*/ 	.byte	0x28
	.zero		1


	//   ....[12]....
        /*0278*/ 	.word	0x00002400
        /*027c*/ 	.word	0x000000ff
        /*0280*/ 	.word	0x00036430
        /*0284*/ 	.short	0x010a
        /*0286*/ 	.byte	0x28
	.zero		1


	//   ....[13]....
        /*0288*/ 	.word	0x00003ac0
        /*028c*/ 	.word	0x000000ff
        /*0290*/ 	.word	0x00000000
        /*0294*/ 	.short	0x0101
        /*0296*/ 	.byte	0x04
	.zero		1


	//   ....[14]....
        /*0298*/ 	.word	0x00003e50
        /*029c*/ 	.word	0x00000003
        /*02a0*/ 	.word	0x00000000
        /*02a4*/ 	.short	0x0101
        /*02a6*/ 	.byte	0x3f
	.zero		1


	//   ....[15]....
        /*02a8*/ 	.word	0x00008200
        /*02ac*/ 	.word	0x0000000c
        /*02b0*/ 	.word	0x00036420
        /*02b4*/ 	.short	0x010a
        /*02b6*/ 	.byte	0x3f
	.zero		1


	//   ....[16]....
        /*02b8*/ 	.word	0x00008990
        /*02bc*/ 	.word	0x0000000c
        /*02c0*/ 	.word	0x00036438
        /*02c4*/ 	.short	0x010a
        /*02c6*/ 	.byte	0x3f
	.zero		1


	//   ....[17]....
        /*02c8*/ 	.word	0x00008d10
        /*02cc*/ 	.word	0x0000000c
        /*02d0*/ 	.word	0x00036428
        /*02d4*/ 	.short	0x010a
        /*02d6*/ 	.byte	0x3f
	.zero		1


	//   ....[18]....
        /*02d8*/ 	.word	0x00009060
        /*02dc*/ 	.word	0x0000000c
        /*02e0*/ 	.word	0x00036438
        /*02e4*/ 	.short	0x010a
        /*02e6*/ 	.byte	0x3f
	.zero		1


	//   ....[19]....
        /*02e8*/ 	.word	0x00009380
        /*02ec*/ 	.word	0x0000000c
        /*02f0*/ 	.word	0x00036420
        /*02f4*/ 	.short	0x010a
        /*02f6*/ 	.byte	0x3f
	.zero		1


	//   ....[20]....
        /*02f8*/ 	.word	0x00009700
        /*02fc*/ 	.word	0x0000000c
        /*0300*/ 	.word	0x00036438
        /*0304*/ 	.short	0x010a
        /*0306*/ 	.byte	0x3f
	.zero		1


	//   ....[21]....
        /*0308*/ 	.word	0x00009a10
        /*030c*/ 	.word	0x0000000c
        /*0310*/ 	.word	0x00036428
        /*0314*/ 	.short	0x010a
        /*0316*/ 	.byte	0x3f
	.zero		1


	//   ....[22]....
        /*0318*/ 	.word	0x00009d30
        /*031c*/ 	.word	0x0000000c
        /*0320*/ 	.word	0x00036438
        /*0324*/ 	.short	0x010a
        /*0326*/ 	.byte	0x3f
	.zero		1


	//   ....[23]....
        /*0328*/ 	.word	0x0000a1a0
        /*032c*/ 	.word	0x00000005
        /*0330*/ 	.word	0x00000000
        /*0334*/ 	.short	0x010a
        /*0336*/ 	.byte	0x3f
	.zero		1


	//   ....[24]....
        /*0338*/ 	.word	0x0000a220
        /*033c*/ 	.word	0x00000017
        /*0340*/ 	.word	0x00000000
        /*0344*/ 	.short	0x010a
        /*0346*/ 	.byte	0x3f
	.zero		1


	//   ....[25]....
        /*0348*/ 	.word	0x0000a270
        /*034c*/ 	.word	0x00000007
        /*0350*/ 	.word	0x00036438
        /*0354*/ 	.short	0x010a
        /*0356*/ 	.byte	0x3f
	.zero		1


	//   ....[26]....
        /*0358*/ 	.word	0x0000a350
        /*035c*/ 	.word	0x00000003
        /*0360*/ 	.word	0x00036400
        /*0364*/ 	.short	0x010a
        /*0366*/ 	.byte	0x3f
	.zero		1


	//   ....[27]....
        /*0368*/ 	.word	0x0000a3a0
        /*036c*/ 	.word	0x00000003
        /*0370*/ 	.word	0x00036410
        /*0374*/ 	.short	0x010a
        /*0376*/ 	.byte	0x3f
	.zero		1


	//   ....[28]....
        /*0378*/ 	.word	0x0000a400
        /*037c*/ 	.word	0x00000079
        /*0380*/ 	.word	0x00036430
        /*0384*/ 	.short	0x010a
        /*0386*/ 	.byte	0x3f
	.zero		1


	//   ....[29]....
        /*0388*/ 	.word	0x0000a5a0
        /*038c*/ 	.word	0x0000000c
        /*0390*/ 	.word	0x00036420
        /*0394*/ 	.short	0x010a
        /*0396*/ 	.byte	0x3f
	.zero		1


	//   ....[30]....
        /*0398*/ 	.word	0x0000a5f0
        /*039c*/ 	.word	0x0000000c
        /*03a0*/ 	.word	0x00036438
        /*03a4*/ 	.short	0x010a
        /*03a6*/ 	.byte	0x3f
	.zero		1


	//   ....[31]....
        /*03a8*/ 	.word	0x0000a640
        /*03ac*/ 	.word	0x0000000c
        /*03b0*/ 	.word	0x00036428
        /*03b4*/ 	.short	0x010a
        /*03b6*/ 	.byte	0x3f
	.zero		1


	//   ....[32]....
        /*03b8*/ 	.word	0x0000a6b0
        /*03bc*/ 	.word	0x0000000c
        /*03c0*/ 	.word	0x00036438
        /*03c4*/ 	.short	0x010a
        /*03c6*/ 	.byte	0x3f
	.zero		1


	//   ....[33]....
        /*03c8*/ 	.word	0x0000a720
        /*03cc*/ 	.word	0x0000000c
        /*03d0*/ 	.word	0x00036420
        /*03d4*/ 	.short	0x010a
        /*03d6*/ 	.byte	0x3f
	.zero		1


	//   ....[34]....
        /*03d8*/ 	.word	0x0000a770
        /*03dc*/ 	.word	0x0000000c
        /*03e0*/ 	.word	0x00036438
        /*03e4*/ 	.short	0x010a
        /*03e6*/ 	.byte	0x3f
	.zero		1


	//   ....[35]....
        /*03e8*/ 	.word	0x0000a7c0
        /*03ec*/ 	.word	0x0000000c
        /*03f0*/ 	.word	0x00036428
        /*03f4*/ 	.short	0x010a
        /*03f6*/ 	.byte	0x3f
	.zero		1


	//   ....[36]....
        /*03f8*/ 	.word	0x0000a810
        /*03fc*/ 	.word	0x0000000c
        /*0400*/ 	.word	0x00036438
        /*0404*/ 	.short	0x010a
        /*0406*/ 	.byte	0x3f
	.zero		1


	//   ....[37]....
        /*0408*/ 	.word	0x0000a8e0
        /*040c*/ 	.word	0x00000005
        /*0410*/ 	.word	0x00000000
        /*0414*/ 	.short	0x010a
        /*0416*/ 	.byte	0x3f
	.zero		1


	//   ....[38]....
        /*0418*/ 	.word	0x0000a930
        /*041c*/ 	.word	0x00000017
        /*0420*/ 	.word	0x00000000
        /*0424*/ 	.short	0x010a
        /*0426*/ 	.byte	0x3f
	.zero		1


	//----- nvinfo : EIATTR_NUM_MBARRIERS
	.align		4
.L_818:
        /*0428*/ 	.byte	0x03, 0x38
        /*042a*/ 	.short	0x0007


	//----- nvinfo : EIATTR_EXIT_INSTR_OFFSETS
	.align		4
        /*042c*/ 	.byte	0x04, 0x1c
        /*042e*/ 	.short	(.L_820 - .L_819)


	//   ....[0]....
.L_819:
        /*0430*/ 	.word	0x00000930


	//   ....[1]....
        /*0434*/ 	.word	0x00004f50


	//   ....[2]....
        /*0438*/ 	.word	0x00005ed0


	//   ....[3]....
        /*043c*/ 	.word	0x0000a2c0


	//----- nvinfo : EIATTR_MAX_THREADS
	.align		4
.L_820:
        /*0440*/ 	.byte	0x04, 0x05
        /*0442*/ 	.short	(.L_822 - .L_821)
.L_821:
        /*0444*/ 	.word	0x00000200
        /*0448*/ 	.word	0x00000001
        /*044c*/ 	.word	0x00000001


	//----- nvinfo : EIATTR_CRS_STACK_SIZE
	.align		4
.L_822:
        /*0450*/ 	.byte	0x04, 0x1e
        /*0452*/ 	.short	(.L_824 - .L_823)
.L_823:
        /*0454*/ 	.word	0x00000000


	//----- nvinfo : EIATTR_CBANK_PARAM_SIZE
	.align		4
.L_824:
        /*0458*/ 	.byte	0x03, 0x19
        /*045a*/ 	.short	0x0970


	//----- nvinfo : EIATTR_PARAM_CBANK
	.align		4
        /*045c*/ 	.byte	0x04, 0x0a
        /*045e*/ 	.short	(.L_826 - .L_825)
	.align		4
.L_825:
        /*0460*/ 	.word	index@(.nv.constant0._ZN7cutlass13device_kernelIN5flash11enable_sm90INS1_16FlashAttnBwdSm90INS1_25CollectiveMainloopBwdSm90ILi2ELi1ELi1EN4cute5tupleIJNS5_1CILi1EEES8_S8_EEENS6_IJNS7_ILi64EEENS7_ILi96EEENS7_ILi192EEEEEENS_10bfloat16_tEfNS_4arch4Sm90ELb1ELb0ELb1ELb0ELb1ELb0ELb1ELb0ELi3ELi1ELi1ELi1ELb0EEENS1_21CollectiveEpilogueBwdISD_SE_SG_Li384ELb0ELb1ELi3EEENS1_25SingleTileBwdLPTSchedulerILb0ELi96ELb1EEEEEEEEEvNT_6ParamsE)
        /*0464*/ 	.short	0x0210
        /*0466*/ 	.short	0x0970


	//----- nvinfo : EIATTR_SW_WAR
	.align		4
.L_826:
        /*0468*/ 	.byte	0x04, 0x36
        /*046a*/ 	.short	(.L_828 - .L_827)
.L_827:
        /*046c*/ 	.word	0x00000008
.L_828:


//--------------------- .nv.info._ZN7cutlass13device_kernelIN5flash11enable_sm90INS1_16FlashAttnBwdSm90INS1_25CollectiveMainloopBwdSm90ILi2ELi1ELi1EN4cute5tupleIJNS5_1CILi1EEES8_S8_EEENS6_IJNS7_ILi64EEENS7_ILi96EEENS7_ILi192EEEEEENS_10bfloat16_tEfNS_4arch4Sm90ELb1ELb0ELb1ELb0ELb0ELb0ELb1ELb0ELi3ELi1ELi1ELi1ELb0EEENS1_24CollectiveEpilogueBwdGQAISD_fSG_Li384ELb0ELb0EEENS1_25SingleTileBwdLPTSchedulerILb0ELi96ELb0EEEEEEEEEvNT_6ParamsE --------------------------
	.section	.nv.info._ZN7cutlass13device_kernelIN5flash11enable_sm90INS1_16FlashAttnBwdSm90INS1_25CollectiveMainloopBwdSm90ILi2ELi1ELi1EN4cute5tupleIJNS5_1CILi1EEES8_S8_EEENS6_IJNS7_ILi64EEENS7_ILi96EEENS7_ILi192EEEEEENS_10bfloat16_tEfNS_4arch4Sm90ELb1ELb0ELb1ELb0ELb0ELb0ELb1ELb0ELi3ELi1ELi1ELi1ELb0EEENS1_24CollectiveEpilogueBwdGQAISD_fSG_Li384ELb0ELb0EEENS1_25SingleTileBwdLPTSchedulerILb0ELi96ELb0EEEEEEEEEvNT_6ParamsE,"",@"SHT_CUDA_INFO"
	.sectionflags	@""
	.align	4


	//----- nvinfo : EIATTR_CUDA_API_VERSION
	.align		4
        /*0000*/ 	.byte	0x04, 0x37
        /*0002*/ 	.short	(.L_830 - .L_829)
.L_829:
        /*0004*/ 	.word	0x00000082


	//----- nvinfo : EIATTR_KPARAM_INFO
	.align		4
.L_830:
        /*0008*/ 	.byte	0x04, 0x17
        /*000a*/ 	.short	(.L_832 - .L_831)
.L_831:
        /*000c*/ 	.word	0x00000000
        /*0010*/ 	.short	0x0000
        /*0012*/ 	.short	0x0070
        /*0014*/ 	.byte	0x00, 0xf0, 0x01, 0x1c


	//----- nvinfo : EIATTR_SPARSE_MMA_MASK
	.align		4
.L_832:
        /*0018*/ 	.byte	0x03, 0x50
        /*001a*/ 	.short	0x0000


	//----- nvinfo : EIATTR_MAXREG_COUNT
	.align		4
        /*001c*/ 	.byte	0x03, 0x1b
        /*001e*/ 	.short	0x0080


	//----- nvinfo : EIATTR_NUM_BARRIERS
	.align		4
        /*0020*/ 	.byte	0x02, 0x4c
        /*0022*/ 	.byte	0x10
	.zero		1


	//----- nvinfo : EIATTR_EXTERNS
	.align		4
        /*0024*/ 	.byte	0x04, 0x0f
        /*0026*/ 	.short	(.L_834 - .L_833)


	//   ....[0]....
	.align		4
.L_833:
        /*0028*/ 	.word	index@(__assertfail)


	//----- nvinfo : EIATTR_ANNOTATIONS
	.align		4
.L_834:
        /*002c*/ 	.byte	0x04, 0x55
        /*002e*/ 	.short	(.L_836 - .L_835)


	//   ....[0]....
.L_835:
        /* <DEDUP_REMOVED lines=12> */


	//----- nvinfo : EIATTR_MERCURY_ISA_VERSION
	.align		4
.L_836:
        /*00d8*/ 	.byte	0x03, 0x5f
        /*00da*/ 	.short	0x0101


	//----- nvinfo : EIATTR_INT_WARP_WIDE_INSTR_OFFSETS
	.align		4
        /*00dc*/ 	.byte	0x04, 0x31
        /*00de*/ 	.short	(.L_838 - .L_837)


	//   ....[0]....
.L_837:
        /*00e0*/ 	.word	0x00000180


	//   ....[1]....
        /*00e4*/ 	.word	0x00000240


	//----- nvinfo : EIATTR_COOP_GROUP_MASK_REGIDS
	.align		4
.L_838:
        /*00e8*/ 	.byte	0x04, 0x29
        /*00ea*/ 	.short	(.L_840 - .L_839)


	//   ....[0]....
.L_839:
        /*00ec*/ 	.word	0xffffffff


	//   ....[1]....
        /*00f0*/ 	.word	0xffffffff


	//   ....[2]....
        /*00f4*/ 	.word	0xffffffff


	//   ....[3]....
        /*00f8*/ 	.word	0xffffffff


	//   ....[4]....
        /*00fc*/ 	.word	0xffffffff


	//   ....[5]....
        /*0100*/ 	.word	0xffffffff


	//   ....[6]....
        /*0104*/ 	.word	0xffffffff


	//   ....[7]....
        /*0108*/ 	.word	0x0500000f


	//----- nvinfo : EIATTR_COOP_GROUP_INSTR_OFFSETS
	.align		4
.L_840:
        /*010c*/ 	.byte	0x04, 0x28
        /*010e*/ 	.short	(.L_842 - .L_841)


	//   ....[0]....
.L_841:
        /*0110*/ 	.word	0x00000060


	//   ....[1]....
        /*0114*/ 	.word	0x00000190


	//   ....[2]....
        /*0118*/ 	.word	0x00000220


	//   ....[3]....
        /*011c*/ 	.word	0x000003a0


	//   ....[4]....
        /*0120*/ 	.word	0x000005f0


	//   ....[5]....
        /*0124*/ 	.word	0x000011d0


	//   ....[6]....
        /*0128*/ 	.word	0x000048f0


	//   ....[7]....
        /*012c*/ 	.word	0x000082e0


	//----- nvinfo : EIATTR_REG_RECONFIG
	.align		4
.L_842:
        /*0130*/ 	.byte	0x01, 0x54
	.zero		2


	//----- nvinfo : EIATTR_SYSCALL_OFFSETS
	.align		4
        /*0134*/ 	.byte	0x04, 0x46
        /*0136*/ 	.short	(.L_844 - .L_843)


	//   ....[0]....
.L_843:
        /*0138*/ 	.word	0x00000e30


	//   ....[1]....
        /*013c*/ 	.word	0x00000f20


	//   ....[2]....
        /*0140*/ 	.word	0x00001060


	//   ....[3]....
        /*0144*/ 	.word	0x00001150


	//----- nvinfo : EIATTR_MBARRIER_INSTR_OFFSETS
	.align		4
.L_844:
        /*0148*/ 	.byte	0x04, 0x39
        /*014a*/ 	.short	(.L_846 - .L_845)


	//   ....[0]....
.L_845:
        /*014c*/ 	.word	0x00000260
        /*0150*/ 	.word	0x000000ff
        /*0154*/ 	.word	0x00036400
        /*0158*/ 	.short	0x0100
        /*015a*/ 	.byte	0x06
	.zero		1


	//   ....[1]....
        /*015c*/ 	.word	0x00000350
        /*0160*/ 	.word	0x000000ff
        /*0164*/ 	.word	0x00036410
        /*0168*/ 	.short	0x0100
        /*016a*/ 	.byte	0x08
	.zero		1


	//   ....[2]....
        /*016c*/ 	.word	0x00000360
        /*0170*/ 	.word	0x000000ff
        /*0174*/ 	.word	0x00036420
        /*0178*/ 	.short	0x0100
        /*017a*/ 	.byte	0x08
	.zero		1


	//   ....[3]....
        /*017c*/ 	.word	0x00000370
        /*0180*/ 	.word	0x000000ff
        /*0184*/ 	.word	0x00036418
        /*0188*/ 	.short	0x0100
        /*018a*/ 	.byte	0x08
	.zero		1


	//   ....[4]....
        /*018c*/ 	.word	0x00000380
        /*0190*/ 	.word	0x000000ff
        /*0194*/ 	.word	0x00036428
        /*0198*/ 	.short	0x0100
        /*019a*/ 	.byte	0x08
	.zero		1


	//   ....[5]....
        /*019c*/ 	.word	0x000004b0
        /*01a0*/ 	.word	0x000000ff
        /*01a4*/ 	.word	0x00036430
        /*01a8*/ 	.short	0x0100
        /*01aa*/ 	.byte	0x08
	.zero		1


	//   ....[6]....
        /*01ac*/ 	.word	0x000004c0
        /*01b0*/ 	.word	0x000000ff
        /*01b4*/ 	.word	0x00036438
        /*01b8*/ 	.short	0x0100
        /*01ba*/ 	.byte	0x08
	.zero		1


	//   ....[7]....
        /*01bc*/ 	.word	0x00001200
        /*01c0*/ 	.word	0x000000ff
        /*01c4*/ 	.word	0x00036400
        /*01c8*/ 	.short	0x010a
        /*01ca*/ 	.byte	0x28
	.zero		1


	//   ....[8]....
        /*01cc*/ 	.word	0x000012f0
        /*01d0*/ 	.word	0x000000ff
        /*01d4*/ 	.word	0x00036400
        /*01d8*/ 	.short	0x010a
        /*01da*/ 	.byte	0x28
	.zero		1


	//   ....[9]....
        /*01dc*/ 	.word	0x00001a30
        /*01e0*/ 	.word	0x00000003
        /*01e4*/ 	.word	0x00036410
        /*01e8*/ 	.short	0x010a
        /*01ea*/ 	.byte	0x3f
	.zero		1


	//   ....[10]....
        /*01ec*/ 	.word	0x00001a70
        /*01f0*/ 	.word	0x00000003
        /*01f4*/ 	.word	0x00036410
        /*01f8*/ 	.short	0x010a
        /*01fa*/ 	.byte	0x3f
	.zero		1


	//   ....[11]....
        /*01fc*/ 	.word	0x00002110
        /*0200*/ 	.word	0x000000ff
        /*0204*/ 	.word	0x00036430
        /*0208*/ 	.short	0x010a
        /*020a*/ 	.byte	0x28
	.zero		1


	//   ....[12]....
        /*020c*/ 	.word	0x00002360
        /*0210*/ 	.word	0x000000ff
        /*0214*/ 	.word	0x00036430
        /*0218*/ 	.short	0x010a
        /*021a*/ 	.byte	0x28
	.zero		1


	//   ....[13]....
        /*021c*/ 	.word	0x00003a20
        /*0220*/ 	.word	0x000000ff
        /*0224*/ 	.word	0x00000000
        /*0228*/ 	.short	0x0101
        /*022a*/ 	.byte	0x04
	.zero		1


	//   ....[14]....
        /*022c*/ 	.word	0x00003db0
        /*0230*/ 	.word	0x00000003
        /*0234*/ 	.word	0x00000000
        /*0238*/ 	.short	0x0101
        /*023a*/ 	.byte	0x3f
	.zero		1


	//   ....[15]....
        /*023c*/ 	.word	0x000061d0
        /*0240*/ 	.word	0x0000000c
        /*0244*/ 	.word	0x00036420
        /*0248*/ 	.short	0x010a
        /*024a*/ 	.byte	0x3f
	.zero		1


	//   ....[16]....
        /*024c*/ 	.word	0x00006960
        /*0250*/ 	.word	0x0000000c
        /*0254*/ 	.word	0x00036438
        /*0258*/ 	.short	0x010a
        /*025a*/ 	.byte	0x3f
	.zero		1


	//   ....[17]....
        /*025c*/ 	.word	0x00006ce0
        /*0260*/ 	.word	0x0000000c
        /*0264*/ 	.word	0x00036428
        /*0268*/ 	.short	0x010a
        /*026a*/ 	.byte	0x3f
	.zero		1


	//   ....[18]....
        /*026c*/ 	.word	0x00007030
        /*0270*/ 	.word	0x0000000c
        /*0274*/ 	.word	0x00036438
        /*0278*/ 	.short	0x010a
        /*027a*/ 	.byte	0x3f
	.zero		1


	//   ....[19]....
        /*027c*/ 	.word	0x00007350
        /*0280*/ 	.word	0x0000000c
        /*0284*/ 	.word	0x00036420
        /*0288*/ 	.short	0x010a
        /*028a*/ 	.byte	0x3f
	.zero		1


	//   ....[20]....
        /*028c*/ 	.word	0x000076d0
        /*0290*/ 	.word	0x0000000c
        /*0294*/ 	.word	0x00036438
        /*0298*/ 	.short	0x010a
        /*029a*/ 	.byte	0x3f
	.zero		1


	//   ....[21]....
        /*029c*/ 	.word	0x000079e0
        /*02a0*/ 	.word	0x0000000c
        /*02a4*/ 	.word	0x00036428
        /*02a8*/ 	.short	0x010a
        /*02aa*/ 	.byte	0x3f
	.zero		1


	//   ....[22]....
        /*02ac*/ 	.word	0x00007d00
        /*02b0*/ 	.word	0x0000000c
        /*02b4*/ 	.word	0x00036438
        /*02b8*/ 	.short	0x010a
        /*02ba*/ 	.byte	0x3f
	.zero		1


	//   ....[23]....
        /*02bc*/ 	.word	0x00008170
        /*02c0*/ 	.word	0x00000005
        /*02c4*/ 	.word	0x00000000
        /*02c8*/ 	.short	0x010a
        /*02ca*/ 	.byte	0x3f
	.zero		1


	//   ....[24]....
        /*02cc*/ 	.word	0x000081f0
        /*02d0*/ 	.word	0x00000017
        /*02d4*/ 	.word	0x00000000
        /*02d8*/ 	.short	0x010a
        /*02da*/ 	.byte	0x3f
	.zero		1


	//   ....[25]....
        /*02dc*/ 	.word	0x00008240
        /*02e0*/ 	.word	0x00000007
        /*02e4*/ 	.word	0x00036438
        /*02e8*/ 	.short	0x010a
        /*02ea*/ 	.byte	0x3f
	.zero		1


	//   ....[26]....
        /*02ec*/ 	.word	0x00008320
        /*02f0*/ 	.word	0x00000003
        /*02f4*/ 	.word	0x00036400
        /*02f8*/ 	.short	0x010a
        /*02fa*/ 	.byte	0x3f
	.zero		1


	//   ....[27]....
        /*02fc*/ 	.word	0x00008370
        /*0300*/ 	.word	0x00000003
        /*0304*/ 	.word	0x00036410
        /*0308*/ 	.short	0x010a
        /*030a*/ 	.byte	0x3f
	.zero		1


	//   ....[28]....
        /*030c*/ 	.word	0x000083d0
        /*0310*/ 	.word	0x00000079
        /*0314*/ 	.word	0x00036430
        /*0318*/ 	.short	0x010a
        /*031a*/ 	.byte	0x3f
	.zero		1


	//   ....[29]....
        /*031c*/ 	.word	0x00008420
        /*0320*/ 	.word	0x0000000c
        /*0324*/ 	.word	0x00036420
        /*0328*/ 	.short	0x010a
        /*032a*/ 	.byte	0x3f
	.zero		1


	//   ....[30]....
        /*032c*/ 	.word	0x00008470
        /*0330*/ 	.word	0x0000000c
        /*0334*/ 	.word	0x00036438
        /*0338*/ 	.short	0x010a
        /*033a*/ 	.byte	0x3f
	.zero		1


	//   ....[31]....
        /*033c*/ 	.word	0x000084c0
        /*0340*/ 	.word	0x0000000c
        /*0344*/ 	.word	0x00036428
        /*0348*/ 	.short	0x010a
        /*034a*/ 	.byte	0x3f
	.zero		1


	//   ....[32]....
        /*034c*/ 	.word	0x00008530
        /*0350*/ 	.word	0x0000000c
        /*0354*/ 	.word	0x00036438
        /*0358*/ 	.short	0x010a
        /*035a*/ 	.byte	0x3f
	.zero		1


	//   ....[33]....
        /*035c*/ 	.word	0x000085a0
        /*0360*/ 	.word	0x0000000c
        /*0364*/ 	.word	0x00036420
        /*0368*/ 	.short	0x010a
        /*036a*/ 	.byte	0x3f
	.zero		1


	//   ....[34]....
        /*036c*/ 	.word	0x000085f0
        /*0370*/ 	.word	0x0000000c
        /*0374*/ 	.word	0x00036438
        /*0378*/ 	.short	0x010a
        /*037a*/ 	.byte	0x3f
	.zero		1


	//   ....[35]....
        /*037c*/ 	.word	0x00008640
        /*0380*/ 	.word	0x0000000c
        /*0384*/ 	.word	0x00036428
        /*0388*/ 	.short	0x010a
        /*038a*/ 	.byte	0x3f
	.zero		1


	//   ....[36]....
        /*038c*/ 	.word	0x00008690
        /*0390*/ 	.word	0x0000000c
        /*0394*/ 	.word	0x00036438
        /*0398*/ 	.short	0x010a
        /*039a*/ 	.byte	0x3f
	.zero		1


	//   ....[37]....
        /*039c*/ 	.word	0x00008760
        /*03a0*/ 	.word	0x00000005
        /*03a4*/ 	.word	0x00000000
        /*03a8*/ 	.short	0x010a
        /*03aa*/ 	.byte	0x3f
	.zero		1


	//   ....[38]....
        /*03ac*/ 	.word	0x000087b0
        /*03b0*/ 	.word	0x00000017
        /*03b4*/ 	.word	0x00000000
        /*03b8*/ 	.short	0x010a
        /*03ba*/ 	.byte	0x3f
	.zero		1


	//----- nvinfo : EIATTR_NUM_MBARRIERS
	.align		4
.L_846:
        /*03bc*/ 	.byte	0x03, 0x38
        /*03be*/ 	.short	0x0007


	//----- nvinfo : EIATTR_EXIT_INSTR_OFFSETS
	.align		4
        /*03c0*/ 	.byte	0x04, 0x1c
        /*03c2*/ 	.short	(.L_848 - .L_847)


	//   ....[0]....
.L_847:
        /*03c4*/ 	.word	0x00008290


	//----- nvinfo : EIATTR_MAX_THREADS
	.align		4
.L_848:
        /*03c8*/ 	.byte	0x04, 0x05
        /*03ca*/ 	.short	(.L_850 - .L_849)
.L_849:
        /*03cc*/ 	.word	0x00000200
        /*03d0*/ 	.word	0x00000001
        /*03d4*/ 	.word	0x00000001


	//----- nvinfo : EIATTR_CRS_STACK_SIZE
	.align		4
.L_850:
        /*03d8*/ 	.byte	0x04, 0x1e
        /*03da*/ 	.short	(.L_852 - .L_851)
.L_851:
        /*03dc*/ 	.word	0x00000000


	//----- nvinfo : EIATTR_CBANK_PARAM_SIZE
	.align		4
.L_852:
        /*03e0*/ 	.byte	0x03, 0x19
        /*03e2*/ 	.short	0x0770


	//----- nvinfo : EIATTR_PARAM_CBANK
	.align		4
        /*03e4*/ 	.byte	0x04, 0x0a
        /*03e6*/ 	.short	(.L_854 - .L_853)
	.align		4
.L_853:
        /*03e8*/ 	.word	index@(.nv.constant0._ZN7cutlass13device_kernelIN5flash11enable_sm90INS1_16FlashAttnBwdSm90INS1_25CollectiveMainloopBwdSm90ILi2ELi1ELi1EN4cute5tupleIJNS5_1CILi1EEES8_S8_EEENS6_IJNS7_ILi64EEENS7_ILi96EEENS7_ILi192EEEEEENS_10bfloat16_tEfNS_4arch4Sm90ELb1ELb0ELb1ELb0ELb0ELb0ELb1ELb0ELi3ELi1ELi1ELi1ELb0EEENS1_24CollectiveEpilogueBwdGQAISD_fSG_Li384ELb0ELb0EEENS1_25SingleTileBwdLPTSchedulerILb0ELi96ELb0EEEEEEEEEvNT_6ParamsE)
        /*03ec*/ 	.short	0x0210
        /*03ee*/ 	.short	0x0770


	//----- nvinfo : EIATTR_SW_WAR
	.align		4
.L_854:
        /*03f0*/ 	.byte	0x04, 0x36
        /*03f2*/ 	.short	(.L_856 - .L_855)
.L_855:
        /*03f4*/ 	.word	0x00000008
.L_856:


//--------------------- .nv.info._ZN7cutlass13device_kernelIN5flash11enable_sm90INS1_16FlashAttnBwdSm90INS1_25CollectiveMainloopBwdSm90ILi2ELi1ELi1EN4cute5tupleIJNS5_1CILi1EEES8_S8_EEENS6_IJNS7_ILi64EEENS7_ILi96EEENS7_ILi192EEEEEENS_10bfloat16_tEfNS_4arch4Sm90ELb1ELb0ELb1ELb0ELb1ELb0ELb1ELb0ELi3ELi1ELi1ELi1ELb0EEENS1_24CollectiveEpilogueBwdGQAISD_fSG_Li384ELb0ELb1EEENS1_25SingleTileBwdLPTSchedulerILb0ELi96ELb1EEEEEEEEEvNT_6ParamsE --------------------------
	.section	.nv.info._ZN7cutlass13device_kernelIN5flash11enable_sm90INS1_16FlashAttnBwdSm90INS1_25CollectiveMainloopBwdSm90ILi2ELi1ELi1EN4cute5tupleIJNS5_1CILi1EEES8_S8_EEENS6_IJNS7_ILi64EEENS7_ILi96EEENS7_ILi192EEEEEENS_10bfloat16_tEfNS_4arch4Sm90ELb1ELb0ELb1ELb0ELb1ELb0ELb1ELb0ELi3ELi1ELi1ELi1ELb0EEENS1_24CollectiveEpilogueBwdGQAISD_fSG_Li384ELb0ELb1EEENS1_25SingleTileBwdLPTSchedulerILb0ELi96ELb1EEEEEEEEEvNT_6ParamsE,"",@"SHT_CUDA_INFO"
	.sectionflags	@""
	.align	4


	//----- nvinfo : EIATTR_CUDA_API_VERSION
	.align		4
        /*0000*/ 	.byte	0x04, 0x37
        /*0002*/ 	.short	(.L_858 - .L_857)
.L_857:
        /*0004*/ 	.word	0x00000082


	//----- nvinfo : EIATTR_KPARAM_INFO
	.align		4
.L_858:
        /*0008*/ 	.byte	0x04, 0x17
        /*000a*/ 	.short	(.L_860 - .L_859)
.L_859:
        /*000c*/ 	.word	0x00000000
        /*0010*/ 	.short	0x0000
        /*0012*/ 	.short	0x0070
        /*0014*/ 	.byte	0x00, 0xf0, 0x01, 0x1c


	//----- nvinfo : EIATTR_SPARSE_MMA_MASK
	.align		4
.L_860:
        /*0018*/ 	.byte	0x03, 0x50
        /*001a*/ 	.short	0x0000


	//----- nvinfo : EIATTR_MAXREG_COUNT
	.align		4
        /*001c*/ 	.byte	0x03, 0x1b
        /*001e*/ 	.short	0x0080


	//----- nvinfo : EIATTR_NUM_BARRIERS
	.align		4
        /*0020*/ 	.byte	0x02, 0x4c
        /*0022*/ 	.byte	0x10
	.zero		1


	//----- nvinfo : EIATTR_EXTERNS
	.align		4
        /*0024*/ 	.byte	0x04, 0x0f
        /*0026*/ 	.short	(.L_862 - .L_861)


	//   ....[0]....
	.align		4
.L_861:
        /*0028*/ 	.word	index@(__assertfail)


	//----- nvinfo : EIATTR_ANNOTATIONS
	.align		4
.L_862:
        /*002c*/ 	.byte	0x04, 0x55
        /*002e*/ 	.short	(.L_864 - .L_863)


	//   ....[0]....
.L_863:
        /* <DEDUP_REMOVED lines=12> */


	//----- nvinfo : EIATTR_MERCURY_ISA_VERSION
	.align		4
.L_864:
        /*00d8*/ 	.byte	0x03, 0x5f
        /*00da*/ 	.short	0x0101


	//----- nvinfo : EIATTR_INT_WARP_WIDE_INSTR_OFFSETS
	.align		4
        /*00dc*/ 	.byte	0x04, 0x31
        /*00de*/ 	.short	(.L_866 - .L_865)


	//   ....[0]....
.L_865:
        /*00e0*/ 	.word	0x00000180


	//   ....[1]....
        /*00e4*/ 	.word	0x00000240


	//   ....[2]....
        /*00e8*/ 	.word	0x00005ba0


	//   ....[3]....
        /*00ec*/ 	.word	0x00006350


	//   ....[4]....
        /*00f0*/ 	.word	0x000069b0


	//----- nvinfo : EIATTR_COOP_GROUP_MASK_REGIDS
	.align		4
.L_866:
        /*00f4*/ 	.byte	0x04, 0x29
        /*00f6*/ 	.short	(.L_868 - .L_867)


	//   ....[0]....
.L_867:
        /*00f8*/ 	.word	0xffffffff


	//   ....[1]....
        /*00fc*/ 	.word	0xffffffff


	//   ....[2]....
        /*0100*/ 	.word	0xffffffff


	//   ....[3]....
        /*0104*/ 	.word	0xffffffff


	//   ....[4]....
        /*0108*/ 	.word	0xffffffff


	//   ....[5]....
        /*010c*/ 	.word	0xffffffff


	//   ....[6]....
        /*0110*/ 	.word	0xffffffff


	//   ....[7]....
        /*0114*/ 	.word	0xffffffff


	//   ....[8]....
        /*0118*/ 	.word	0xffffffff


	//   ....[9]....
        /*011c*/ 	.word	0xffffffff


	//   ....[10]....
        /*0120*/ 	.word	0xffffffff


	//   ....[11]....
        /*0124*/ 	.word	0xffffffff


	//   ....[12]....
        /*0128*/ 	.word	0xffffffff


	//   ....[13]....
        /*012c*/ 	.word	0xffffffff


	//   ....[14]....
        /*0130*/ 	.word	0xffffffff


	//   ....[15]....
        /*0134*/ 	.word	0xffffffff


	//   ....[16]....
        /*0138*/ 	.word	0xffffffff


	//   ....[17]....
        /*013c*/ 	.word	0x0500000f


	//   ....[18]....
        /*0140*/ 	.word	0x0500000f


	//   ....[19]....
        /*0144*/ 	.word	0x0500000f


	//   ....[20]....
        /*0148*/ 	.word	0x0500000f


	//   ....[21]....
        /*014c*/ 	.word	0x0500000f


	//   ....[22]....
        /*0150*/ 	.word	0x0500000f


	//----- nvinfo : EIATTR_COOP_GROUP_INSTR_OFFSETS
	.align		4
.L_868:
        /*0154*/ 	.byte	0x04, 0x28
        /*0156*/ 	.short	(.L_870 - .L_869)


	//   ....[0]....
.L_869:
        /*0158*/ 	.word	0x00000060


	//   ....[1]....
        /*015c*/ 	.word	0x00000190


	//   ....[2]....
        /*0160*/ 	.word	0x00000220


	//   ....[3]....
        /*0164*/ 	.word	0x000003a0


	//   ....[4]....
        /*0168*/ 	.word	0x00000600


	//   ....[5]....
        /*016c*/ 	.word	0x00001210


	//   ....[6]....
        /*0170*/ 	.word	0x00004760


	//   ....[7]....
        /*0174*/ 	.word	0x000048e0


	//   ....[8]....
        /*0178*/ 	.word	0x00004b90


	//   ....[9]....
        /*017c*/ 	.word	0x00004d20


	//   ....[10]....
        /*0180*/ 	.word	0x00004e30


	//   ....[11]....
        /*0184*/ 	.word	0x00005610


	//   ....[12]....
        /*0188*/ 	.word	0x00005ad0


	//   ....[13]....
        /*018c*/ 	.word	0x00005e90


	//   ....[14]....
        /*0190*/ 	.word	0x00006280


	//   ....[15]....
        /*0194*/ 	.word	0x00006530


	//   ....[16]....
        /*0198*/ 	.word	0x000068e0


	//   ....[17]....
        /*019c*/ 	.word	0x00009220


	//   ....[18]....
        /*01a0*/ 	.word	0x00009390


	//   ....[19]....
        /*01a4*/ 	.word	0x00009400


	//   ....[20]....
        /*01a8*/ 	.word	0x00009470


	//   ....[21]....
        /*01ac*/ 	.word	0x000094e0


	//   ....[22]....
        /*01b0*/ 	.word	0x00009550


	//----- nvinfo : EIATTR_REG_RECONFIG
	.align		4
.L_870:
        /*01b4*/ 	.byte	0x01, 0x54
	.zero		2


	//----- nvinfo : EIATTR_SYSCALL_OFFSETS
	.align		4
        /*01b8*/ 	.byte	0x04, 0x46
        /*01ba*/ 	.short	(.L_872 - .L_871)


	//   ....[0]....
.L_871:
        /*01bc*/ 	.word	0x00000e70


	//   ....[1]....
        /*01c0*/ 	.word	0x00000f60


	//   ....[2]....
        /*01c4*/ 	.word	0x000010a0


	//   ....[3]....
        /*01c8*/ 	.word	0x00001190


	//----- nvinfo : EIATTR_MBARRIER_INSTR_OFFSETS
	.align		4
.L_872:
        /*01cc*/ 	.byte	0x04, 0x39
        /*01ce*/ 	.short	(.L_874 - .L_873)


	//   ....[0]....
.L_873:
        /*01d0*/ 	.word	0x00000260
        /*01d4*/ 	.word	0x000000ff
        /*01d8*/ 	.word	0x00036400
        /*01dc*/ 	.short	0x0100
        /*01de*/ 	.byte	0x06
	.zero		1


	//   ....[1]....
        /*01e0*/ 	.word	0x00000350
        /*01e4*/ 	.word	0x000000ff
        /*01e8*/ 	.word	0x00036410
        /*01ec*/ 	.short	0x0100
        /*01ee*/ 	.byte	0x08
	.zero		1


	//   ....[2]....
        /*01f0*/ 	.word	0x00000360
        /*01f4*/ 	.word	0x000000ff
        /*01f8*/ 	.word	0x00036420
        /*01fc*/ 	.short	0x0100
        /*01fe*/ 	.byte	0x08
	.zero		1


	//   ....[3]....
        /*0200*/ 	.word	0x00000370
        /*0204*/ 	.word	0x000000ff
        /*0208*/ 	.word	0x00036418
        /*020c*/ 	.short	0x0100
        /*020e*/ 	.byte	0x08
	.zero		1


	//   ....[4]....
        /*0210*/ 	.word	0x00000380
        /*0214*/ 	.word	0x000000ff
        /*0218*/ 	.word	0x00036428
        /*021c*/ 	.short	0x0100
        /*021e*/ 	.byte	0x08
	.zero		1


	//   ....[5]....
        /*0220*/ 	.word	0x000004b0
        /*0224*/ 	.word	0x000000ff
        /*0228*/ 	.word	0x00036430
        /*022c*/ 	.short	0x0100
        /*022e*/ 	.byte	0x08
	.zero		1


	//   ....[6]....
        /*0230*/ 	.word	0x000004c0
        /*0234*/ 	.word	0x000000ff
        /*0238*/ 	.word	0x00036438
        /*023c*/ 	.short	0x0100
        /*023e*/ 	.byte	0x08
	.zero		1


	//   ....[7]....
        /*0240*/ 	.word	0x00001240
        /*0244*/ 	.word	0x000000ff
        /*0248*/ 	.word	0x00036400
        /*024c*/ 	.short	0x010a
        /*024e*/ 	.byte	0x2b
	.zero		1


	//   ....[8]....
        /*0250*/ 	.word	0x00001330
        /*0254*/ 	.word	0x000000ff
        /*0258*/ 	.word	0x00036400
        /*025c*/ 	.short	0x010a
        /*025e*/ 	.byte	0x2b
	.zero		1


	//   ....[9]....
        /*0260*/ 	.word	0x00001a70
        /*0264*/ 	.word	0x00000003
        /*0268*/ 	.word	0x00036410
        /*026c*/ 	.short	0x010a
        /*026e*/ 	.byte	0x3f
	.zero		1


	//   ....[10]....
        /*0270*/ 	.word	0x00001ab0
        /*0274*/ 	.word	0x00000003
        /*0278*/ 	.word	0x00036410
        /*027c*/ 	.short	0x010a
        /*027e*/ 	.byte	0x3f
	.zero		1


	//   ....[11]....
        /*0280*/ 	.word	0x00002150
        /*0284*/ 	.word	0x000000ff
        /*0288*/ 	.word	0x00036430
        /*028c*/ 	.short	0x010a
        /*028e*/ 	.byte	0x2b
	.zero		1


	//   ....[12]....
        /*0290*/ 	.word	0x000023a0
        /*0294*/ 	.word	0x000000ff
        /*0298*/ 	.word	0x00036430
        /*029c*/ 	.short	0x010a
        /*029e*/ 	.byte	0x2b
	.zero		1


	//   ....[13]....
        /*02a0*/ 	.word	0x00003a60
        /*02a4*/ 	.word	0x000000ff
        /*02a8*/ 	.word	0x00000000
        /*02ac*/ 	.short	0x0101
        /*02ae*/ 	.byte	0x04
	.zero		1


	//   ....[14]....
        /*02b0*/ 	.word	0x00003df0
        /*02b4*/ 	.word	0x00000003
        /*02b8*/ 	.word	0x00000000
        /*02bc*/ 	.short	0x0101
        /*02be*/ 	.byte	0x3f
	.zero		1


	//   ....[15]....
        /*02c0*/ 	.word	0x00007110
        /*02c4*/ 	.word	0x0000000c
        /*02c8*/ 	.word	0x00036420
        /*02cc*/ 	.short	0x010a
        /*02ce*/ 	.byte	0x3f
	.zero		1


	//   ....[16]....
        /*02d0*/ 	.word	0x000078a0
        /*02d4*/ 	.word	0x0000000c
        /*02d8*/ 	.word	0x00036438
        /*02dc*/ 	.short	0x010a
        /*02de*/ 	.byte	0x3f
	.zero		1


	//   ....[17]....
        /*02e0*/ 	.word	0x00007c20
        /*02e4*/ 	.word	0x0000000c
        /*02e8*/ 	.word	0x00036428
        /*02ec*/ 	.short	0x010a
        /*02ee*/ 	.byte	0x3f
	.zero		1


	//   ....[18]....
        /*02f0*/ 	.word	0x00007f70
        /*02f4*/ 	.word	0x0000000c
        /*02f8*/ 	.word	0x00036438
        /*02fc*/ 	.short	0x010a
        /*02fe*/ 	.byte	0x3f
	.zero		1


	//   ....[19]....
        /*0300*/ 	.word	0x00008290
        /*0304*/ 	.word	0x0000000c
        /*0308*/ 	.word	0x00036420
        /*030c*/ 	.short	0x010a
        /*030e*/ 	.byte	0x3f
	.zero		1


	//   ....[20]....
        /*0310*/ 	.word	0x00008610
        /*0314*/ 	.word	0x0000000c
        /*0318*/ 	.word	0x00036438
        /*031c*/ 	.short	0x010a
        /*031e*/ 	.byte	0x3f
	.zero		1


	//   ....[21]....
        /*0320*/ 	.word	0x00008920
        /*0324*/ 	.word	0x0000000c
        /*0328*/ 	.word	0x00036428
        /*032c*/ 	.short	0x010a
        /*032e*/ 	.byte	0x3f
	.zero		1


	//   ....[22]....
        /*0330*/ 	.word	0x00008c40
        /*0334*/ 	.word	0x0000000c
        /*0338*/ 	.word	0x00036438
        /*033c*/ 	.short	0x010a
        /*033e*/ 	.byte	0x3f
	.zero		1


	//   ....[23]....
        /*0340*/ 	.word	0x000090b0
        /*0344*/ 	.word	0x00000005
        /*0348*/ 	.word	0x00000000
        /*034c*/ 	.short	0x010a
        /*034e*/ 	.byte	0x3f
	.zero		1


	//   ....[24]....
        /*0350*/ 	.word	0x00009130
        /*0354*/ 	.word	0x00000017
        /*0358*/ 	.word	0x00000000
        /*035c*/ 	.short	0x010a
        /*035e*/ 	.byte	0x3f
	.zero		1


	//   ....[25]....
        /*0360*/ 	.word	0x00009180
        /*0364*/ 	.word	0x00000007
        /*0368*/ 	.word	0x00036438
        /*036c*/ 	.short	0x010a
        /*036e*/ 	.byte	0x3f
	.zero		1


	//   ....[26]....
        /*0370*/ 	.word	0x00009260
        /*0374*/ 	.word	0x00000003
        /*0378*/ 	.word	0x00036400
        /*037c*/ 	.short	0x010a
        /*037e*/ 	.byte	0x3f
	.zero		1


	//   ....[27]....
        /*0380*/ 	.word	0x000092b0
        /*0384*/ 	.word	0x00000003
        /*0388*/ 	.word	0x00036410
        /*038c*/ 	.short	0x010a
        /*038e*/ 	.byte	0x3f
	.zero		1


	//   ....[28]....
        /*0390*/ 	.word	0x00009310
        /*0394*/ 	.word	0x00000079
        /*0398*/ 	.word	0x00036430
        /*039c*/ 	.short	0x010a
        /*039e*/ 	.byte	0x3f
	.zero		1


	//   ....[29]....
        /*03a0*/ 	.word	0x00009590
        /*03a4*/ 	.word	0x0000000c
        /*03a8*/ 	.word	0x00036420
        /*03ac*/ 	.short	0x010a
        /*03ae*/ 	.byte	0x3f
	.zero		1


	//   ....[30]....
        /*03b0*/ 	.word	0x000095e0
        /*03b4*/ 	.word	0x0000000c
        /*03b8*/ 	.word	0x00036438
        /*03bc*/ 	.short	0x010a
        /*03be*/ 	.byte	0x3f
	.zero		1


	//   ....[31]....
        /*03c0*/ 	.word	0x00009630
        /*03c4*/ 	.word	0x0000000c
        /*03c8*/ 	.word	0x00036428
        /*03cc*/ 	.short	0x010a
        /*03ce*/ 	.byte	0x3f
	.zero		1


	//   ....[32]....
        /*03d0*/ 	.word	0x000096a0
        /*03d4*/ 	.word	0x0000000c
        /*03d8*/ 	.word	0x00036438
        /*03dc*/ 	.short	0x010a
        /*03de*/ 	.byte	0x3f
	.zero		1


	//   ....[33]....
        /*03e0*/ 	.word	0x00009710
        /*03e4*/ 	.word	0x0000000c
        /*03e8*/ 	.word	0x00036420
        /*03ec*/ 	.short	0x010a
        /*03ee*/ 	.byte	0x3f
	.zero		1


	//   ....[34]....
        /*03f0*/ 	.word	0x00009760
        /*03f4*/ 	.word	0x0000000c
        /*03f8*/ 	.word	0x00036438
        /*03fc*/ 	.short	0x010a
        /*03fe*/ 	.byte	0x3f
	.zero		1


	//   ....[35]....
        /*0400*/ 	.word	0x000097b0
        /*0404*/ 	.word	0x0000000c
        /*0408*/ 	.word	0x00036428
        /*040c*/ 	.short	0x010a
        /*040e*/ 	.byte	0x3f
	.zero		1


	//   ....[36]....
        /*0410*/ 	.word	0x00009800
        /*0414*/ 	.word	0x0000000c
        /*0418*/ 	.word	0x00036438
        /*041c*/ 	.short	0x010a
        /*041e*/ 	.byte	0x3f
	.zero		1


	//   ....[37]....
        /*0420*/ 	.word	0x000098d0
        /*0424*/ 	.word	0x00000005
        /*0428*/ 	.word	0x00000000
        /*042c*/ 	.short	0x010a
        /*042e*/ 	.byte	0x3f
	.zero		1


	//   ....[38]....
        /*0430*/ 	.word	0x00009920
        /*0434*/ 	.word	0x00000017
        /*0438*/ 	.word	0x00000000
        /*043c*/ 	.short	0x010a
        /*043e*/ 	.byte	0x3f
	.zero		1


	//----- nvinfo : EIATTR_NUM_MBARRIERS
	.align		4
.L_874:
        /*0440*/ 	.byte	0x03, 0x38
        /*0442*/ 	.short	0x0007


	//----- nvinfo : EIATTR_EXIT_INSTR_OFFSETS
	.align		4
        /*0444*/ 	.byte	0x04, 0x1c
        /*0446*/ 	.short	(.L_876 - .L_875)


	//   ....[0]....
.L_875:
        /*0448*/ 	.word	0x000091d0


	//----- nvinfo : EIATTR_MAX_THREADS
	.align		4
.L_876:
        /*044c*/ 	.byte	0x04, 0x05
        /*044e*/ 	.short	(.L_878 - .L_877)
.L_877:
        /*0450*/ 	.word	0x00000200
        /*0454*/ 	.word	0x00000001
        /*0458*/ 	.word	0x00000001


	//----- nvinfo : EIATTR_CRS_STACK_SIZE
	.align		4
.L_878:
        /*045c*/ 	.byte	0x04, 0x1e
        /*045e*/ 	.short	(.L_880 - .L_879)
.L_879:
        /*0460*/ 	.word	0x00000000


	//----- nvinfo : EIATTR_CBANK_PARAM_SIZE
	.align		4
.L_880:
        /*0464*/ 	.byte	0x03, 0x19
        /*0466*/ 	.short	0x0770


	//----- nvinfo : EIATTR_PARAM_CBANK
	.align		4
        /*0468*/ 	.byte	0x04, 0x0a
        /*046a*/ 	.short	(.L_882 - .L_881)
	.align		4
.L_881:
        /*046c*/ 	.word	index@(.nv.constant0._ZN7cutlass13device_kernelIN5flash11enable_sm90INS1_16FlashAttnBwdSm90INS1_25CollectiveMainloopBwdSm90ILi2ELi1ELi1EN4cute5tupleIJNS5_1CILi1EEES8_S8_EEENS6_IJNS7_ILi64EEENS7_ILi96EEENS7_ILi192EEEEEENS_10bfloat16_tEfNS_4arch4Sm90ELb1ELb0ELb1ELb0ELb1ELb0ELb1ELb0ELi3ELi1ELi1ELi1ELb0EEENS1_24CollectiveEpilogueBwdGQAISD_fSG_Li384ELb0ELb1EEENS1_25SingleTileBwdLPTSchedulerILb0ELi96ELb1EEEEEEEEEvNT_6ParamsE)
        /*0470*/ 	.short	0x0210
        /*0472*/ 	.short	0x0770


	//----- nvinfo : EIATTR_SW_WAR
	.align		4
.L_882:
        /*0474*/ 	.byte	0x04, 0x36
        /*0476*/ 	.short	(.L_884 - .L_883)
.L_883:
        /*0478*/ 	.word	0x00000008
.L_884:


//--------------------- .nv.info._ZN7cutlass13device_kernelIN5flash11enable_sm90INS1_16FlashAttnBwdSm90INS1_25CollectiveMainloopBwdSm90ILi2ELi1ELi1EN4cute5tupleIJNS5_1CILi1EEES8_S8_EEENS6_IJNS7_ILi64EEENS7_ILi96EEENS7_ILi192EEEEEENS_10bfloat16_tEfNS_4arch4Sm90ELb1ELb0ELb1ELb1ELb0ELb0ELb1ELb0ELi3ELi1ELi1ELi1ELb0EEENS1_21CollectiveEpilogueBwdISD_SE_SG_Li384ELb1ELb1ELi3EEENS1_25SingleTileBwdLPTSchedulerILb1ELi96ELb0EEEEEEEEEvNT_6ParamsE --------------------------
	.section	.nv.info._ZN7cutlass13device_kernelIN5flash11enable_sm90INS1_16FlashAttnBwdSm90INS1_25CollectiveMainloopBwdSm90ILi2ELi1ELi1EN4cute5tupleIJNS5_1CILi1EEES8_S8_EEENS6_IJNS7_ILi64EEENS7_ILi96EEENS7_ILi192EEEEEENS_10bfloat16_tEfNS_4arch4Sm90ELb1ELb0ELb1ELb1ELb0ELb0ELb1ELb0ELi3ELi1ELi1ELi1ELb0EEENS1_21CollectiveEpilogueBwdISD_SE_SG_Li384ELb1ELb1ELi3EEENS1_25SingleTileBwdLPTSchedulerILb1ELi96ELb0EEEEEEEEEvNT_6ParamsE,"",@"SHT_CUDA_INFO"
	.sectionflags	@""
	.align	4


	//----- nvinfo : EIATTR_CUDA_API_VERSION
	.align		4
        /*0000*/ 	.byte	0x04, 0x37
        /*0002*/ 	.short	(.L_886 - .L_885)
.L_885:
        /*0004*/ 	.word	0x00000082


	//----- nvinfo : EIATTR_KPARAM_INFO
	.align		4
.L_886:
        /*0008*/ 	.byte	0x04, 0x17
        /*000a*/ 	.short	(.L_888 - .L_887)
.L_887:
        /*000c*/ 	.word	0x00000000
        /*0010*/ 	.short	0x0000
        /*0012*/ 	.short	0x0070
        /*0014*/ 	.byte	0x00, 0xf0, 0x01, 0x1a


	//----- nvinfo : EIATTR_SPARSE_MMA_MASK
	.align		4
.L_888:
        /*0018*/ 	.byte	0x03, 0x50
        /*001a*/ 	.short	0x0000


	//----- nvinfo : EIATTR_MAXREG_COUNT
	.align		4
        /*001c*/ 	.byte	0x03, 0x1b
        /*001e*/ 	.short	0x0080


	//----- nvinfo : EIATTR_NUM_BARRIERS
	.align		4
        /*0020*/ 	.byte	0x02, 0x4c
        /*0022*/ 	.byte	0x10
	.zero		1


	//----- nvinfo : EIATTR_EXTERNS
	.align		4
        /*0024*/ 	.byte	0x04, 0x0f
        /*0026*/ 	.short	(.L_890 - .L_889)


	//   ....[0]....
	.align		4
.L_889:
        /*0028*/ 	.word	index@(__assertfail)


	//----- nvinfo : EIATTR_ANNOTATIONS
	.align		4
.L_890:
        /*002c*/ 	.byte	0x04, 0x55
        /*002e*/ 	.short	(.L_892 - .L_891)


	//   ....[0]....
.L_891:
        /* <DEDUP_REMOVED lines=14> */


	//----- nvinfo : EIATTR_MERCURY_ISA_VERSION
	.align		4
.L_892:
        /*00f8*/ 	.byte	0x03, 0x5f
        /*00fa*/ 	.short	0x0101


	//----- nvinfo : EIATTR_INT_WARP_WIDE_INSTR_OFFSETS
	.align		4
        /*00fc*/ 	.byte	0x04, 0x31
        /*00fe*/ 	.short	(.L_894 - .L_893)


	//   ....[0]....
.L_893:
        /*0100*/ 	.word	0x00000180


	//   ....[1]....
        /*0104*/ 	.word	0x00000240


	//----- nvinfo : EIATTR_COOP_GROUP_MASK_REGIDS
	.align		4
.L_894:
        /*0108*/ 	.byte	0x04, 0x29
        /*010a*/ 	.short	(.L_896 - .L_895)


	//   ....[0]....
.L_895:
        /*010c*/ 	.word	0xffffffff


	//   ....[1]....
        /*0110*/ 	.word	0xffffffff


	//   ....[2]....
        /*0114*/ 	.word	0xffffffff


	//   ....[3]....
        /*0118*/ 	.word	0xffffffff


	//   ....[4]....
        /*011c*/ 	.word	0xffffffff


	//   ....[5]....
        /*0120*/ 	.word	0xffffffff


	//   ....[6]....
        /*0124*/ 	.word	0xffffffff


	//   ....[7]....
        /*0128*/ 	.word	0x0500000f


	//----- nvinfo : EIATTR_COOP_GROUP_INSTR_OFFSETS
	.align		4
.L_896:
        /*012c*/ 	.byte	0x04, 0x28
        /*012e*/ 	.short	(.L_898 - .L_897)


	//   ....[0]....
.L_897:
        /*0130*/ 	.word	0x00000060


	//   ....[1]....
        /*0134*/ 	.word	0x00000190


	//   ....[2]....
        /*0138*/ 	.word	0x00000220


	//   ....[3]....
        /*013c*/ 	.word	0x000003a0


	//   ....[4]....
        /*0140*/ 	.word	0x00000600


	//   ....[5]....
        /*0144*/ 	.word	0x00001620


	//   ....[6]....
        /*0148*/ 	.word	0x00006e50


	//   ....[7]....
        /*014c*/ 	.word	0x0000b4d0


	//----- nvinfo : EIATTR_REG_RECONFIG
	.align		4
.L_898:
        /*0150*/ 	.byte	0x01, 0x54
	.zero		2


	//----- nvinfo : EIATTR_SYSCALL_OFFSETS
	.align		4
        /*0154*/ 	.byte	0x04, 0x46
        /*0156*/ 	.short	(.L_900 - .L_899)


	//   ....[0]....
.L_899:
        /*0158*/ 	.word	0x00001280


	//   ....[1]....
        /*015c*/ 	.word	0x00001370


	//   ....[2]....
        /*0160*/ 	.word	0x000014b0


	//   ....[3]....
        /*0164*/ 	.word	0x000015a0


	//----- nvinfo : EIATTR_MBARRIER_INSTR_OFFSETS
	.align		4
.L_900:
        /*0168*/ 	.byte	0x04, 0x39
        /*016a*/ 	.short	(.L_902 - .L_901)


	//   ....[0]....
.L_901:
        /*016c*/ 	.word	0x00000260
        /*0170*/ 	.word	0x000000ff
        /*0174*/ 	.word	0x00036400
        /*0178*/ 	.short	0x0100
        /*017a*/ 	.byte	0x06
	.zero		1


	//   ....[1]....
        /*017c*/ 	.word	0x00000350
        /*0180*/ 	.word	0x000000ff
        /*0184*/ 	.word	0x00036410
        /*0188*/ 	.short	0x0100
        /*018a*/ 	.byte	0x08
	.zero		1


	//   ....[2]....
        /*018c*/ 	.word	0x00000360
        /*0190*/ 	.word	0x000000ff
        /*0194*/ 	.word	0x00036420
        /*0198*/ 	.short	0x0100
        /*019a*/ 	.byte	0x08
	.zero		1


	//   ....[3]....
        /*019c*/ 	.word	0x00000370
        /*01a0*/ 	.word	0x000000ff
        /*01a4*/ 	.word	0x00036418
        /*01a8*/ 	.short	0x0100
        /*01aa*/ 	.byte	0x08
	.zero		1


	//   ....[4]....
        /*01ac*/ 	.word	0x00000380
        /*01b0*/ 	.word	0x000000ff
        /*01b4*/ 	.word	0x00036428
        /*01b8*/ 	.short	0x0100
        /*01ba*/ 	.byte	0x08
	.zero		1


	//   ....[5]....
        /*01bc*/ 	.word	0x000004b0
        /*01c0*/ 	.word	0x000000ff
        /*01c4*/ 	.word	0x00036430
        /*01c8*/ 	.short	0x0100
        /*01ca*/ 	.byte	0x08
	.zero		1


	//   ....[6]....
        /*01cc*/ 	.word	0x000004c0
        /*01d0*/ 	.word	0x000000ff
        /*01d4*/ 	.word	0x00036438
        /*01d8*/ 	.short	0x0100
        /*01da*/ 	.byte	0x08
	.zero		1


	//   ....[7]....
        /*01dc*/ 	.word	0x00001660
        /*01e0*/ 	.word	0x000000ff
        /*01e4*/ 	.word	0x00036400
        /*01e8*/ 	.short	0x010a
        /*01ea*/ 	.byte	0x24
	.zero		1


	//   ....[8]....
        /*01ec*/ 	.word	0x00001760
        /*01f0*/ 	.word	0x000000ff
        /*01f4*/ 	.word	0x00036400
        /*01f8*/ 	.short	0x010a
        /*01fa*/ 	.byte	0x24
	.zero		1


	//   ....[9]....
        /*01fc*/ 	.word	0x00001e70
        /*0200*/ 	.word	0x00000003
        /*0204*/ 	.word	0x00036410
        /*0208*/ 	.short	0x010a
        /*020a*/ 	.byte	0x3f
	.zero		1


	//   ....[10]....
        /*020c*/ 	.word	0x00001eb0
        /*0210*/ 	.word	0x00000003
        /*0214*/ 	.word	0x00036410
        /*0218*/ 	.short	0x010a
        /*021a*/ 	.byte	0x3f
	.zero		1


	//   ....[11]....
        /*021c*/ 	.word	0x00002550
        /*0220*/ 	.word	0x000000ff
        /*0224*/ 	.word	0x00036430
        /*0228*/ 	.short	0x010a
        /*022a*/ 	.byte	0x24
	.zero		1


	//   ....[12]....
        /*022c*/ 	.word	0x000027a0
        /*0230*/ 	.word	0x000000ff
        /*0234*/ 	.word	0x00036430
        /*0238*/ 	.short	0x010a
        /*023a*/ 	.byte	0x24
	.zero		1


	//   ....[13]....
        /*023c*/ 	.word	0x00003e60
        /*0240*/ 	.word	0x000000ff
        /*0244*/ 	.word	0x00000000
        /*0248*/ 	.short	0x0101
        /*024a*/ 	.byte	0x04
	.zero		1


	//   ....[14]....
        /*024c*/ 	.word	0x000041f0
        /*0250*/ 	.word	0x00000003
        /*0254*/ 	.word	0x00000000
        /*0258*/ 	.short	0x0101
        /*025a*/ 	.byte	0x3f
	.zero		1


	//   ....[15]....
        /*025c*/ 	.word	0x000093d0
        /*0260*/ 	.word	0x00000000
        /*0264*/ 	.word	0x00036420
        /*0268*/ 	.short	0x010a
        /*026a*/ 	.byte	0x3f
	.zero		1


	//   ....[16]....
        /*026c*/ 	.word	0x00009bc0
        /*0270*/ 	.word	0x00000000
        /*0274*/ 	.word	0x00036438
        /*0278*/ 	.short	0x010a
        /*027a*/ 	.byte	0x3f
	.zero		1


	//   ....[17]....
        /*027c*/ 	.word	0x00009f20
        /*0280*/ 	.word	0x00000000
        /*0284*/ 	.word	0x00036428
        /*0288*/ 	.short	0x010a
        /*028a*/ 	.byte	0x3f
	.zero		1


	//   ....[18]....
        /*028c*/ 	.word	0x0000a250
        /*0290*/ 	.word	0x00000000
        /*0294*/ 	.word	0x00036438
        /*0298*/ 	.short	0x010a
        /*029a*/ 	.byte	0x3f
	.zero		1


	//   ....[19]....
        /*029c*/ 	.word	0x0000a540
        /*02a0*/ 	.word	0x00000000
        /*02a4*/ 	.word	0x00036420
        /*02a8*/ 	.short	0x010a
        /*02aa*/ 	.byte	0x3f
	.zero		1


	//   ....[20]....
        /*02ac*/ 	.word	0x0000a8c0
        /*02b0*/ 	.word	0x00000000
        /*02b4*/ 	.word	0x00036438
        /*02b8*/ 	.short	0x010a
        /*02ba*/ 	.byte	0x3f
	.zero		1


	//   ....[21]....
        /*02bc*/ 	.word	0x0000abc0
        /*02c0*/ 	.word	0x00000000
        /*02c4*/ 	.word	0x00036428
        /*02c8*/ 	.short	0x010a
        /*02ca*/ 	.byte	0x3f
	.zero		1


	//   ....[22]....
        /*02cc*/ 	.word	0x0000af00
        /*02d0*/ 	.word	0x00000000
        /*02d4*/ 	.word	0x00036438
        /*02d8*/ 	.short	0x010a
        /*02da*/ 	.byte	0x3f
	.zero		1


	//   ....[23]....
        /*02dc*/ 	.word	0x0000b360
        /*02e0*/ 	.word	0x00000007
        /*02e4*/ 	.word	0x00000000
        /*02e8*/ 	.short	0x010a
        /*02ea*/ 	.byte	0x3f
	.zero		1


	//   ....[24]....
        /*02ec*/ 	.word	0x0000b3e0
        /*02f0*/ 	.word	0x00000003
        /*02f4*/ 	.word	0x00000000
        /*02f8*/ 	.short	0x010a
        /*02fa*/ 	.byte	0x3f
	.zero		1


	//   ....[25]....
        /*02fc*/ 	.word	0x0000b430
        /*0300*/ 	.word	0x00000009
        /*0304*/ 	.word	0x00036438
        /*0308*/ 	.short	0x010a
        /*030a*/ 	.byte	0x3f
	.zero		1


	//   ....[26]....
        /*030c*/ 	.word	0x0000b510
        /*0310*/ 	.word	0x00000000
        /*0314*/ 	.word	0x00036400
        /*0318*/ 	.short	0x010a
        /*031a*/ 	.byte	0x3f
	.zero		1


	//   ....[27]....
        /*031c*/ 	.word	0x0000b560
        /*0320*/ 	.word	0x00000003
        /*0324*/ 	.word	0x00036410
        /*0328*/ 	.short	0x010a
        /*032a*/ 	.byte	0x3f
	.zero		1


	//   ....[28]....
        /*032c*/ 	.word	0x0000b5c0
        /*0330*/ 	.word	0x00000079
        /*0334*/ 	.word	0x00036430
        /*0338*/ 	.short	0x010a
        /*033a*/ 	.byte	0x3f
	.zero		1


	//   ....[29]....
        /*033c*/ 	.word	0x0000b610
        /*0340*/ 	.word	0x00000000
        /*0344*/ 	.word	0x00036420
        /*0348*/ 	.short	0x010a
        /*034a*/ 	.byte	0x3f
	.zero		1


	//   ....[30]....
        /*034c*/ 	.word	0x0000b660
        /*0350*/ 	.word	0x00000000
        /*0354*/ 	.word	0x00036438
        /*0358*/ 	.short	0x010a
        /*035a*/ 	.byte	0x3f
	.zero		1


	//   ....[31]....
        /*035c*/ 	.word	0x0000b6b0
        /*0360*/ 	.word	0x00000000
        /*0364*/ 	.word	0x00036428
        /*0368*/ 	.short	0x010a
        /*036a*/ 	.byte	0x3f
	.zero		1


	//   ....[32]....
        /*036c*/ 	.word	0x0000b710
        /*0370*/ 	.word	0x00000000
        /*0374*/ 	.word	0x00036438
        /*0378*/ 	.short	0x010a
        /*037a*/ 	.byte	0x3f
	.zero		1


	//   ....[33]....
        /*037c*/ 	.word	0x0000b790
        /*0380*/ 	.word	0x00000000
        /*0384*/ 	.word	0x00036420
        /*0388*/ 	.short	0x010a
        /*038a*/ 	.byte	0x3f
	.zero		1


	//   ....[34]....
        /*038c*/ 	.word	0x0000b7e0
        /*0390*/ 	.word	0x00000000
        /*0394*/ 	.word	0x00036438
        /*0398*/ 	.short	0x010a
        /*039a*/ 	.byte	0x3f
	.zero		1


	//   ....[35]....
        /*039c*/ 	.word	0x0000b830
        /*03a0*/ 	.word	0x00000000
        /*03a4*/ 	.word	0x00036428
        /*03a8*/ 	.short	0x010a
        /*03aa*/ 	.byte	0x3f
	.zero		1


	//   ....[36]....
        /*03ac*/ 	.word	0x0000b880
        /*03b0*/ 	.word	0x00000000
        /*03b4*/ 	.word	0x00036438
        /*03b8*/ 	.short	0x010a
        /*03ba*/ 	.byte	0x3f
	.zero		1


	//   ....[37]....
        /*03bc*/ 	.word	0x0000b950
        /*03c0*/ 	.word	0x00000007
        /*03c4*/ 	.word	0x00000000
        /*03c8*/ 	.short	0x010a
        /*03ca*/ 	.byte	0x3f
	.zero		1


	//   ....[38]....
        /*03cc*/ 	.word	0x0000b9a0
        /*03d0*/ 	.word	0x00000003
        /*03d4*/ 	.word	0x00000000
        /*03d8*/ 	.short	0x010a
        /*03da*/ 	.byte	0x3f
	.zero		1


	//----- nvinfo : EIATTR_NUM_MBARRIERS
	.align		4
.L_902:
        /*03dc*/ 	.byte	0x03, 0x38
        /*03de*/ 	.short	0x0007


	//----- nvinfo : EIATTR_EXIT_INSTR_OFFSETS
	.align		4
        /*03e0*/ 	.byte	0x04, 0x1c
        /*03e2*/ 	.short	(.L_904 - .L_903)


	//   ....[0]....
.L_903:
        /*03e4*/ 	.word	0x0000b480


	//----- nvinfo : EIATTR_MAX_THREADS
	.align		4
.L_904:
        /*03e8*/ 	.byte	0x04, 0x05
        /*03ea*/ 	.short	(.L_906 - .L_905)
.L_905:
        /*03ec*/ 	.word	0x00000200
        /*03f0*/ 	.word	0x00000001
        /*03f4*/ 	.word	0x00000001


	//----- nvinfo : EIATTR_CRS_STACK_SIZE
	.align		4
.L_906:
        /*03f8*/ 	.byte	0x04, 0x1e
        /*03fa*/ 	.short	(.L_908 - .L_907)
.L_907:
        /*03fc*/ 	.word	0x00000000


	//----- nvinfo : EIATTR_CBANK_PARAM_SIZE
	.align		4
.L_908:
        /*0400*/ 	.byte	0x03, 0x19
        /*0402*/ 	.short	0x06f0


	//----- nvinfo : EIATTR_PARAM_CBANK
	.align		4
        /*0404*/ 	.byte	0x04, 0x0a
        /*0406*/ 	.short	(.L_910 - .L_909)
	.align		4
.L_909:
        /*0408*/ 	.word	index@(.nv.constant0._ZN7cutlass13device_kernelIN5flash11enable_sm90INS1_16FlashAttnBwdSm90INS1_25CollectiveMainloopBwdSm90ILi2ELi1ELi1EN4cute5tupleIJNS5_1CILi1EEES8_S8_EEENS6_IJNS7_ILi64EEENS7_ILi96EEENS7_ILi192EEEEEENS_10bfloat16_tEfNS_4arch4Sm90ELb1ELb0ELb1ELb1ELb0ELb0ELb1ELb0ELi3ELi1ELi1ELi1ELb0EEENS1_21CollectiveEpilogueBwdISD_SE_SG_Li384ELb1ELb1ELi3EEENS1_25SingleTileBwdLPTSchedulerILb1ELi96ELb0EEEEEEEEEvNT_6ParamsE)
        /*040c*/ 	.short	0x0210
        /*040e*/ 	.short	0x06f0


	//----- nvinfo : EIATTR_SW_WAR
	.align		4
.L_910:
        /*0410*/ 	.byte	0x04, 0x36
        /*0412*/ 	.short	(.L_912 - .L_911)
.L_911:
        /*0414*/ 	.word	0x00000008
.L_912:


//--------------------- .nv.info._ZN7cutlass13device_kernelIN5flash11enable_sm90INS1_16FlashAttnBwdSm90INS1_25CollectiveMainloopBwdSm90ILi2ELi1ELi1EN4cute5tupleIJNS5_1CILi1EEES8_S8_EEENS6_IJNS7_ILi64EEENS7_ILi96EEENS7_ILi192EEEEEENS_10bfloat16_tEfNS_4arch4Sm90ELb1ELb0ELb1ELb1ELb1ELb0ELb1ELb0ELi3ELi1ELi1ELi1ELb0EEENS1_21CollectiveEpilogueBwdISD_SE_SG_Li384ELb1ELb1ELi3EEENS1_25SingleTileBwdLPTSchedulerILb1ELi96ELb1EEEEEEEEEvNT_6ParamsE --------------------------
	.section	.nv.info._ZN7cutlass13device_kernelIN5flash11enable_sm90INS1_16FlashAttnBwdSm90INS1_25CollectiveMainloopBwdSm90ILi2ELi1ELi1EN4cute5tupleIJNS5_1CILi1EEES8_S8_EEENS6_IJNS7_ILi64EEENS7_ILi96EEENS7_ILi192EEEEEENS_10bfloat16_tEfNS_4arch4Sm90ELb1ELb0ELb1ELb1ELb1ELb0ELb1ELb0ELi3ELi1ELi1ELi1ELb0EEENS1_21CollectiveEpilogueBwdISD_SE_SG_Li384ELb1ELb1ELi3EEENS1_25SingleTileBwdLPTSchedulerILb1ELi96ELb1EEEEEEEEEvNT_6ParamsE,"",@"SHT_CUDA_INFO"
	.sectionflags	@""
	.align	4


	//----- nvinfo : EIATTR_CUDA_API_VERSION
	.align		4
        /*0000*/ 	.byte	0x04, 0x37
        /*0002*/ 	.short	(.L_914 - .L_913)
.L_913:
        /*0004*/ 	.word	0x00000082


	//----- nvinfo : EIATTR_KPARAM_INFO
	.align		4
.L_914:
        /*0008*/ 	.byte	0x04, 0x17
        /*000a*/ 	.short	(.L_916 - .L_915)
.L_915:
        /*000c*/ 	.word	0x00000000
        /*0010*/ 	.short	0x0000
        /*0012*/ 	.short	0x0070
        /*0014*/ 	.byte	0x00, 0xf0, 0x01, 0x1a


	//----- nvinfo : EIATTR_SPARSE_MMA_MASK
	.align		4
.L_916:
        /*0018*/ 	.byte	0x03, 0x50
        /*001a*/ 	.short	0x0000


	//----- nvinfo : EIATTR_MAXREG_COUNT
	.align		4
        /*001c*/ 	.byte	0x03, 0x1b
        /*001e*/ 	.short	0x0080


	//----- nvinfo : EIATTR_NUM_BARRIERS
	.align		4
        /*0020*/ 	.byte	0x02, 0x4c
        /*0022*/ 	.byte	0x10
	.zero		1


	//----- nvinfo : EIATTR_EXTERNS
	.align		4
        /*0024*/ 	.byte	0x04, 0x0f
        /*0026*/ 	.short	(.L_918 - .L_917)


	//   ....[0]....
	.align		4
.L_917:
        /*0028*/ 	.word	index@(__assertfail)


	//----- nvinfo : EIATTR_ANNOTATIONS
	.align		4
.L_918:
        /*002c*/ 	.byte	0x04, 0x55
        /*002e*/ 	.short	(.L_920 - .L_919)


	//   ....[0]....
.L_919:
        /* <DEDUP_REMOVED lines=13> */


	//----- nvinfo : EIATTR_MERCURY_ISA_VERSION
	.align		4
.L_920:
        /*00e8*/ 	.byte	0x03, 0x5f
        /*00ea*/ 	.short	0x0101


	//----- nvinfo : EIATTR_INT_WARP_WIDE_INSTR_OFFSETS
	.align		4
        /*00ec*/ 	.byte	0x04, 0x31
        /*00ee*/ 	.short	(.L_922 - .L_921)


	//   ....[0]....
.L_921:
        /*00f0*/ 	.word	0x00000180


	//   ....[1]....
        /*00f4*/ 	.word	0x00000240


	//   ....[2]....
        /*00f8*/ 	.word	0x00008190


	//   ....[3]....
        /*00fc*/ 	.word	0x00008980


	//   ....[4]....
        /*0100*/ 	.word	0x00008fe0


	//----- nvinfo : EIATTR_COOP_GROUP_MASK_REGIDS
	.align		4
.L_922:
        /*0104*/ 	.byte	0x04, 0x29
        /*0106*/ 	.short	(.L_924 - .L_923)


	//   ....[0]....
.L_923:
        /*0108*/ 	.word	0xffffffff


	//   ....[1]....
        /*010c*/ 	.word	0xffffffff


	//   ....[2]....
        /*0110*/ 	.word	0xffffffff


	//   ....[3]....
        /*0114*/ 	.word	0xffffffff


	//   ....[4]....
        /*0118*/ 	.word	0xffffffff


	//   ....[5]....
        /*011c*/ 	.word	0xffffffff


	//   ....[6]....
        /*0120*/ 	.word	0xffffffff


	//   ....[7]....
        /*0124*/ 	.word	0xffffffff


	//   ....[8]....
        /*0128*/ 	.word	0xffffffff


	//   ....[9]....
        /*012c*/ 	.word	0xffffffff


	//   ....[10]....
        /*0130*/ 	.word	0xffffffff


	//   ....[11]....
        /*0134*/ 	.word	0xffffffff


	//   ....[12]....
        /*0138*/ 	.word	0xffffffff


	//   ....[13]....
        /*013c*/ 	.word	0x0500000f


	//   ....[14]....
        /*0140*/ 	.word	0x0500000f


	//   ....[15]....
        /*0144*/ 	.word	0x0500000f


	//   ....[16]....
        /*0148*/ 	.word	0x0500000f


	//----- nvinfo : EIATTR_COOP_GROUP_INSTR_OFFSETS
	.align		4
.L_924:
        /*014c*/ 	.byte	0x04, 0x28
        /*014e*/ 	.short	(.L_926 - .L_925)


	//   ....[0]....
.L_925:
        /*0150*/ 	.word	0x00000060


	//   ....[1]....
        /*0154*/ 	.word	0x00000190


	//   ....[2]....
        /*0158*/ 	.word	0x00000220


	//   ....[3]....
        /*015c*/ 	.word	0x000003a0


	//   ....[4]....
        /*0160*/ 	.word	0x00000600


	//   ....[5]....
        /*0164*/ 	.word	0x00001620


	//   ....[6]....
        /*0168*/ 	.word	0x00006e50


	//   ....[7]....
        /*016c*/ 	.word	0x00007c00


	//   ....[8]....
        /*0170*/ 	.word	0x000080c0


	//   ....[9]....
        /*0174*/ 	.word	0x000084c0


	//   ....[10]....
        /*0178*/ 	.word	0x000088b0


	//   ....[11]....
        /*017c*/ 	.word	0x00008b60


	//   ....[12]....
        /*0180*/ 	.word	0x00008f10


	//   ....[13]....
        /*0184*/ 	.word	0x0000be00


	//   ....[14]....
        /*0188*/ 	.word	0x0000bf70


	//   ....[15]....
        /*018c*/ 	.word	0x0000bfe0


	//   ....[16]....
        /*0190*/ 	.word	0x0000c050


	//----- nvinfo : EIATTR_REG_RECONFIG
	.align		4
.L_926:
        /*0194*/ 	.byte	0x01, 0x54
	.zero		2


	//----- nvinfo : EIATTR_SYSCALL_OFFSETS
	.align		4
        /*0198*/ 	.byte	0x04, 0x46
        /*019a*/ 	.short	(.L_928 - .L_927)


	//   ....[0]....
.L_927:
        /*019c*/ 	.word	0x00001280


	//   ....[1]....
        /*01a0*/ 	.word	0x00001370


	//   ....[2]....
        /*01a4*/ 	.word	0x000014b0


	//   ....[3]....
        /*01a8*/ 	.word	0x000015a0


	//----- nvinfo : EIATTR_MBARRIER_INSTR_OFFSETS
	.align		4
.L_928:
        /*01ac*/ 	.byte	0x04, 0x39
        /*01ae*/ 	.short	(.L_930 - .L_929)


	//   ....[0]....
.L_929:
        /*01b0*/ 	.word	0x00000260
        /*01b4*/ 	.word	0x000000ff
        /*01b8*/ 	.word	0x00036400
        /*01bc*/ 	.short	0x0100
        /*01be*/ 	.byte	0x06
	.zero		1


	//   ....[1]....
        /*01c0*/ 	.word	0x00000350
        /*01c4*/ 	.word	0x000000ff
        /*01c8*/ 	.word	0x00036410
        /*01cc*/ 	.short	0x0100
        /*01ce*/ 	.byte	0x08
	.zero		1


	//   ....[2]....
        /*01d0*/ 	.word	0x00000360
        /*01d4*/ 	.word	0x000000ff
        /*01d8*/ 	.word	0x00036420
        /*01dc*/ 	.short	0x0100
        /*01de*/ 	.byte	0x08
	.zero		1


	//   ....[3]....
        /*01e0*/ 	.word	0x00000370
        /*01e4*/ 	.word	0x000000ff
        /*01e8*/ 	.word	0x00036418
        /*01ec*/ 	.short	0x0100
        /*01ee*/ 	.byte	0x08
	.zero		1


	//   ....[4]....
        /*01f0*/ 	.word	0x00000380
        /*01f4*/ 	.word	0x000000ff
        /*01f8*/ 	.word	0x00036428
        /*01fc*/ 	.short	0x0100
        /*01fe*/ 	.byte	0x08
	.zero		1


	//   ....[5]....
        /*0200*/ 	.word	0x000004b0
        /*0204*/ 	.word	0x000000ff
        /*0208*/ 	.word	0x00036430
        /*020c*/ 	.short	0x0100
        /*020e*/ 	.byte	0x08
	.zero		1


	//   ....[6]....
        /*0210*/ 	.word	0x000004c0
        /*0214*/ 	.word	0x000000ff
        /*0218*/ 	.word	0x00036438
        /*021c*/ 	.short	0x0100
        /*021e*/ 	.byte	0x08
	.zero		1


	//   ....[7]....
        /*0220*/ 	.word	0x00001660
        /*0224*/ 	.word	0x000000ff
        /*0228*/ 	.word	0x00036400
        /*022c*/ 	.short	0x010a
        /*022e*/ 	.byte	0x24
	.zero		1


	//   ....[8]....
        /*0230*/ 	.word	0x00001760
        /*0234*/ 	.word	0x000000ff
        /*0238*/ 	.word	0x00036400
        /*023c*/ 	.short	0x010a
        /*023e*/ 	.byte	0x24
	.zero		1


	//   ....[9]....
        /*0240*/ 	.word	0x00001e70
        /*0244*/ 	.word	0x00000003
        /*0248*/ 	.word	0x00036410
        /*024c*/ 	.short	0x010a
        /*024e*/ 	.byte	0x3f
	.zero		1


	//   ....[10]....
        /*0250*/ 	.word	0x00001eb0
        /*0254*/ 	.word	0x00000003
        /*0258*/ 	.word	0x00036410
        /*025c*/ 	.short	0x010a
        /*025e*/ 	.byte	0x3f
	.zero		1


	//   ....[11]....
        /*0260*/ 	.word	0x00002550
        /*0264*/ 	.word	0x000000ff
        /*0268*/ 	.word	0x00036430
        /*026c*/ 	.short	0x010a
        /*026e*/ 	.byte	0x24
	.zero		1


	//   ....[12]....
        /*0270*/ 	.word	0x000027a0
        /*0274*/ 	.word	0x000000ff
        /*0278*/ 	.word	0x00036430
        /*027c*/ 	.short	0x010a
        /*027e*/ 	.byte	0x24
	.zero		1


	//   ....[13]....
        /*0280*/ 	.word	0x00003e60
        /*0284*/ 	.word	0x000000ff
        /*0288*/ 	.word	0x00000000
        /*028c*/ 	.short	0x0101
        /*028e*/ 	.byte	0x04
	.zero		1


	//   ....[14]....
        /*0290*/ 	.word	0x000041f0
        /*0294*/ 	.word	0x00000003
        /*0298*/ 	.word	0x00000000
        /*029c*/ 	.short	0x0101
        /*029e*/ 	.byte	0x3f
	.zero		1


	//   ....[15]....
        /*02a0*/ 	.word	0x00009d00
        /*02a4*/ 	.word	0x00000000
        /*02a8*/ 	.word	0x00036420
        /*02ac*/ 	.short	0x010a
        /*02ae*/ 	.byte	0x3f
	.zero		1


	//   ....[16]....
        /*02b0*/ 	.word	0x0000a4f0
        /*02b4*/ 	.word	0x00000000
        /*02b8*/ 	.word	0x00036438
        /*02bc*/ 	.short	0x010a
        /*02be*/ 	.byte	0x3f
	.zero		1


	//   ....[17]....
        /*02c0*/ 	.word	0x0000a850
        /*02c4*/ 	.word	0x00000000
        /*02c8*/ 	.word	0x00036428
        /*02cc*/ 	.short	0x010a
        /*02ce*/ 	.byte	0x3f
	.zero		1


	//   ....[18]....
        /*02d0*/ 	.word	0x0000ab80
        /*02d4*/ 	.word	0x00000000
        /*02d8*/ 	.word	0x00036438
        /*02dc*/ 	.short	0x010a
        /*02de*/ 	.byte	0x3f
	.zero		1


	//   ....[19]....
        /*02e0*/ 	.word	0x0000ae70
        /*02e4*/ 	.word	0x00000000
        /*02e8*/ 	.word	0x00036420
        /*02ec*/ 	.short	0x010a
        /*02ee*/ 	.byte	0x3f
	.zero		1


	//   ....[20]....
        /*02f0*/ 	.word	0x0000b1f0
        /*02f4*/ 	.word	0x00000000
        /*02f8*/ 	.word	0x00036438
        /*02fc*/ 	.short	0x010a
        /*02fe*/ 	.byte	0x3f
	.zero		1


	//   ....[21]....
        /*0300*/ 	.word	0x0000b4f0
        /*0304*/ 	.word	0x00000000
        /*0308*/ 	.word	0x00036428
        /*030c*/ 	.short	0x010a
        /*030e*/ 	.byte	0x3f
	.zero		1


	//   ....[22]....
        /*0310*/ 	.word	0x0000b830
        /*0314*/ 	.word	0x00000000
        /*0318*/ 	.word	0x00036438
        /*031c*/ 	.short	0x010a
        /*031e*/ 	.byte	0x3f
	.zero		1


	//   ....[23]....
        /*0320*/ 	.word	0x0000bc90
        /*0324*/ 	.word	0x00000007
        /*0328*/ 	.word	0x00000000
        /*032c*/ 	.short	0x010a
        /*032e*/ 	.byte	0x3f
	.zero		1


	//   ....[24]....
        /*0330*/ 	.word	0x0000bd10
        /*0334*/ 	.word	0x00000003
        /*0338*/ 	.word	0x00000000
        /*033c*/ 	.short	0x010a
        /*033e*/ 	.byte	0x3f
	.zero		1


	//   ....[25]....
        /*0340*/ 	.word	0x0000bd60
        /*0344*/ 	.word	0x00000009
        /*0348*/ 	.word	0x00036438
        /*034c*/ 	.short	0x010a
        /*034e*/ 	.byte	0x3f
	.zero		1


	//   ....[26]....
        /*0350*/ 	.word	0x0000be40
        /*0354*/ 	.word	0x00000000
        /*0358*/ 	.word	0x00036400
        /*035c*/ 	.short	0x010a
        /*035e*/ 	.byte	0x3f
	.zero		1


	//   ....[27]....
        /*0360*/ 	.word	0x0000be90
        /*0364*/ 	.word	0x00000003
        /*0368*/ 	.word	0x00036410
        /*036c*/ 	.short	0x010a
        /*036e*/ 	.byte	0x3f
	.zero		1


	//   ....[28]....
        /*0370*/ 	.word	0x0000bef0
        /*0374*/ 	.word	0x00000079
        /*0378*/ 	.word	0x00036430
        /*037c*/ 	.short	0x010a
        /*037e*/ 	.byte	0x3f
	.zero		1


	//   ....[29]....
        /*0380*/ 	.word	0x0000c090
        /*0384*/ 	.word	0x00000000
        /*0388*/ 	.word	0x00036420
        /*038c*/ 	.short	0x010a
        /*038e*/ 	.byte	0x3f
	.zero		1


	//   ....[30]....
        /*0390*/ 	.word	0x0000c0e0
        /*0394*/ 	.word	0x00000000
        /*0398*/ 	.word	0x00036438
        /*039c*/ 	.short	0x010a
        /*039e*/ 	.byte	0x3f
	.zero		1


	//   ....[31]....
        /*03a0*/ 	.word	0x0000c130
        /*03a4*/ 	.word	0x00000000
        /*03a8*/ 	.word	0x00036428
        /*03ac*/ 	.short	0x010a
        /*03ae*/ 	.byte	0x3f
	.zero		1


	//   ....[32]....
        /*03b0*/ 	.word	0x0000c190
        /*03b4*/ 	.word	0x00000000
        /*03b8*/ 	.word	0x00036438
        /*03bc*/ 	.short	0x010a
        /*03be*/ 	.byte	0x3f
	.zero		1


	//   ....[33]....
        /*03c0*/ 	.word	0x0000c210
        /*03c4*/ 	.word	0x00000000
        /*03c8*/ 	.word	0x00036420
        /*03cc*/ 	.short	0x010a
        /*03ce*/ 	.byte	0x3f
	.zero		1


	//   ....[34]....
        /*03d0*/ 	.word	0x0000c260
        /*03d4*/ 	.word	0x00000000
        /*03d8*/ 	.word	0x00036438
        /*03dc*/ 	.short	0x010a
        /*03de*/ 	.byte	0x3f
	.zero		1


	//   ....[35]....
        /*03e0*/ 	.word	0x0000c2b0
        /*03e4*/ 	.word	0x00000000
        /*03e8*/ 	.word	0x00036428
        /*03ec*/ 	.short	0x010a
        /*03ee*/ 	.byte	0x3f
	.zero		1


	//   ....[36]....
        /*03f0*/ 	.word	0x0000c300
        /*03f4*/ 	.word	0x00000000
        /*03f8*/ 	.word	0x00036438
        /*03fc*/ 	.short	0x010a
        /*03fe*/ 	.byte	0x3f
	.zero		1


	//   ....[37]....
        /*0400*/ 	.word	0x0000c3d0
        /*0404*/ 	.word	0x00000007
        /*0408*/ 	.word	0x00000000
        /*040c*/ 	.short	0x010a
        /*040e*/ 	.byte	0x3f
	.zero		1


	//   ....[38]....
        /*0410*/ 	.word	0x0000c420
        /*0414*/ 	.word	0x00000003
        /*0418*/ 	.word	0x00000000
        /*041c*/ 	.short	0x010a
        /*041e*/ 	.byte	0x3f
	.zero		1


	//----- nvinfo : EIATTR_NUM_MBARRIERS
	.align		4
.L_930:
        /*0420*/ 	.byte	0x03, 0x38
        /*0422*/ 	.short	0x0007


	//----- nvinfo : EIATTR_EXIT_INSTR_OFFSETS
	.align		4
        /*0424*/ 	.byte	0x04, 0x1c
        /*0426*/ 	.short	(.L_932 - .L_931)


	//   ....[0]....
.L_931:
        /*0428*/ 	.word	0x0000bdb0


	//----- nvinfo : EIATTR_MAX_THREADS
	.align		4
.L_932:
        /*042c*/ 	.byte	0x04, 0x05
        /*042e*/ 	.short	(.L_934 - .L_933)
.L_933:
        /*0430*/ 	.word	0x00000200
        /*0434*/ 	.word	0x00000001
        /*0438*/ 	.word	0x00000001


	//----- nvinfo : EIATTR_CRS_STACK_SIZE
	.align		4
.L_934:
        /*043c*/ 	.byte	0x04, 0x1e
        /*043e*/ 	.short	(.L_936 - .L_935)
.L_935:
        /*0440*/ 	.word	0x00000000


	//----- nvinfo : EIATTR_CBANK_PARAM_SIZE
	.align		4
.L_936:
        /*0444*/ 	.byte	0x03, 0x19
        /*0446*/ 	.short	0x06f0


	//----- nvinfo : EIATTR_PARAM_CBANK
	.align		4
        /*0448*/ 	.byte	0x04, 0x0a
        /*044a*/ 	.short	(.L_938 - .L_937)
	.align		4
.L_937:
        /*044c*/ 	.word	index@(.nv.constant0._ZN7cutlass13device_kernelIN5flash11enable_sm90INS1_16FlashAttnBwdSm90INS1_25CollectiveMainloopBwdSm90ILi2ELi1ELi1EN4cute5tupleIJNS5_1CILi1EEES8_S8_EEENS6_IJNS7_ILi64EEENS7_ILi96EEENS7_ILi192EEEEEENS_10bfloat16_tEfNS_4arch4Sm90ELb1ELb0ELb1ELb1ELb1ELb0ELb1ELb0ELi3ELi1ELi1ELi1ELb0EEENS1_21CollectiveEpilogueBwdISD_SE_SG_Li384ELb1ELb1ELi3EEENS1_25SingleTileBwdLPTSchedulerILb1ELi96ELb1EEEEEEEEEvNT_6ParamsE)
        /*0450*/ 	.short	0x0210
        /*0452*/ 	.short	0x06f0


	//----- nvinfo : EIATTR_SW_WAR
	.align		4
.L_938:
        /*0454*/ 	.byte	0x04, 0x36
        /*0456*/ 	.short	(.L_940 - .L_939)
.L_939:
        /*0458*/ 	.word	0x00000008
.L_940:


//--------------------- .nv.info._ZN7cutlass13device_kernelIN5flash11enable_sm90INS1_16FlashAttnBwdSm90INS1_25CollectiveMainloopBwdSm90ILi2ELi1ELi1EN4cute5tupleIJNS5_1CILi1EEES8_S8_EEENS6_IJNS7_ILi64EEENS7_ILi96EEENS7_ILi192EEEEEENS_10bfloat16_tEfNS_4arch4Sm90ELb1ELb0ELb1ELb1ELb0ELb0ELb1ELb0ELi3ELi1ELi1ELi1ELb0EEENS1_24CollectiveEpilogueBwdGQAISD_fSG_Li384ELb1ELb0EEENS1_25SingleTileBwdLPTSchedulerILb1ELi96ELb0EEEEEEEEEvNT_6ParamsE --------------------------
	.section	.nv.info._ZN7cutlass13device_kernelIN5flash11enable_sm90INS1_16FlashAttnBwdSm90INS1_25CollectiveMainloopBwdSm90ILi2ELi1ELi1EN4cute5tupleIJNS5_1CILi1EEES8_S8_EEENS6_IJNS7_ILi64EEENS7_ILi96EEENS7_ILi192EEEEEENS_10bfloat16_tEfNS_4arch4Sm90ELb1ELb0ELb1ELb1ELb0ELb0ELb1ELb0ELi3ELi1ELi1ELi1ELb0EEENS1_24CollectiveEpilogueBwdGQAISD_fSG_Li384ELb1ELb0EEENS1_25SingleTileBwdLPTSchedulerILb1ELi96ELb0EEEEEEEEEvNT_6ParamsE,"",@"SHT_CUDA_INFO"
	.sectionflags	@""
	.align	4


	//----- nvinfo : EIATTR_CUDA_API_VERSION
	.align		4
        /*0000*/ 	.byte	0x04, 0x37
        /*0002*/ 	.short	(.L_942 - .L_941)
.L_941:
        /*0004*/ 	.word	0x00000082


	//----- nvinfo : EIATTR_KPARAM_INFO
	.align		4
.L_942:
        /*0008*/ 	.byte	0x04, 0x17
        /*000a*/ 	.short	(.L_944 - .L_943)
.L_943:
        /*000c*/ 	.word	0x00000000
        /*0010*/ 	.short	0x0000
        /*0012*/ 	.short	0x0070
        /*0014*/ 	.byte	0x00, 0xf0, 0x01, 0x1c


	//----- nvinfo : EIATTR_SPARSE_MMA_MASK
	.align		4
.L_944:
        /*0018*/ 	.byte	0x03, 0x50
        /*001a*/ 	.short	0x0000


	//----- nvinfo : EIATTR_MAXREG_COUNT
	.align		4
        /*001c*/ 	.byte	0x03, 0x1b
        /*001e*/ 	.short	0x0080


	//----- nvinfo : EIATTR_NUM_BARRIERS
	.align		4
        /*0020*/ 	.byte	0x02, 0x4c
        /*0022*/ 	.byte	0x10
	.zero		1


	//----- nvinfo : EIATTR_EXTERNS
	.align		4
        /*0024*/ 	.byte	0x04, 0x0f
        /*0026*/ 	.short	(.L_946 - .L_945)


	//   ....[0]....
	.align		4
.L_945:
        /*0028*/ 	.word	index@(__assertfail)


	//----- nvinfo : EIATTR_ANNOTATIONS
	.align		4
.L_946:
        /*002c*/ 	.byte	0x04, 0x55
        /*002e*/ 	.short	(.L_948 - .L_947)


	//   ....[0]....
.L_947:
        /* <DEDUP_REMOVED lines=11> */


	//----- nvinfo : EIATTR_MERCURY_ISA_VERSION
	.align		4
.L_948:
        /*00d0*/ 	.byte	0x03, 0x5f
        /*00d2*/ 	.short	0x0101


	//----- nvinfo : EIATTR_INT_WARP_WIDE_INSTR_OFFSETS
	.align		4
        /*00d4*/ 	.byte	0x04, 0x31
        /*00d6*/ 	.short	(.L_950 - .L_949)


	//   ....[0]....
.L_949:
        /*00d8*/ 	.word	0x00000180


	//   ....[1]....
        /*00dc*/ 	.word	0x00000240


	//----- nvinfo : EIATTR_COOP_GROUP_MASK_REGIDS
	.align		4
.L_950:
        /*00e0*/ 	.byte	0x04, 0x29
        /*00e2*/ 	.short	(.L_952 - .L_951)


	//   ....[0]....
.L_951:
        /*00e4*/ 	.word	0xffffffff


	//   ....[1]....
        /*00e8*/ 	.word	0xffffffff


	//   ....[2]....
        /*00ec*/ 	.word	0xffffffff


	//   ....[3]....
        /*00f0*/ 	.word	0xffffffff


	//   ....[4]....
        /*00f4*/ 	.word	0xffffffff


	//   ....[5]....
        /*00f8*/ 	.word	0xffffffff


	//   ....[6]....
        /*00fc*/ 	.word	0xffffffff


	//   ....[7]....
        /*0100*/ 	.word	0x0500000f


	//----- nvinfo : EIATTR_COOP_GROUP_INSTR_OFFSETS
	.align		4
.L_952:
        /*0104*/ 	.byte	0x04, 0x28
        /*0106*/ 	.short	(.L_954 - .L_953)


	//   ....[0]....
.L_953:
        /*0108*/ 	.word	0x00000060


	//   ....[1]....
        /*010c*/ 	.word	0x00000190


	//   ....[2]....
        /*0110*/ 	.word	0x00000220


	//   ....[3]....
        /*0114*/ 	.word	0x000003a0


	//   ....[4]....
        /*0118*/ 	.word	0x00000600


	//   ....[5]....
        /*011c*/ 	.word	0x00001600


	//   ....[6]....
        /*0120*/ 	.word	0x00004e60


	//   ....[7]....
        /*0124*/ 	.word	0x000094e0


	//----- nvinfo : EIATTR_REG_RECONFIG
	.align		4
.L_954:
        /*0128*/ 	.byte	0x01, 0x54
	.zero		2


	//----- nvinfo : EIATTR_SYSCALL_OFFSETS
	.align		4
        /*012c*/ 	.byte	0x04, 0x46
        /*012e*/ 	.short	(.L_956 - .L_955)


	//   ....[0]....
.L_955:
        /*0130*/ 	.word	0x00001260


	//   ....[1]....
        /*0134*/ 	.word	0x00001350


	//   ....[2]....
        /*0138*/ 	.word	0x00001490


	//   ....[3]....
        /*013c*/ 	.word	0x00001580


	//----- nvinfo : EIATTR_MBARRIER_INSTR_OFFSETS
	.align		4
.L_956:
        /*0140*/ 	.byte	0x04, 0x39
        /*0142*/ 	.short	(.L_958 - .L_957)


	//   ....[0]....
.L_957:
        /*0144*/ 	.word	0x00000260
        /*0148*/ 	.word	0x000000ff
        /*014c*/ 	.word	0x00036400
        /*0150*/ 	.short	0x0100
        /*0152*/ 	.byte	0x06
	.zero		1


	//   ....[1]....
        /*0154*/ 	.word	0x00000350
        /*0158*/ 	.word	0x000000ff
        /*015c*/ 	.word	0x00036410
        /*0160*/ 	.short	0x0100
        /*0162*/ 	.byte	0x08
	.zero		1


	//   ....[2]....
        /*0164*/ 	.word	0x00000360
        /*0168*/ 	.word	0x000000ff
        /*016c*/ 	.word	0x00036420
        /*0170*/ 	.short	0x0100
        /*0172*/ 	.byte	0x08
	.zero		1


	//   ....[3]....
        /*0174*/ 	.word	0x00000370
        /*0178*/ 	.word	0x000000ff
        /*017c*/ 	.word	0x00036418
        /*0180*/ 	.short	0x0100
        /*0182*/ 	.byte	0x08
	.zero		1


	//   ....[4]....
        /*0184*/ 	.word	0x00000380
        /*0188*/ 	.word	0x000000ff
        /*018c*/ 	.word	0x00036428
        /*0190*/ 	.short	0x0100
        /*0192*/ 	.byte	0x08
	.zero		1


	//   ....[5]....
        /*0194*/ 	.word	0x000004b0
        /*0198*/ 	.word	0x000000ff
        /*019c*/ 	.word	0x00036430
        /*01a0*/ 	.short	0x0100
        /*01a2*/ 	.byte	0x08
	.zero		1


	//   ....[6]....
        /*01a4*/ 	.word	0x000004c0
        /*01a8*/ 	.word	0x000000ff
        /*01ac*/ 	.word	0x00036438
        /*01b0*/ 	.short	0x0100
        /*01b2*/ 	.byte	0x08
	.zero		1


	//   ....[7]....
        /*01b4*/ 	.word	0x00001640
        /*01b8*/ 	.word	0x000000ff
        /*01bc*/ 	.word	0x00036400
        /*01c0*/ 	.short	0x010a
        /*01c2*/ 	.byte	0x24
	.zero		1


	//   ....[8]....
        /*01c4*/ 	.word	0x00001740
        /*01c8*/ 	.word	0x000000ff
        /*01cc*/ 	.word	0x00036400
        /*01d0*/ 	.short	0x010a
        /*01d2*/ 	.byte	0x24
	.zero		1


	//   ....[9]....
        /*01d4*/ 	.word	0x00001e50
        /*01d8*/ 	.word	0x00000003
        /*01dc*/ 	.word	0x00036410
        /*01e0*/ 	.short	0x010a
        /*01e2*/ 	.byte	0x3f
	.zero		1


	//   ....[10]....
        /*01e4*/ 	.word	0x00001e90
        /*01e8*/ 	.word	0x00000003
        /*01ec*/ 	.word	0x00036410
        /*01f0*/ 	.short	0x010a
        /*01f2*/ 	.byte	0x3f
	.zero		1


	//   ....[11]....
        /*01f4*/ 	.word	0x00002530
        /*01f8*/ 	.word	0x000000ff
        /*01fc*/ 	.word	0x00036430
        /*0200*/ 	.short	0x010a
        /*0202*/ 	.byte	0x24
	.zero		1


	//   ....[12]....
        /*0204*/ 	.word	0x00002780
        /*0208*/ 	.word	0x000000ff
        /*020c*/ 	.word	0x00036430
        /*0210*/ 	.short	0x010a
        /*0212*/ 	.byte	0x24
	.zero		1


	//   ....[13]....
        /*0214*/ 	.word	0x00003e40
        /*0218*/ 	.word	0x000000ff
        /*021c*/ 	.word	0x00000000
        /*0220*/ 	.short	0x0101
        /*0222*/ 	.byte	0x04
	.zero		1


	//   ....[14]....
        /*0224*/ 	.word	0x000041d0
        /*0228*/ 	.word	0x00000003
        /*022c*/ 	.word	0x00000000
        /*0230*/ 	.short	0x0101
        /*0232*/ 	.byte	0x3f
	.zero		1


	//   ....[15]....
        /*0234*/ 	.word	0x000073e0
        /*0238*/ 	.word	0x00000000
        /*023c*/ 	.word	0x00036420
        /*0240*/ 	.short	0x010a
        /*0242*/ 	.byte	0x3f
	.zero		1


	//   ....[16]....
        /*0244*/ 	.word	0x00007bd0
        /*0248*/ 	.word	0x00000000
        /*024c*/ 	.word	0x00036438
        /*0250*/ 	.short	0x010a
        /*0252*/ 	.byte	0x3f
	.zero		1


	//   ....[17]....
        /*0254*/ 	.word	0x00007f30
        /*0258*/ 	.word	0x00000000
        /*025c*/ 	.word	0x00036428
        /*0260*/ 	.short	0x010a
        /*0262*/ 	.byte	0x3f
	.zero		1


	//   ....[18]....
        /*0264*/ 	.word	0x00008260
        /*0268*/ 	.word	0x00000000
        /*026c*/ 	.word	0x00036438
        /*0270*/ 	.short	0x010a
        /*0272*/ 	.byte	0x3f
	.zero		1


	//   ....[19]....
        /*0274*/ 	.word	0x00008550
        /*0278*/ 	.word	0x00000000
        /*027c*/ 	.word	0x00036420
        /*0280*/ 	.short	0x010a
        /*0282*/ 	.byte	0x3f
	.zero		1


	//   ....[20]....
        /*0284*/ 	.word	0x000088d0
        /*0288*/ 	.word	0x00000000
        /*028c*/ 	.word	0x00036438
        /*0290*/ 	.short	0x010a
        /*0292*/ 	.byte	0x3f
	.zero		1


	//   ....[21]....
        /*0294*/ 	.word	0x00008bd0
        /*0298*/ 	.word	0x00000000
        /*029c*/ 	.word	0x00036428
        /*02a0*/ 	.short	0x010a
        /*02a2*/ 	.byte	0x3f
	.zero		1


	//   ....[22]....
        /*02a4*/ 	.word	0x00008f10
        /*02a8*/ 	.word	0x00000000
        /*02ac*/ 	.word	0x00036438
        /*02b0*/ 	.short	0x010a
        /*02b2*/ 	.byte	0x3f
	.zero		1


	//   ....[23]....
        /*02b4*/ 	.word	0x00009370
        /*02b8*/ 	.word	0x00000007
        /*02bc*/ 	.word	0x00000000
        /*02c0*/ 	.short	0x010a
        /*02c2*/ 	.byte	0x3f
	.zero		1


	//   ....[24]....
        /*02c4*/ 	.word	0x000093f0
        /*02c8*/ 	.word	0x00000003
        /*02cc*/ 	.word	0x00000000
        /*02d0*/ 	.short	0x010a
        /*02d2*/ 	.byte	0x3f
	.zero		1


	//   ....[25]....
        /*02d4*/ 	.word	0x00009440
        /*02d8*/ 	.word	0x00000009
        /*02dc*/ 	.word	0x00036438
        /*02e0*/ 	.short	0x010a
        /*02e2*/ 	.byte	0x3f
	.zero		1


	//   ....[26]....
        /*02e4*/ 	.word	0x00009520
        /*02e8*/ 	.word	0x00000000
        /*02ec*/ 	.word	0x00036400
        /*02f0*/ 	.short	0x010a
        /*02f2*/ 	.byte	0x3f
	.zero		1


	//   ....[27]....
        /*02f4*/ 	.word	0x00009570
        /*02f8*/ 	.word	0x00000003
        /*02fc*/ 	.word	0x00036410
        /*0300*/ 	.short	0x010a
        /*0302*/ 	.byte	0x3f
	.zero		1


	//   ....[28]....
        /*0304*/ 	.word	0x000095d0
        /*0308*/ 	.word	0x00000079
        /*030c*/ 	.word	0x00036430
        /*0310*/ 	.short	0x010a
        /*0312*/ 	.byte	0x3f
	.zero		1


	//   ....[29]....
        /*0314*/ 	.word	0x00009620
        /*0318*/ 	.word	0x00000000
        /*031c*/ 	.word	0x00036420
        /*0320*/ 	.short	0x010a
        /*0322*/ 	.byte	0x3f
	.zero		1


	//   ....[30]....
        /*0324*/ 	.word	0x00009670
        /*0328*/ 	.word	0x00000000
        /*032c*/ 	.word	0x00036438
        /*0330*/ 	.short	0x010a
        /*0332*/ 	.byte	0x3f
	.zero		1


	//   ....[31]....
        /*0334*/ 	.word	0x000096c0
        /*0338*/ 	.word	0x00000000
        /*033c*/ 	.word	0x00036428
        /*0340*/ 	.short	0x010a
        /*0342*/ 	.byte	0x3f
	.zero		1


	//   ....[32]....
        /*0344*/ 	.word	0x00009720
        /*0348*/ 	.word	0x00000000
        /*034c*/ 	.word	0x00036438
        /*0350*/ 	.short	0x010a
        /*0352*/ 	.byte	0x3f
	.zero		1


	//   ....[33]....
        /*0354*/ 	.word	0x000097a0
        /*0358*/ 	.word	0x00000000
        /*035c*/ 	.word	0x00036420
        /*0360*/ 	.short	0x010a
        /*0362*/ 	.byte	0x3f
	.zero		1


	//   ....[34]....
        /*0364*/ 	.word	0x000097f0
        /*0368*/ 	.word	0x00000000
        /*036c*/ 	.word	0x00036438
        /*0370*/ 	.short	0x010a
        /*0372*/ 	.byte	0x3f
	.zero		1


	//   ....[35]....
        /*0374*/ 	.word	0x00009840
        /*0378*/ 	.word	0x00000000
        /*037c*/ 	.word	0x00036428
        /*0380*/ 	.short	0x010a
        /*0382*/ 	.byte	0x3f
	.zero		1


	//   ....[36]....
        /*0384*/ 	.word	0x00009890
        /*0388*/ 	.word	0x00000000
        /*038c*/ 	.word	0x00036438
        /*0390*/ 	.short	0x010a
        /*0392*/ 	.byte	0x3f
	.zero		1


	//   ....[37]....
        /*0394*/ 	.word	0x00009960
        /*0398*/ 	.word	0x00000007
        /*039c*/ 	.word	0x00000000
        /*03a0*/ 	.short	0x010a
        /*03a2*/ 	.byte	0x3f
	.zero		1


	//   ....[38]....
        /*03a4*/ 	.word	0x000099b0
        /*03a8*/ 	.word	0x00000003
        /*03ac*/ 	.word	0x00000000
        /*03b0*/ 	.short	0x010a
        /*03b2*/ 	.byte	0x3f
	.zero		1


	//----- nvinfo : EIATTR_NUM_MBARRIERS
	.align		4
.L_958:
        /*03b4*/ 	.byte	0x03, 0x38
        /*03b6*/ 	.short	0x0007


	//----- nvinfo : EIATTR_EXIT_INSTR_OFFSETS
	.align		4
        /*03b8*/ 	.byte	0x04, 0x1c
        /*03ba*/ 	.short	(.L_960 - .L_959)


	//   ....[0]....
.L_959:
        /*03bc*/ 	.word	0x00009490


	//----- nvinfo : EIATTR_MAX_THREADS
	.align		4
.L_960:
        /*03c0*/ 	.byte	0x04, 0x05
        /*03c2*/ 	.short	(.L_962 - .L_961)
.L_961:
        /*03c4*/ 	.word	0x00000200
        /*03c8*/ 	.word	0x00000001
        /*03cc*/ 	.word	0x00000001


	//----- nvinfo : EIATTR_CRS_STACK_SIZE
	.align		4
.L_962:
        /*03d0*/ 	.byte	0x04, 0x1e
        /*03d2*/ 	.short	(.L_964 - .L_963)
.L_963:
        /*03d4*/ 	.word	0x00000000


	//----- nvinfo : EIATTR_CBANK_PARAM_SIZE
	.align		4
.L_964:
        /*03d8*/ 	.byte	0x03, 0x19
        /*03da*/ 	.short	0x0770


	//----- nvinfo : EIATTR_PARAM_CBANK
	.align		4
        /*03dc*/ 	.byte	0x04, 0x0a
        /*03de*/ 	.short	(.L_966 - .L_965)
	.align		4
.L_965:
        /*03e0*/ 	.word	index@(.nv.constant0._ZN7cutlass13device_kernelIN5flash11enable_sm90INS1_16FlashAttnBwdSm90INS1_25CollectiveMainloopBwdSm90ILi2ELi1ELi1EN4cute5tupleIJNS5_1CILi1EEES8_S8_EEENS6_IJNS7_ILi64EEENS7_ILi96EEENS7_ILi192EEEEEENS_10bfloat16_tEfNS_4arch4Sm90ELb1ELb0ELb1ELb1ELb0ELb0ELb1ELb0ELi3ELi1ELi1ELi1ELb0EEENS1_24CollectiveEpilogueBwdGQAISD_fSG_Li384ELb1ELb0EEENS1_25SingleTileBwdLPTSchedulerILb1ELi96ELb0EEEEEEEEEvNT_6ParamsE)
        /*03e4*/ 	.short	0x0210
        /*03e6*/ 	.short	0x0770


	//----- nvinfo : EIATTR_SW_WAR
	.align		4
.L_966:
        /*03e8*/ 	.byte	0x04, 0x36
        /*03ea*/ 	.short	(.L_968 - .L_967)
.L_967:
        /*03ec*/ 	.word	0x00000008
.L_968:


//--------------------- .nv.info._ZN7cutlass13device_kernelIN5flash11enable_sm90INS1_16FlashAttnBwdSm90INS1_25CollectiveMainloopBwdSm90ILi2ELi1ELi1EN4cute5tupleIJNS5_1CILi1EEES8_S8_EEENS6_IJNS7_ILi64EEENS7_ILi96EEENS7_ILi192EEEEEENS_10bfloat16_tEfNS_4arch4Sm90ELb1ELb0ELb1ELb1ELb1ELb0ELb1ELb0ELi3ELi1ELi1ELi1ELb0EEENS1_24CollectiveEpilogueBwdGQAISD_fSG_Li384ELb1ELb1EEENS1_25SingleTileBwdLPTSchedulerILb1ELi96ELb1EEEEEEEEEvNT_6ParamsE --------------------------
	.section	.nv.info._ZN7cutlass13device_kernelIN5flash11enable_sm90INS1_16FlashAttnBwdSm90INS1_25CollectiveMainloopBwdSm90ILi2ELi1ELi1EN4cute5tupleIJNS5_1CILi1EEES8_S8_EEENS6_IJNS7_ILi64EEENS7_ILi96EEENS7_ILi192EEEEEENS_10bfloat16_tEfNS_4arch4Sm90ELb1ELb0ELb1ELb1ELb1ELb0ELb1ELb0ELi3ELi1ELi1ELi1ELb0EEENS1_24CollectiveEpilogueBwdGQAISD_fSG_Li384ELb1ELb1EEENS1_25SingleTileBwdLPTSchedulerILb1ELi96ELb1EEEEEEEEEvNT_6ParamsE,"",@"SHT_CUDA_INFO"
	.sectionflags	@""
	.align	4


	//----- nvinfo : EIATTR_CUDA_API_VERSION
	.align		4
        /*0000*/ 	.byte	0x04, 0x37
        /*0002*/ 	.short	(.L_970 - .L_969)
.L_969:
        /*0004*/ 	.word	0x00000082


	//----- nvinfo : EIATTR_KPARAM_INFO
	.align		4
.L_970:
        /*0008*/ 	.byte	0x04, 0x17
        /*000a*/ 	.short	(.L_972 - .L_971)
.L_971:
        /*000c*/ 	.word	0x00000000
        /*0010*/ 	.short	0x0000
        /*0012*/ 	.short	0x0070
        /*0014*/ 	.byte	0x00, 0xf0, 0x01, 0x1c


	//----- nvinfo : EIATTR_SPARSE_MMA_MASK
	.align		4
.L_972:
        /*0018*/ 	.byte	0x03, 0x50
        /*001a*/ 	.short	0x0000


	//----- nvinfo : EIATTR_MAXREG_COUNT
	.align		4
        /*001c*/ 	.byte	0x03, 0x1b
        /*001e*/ 	.short	0x0080


	//----- nvinfo : EIATTR_NUM_BARRIERS
	.align		4
        /*0020*/ 	.byte	0x02, 0x4c
        /*0022*/ 	.byte	0x10
	.zero		1


	//----- nvinfo : EIATTR_EXTERNS
	.align		4
        /*0024*/ 	.byte	0x04, 0x0f
        /*0026*/ 	.short	(.L_974 - .L_973)


	//   ....[0]....
	.align		4
.L_973:
        /*0028*/ 	.word	index@(__assertfail)


	//----- nvinfo : EIATTR_ANNOTATIONS
	.align		4
.L_974:
        /*002c*/ 	.byte	0x04, 0x55
        /*002e*/ 	.short	(.L_976 - .L_975)


	//   ....[0]....
.L_975:
        /* <DEDUP_REMOVED lines=10> */


	//----- nvinfo : EIATTR_MERCURY_ISA_VERSION
	.align		4
.L_976:
        /*00b8*/ 	.byte	0x03, 0x5f
        /*00ba*/ 	.short	0x0101


	//----- nvinfo : EIATTR_INT_WARP_WIDE_INSTR_OFFSETS
	.align		4
        /*00bc*/ 	.byte	0x04, 0x31
        /*00be*/ 	.short	(.L_978 - .L_977)


	//   ....[0]....
.L_977:
        /*00c0*/ 	.word	0x00000180


	//   ....[1]....
        /*00c4*/ 	.word	0x00000240


	//   ....[2]....
        /*00c8*/ 	.word	0x00006630


	//   ....[3]....
        /*00cc*/ 	.word	0x00006e20


	//   ....[4]....
        /*00d0*/ 	.word	0x00007480


	//----- nvinfo : EIATTR_COOP_GROUP_MASK_REGIDS
	.align		4
.L_978:
        /*00d4*/ 	.byte	0x04, 0x29
        /*00d6*/ 	.short	(.L_980 - .L_979)


	//   ....[0]....
.L_979:
        /*00d8*/ 	.word	0xffffffff


	//   ....[1]....
        /*00dc*/ 	.word	0xffffffff


	//   ....[2]....
        /*00e0*/ 	.word	0xffffffff


	//   ....[3]....
        /*00e4*/ 	.word	0xffffffff


	//   ....[4]....
        /*00e8*/ 	.word	0xffffffff


	//   ....[5]....
        /*00ec*/ 	.word	0xffffffff


	//   ....[6]....
        /*00f0*/ 	.word	0xffffffff


	//   ....[7]....
        /*00f4*/ 	.word	0xffffffff


	//   ....[8]....
        /*00f8*/ 	.word	0xffffffff


	//   ....[9]....
        /*00fc*/ 	.word	0xffffffff


	//   ....[10]....
        /*0100*/ 	.word	0xffffffff


	//   ....[11]....
        /*0104*/ 	.word	0xffffffff


	//   ....[12]....
        /*0108*/ 	.word	0xffffffff


	//   ....[13]....
        /*010c*/ 	.word	0xffffffff


	//   ....[14]....
        /*0110*/ 	.word	0xffffffff


	//   ....[15]....
        /*0114*/ 	.word	0xffffffff


	//   ....[16]....
        /*0118*/ 	.word	0xffffffff


	//   ....[17]....
        /*011c*/ 	.word	0x0500000f


	//   ....[18]....
        /*0120*/ 	.word	0x0500000f


	//   ....[19]....
        /*0124*/ 	.word	0x0500000f


	//   ....[20]....
        /*0128*/ 	.word	0x0500000f


	//   ....[21]....
        /*012c*/ 	.word	0x0500000f


	//   ....[22]....
        /*0130*/ 	.word	0x0500000f


	//----- nvinfo : EIATTR_COOP_GROUP_INSTR_OFFSETS
	.align		4
.L_980:
        /*0134*/ 	.byte	0x04, 0x28
        /*0136*/ 	.short	(.L_982 - .L_981)


	//   ....[0]....
.L_981:
        /*0138*/ 	.word	0x00000060


	//   ....[1]....
        /*013c*/ 	.word	0x00000190


	//   ....[2]....
        /*0140*/ 	.word	0x00000220


	//   ....[3]....
        /*0144*/ 	.word	0x000003a0


	//   ....[4]....
        /*0148*/ 	.word	0x00000600


	//   ....[5]....
        /*014c*/ 	.word	0x00001600


	//   ....[6]....
        /*0150*/ 	.word	0x00004c30


	//   ....[7]....
        /*0154*/ 	.word	0x00004dc0


	//   ....[8]....
        /*0158*/ 	.word	0x00005050


	//   ....[9]....
        /*015c*/ 	.word	0x000051e0


	//   ....[10]....
        /*0160*/ 	.word	0x000052f0


	//   ....[11]....
        /*0164*/ 	.word	0x000060a0


	//   ....[12]....
        /*0168*/ 	.word	0x00006560


	//   ....[13]....
        /*016c*/ 	.word	0x00006960


	//   ....[14]....
        /*0170*/ 	.word	0x00006d50


	//   ....[15]....
        /*0174*/ 	.word	0x00007000


	//   ....[16]....
        /*0178*/ 	.word	0x000073b0


	//   ....[17]....
        /*017c*/ 	.word	0x0000a2a0


	//   ....[18]....
        /*0180*/ 	.word	0x0000a410


	//   ....[19]....
        /*0184*/ 	.word	0x0000a480


	//   ....[20]....
        /*0188*/ 	.word	0x0000a4f0


	//   ....[21]....
        /*018c*/ 	.word	0x0000a560


	//   ....[22]....
        /*0190*/ 	.word	0x0000a5d0


	//----- nvinfo : EIATTR_REG_RECONFIG
	.align		4
.L_982:
        /*0194*/ 	.byte	0x01, 0x54
	.zero		2


	//----- nvinfo : EIATTR_SYSCALL_OFFSETS
	.align		4
        /*0198*/ 	.byte	0x04, 0x46
        /*019a*/ 	.short	(.L_984 - .L_983)


	//   ....[0]....
.L_983:
        /*019c*/ 	.word	0x00001260


	//   ....[1]....
        /*01a0*/ 	.word	0x00001350


	//   ....[2]....
        /*01a4*/ 	.word	0x00001490


	//   ....[3]....
        /*01a8*/ 	.word	0x00001580


	//----- nvinfo : EIATTR_MBARRIER_INSTR_OFFSETS
	.align		4
.L_984:
        /*01ac*/ 	.byte	0x04, 0x39
        /*01ae*/ 	.short	(.L_986 - .L_985)


	//   ....[0]....
.L_985:
        /*01b0*/ 	.word	0x00000260
        /*01b4*/ 	.word	0x000000ff
        /*01b8*/ 	.word	0x00036400
        /*01bc*/ 	.short	0x0100
        /*01be*/ 	.byte	0x06
	.zero		1


	//   ....[1]....
        /*01c0*/ 	.word	0x00000350
        /*01c4*/ 	.word	0x000000ff
        /*01c8*/ 	.word	0x00036410
        /*01cc*/ 	.short	0x0100
        /*01ce*/ 	.byte	0x08
	.zero		1


	//   ....[2]....
        /*01d0*/ 	.word	0x00000360
        /*01d4*/ 	.word	0x000000ff
        /*01d8*/ 	.word	0x00036420
        /*01dc*/ 	.short	0x0100
        /*01de*/ 	.byte	0x08
	.zero		1


	//   ....[3]....
        /*01e0*/ 	.word	0x00000370
        /*01e4*/ 	.word	0x000000ff
        /*01e8*/ 	.word	0x00036418
        /*01ec*/ 	.short	0x0100
        /*01ee*/ 	.byte	0x08
	.zero		1


	//   ....[4]....
        /*01f0*/ 	.word	0x00000380
        /*01f4*/ 	.word	0x000000ff
        /*01f8*/ 	.word	0x00036428
        /*01fc*/ 	.short	0x0100
        /*01fe*/ 	.byte	0x08
	.zero		1


	//   ....[5]....
        /*0200*/ 	.word	0x000004b0
        /*0204*/ 	.word	0x000000ff
        /*0208*/ 	.word	0x00036430
        /*020c*/ 	.short	0x0100
        /*020e*/ 	.byte	0x08
	.zero		1


	//   ....[6]....
        /*0210*/ 	.word	0x000004c0
        /*0214*/ 	.word	0x000000ff
        /*0218*/ 	.word	0x00036438
        /*021c*/ 	.short	0x0100
        /*021e*/ 	.byte	0x08
	.zero		1


	//   ....[7]....
        /*0220*/ 	.word	0x00001640
        /*0224*/ 	.word	0x000000ff
        /*0228*/ 	.word	0x00036400
        /*022c*/ 	.short	0x010a
        /*022e*/ 	.byte	0x24
	.zero		1


	//   ....[8]....
        /*0230*/ 	.word	0x00001740
        /*0234*/ 	.word	0x000000ff
        /*0238*/ 	.word	0x00036400
        /*023c*/ 	.short	0x010a
        /*023e*/ 	.byte	0x24
	.zero		1


	//   ....[9]....
        /*0240*/ 	.word	0x00001e50
        /*0244*/ 	.word	0x00000003
        /*0248*/ 	.word	0x00036410
        /*024c*/ 	.short	0x010a
        /*024e*/ 	.byte	0x3f
	.zero		1


	//   ....[10]....
        /*0250*/ 	.word	0x00001e90
        /*0254*/ 	.word	0x00000003
        /*0258*/ 	.word	0x00036410
        /*025c*/ 	.short	0x010a
        /*025e*/ 	.byte	0x3f
	.zero		1


	//   ....[11]....
        /*0260*/ 	.word	0x00002530
        /*0264*/ 	.word	0x000000ff
        /*0268*/ 	.word	0x00036430
        /*026c*/ 	.short	0x010a
        /*026e*/ 	.byte	0x24
	.zero		1


	//   ....[12]....
        /*0270*/ 	.word	0x00002780
        /*0274*/ 	.word	0x000000ff
        /*0278*/ 	.word	0x00036430
        /*027c*/ 	.short	0x010a
        /*027e*/ 	.byte	0x24
	.zero		1


	//   ....[13]....
        /*0280*/ 	.word	0x00003e40
        /*0284*/ 	.word	0x000000ff
        /*0288*/ 	.word	0x00000000
        /*028c*/ 	.short	0x0101
        /*028e*/ 	.byte	0x04
	.zero		1


	//   ....[14]....
        /*0290*/ 	.word	0x000041d0
        /*0294*/ 	.word	0x00000003
        /*0298*/ 	.word	0x00000000
        /*029c*/ 	.short	0x0101
        /*029e*/ 	.byte	0x3f
	.zero		1


	//   ....[15]....
        /*02a0*/ 	.word	0x000081a0
        /*02a4*/ 	.word	0x00000000
        /*02a8*/ 	.word	0x00036420
        /*02ac*/ 	.short	0x010a
        /*02ae*/ 	.byte	0x3f
	.zero		1


	//   ....[16]....
        /*02b0*/ 	.word	0x00008990
        /*02b4*/ 	.word	0x00000000
        /*02b8*/ 	.word	0x00036438
        /*02bc*/ 	.short	0x010a
        /*02be*/ 	.byte	0x3f
	.zero		1


	//   ....[17]....
        /*02c0*/ 	.word	0x00008cf0
        /*02c4*/ 	.word	0x00000000
        /*02c8*/ 	.word	0x00036428
        /*02cc*/ 	.short	0x010a
        /*02ce*/ 	.byte	0x3f
	.zero		1


	//   ....[18]....
        /*02d0*/ 	.word	0x00009020
        /*02d4*/ 	.word	0x00000000
        /*02d8*/ 	.word	0x00036438
        /*02dc*/ 	.short	0x010a
        /*02de*/ 	.byte	0x3f
	.zero		1


	//   ....[19]....
        /*02e0*/ 	.word	0x00009310
        /*02e4*/ 	.word	0x00000000
        /*02e8*/ 	.word	0x00036420
        /*02ec*/ 	.short	0x010a
        /*02ee*/ 	.byte	0x3f
	.zero		1


	//   ....[20]....
        /*02f0*/ 	.word	0x00009690
        /*02f4*/ 	.word	0x00000000
        /*02f8*/ 	.word	0x00036438
        /*02fc*/ 	.short	0x010a
        /*02fe*/ 	.byte	0x3f
	.zero		1


	//   ....[21]....
        /*0300*/ 	.word	0x00009990
        /*0304*/ 	.word	0x00000000
        /*0308*/ 	.word	0x00036428
        /*030c*/ 	.short	0x010a
        /*030e*/ 	.byte	0x3f
	.zero		1


	//   ....[22]....
        /*0310*/ 	.word	0x00009cd0
        /*0314*/ 	.word	0x00000000
        /*0318*/ 	.word	0x00036438
        /*031c*/ 	.short	0x010a
        /*031e*/ 	.byte	0x3f
	.zero		1


	//   ....[23]....
        /*0320*/ 	.word	0x0000a130
        /*0324*/ 	.word	0x00000007
        /*0328*/ 	.word	0x00000000
        /*032c*/ 	.short	0x010a
        /*032e*/ 	.byte	0x3f
	.zero		1


	//   ....[24]....
        /*0330*/ 	.word	0x0000a1b0
        /*0334*/ 	.word	0x00000003
        /*0338*/ 	.word	0x00000000
        /*033c*/ 	.short	0x010a
        /*033e*/ 	.byte	0x3f
	.zero		1


	//   ....[25]....
        /*0340*/ 	.word	0x0000a200
        /*0344*/ 	.word	0x00000009
        /*0348*/ 	.word	0x00036438
        /*034c*/ 	.short	0x010a
        /*034e*/ 	.byte	0x3f
	.zero		1


	//   ....[26]....
        /*0350*/ 	.word	0x0000a2e0
        /*0354*/ 	.word	0x00000000
        /*0358*/ 	.word	0x00036400
        /*035c*/ 	.short	0x010a
        /*035e*/ 	.byte	0x3f
	.zero		1


	//   ....[27]....
        /*0360*/ 	.word	0x0000a330
        /*0364*/ 	.word	0x00000003
        /*0368*/ 	.word	0x00036410
        /*036c*/ 	.short	0x010a
        /*036e*/ 	.byte	0x3f
	.zero		1


	//   ....[28]....
        /*0370*/ 	.word	0x0000a390
        /*0374*/ 	.word	0x00000079
        /*0378*/ 	.word	0x00036430
        /*037c*/ 	.short	0x010a
        /*037e*/ 	.byte	0x3f
	.zero		1


	//   ....[29]....
        /*0380*/ 	.word	0x0000a610
        /*0384*/ 	.word	0x00000000
        /*0388*/ 	.word	0x00036420
        /*038c*/ 	.short	0x010a
        /*038e*/ 	.byte	0x3f
	.zero		1


	//   ....[30]....
        /*0390*/ 	.word	0x0000a660
        /*0394*/ 	.word	0x00000000
        /*0398*/ 	.word	0x00036438
        /*039c*/ 	.short	0x010a
        /*039e*/ 	.byte	0x3f
	.zero		1


	//   ....[31]....
        /*03a0*/ 	.word	0x0000a6b0
        /*03a4*/ 	.word	0x00000000
        /*03a8*/ 	.word	0x00036428
        /*03ac*/ 	.short	0x010a
        /*03ae*/ 	.byte	0x3f
	.zero		1


	//   ....[32]....
        /*03b0*/ 	.word	0x0000a710
        /*03b4*/ 	.word	0x00000000
        /*03b8*/ 	.word	0x00036438
        /*03bc*/ 	.short	0x010a
        /*03be*/ 	.byte	0x3f
	.zero		1


	//   ....[33]....
        /*03c0*/ 	.word	0x0000a790
        /*03c4*/ 	.word	0x00000000
        /*03c8*/ 	.word	0x00036420
        /*03cc*/ 	.short	0x010a
        /*03ce*/ 	.byte	0x3f
	.zero		1


	//   ....[34]....
        /*03d0*/ 	.word	0x0000a7e0
        /*03d4*/ 	.word	0x00000000
        /*03d8*/ 	.word	0x00036438
        /*03dc*/ 	.short	0x010a
        /*03de*/ 	.byte	0x3f
	.zero		1


	//   ....[35]....
        /*03e0*/ 	.word	0x0000a830
        /*03e4*/ 	.word	0x00000000
        /*03e8*/ 	.word	0x00036428
        /*03ec*/ 	.short	0x010a
        /*03ee*/ 	.byte	0x3f
	.zero		1


	//   ....[36]....
        /*03f0*/ 	.word	0x0000a880
        /*03f4*/ 	.word	0x00000000
        /*03f8*/ 	.word	0x00036438
        /*03fc*/ 	.short	0x010a
        /*03fe*/ 	.byte	0x3f
	.zero		1


	//   ....[37]....
        /*0400*/ 	.word	0x0000a950
        /*0404*/ 	.word	0x00000007
        /*0408*/ 	.word	0x00000000
        /*040c*/ 	.short	0x010a
        /*040e*/ 	.byte	0x3f
	.zero		1


	//   ....[38]....
        /*0410*/ 	.word	0x0000a9a0
        /*0414*/ 	.word	0x00000003
        /*0418*/ 	.word	0x00000000
        /*041c*/ 	.short	0x010a
        /*041e*/ 	.byte	0x3f
	.zero		1


	//----- nvinfo : EIATTR_NUM_MBARRIERS
	.align		4
.L_986:
        /*0420*/ 	.byte	0x03, 0x38
        /*0422*/ 	.short	0x0007


	//----- nvinfo : EIATTR_EXIT_INSTR_OFFSETS
	.align		4
        /*0424*/ 	.byte	0x04, 0x1c
        /*0426*/ 	.short	(.L_988 - .L_987)


	//   ....[0]....
.L_987:
        /*0428*/ 	.word	0x0000a250


	//----- nvinfo : EIATTR_MAX_THREADS
	.align		4
.L_988:
        /*042c*/ 	.byte	0x04, 0x05
        /*042e*/ 	.short	(.L_990 - .L_989)
.L_989:
        /*0430*/ 	.word	0x00000200
        /*0434*/ 	.word	0x00000001
        /*0438*/ 	.word	0x00000001


	//----- nvinfo : EIATTR_CRS_STACK_SIZE
	.align		4
.L_990:
        /*043c*/ 	.byte	0x04, 0x1e
        /*043e*/ 	.short	(.L_992 - .L_991)
.L_991:
        /*0440*/ 	.word	0x00000000


	//----- nvinfo : EIATTR_CBANK_PARAM_SIZE
	.align		4
.L_992:
        /*0444*/ 	.byte	0x03, 0x19
        /*0446*/ 	.short	0x0770


	//----- nvinfo : EIATTR_PARAM_CBANK
	.align		4
        /*0448*/ 	.byte	0x04, 0x0a
        /*044a*/ 	.short	(.L_994 - .L_993)
	.align		4
.L_993:
        /*044c*/ 	.word	index@(.nv.constant0._ZN7cutlass13device_kernelIN5flash11enable_sm90INS1_16FlashAttnBwdSm90INS1_25CollectiveMainloopBwdSm90ILi2ELi1ELi1EN4cute5tupleIJNS5_1CILi1EEES8_S8_EEENS6_IJNS7_ILi64EEENS7_ILi96EEENS7_ILi192EEEEEENS_10bfloat16_tEfNS_4arch4Sm90ELb1ELb0ELb1ELb1ELb1ELb0ELb1ELb0ELi3ELi1ELi1ELi1ELb0EEENS1_24CollectiveEpilogueBwdGQAISD_fSG_Li384ELb1ELb1EEENS1_25SingleTileBwdLPTSchedulerILb1ELi96ELb1EEEEEEEEEvNT_6ParamsE)
        /*0450*/ 	.short	0x0210
        /*0452*/ 	.short	0x0770


	//----- nvinfo : EIATTR_SW_WAR
	.align		4
.L_994:
        /*0454*/ 	.byte	0x04, 0x36
        /*0456*/ 	.short	(.L_996 - .L_995)
.L_995:
        /*0458*/ 	.word	0x00000008
.L_996:


//--------------------- .nv.info._ZN7cutlass13device_kernelIN5flash11enable_sm90INS1_16FlashAttnBwdSm90INS1_25CollectiveMainloopBwdSm90ILi2ELi1ELi1EN4cute5tupleIJNS5_1CILi1EEES8_S8_EEENS6_IJNS7_ILi64EEENS7_ILi96EEENS7_ILi192EEEEEENS_10bfloat16_tEfNS_4arch4Sm90ELb0ELb0ELb0ELb0ELb0ELb0ELb1ELb0ELi3ELi1ELi1ELi1ELb0EEENS1_21CollectiveEpilogueBwdISD_SE_SG_Li384ELb0ELb1ELi3EEENS1_19SingleTileSchedulerILb0ELb0ELb0ELi96EEEEEEEEEvNT_6ParamsE --------------------------
	.section	.nv.info._ZN7cutlass13device_kernelIN5flash11enable_sm90INS1_16FlashAttnBwdSm90INS1_25CollectiveMainloopBwdSm90ILi2ELi1ELi1EN4cute5tupleIJNS5_1CILi1EEES8_S8_EEENS6_IJNS7_ILi64EEENS7_ILi96EEENS7_ILi192EEEEEENS_10bfloat16_tEfNS_4arch4Sm90ELb0ELb0ELb0ELb0ELb0ELb0ELb1ELb0ELi3ELi1ELi1ELi1ELb0EEENS1_21CollectiveEpilogueBwdISD_SE_SG_Li384ELb0ELb1ELi3EEENS1_19SingleTileSchedulerILb0ELb0ELb0ELi96EEEEEEEEEvNT_6ParamsE,"",@"SHT_CUDA_INFO"
	.sectionflags	@""
	.align	4


	//----- nvinfo : EIATTR_CUDA_API_VERSION
	.align		4
        /*0000*/ 	.byte	0x04, 0x37
        /*0002*/ 	.short	(.L_998 - .L_997)
.L_997:
        /*0004*/ 	.word	0x00000082


	//----- nvinfo : EIATTR_KPARAM_INFO
	.align		4
.L_998:
        /*0008*/ 	.byte	0x04, 0x17
        /*000a*/ 	.short	(.L_1000 - .L_999)
.L_999:
        /*000c*/ 	.word	0x00000000
        /*0010*/ 	.short	0x0000
        /*0012*/ 	.short	0x0070
        /*0014*/ 	.byte	0x00, 0xf0, 0x01, 0x24


	//----- nvinfo : EIATTR_SPARSE_MMA_MASK
	.align		4
.L_1000:
        /*0018*/ 	.byte	0x03, 0x50
        /*001a*/ 	.short	0x0000


	//----- nvinfo : EIATTR_MAXREG_COUNT
	.align		4
        /*001c*/ 	.byte	0x03, 0x1b
        /*001e*/ 	.short	0x0080


	//----- nvinfo : EIATTR_NUM_BARRIERS
	.align		4
        /*0020*/ 	.byte	0x02, 0x4c
        /*0022*/ 	.byte	0x10
	.zero		1


	//----- nvinfo : EIATTR_EXTERNS
	.align		4
        /*0024*/ 	.byte	0x04, 0x0f
        /*0026*/ 	.short	(.L_1002 - .L_1001)


	//   ....[0]....
	.align		4
.L_1001:
        /*0028*/ 	.word	index@(__assertfail)


	//----- nvinfo : EIATTR_MERCURY_ISA_VERSION
	.align		4
.L_1002:
        /*002c*/ 	.byte	0x03, 0x5f
        /*002e*/ 	.short	0x0101


	//----- nvinfo : EIATTR_INT_WARP_WIDE_INSTR_OFFSETS
	.align		4
        /*0030*/ 	.byte	0x04, 0x31
        /*0032*/ 	.short	(.L_1004 - .L_1003)


	//   ....[0]....
.L_1003:
        /*0034*/ 	.word	0x000001d0


	//   ....[1]....
        /*0038*/ 	.word	0x00000290


	//----- nvinfo : EIATTR_COOP_GROUP_MASK_REGIDS
	.align		4
.L_1004:
        /*003c*/ 	.byte	0x04, 0x29
        /*003e*/ 	.short	(.L_1006 - .L_1005)


	//   ....[0]....
.L_1005:
        /*0040*/ 	.word	0xffffffff


	//   ....[1]....
        /*0044*/ 	.word	0xffffffff


	//   ....[2]....
        /*0048*/ 	.word	0xffffffff


	//   ....[3]....
        /*004c*/ 	.word	0xffffffff


	//   ....[4]....
        /*0050*/ 	.word	0xffffffff


	//   ....[5]....
        /*0054*/ 	.word	0xffffffff


	//   ....[6]....
        /*0058*/ 	.word	0xffffffff


	//   ....[7]....
        /*005c*/ 	.word	0xffffffff


	//   ....[8]....
        /*0060*/ 	.word	0x0500000f


	//----- nvinfo : EIATTR_COOP_GROUP_INSTR_OFFSETS
	.align		4
.L_1006:
        /*0064*/ 	.byte	0x04, 0x28
        /*0066*/ 	.short	(.L_1008 - .L_1007)


	//   ....[0]....
.L_1007:
        /*0068*/ 	.word	0x00000050


	//   ....[1]....
        /*006c*/ 	.word	0x000001e0


	//   ....[2]....
        /*0070*/ 	.word	0x00000270


	//   ....[3]....
        /*0074*/ 	.word	0x000003f0


	//   ....[4]....
        /*0078*/ 	.word	0x00000600


	//   ....[5]....
        /*007c*/ 	.word	0x00000b70


	//   ....[6]....
        /*0080*/ 	.word	0x00003d00


	//   ....[7]....
        /*0084*/ 	.word	0x00004360


	//   ....[8]....
        /*0088*/ 	.word	0x00007420


	//----- nvinfo : EIATTR_REG_RECONFIG
	.align		4
.L_1008:
        /*008c*/ 	.byte	0x01, 0x54
	.zero		2


	//----- nvinfo : EIATTR_SYSCALL_OFFSETS
	.align		4
        /*0090*/ 	.byte	0x04, 0x46
        /*0092*/ 	.short	(.L_1010 - .L_1009)


	//   ....[0]....
.L_1009:
        /*0094*/ 	.word	0x000007d0


	//   ....[1]....
        /*0098*/ 	.word	0x000008c0


	//   ....[2]....
        /*009c*/ 	.word	0x00000a00


	//   ....[3]....
        /*00a0*/ 	.word	0x00000af0


	//   ....[4]....
        /*00a4*/ 	.word	0x00003720


	//   ....[5]....
        /*00a8*/ 	.word	0x00003860


	//   ....[6]....
        /*00ac*/ 	.word	0x00003980


	//   ....[7]....
        /*00b0*/ 	.word	0x00003aa0


	//----- nvinfo : EIATTR_MBARRIER_INSTR_OFFSETS
	.align		4
.L_1010:
        /*00b4*/ 	.byte	0x04, 0x39
        /*00b6*/ 	.short	(.L_1012 - .L_1011)


	//   ....[0]....
.L_1011:
        /*00b8*/ 	.word	0x000002b0
        /*00bc*/ 	.word	0x000000ff
        /*00c0*/ 	.word	0x00036400
        /*00c4*/ 	.short	0x0100
        /*00c6*/ 	.byte	0x06
	.zero		1


	//   ....[1]....
        /*00c8*/ 	.word	0x000003a0
        /*00cc*/ 	.word	0x000000ff
        /*00d0*/ 	.word	0x00036410
        /*00d4*/ 	.short	0x0100
        /*00d6*/ 	.byte	0x08
	.zero		1


	//   ....[2]....
        /*00d8*/ 	.word	0x000003b0
        /*00dc*/ 	.word	0x000000ff
        /*00e0*/ 	.word	0x00036420
        /*00e4*/ 	.short	0x0100
        /*00e6*/ 	.byte	0x08
	.zero		1


	//   ....[3]....
        /*00e8*/ 	.word	0x000003c0
        /*00ec*/ 	.word	0x000000ff
        /*00f0*/ 	.word	0x00036418
        /*00f4*/ 	.short	0x0100
        /*00f6*/ 	.byte	0x08
	.zero		1


	//   ....[4]....
        /*00f8*/ 	.word	0x000003d0
        /*00fc*/ 	.word	0x000000ff
        /*0100*/ 	.word	0x00036428
        /*0104*/ 	.short	0x0100
        /*0106*/ 	.byte	0x08
	.zero		1


	//   ....[5]....
        /*0108*/ 	.word	0x00000500
        /*010c*/ 	.word	0x000000ff
        /*0110*/ 	.word	0x00036430
        /*0114*/ 	.short	0x0100
        /*0116*/ 	.byte	0x08
	.zero		1


	//   ....[6]....
        /*0118*/ 	.word	0x00000510
        /*011c*/ 	.word	0x000000ff
        /*0120*/ 	.word	0x00036438
        /*0124*/ 	.short	0x0100
        /*0126*/ 	.byte	0x08
	.zero		1


	//   ....[7]....
        /*0128*/ 	.word	0x00000bb0
        /*012c*/ 	.word	0x000000ff
        /*0130*/ 	.word	0x00036400
        /*0134*/ 	.short	0x010a
        /*0136*/ 	.byte	0x25
	.zero		1


	//   ....[8]....
        /*0138*/ 	.word	0x00000d40
        /*013c*/ 	.word	0x000000ff
        /*0140*/ 	.word	0x00036400
        /*0144*/ 	.short	0x010a
        /*0146*/ 	.byte	0x25
	.zero		1


	//   ....[9]....
        /*0148*/ 	.word	0x00001430
        /*014c*/ 	.word	0x00000004
        /*0150*/ 	.word	0x00036410
        /*0154*/ 	.short	0x010a
        /*0156*/ 	.byte	0x3f
	.zero		1


	//   ....[10]....
        /*0158*/ 	.word	0x00001470
        /*015c*/ 	.word	0x00000004
        /*0160*/ 	.word	0x00036410
        /*0164*/ 	.short	0x010a
        /*0166*/ 	.byte	0x3f
	.zero		1


	//   ....[11]....
        /*0168*/ 	.word	0x00001b10
        /*016c*/ 	.word	0x000000ff
        /*0170*/ 	.word	0x00036430
        /*0174*/ 	.short	0x010a
        /*0176*/ 	.byte	0x25
	.zero		1


	//   ....[12]....
        /*0178*/ 	.word	0x00001b50
        /*017c*/ 	.word	0x000000ff
        /*0180*/ 	.word	0x00036430
        /*0184*/ 	.short	0x010a
        /*0186*/ 	.byte	0x25
	.zero		1


	//   ....[13]....
        /*0188*/ 	.word	0x00002f20
        /*018c*/ 	.word	0x000000ff
        /*0190*/ 	.word	0x00000000
        /*0194*/ 	.short	0x0101
        /*0196*/ 	.byte	0x04
	.zero		1


	//   ....[14]....
        /*0198*/ 	.word	0x000032b0
        /*019c*/ 	.word	0x00000004
        /*01a0*/ 	.word	0x00000000
        /*01a4*/ 	.short	0x0101
        /*01a6*/ 	.byte	0x3f
	.zero		1


	//   ....[15]....
        /*01a8*/ 	.word	0x000055d0
        /*01ac*/ 	.word	0x00000000
        /*01b0*/ 	.word	0x00036420
        /*01b4*/ 	.short	0x010a
        /*01b6*/ 	.byte	0x3f
	.zero		1


	//   ....[16]....
        /*01b8*/ 	.word	0x00005d10
        /*01bc*/ 	.word	0x00000000
        /*01c0*/ 	.word	0x00036438
        /*01c4*/ 	.short	0x010a
        /*01c6*/ 	.byte	0x3f
	.zero		1


	//   ....[17]....
        /*01c8*/ 	.word	0x00006060
        /*01cc*/ 	.word	0x00000000
        /*01d0*/ 	.word	0x00036428
        /*01d4*/ 	.short	0x010a
        /*01d6*/ 	.byte	0x3f
	.zero		1


	//   ....[18]....
        /*01d8*/ 	.word	0x000062f0
        /*01dc*/ 	.word	0x00000000
        /*01e0*/ 	.word	0x00036438
        /*01e4*/ 	.short	0x010a
        /*01e6*/ 	.byte	0x3f
	.zero		1


	//   ....[19]....
        /*01e8*/ 	.word	0x000065d0
        /*01ec*/ 	.word	0x00000000
        /*01f0*/ 	.word	0x00036420
        /*01f4*/ 	.short	0x010a
        /*01f6*/ 	.byte	0x3f
	.zero		1


	//   ....[20]....
        /*01f8*/ 	.word	0x000068c0
        /*01fc*/ 	.word	0x00000000
        /*0200*/ 	.word	0x00036438
        /*0204*/ 	.short	0x010a
        /*0206*/ 	.byte	0x3f
	.zero		1


	//   ....[21]....
        /*0208*/ 	.word	0x00006bb0
        /*020c*/ 	.word	0x00000000
        /*0210*/ 	.word	0x00036428
        /*0214*/ 	.short	0x010a
        /*0216*/ 	.byte	0x3f
	.zero		1


	//   ....[22]....
        /*0218*/ 	.word	0x00006e60
        /*021c*/ 	.word	0x00000000
        /*0220*/ 	.word	0x00036438
        /*0224*/ 	.short	0x010a
        /*0226*/ 	.byte	0x3f
	.zero		1


	//   ....[23]....
        /*0228*/ 	.word	0x000072b0
        /*022c*/ 	.word	0x00000007
        /*0230*/ 	.word	0x00000000
        /*0234*/ 	.short	0x010a
        /*0236*/ 	.byte	0x3f
	.zero		1


	//   ....[24]....
        /*0238*/ 	.word	0x00007330
        /*023c*/ 	.word	0x00000003
        /*0240*/ 	.word	0x00000000
        /*0244*/ 	.short	0x010a
        /*0246*/ 	.byte	0x3f
	.zero		1


	//   ....[25]....
        /*0248*/ 	.word	0x00007380
        /*024c*/ 	.word	0x00000009
        /*0250*/ 	.word	0x00036438
        /*0254*/ 	.short	0x010a
        /*0256*/ 	.byte	0x3f
	.zero		1


	//   ....[26]....
        /*0258*/ 	.word	0x00007450
        /*025c*/ 	.word	0x00000013
        /*0260*/ 	.word	0x00036400
        /*0264*/ 	.short	0x010a
        /*0266*/ 	.byte	0x3f
	.zero		1


	//   ....[27]....
        /*0268*/ 	.word	0x000074a0
        /*026c*/ 	.word	0x00000004
        /*0270*/ 	.word	0x00036410
        /*0274*/ 	.short	0x010a
        /*0276*/ 	.byte	0x3f
	.zero		1


	//   ....[28]....
        /*0278*/ 	.word	0x000074f0
        /*027c*/ 	.word	0x00000013
        /*0280*/ 	.word	0x00036430
        /*0284*/ 	.short	0x010a
        /*0286*/ 	.byte	0x3f
	.zero		1


	//   ....[29]....
        /*0288*/ 	.word	0x00007540
        /*028c*/ 	.word	0x00000000
        /*0290*/ 	.word	0x00036420
        /*0294*/ 	.short	0x010a
        /*0296*/ 	.byte	0x3f
	.zero		1


	//   ....[30]....
        /*0298*/ 	.word	0x00007590
        /*029c*/ 	.word	0x00000000
        /*02a0*/ 	.word	0x00036438
        /*02a4*/ 	.short	0x010a
        /*02a6*/ 	.byte	0x3f
	.zero		1


	//   ....[31]....
        /*02a8*/ 	.word	0x000075e0
        /*02ac*/ 	.word	0x00000000
        /*02b0*/ 	.word	0x00036428
        /*02b4*/ 	.short	0x010a
        /*02b6*/ 	.byte	0x3f
	.zero		1


	//   ....[32]....
        /*02b8*/ 	.word	0x00007630
        /*02bc*/ 	.word	0x00000000
        /*02c0*/ 	.word	0x00036438
        /*02c4*/ 	.short	0x010a
        /*02c6*/ 	.byte	0x3f
	.zero		1


	//   ....[33]....
        /*02c8*/ 	.word	0x00007690
        /*02cc*/ 	.word	0x00000000
        /*02d0*/ 	.word	0x00036420
        /*02d4*/ 	.short	0x010a
        /*02d6*/ 	.byte	0x3f
	.zero		1


	//   ....[34]....
        /*02d8*/ 	.word	0x000076e0
        /*02dc*/ 	.word	0x00000000
        /*02e0*/ 	.word	0x00036438
        /*02e4*/ 	.short	0x010a
        /*02e6*/ 	.byte	0x3f
	.zero		1


	//   ....[35]....
        /*02e8*/ 	.word	0x00007730
        /*02ec*/ 	.word	0x00000000
        /*02f0*/ 	.word	0x00036428
        /*02f4*/ 	.short	0x010a
        /*02f6*/ 	.byte	0x3f
	.zero		1


	//   ....[36]....
        /*02f8*/ 	.word	0x00007780
        /*02fc*/ 	.word	0x00000000
        /*0300*/ 	.word	0x00036438
        /*0304*/ 	.short	0x010a
        /*0306*/ 	.byte	0x3f
	.zero		1


	//   ....[37]....
        /*0308*/ 	.word	0x00007860
        /*030c*/ 	.word	0x00000007
        /*0310*/ 	.word	0x00000000
        /*0314*/ 	.short	0x010a
        /*0316*/ 	.byte	0x3f
	.zero		1


	//   ....[38]....
        /*0318*/ 	.word	0x000078b0
        /*031c*/ 	.word	0x00000003
        /*0320*/ 	.word	0x00000000
        /*0324*/ 	.short	0x010a
        /*0326*/ 	.byte	0x3f
	.zero		1


	//----- nvinfo : EIATTR_NUM_MBARRIERS
	.align		4
.L_1012:
        /*0328*/ 	.byte	0x03, 0x38
        /*032a*/ 	.short	0x0007


	//----- nvinfo : EIATTR_EXIT_INSTR_OFFSETS
	.align		4
        /*032c*/ 	.byte	0x04, 0x1c
        /*032e*/ 	.short	(.L_1014 - .L_1013)


	//   ....[0]....
.L_1013:
        /*0330*/ 	.word	0x00000660


	//   ....[1]....
        /*0334*/ 	.word	0x00004310


	//   ....[2]....
        /*0338*/ 	.word	0x000043a0


	//   ....[3]....
        /*033c*/ 	.word	0x000043d0


	//   ....[4]....
        /*0340*/ 	.word	0x000044d0


	//   ....[5]....
        /*0344*/ 	.word	0x00004e10


	//   ....[6]....
        /*0348*/ 	.word	0x00005260


	//   ....[7]....
        /*034c*/ 	.word	0x000073d0


	//----- nvinfo : EIATTR_MAX_THREADS
	.align		4
.L_1014:
        /*0350*/ 	.byte	0x04, 0x05
        /*0352*/ 	.short	(.L_1016 - .L_1015)
.L_1015:
        /*0354*/ 	.word	0x00000200
        /*0358*/ 	.word	0x00000001
        /*035c*/ 	.word	0x00000001


	//----- nvinfo : EIATTR_CRS_STACK_SIZE
	.align		4
.L_1016:
        /*0360*/ 	.byte	0x04, 0x1e
        /*0362*/ 	.short	(.L_1018 - .L_1017)
.L_1017:
        /*0364*/ 	.word	0x00000000


	//----- nvinfo : EIATTR_CBANK_PARAM_SIZE
	.align		4
.L_1018:
        /*0368*/ 	.byte	0x03, 0x19
        /*036a*/ 	.short	0x0970


	//----- nvinfo : EIATTR_PARAM_CBANK
	.align		4
        /*036c*/ 	.byte	0x04, 0x0a
        /*036e*/ 	.short	(.L_1020 - .L_1019)
	.align		4
.L_1019:
        /*0370*/ 	.word	index@(.nv.constant0._ZN7cutlass13device_kernelIN5flash11enable_sm90INS1_16FlashAttnBwdSm90INS1_25CollectiveMainloopBwdSm90ILi2ELi1ELi1EN4cute5tupleIJNS5_1CILi1EEES8_S8_EEENS6_IJNS7_ILi64EEENS7_ILi96EEENS7_ILi192EEEEEENS_10bfloat16_tEfNS_4arch4Sm90ELb0ELb0ELb0ELb0ELb0ELb0ELb1ELb0ELi3ELi1ELi1ELi1ELb0EEENS1_21CollectiveEpilogueBwdISD_SE_SG_Li384ELb0ELb1ELi3EEENS1_19SingleTileSchedulerILb0ELb0ELb0ELi96EEEEEEEEEvNT_6ParamsE)
        /*0374*/ 	.short	0x0210
        /*0376*/ 	.short	0x0970


	//----- nvinfo : EIATTR_SW_WAR
	.align		4
.L_1020:
        /*0378*/ 	.byte	0x04, 0x36
        /*037a*/ 	.short	(.L_1022 - .L_1021)
.L_1021:
        /*037c*/ 	.word	0x00000008
.L_1022:


//--------------------- .nv.info._ZN7cutlass13device_kernelIN5flash11enable_sm90INS1_16FlashAttnBwdSm90INS1_25CollectiveMainloopBwdSm90ILi2ELi1ELi1EN4cute5tupleIJNS5_1CILi1EEES8_S8_EEENS6_IJNS7_ILi64EEENS7_ILi96EEENS7_ILi192EEEEEENS_10bfloat16_tEfNS_4arch4Sm90ELb0ELb0ELb0ELb0ELb1ELb0ELb1ELb0ELi3ELi1ELi1ELi1ELb0EEENS1_21CollectiveEpilogueBwdISD_SE_SG_Li384ELb0ELb1ELi3EEENS1_19SingleTileSchedulerILb0ELb0ELb0ELi96EEEEEEEEEvNT_6ParamsE --------------------------
	.section	.nv.info._ZN7cutlass13device_kernelIN5flash11enable_sm90INS1_16FlashAttnBwdSm90INS1_25CollectiveMainloopBwdSm90ILi2ELi1ELi1EN4cute5tupleIJNS5_1CILi1EEES8_S8_EEENS6_IJNS7_ILi64EEENS7_ILi96EEENS7_ILi192EEEEEENS_10bfloat16_tEfNS_4arch4Sm90ELb0ELb0ELb0ELb0ELb1ELb0ELb1ELb0ELi3ELi1ELi1ELi1ELb0EEENS1_21CollectiveEpilogueBwdISD_SE_SG_Li384ELb0ELb1ELi3EEENS1_19SingleTileSchedulerILb0ELb0ELb0ELi96EEEEEEEEEvNT_6ParamsE,"",@"SHT_CUDA_INFO"
	.sectionflags	@""
	.align	4


	//----- nvinfo : EIATTR_CUDA_API_VERSION
	.align		4
        /*0000*/ 	.byte	0x04, 0x37
        /*0002*/ 	.short	(.L_1024 - .L_1023)
.L_1023:
        /*0004*/ 	.word	0x00000082


	//----- nvinfo : EIATTR_KPARAM_INFO
	.align		4
.L_1024:
        /*0008*/ 	.byte	0x04, 0x17
        /*000a*/ 	.short	(.L_1026 - .L_1025)
.L_1025:
        /*000c*/ 	.word	0x00000000
        /*0010*/ 	.short	0x0000
        /*0012*/ 	.short	0x0070
        /*0014*/ 	.byte	0x00, 0xf0, 0x01, 0x24


	//----- nvinfo : EIATTR_SPARSE_MMA_MASK
	.align		4
.L_1026:
        /*0018*/ 	.byte	0x03, 0x50
        /*001a*/ 	.short	0x0000


	//----- nvinfo : EIATTR_MAXREG_COUNT
	.align		4
        /*001c*/ 	.byte	0x03, 0x1b
        /*001e*/ 	.short	0x0080


	//----- nvinfo : EIATTR_NUM_BARRIERS
	.align		4
        /*0020*/ 	.byte	0x02, 0x4c
        /*0022*/ 	.byte	0x10
	.zero		1


	//----- nvinfo : EIATTR_EXTERNS
	.align		4
        /*0024*/ 	.byte	0x04, 0x0f
        /*0026*/ 	.short	(.L_1028 - .L_1027)


	//   ....[0]....
	.align		4
.L_1027:
        /*0028*/ 	.word	index@(__assertfail)


	//----- nvinfo : EIATTR_MERCURY_ISA_VERSION
	.align		4
.L_1028:
        /*002c*/ 	.byte	0x03, 0x5f
        /*002e*/ 	.short	0x0101


	//----- nvinfo : EIATTR_INT_WARP_WIDE_INSTR_OFFSETS
	.align		4
        /*0030*/ 	.byte	0x04, 0x31
        /*0032*/ 	.short	(.L_1030 - .L_1029)


	//   ....[0]....
.L_1029:
        /*0034*/ 	.word	0x000001d0


	//   ....[1]....
        /*0038*/ 	.word	0x00000290


	//   ....[2]....
        /*003c*/ 	.word	0x00004cb0


	//   ....[3]....
        /*0040*/ 	.word	0x000052a0


	//   ....[4]....
        /*0044*/ 	.word	0x00005a10


	//----- nvinfo : EIATTR_COOP_GROUP_MASK_REGIDS
	.align		4
.L_1030:
        /*0048*/ 	.byte	0x04, 0x29
        /*004a*/ 	.short	(.L_1032 - .L_1031)


	//   ....[0]....
.L_1031:
        /*004c*/ 	.word	0xffffffff


	//   ....[1]....
        /*0050*/ 	.word	0xffffffff


	//   ....[2]....
        /*0054*/ 	.word	0xffffffff


	//   ....[3]....
        /*0058*/ 	.word	0xffffffff


	//   ....[4]....
        /*005c*/ 	.word	0xffffffff


	//   ....[5]....
        /*0060*/ 	.word	0xffffffff


	//   ....[6]....
        /*0064*/ 	.word	0xffffffff


	//   ....[7]....
        /*0068*/ 	.word	0xffffffff


	//   ....[8]....
        /*006c*/ 	.word	0xffffffff


	//   ....[9]....
        /*0070*/ 	.word	0xffffffff


	//   ....[10]....
        /*0074*/ 	.word	0xffffffff


	//   ....[11]....
        /*0078*/ 	.word	0xffffffff


	//   ....[12]....
        /*007c*/ 	.word	0xffffffff


	//   ....[13]....
        /*0080*/ 	.word	0xffffffff


	//   ....[14]....
        /*0084*/ 	.word	0x0500000f


	//   ....[15]....
        /*0088*/ 	.word	0x0500000f


	//   ....[16]....
        /*008c*/ 	.word	0x0500000f


	//   ....[17]....
        /*0090*/ 	.word	0x0500000f


	//----- nvinfo : EIATTR_COOP_GROUP_INSTR_OFFSETS
	.align		4
.L_1032:
        /*0094*/ 	.byte	0x04, 0x28
        /*0096*/ 	.short	(.L_1034 - .L_1033)


	//   ....[0]....
.L_1033:
        /*0098*/ 	.word	0x00000050


	//   ....[1]....
        /*009c*/ 	.word	0x000001e0


	//   ....[2]....
        /*00a0*/ 	.word	0x00000270


	//   ....[3]....
        /*00a4*/ 	.word	0x000003f0


	//   ....[4]....
        /*00a8*/ 	.word	0x00000600


	//   ....[5]....
        /*00ac*/ 	.word	0x00000b70


	//   ....[6]....
        /*00b0*/ 	.word	0x00003d00


	//   ....[7]....
        /*00b4*/ 	.word	0x00004360


	//   ....[8]....
        /*00b8*/ 	.word	0x000047f0


	//   ....[9]....
        /*00bc*/ 	.word	0x00004be0


	//   ....[10]....
        /*00c0*/ 	.word	0x00004e20


	//   ....[11]....
        /*00c4*/ 	.word	0x000051d0


	//   ....[12]....
        /*00c8*/ 	.word	0x00005480


	//   ....[13]....
        /*00cc*/ 	.word	0x00005940


	//   ....[14]....
        /*00d0*/ 	.word	0x00007c30


	//   ....[15]....
        /*00d4*/ 	.word	0x00007d80


	//   ....[16]....
        /*00d8*/ 	.word	0x00007df0


	//   ....[17]....
        /*00dc*/ 	.word	0x00007e60


	//----- nvinfo : EIATTR_REG_RECONFIG
	.align		4
.L_1034:
        /*00e0*/ 	.byte	0x01, 0x54
	.zero		2


	//----- nvinfo : EIATTR_SYSCALL_OFFSETS
	.align		4
        /*00e4*/ 	.byte	0x04, 0x46
        /*00e6*/ 	.short	(.L_1036 - .L_1035)


	//   ....[0]....
.L_1035:
        /*00e8*/ 	.word	0x000007d0


	//   ....[1]....
        /*00ec*/ 	.word	0x000008c0


	//   ....[2]....
        /*00f0*/ 	.word	0x00000a00


	//   ....[3]....
        /*00f4*/ 	.word	0x00000af0


	//   ....[4]....
        /*00f8*/ 	.word	0x00003720


	//   ....[5]....
        /*00fc*/ 	.word	0x00003860


	//   ....[6]....
        /*0100*/ 	.word	0x00003980


	//   ....[7]....
        /*0104*/ 	.word	0x00003aa0


	//----- nvinfo : EIATTR_MBARRIER_INSTR_OFFSETS
	.align		4
.L_1036:
        /*0108*/ 	.byte	0x04, 0x39
        /*010a*/ 	.short	(.L_1038 - .L_1037)


	//   ....[0]....
.L_1037:
        /*010c*/ 	.word	0x000002b0
        /*0110*/ 	.word	0x000000ff
        /*0114*/ 	.word	0x00036400
        /*0118*/ 	.short	0x0100
        /*011a*/ 	.byte	0x06
	.zero		1


	//   ....[1]....
        /*011c*/ 	.word	0x000003a0
        /*0120*/ 	.word	0x000000ff
        /*0124*/ 	.word	0x00036410
        /*0128*/ 	.short	0x0100
        /*012a*/ 	.byte	0x08
	.zero		1


	//   ....[2]....
        /*012c*/ 	.word	0x000003b0
        /*0130*/ 	.word	0x000000ff
        /*0134*/ 	.word	0x00036420
        /*0138*/ 	.short	0x0100
        /*013a*/ 	.byte	0x08
	.zero		1


	//   ....[3]....
        /*013c*/ 	.word	0x000003c0
        /*0140*/ 	.word	0x000000ff
        /*0144*/ 	.word	0x00036418
        /*0148*/ 	.short	0x0100
        /*014a*/ 	.byte	0x08
	.zero		1


	//   ....[4]....
        /*014c*/ 	.word	0x000003d0
        /*0150*/ 	.word	0x000000ff
        /*0154*/ 	.word	0x00036428
        /*0158*/ 	.short	0x0100
        /*015a*/ 	.byte	0x08
	.zero		1


	//   ....[5]....
        /*015c*/ 	.word	0x00000500
        /*0160*/ 	.word	0x000000ff
        /*0164*/ 	.word	0x00036430
        /*0168*/ 	.short	0x0100
        /*016a*/ 	.byte	0x08
	.zero		1


	//   ....[6]....
        /*016c*/ 	.word	0x00000510
        /*0170*/ 	.word	0x000000ff
        /*0174*/ 	.word	0x00036438
        /*0178*/ 	.short	0x0100
        /*017a*/ 	.byte	0x08
	.zero		1


	//   ....[7]....
        /*017c*/ 	.word	0x00000bb0
        /*0180*/ 	.word	0x000000ff
        /*0184*/ 	.word	0x00036400
        /*0188*/ 	.short	0x010a
        /*018a*/ 	.byte	0x25
	.zero		1


	//   ....[8]....
        /*018c*/ 	.word	0x00000d40
        /*0190*/ 	.word	0x000000ff
        /*0194*/ 	.word	0x00036400
        /*0198*/ 	.short	0x010a
        /*019a*/ 	.byte	0x25
	.zero		1


	//   ....[9]....
        /*019c*/ 	.word	0x00001430
        /*01a0*/ 	.word	0x00000004
        /*01a4*/ 	.word	0x00036410
        /*01a8*/ 	.short	0x010a
        /*01aa*/ 	.byte	0x3f
	.zero		1


	//   ....[10]....
        /*01ac*/ 	.word	0x00001470
        /*01b0*/ 	.word	0x00000004
        /*01b4*/ 	.word	0x00036410
        /*01b8*/ 	.short	0x010a
        /*01ba*/ 	.byte	0x3f
	.zero		1


	//   ....[11]....
        /*01bc*/ 	.word	0x00001b10
        /*01c0*/ 	.word	0x000000ff
        /*01c4*/ 	.word	0x00036430
        /*01c8*/ 	.short	0x010a
        /*01ca*/ 	.byte	0x25
	.zero		1


	//   ....[12]....
        /*01cc*/ 	.word	0x00001b50
        /*01d0*/ 	.word	0x000000ff
        /*01d4*/ 	.word	0x00036430
        /*01d8*/ 	.short	0x010a
        /*01da*/ 	.byte	0x25
	.zero		1


	//   ....[13]....
        /*01dc*/ 	.word	0x00002f20
        /*01e0*/ 	.word	0x000000ff
        /*01e4*/ 	.word	0x00000000
        /*01e8*/ 	.short	0x0101
        /*01ea*/ 	.byte	0x04
	.zero		1


	//   ....[14]....
        /*01ec*/ 	.word	0x000032b0
        /*01f0*/ 	.word	0x00000004
        /*01f4*/ 	.word	0x00000000
        /*01f8*/ 	.short	0x0101
        /*01fa*/ 	.byte	0x3f
	.zero		1


	//   ....[15]....
        /*01fc*/ 	.word	0x00005de0
        /*0200*/ 	.word	0x00000000
        /*0204*/ 	.word	0x00036420
        /*0208*/ 	.short	0x010a
        /*020a*/ 	.byte	0x3f
	.zero		1


	//   ....[16]....
        /*020c*/ 	.word	0x00006520
        /*0210*/ 	.word	0x00000000
        /*0214*/ 	.word	0x00036438
        /*0218*/ 	.short	0x010a
        /*021a*/ 	.byte	0x3f
	.zero		1


	//   ....[17]....
        /*021c*/ 	.word	0x00006870
        /*0220*/ 	.word	0x00000000
        /*0224*/ 	.word	0x00036428
        /*0228*/ 	.short	0x010a
        /*022a*/ 	.byte	0x3f
	.zero		1


	//   ....[18]....
        /*022c*/ 	.word	0x00006b00
        /*0230*/ 	.word	0x00000000
        /*0234*/ 	.word	0x00036438
        /*0238*/ 	.short	0x010a
        /*023a*/ 	.byte	0x3f
	.zero		1


	//   ....[19]....
        /*023c*/ 	.word	0x00006de0
        /*0240*/ 	.word	0x00000000
        /*0244*/ 	.word	0x00036420
        /*0248*/ 	.short	0x010a
        /*024a*/ 	.byte	0x3f
	.zero		1


	//   ....[20]....
        /*024c*/ 	.word	0x000070d0
        /*0250*/ 	.word	0x00000000
        /*0254*/ 	.word	0x00036438
        /*0258*/ 	.short	0x010a
        /*025a*/ 	.byte	0x3f
	.zero		1


	//   ....[21]....
        /*025c*/ 	.word	0x000073c0
        /*0260*/ 	.word	0x00000000
        /*0264*/ 	.word	0x00036428
        /*0268*/ 	.short	0x010a
        /*026a*/ 	.byte	0x3f
	.zero		1


	//   ....[22]....
        /*026c*/ 	.word	0x00007670
        /*0270*/ 	.word	0x00000000
        /*0274*/ 	.word	0x00036438
        /*0278*/ 	.short	0x010a
        /*027a*/ 	.byte	0x3f
	.zero		1


	//   ....[23]....
        /*027c*/ 	.word	0x00007ac0
        /*0280*/ 	.word	0x00000007
        /*0284*/ 	.word	0x00000000
        /*0288*/ 	.short	0x010a
        /*028a*/ 	.byte	0x3f
	.zero		1


	//   ....[24]....
        /*028c*/ 	.word	0x00007b40
        /*0290*/ 	.word	0x00000003
        /*0294*/ 	.word	0x00000000
        /*0298*/ 	.short	0x010a
        /*029a*/ 	.byte	0x3f
	.zero		1


	//   ....[25]....
        /*029c*/ 	.word	0x00007b90
        /*02a0*/ 	.word	0x00000009
        /*02a4*/ 	.word	0x00036438
        /*02a8*/ 	.short	0x010a
        /*02aa*/ 	.byte	0x3f
	.zero		1


	//   ....[26]....
        /*02ac*/ 	.word	0x00007c60
        /*02b0*/ 	.word	0x00000013
        /*02b4*/ 	.word	0x00036400
        /*02b8*/ 	.short	0x010a
        /*02ba*/ 	.byte	0x3f
	.zero		1


	//   ....[27]....
        /*02bc*/ 	.word	0x00007cb0
        /*02c0*/ 	.word	0x00000004
        /*02c4*/ 	.word	0x00036410
        /*02c8*/ 	.short	0x010a
        /*02ca*/ 	.byte	0x3f
	.zero		1


	//   ....[28]....
        /*02cc*/ 	.word	0x00007d00
        /*02d0*/ 	.word	0x00000013
        /*02d4*/ 	.word	0x00036430
        /*02d8*/ 	.short	0x010a
        /*02da*/ 	.byte	0x3f
	.zero		1


	//   ....[29]....
        /*02dc*/ 	.word	0x00007ea0
        /*02e0*/ 	.word	0x00000000
        /*02e4*/ 	.word	0x00036420
        /*02e8*/ 	.short	0x010a
        /*02ea*/ 	.byte	0x3f
	.zero		1


	//   ....[30]....
        /*02ec*/ 	.word	0x00007ef0
        /*02f0*/ 	.word	0x00000000
        /*02f4*/ 	.word	0x00036438
        /*02f8*/ 	.short	0x010a
        /*02fa*/ 	.byte	0x3f
	.zero		1


	//   ....[31]....
        /*02fc*/ 	.word	0x00007f40
        /*0300*/ 	.word	0x00000000
        /*0304*/ 	.word	0x00036428
        /*0308*/ 	.short	0x010a
        /*030a*/ 	.byte	0x3f
	.zero		1


	//   ....[32]....
        /*030c*/ 	.word	0x00007f90
        /*0310*/ 	.word	0x00000000
        /*0314*/ 	.word	0x00036438
        /*0318*/ 	.short	0x010a
        /*031a*/ 	.byte	0x3f
	.zero		1


	//   ....[33]....
        /*031c*/ 	.word	0x00007ff0
        /*0320*/ 	.word	0x00000000
        /*0324*/ 	.word	0x00036420
        /*0328*/ 	.short	0x010a
        /*032a*/ 	.byte	0x3f
	.zero		1


	//   ....[34]....
        /*032c*/ 	.word	0x00008040
        /*0330*/ 	.word	0x00000000
        /*0334*/ 	.word	0x00036438
        /*0338*/ 	.short	0x010a
        /*033a*/ 	.byte	0x3f
	.zero		1


	//   ....[35]....
        /*033c*/ 	.word	0x00008090
        /*0340*/ 	.word	0x00000000
        /*0344*/ 	.word	0x00036428
        /*0348*/ 	.short	0x010a
        /*034a*/ 	.byte	0x3f
	.zero		1


	//   ....[36]....
        /*034c*/ 	.word	0x000080e0
        /*0350*/ 	.word	0x00000000
        /*0354*/ 	.word	0x00036438
        /*0358*/ 	.short	0x010a
        /*035a*/ 	.byte	0x3f
	.zero		1


	//   ....[37]....
        /*035c*/ 	.word	0x000081c0
        /*0360*/ 	.word	0x00000007
        /*0364*/ 	.word	0x00000000
        /*0368*/ 	.short	0x010a
        /*036a*/ 	.byte	0x3f
	.zero		1


	//   ....[38]....
        /*036c*/ 	.word	0x00008210
        /*0370*/ 	.word	0x00000003
        /*0374*/ 	.word	0x00000000
        /*0378*/ 	.short	0x010a
        /*037a*/ 	.byte	0x3f
	.zero		1


	//----- nvinfo : EIATTR_NUM_MBARRIERS
	.align		4
.L_1038:
        /*037c*/ 	.byte	0x03, 0x38
        /*037e*/ 	.short	0x0007


	//----- nvinfo : EIATTR_EXIT_INSTR_OFFSETS
	.align		4
        /*0380*/ 	.byte	0x04, 0x1c
        /*0382*/ 	.short	(.L_1040 - .L_1039)


	//   ....[0]....
.L_1039:
        /*0384*/ 	.word	0x00000660


	//   ....[1]....
        /*0388*/ 	.word	0x00004310


	//   ....[2]....
        /*038c*/ 	.word	0x000043a0


	//   ....[3]....
        /*0390*/ 	.word	0x000043d0


	//   ....[4]....
        /*0394*/ 	.word	0x00004510


	//   ....[5]....
        /*0398*/ 	.word	0x00005340


	//   ....[6]....
        /*039c*/ 	.word	0x00005a70


	//   ....[7]....
        /*03a0*/ 	.word	0x00007be0


	//----- nvinfo : EIATTR_MAX_THREADS
	.align		4
.L_1040:
        /*03a4*/ 	.byte	0x04, 0x05
        /*03a6*/ 	.short	(.L_1042 - .L_1041)
.L_1041:
        /*03a8*/ 	.word	0x00000200
        /*03ac*/ 	.word	0x00000001
        /*03b0*/ 	.word	0x00000001


	//----- nvinfo : EIATTR_CRS_STACK_SIZE
	.align		4
.L_1042:
        /*03b4*/ 	.byte	0x04, 0x1e
        /*03b6*/ 	.short	(.L_1044 - .L_1043)
.L_1043:
        /*03b8*/ 	.word	0x00000000


	//----- nvinfo : EIATTR_CBANK_PARAM_SIZE
	.align		4
.L_1044:
        /*03bc*/ 	.byte	0x03, 0x19
        /*03be*/ 	.short	0x0970


	//----- nvinfo : EIATTR_PARAM_CBANK
	.align		4
        /*03c0*/ 	.byte	0x04, 0x0a
        /*03c2*/ 	.short	(.L_1046 - .L_1045)
	.align		4
.L_1045:
        /*03c4*/ 	.word	index@(.nv.constant0._ZN7cutlass13device_kernelIN5flash11enable_sm90INS1_16FlashAttnBwdSm90INS1_25CollectiveMainloopBwdSm90ILi2ELi1ELi1EN4cute5tupleIJNS5_1CILi1EEES8_S8_EEENS6_IJNS7_ILi64EEENS7_ILi96EEENS7_ILi192EEEEEENS_10bfloat16_tEfNS_4arch4Sm90ELb0ELb0ELb0ELb0ELb1ELb0ELb1ELb0ELi3ELi1ELi1ELi1ELb0EEENS1_21CollectiveEpilogueBwdISD_SE_SG_Li384ELb0ELb1ELi3EEENS1_19SingleTileSchedulerILb0ELb0ELb0ELi96EEEEEEEEEvNT_6ParamsE)
        /*03c8*/ 	.short	0x0210
        /*03ca*/ 	.short	0x0970


	//----- nvinfo : EIATTR_SW_WAR
	.align		4
.L_1046:
        /*03cc*/ 	.byte	0x04, 0x36
        /*03ce*/ 	.short	(.L_1048 - .L_1047)
.L_1047:
        /*03d0*/ 	.word	0x00000008
.L_1048:


//--------------------- .nv.info._ZN7cutlass13device_kernelIN5flash11enable_sm90INS1_16FlashAttnBwdSm90INS1_25CollectiveMainloopBwdSm90ILi2ELi1ELi1EN4cute5tupleIJNS5_1CILi1EEES8_S8_EEENS6_IJNS7_ILi64EEENS7_ILi96EEENS7_ILi192EEEEEENS_10bfloat16_tEfNS_4arch4Sm90ELb0ELb0ELb0ELb0ELb0ELb0ELb1ELb0ELi3ELi1ELi1ELi1ELb0EEENS1_24CollectiveEpilogueBwdGQAISD_fSG_Li384ELb0ELb0EEENS1_19SingleTileSchedulerILb0ELb0ELb0ELi96EEEEEEEEEvNT_6ParamsE --------------------------
	.section	.nv.info._ZN7cutlass13device_kernelIN5flash11enable_sm90INS1_16FlashAttnBwdSm90INS1_25CollectiveMainloopBwdSm90ILi2ELi1ELi1EN4cute5tupleIJNS5_1CILi1EEES8_S8_EEENS6_IJNS7_ILi64EEENS7_ILi96EEENS7_ILi192EEEEEENS_10bfloat16_tEfNS_4arch4Sm90ELb0ELb0ELb0ELb0ELb0ELb0ELb1ELb0ELi3ELi1ELi1ELi1ELb0EEENS1_24CollectiveEpilogueBwdGQAISD_fSG_Li384ELb0ELb0EEENS1_19SingleTileSchedulerILb0ELb0ELb0ELi96EEEEEEEEEvNT_6ParamsE,"",@"SHT_CUDA_INFO"
	.sectionflags	@""
	.align	4


	//----- nvinfo : EIATTR_CUDA_API_VERSION
	.align		4
        /*0000*/ 	.byte	0x04, 0x37
        /*0002*/ 	.short	(.L_1050 - .L_1049)
.L_1049:
        /*0004*/ 	.word	0x00000082


	//----- nvinfo : EIATTR_KPARAM_INFO
	.align		4
.L_1050:
        /*0008*/ 	.byte	0x04, 0x17
        /*000a*/ 	.short	(.L_1052 - .L_1051)
.L_1051:
        /*000c*/ 	.word	0x00000000
        /*0010*/ 	.short	0x0000
        /*0012*/ 	.short	0x0070
        /*0014*/ 	.byte	0x00, 0xf0, 0x01, 0x1a


	//----- nvinfo : EIATTR_SPARSE_MMA_MASK
	.align		4
.L_1052:
        /*0018*/ 	.byte	0x03, 0x50
        /*001a*/ 	.short	0x0000


	//----- nvinfo : EIATTR_MAXREG_COUNT
	.align		4
        /*001c*/ 	.byte	0x03, 0x1b
        /*001e*/ 	.short	0x0080


	//----- nvinfo : EIATTR_NUM_BARRIERS
	.align		4
        /*0020*/ 	.byte	0x02, 0x4c
        /*0022*/ 	.byte	0x10
	.zero		1


	//----- nvinfo : EIATTR_EXTERNS
	.align		4
        /*0024*/ 	.byte	0x04, 0x0f
        /*0026*/ 	.short	(.L_1054 - .L_1053)


	//   ....[0]....
	.align		4
.L_1053:
        /*0028*/ 	.word	index@(__assertfail)


	//----- nvinfo : EIATTR_MERCURY_ISA_VERSION
	.align		4
.L_1054:
        /*002c*/ 	.byte	0x03, 0x5f
        /*002e*/ 	.short	0x0101


	//----- nvinfo : EIATTR_INT_WARP_WIDE_INSTR_OFFSETS
	.align		4
        /*0030*/ 	.byte	0x04, 0x31
        /*0032*/ 	.short	(.L_1056 - .L_1055)


	//   ....[0]....
.L_1055:
        /*0034*/ 	.word	0x00000170


	//   ....[1]....
        /*0038*/ 	.word	0x00000230


	//----- nvinfo : EIATTR_COOP_GROUP_MASK_REGIDS
	.align		4
.L_1056:
        /*003c*/ 	.byte	0x04, 0x29
        /*003e*/ 	.short	(.L_1058 - .L_1057)


	//   ....[0]....
.L_1057:
        /*0040*/ 	.word	0xffffffff


	//   ....[1]....
        /*0044*/ 	.word	0xffffffff


	//   ....[2]....
        /*0048*/ 	.word	0xffffffff


	//   ....[3]....
        /*004c*/ 	.word	0xffffffff


	//   ....[4]....
        /*0050*/ 	.word	0xffffffff


	//   ....[5]....
        /*0054*/ 	.word	0xffffffff


	//   ....[6]....
        /*0058*/ 	.word	0xffffffff


	//   ....[7]....
        /*005c*/ 	.word	0x0500000f


	//----- nvinfo : EIATTR_COOP_GROUP_INSTR_OFFSETS
	.align		4
.L_1058:
        /*0060*/ 	.byte	0x04, 0x28
        /*0062*/ 	.short	(.L_1060 - .L_1059)


	//   ....[0]....
.L_1059:
        /*0064*/ 	.word	0x00000050


	//   ....[1]....
        /*0068*/ 	.word	0x00000180


	//   ....[2]....
        /*006c*/ 	.word	0x00000210


	//   ....[3]....
        /*0070*/ 	.word	0x00000390


	//   ....[4]....
        /*0074*/ 	.word	0x000005a0


	//   ....[5]....
        /*0078*/ 	.word	0x00000b00


	//   ....[6]....
        /*007c*/ 	.word	0x00003ff0


	//   ....[7]....
        /*0080*/ 	.word	0x000070b0


	//----- nvinfo : EIATTR_REG_RECONFIG
	.align		4
.L_1060:
        /*0084*/ 	.byte	0x01, 0x54
	.zero		2


	//----- nvinfo : EIATTR_SYSCALL_OFFSETS
	.align		4
        /*0088*/ 	.byte	0x04, 0x46
        /*008a*/ 	.short	(.L_1062 - .L_1061)


	//   ....[0]....
.L_1061:
        /*008c*/ 	.word	0x00000760


	//   ....[1]....
        /*0090*/ 	.word	0x00000850


	//   ....[2]....
        /*0094*/ 	.word	0x00000990


	//   ....[3]....
        /*0098*/ 	.word	0x00000a80


	//----- nvinfo : EIATTR_MBARRIER_INSTR_OFFSETS
	.align		4
.L_1062:
        /*009c*/ 	.byte	0x04, 0x39
        /*009e*/ 	.short	(.L_1064 - .L_1063)


	//   ....[0]....
.L_1063:
        /*00a0*/ 	.word	0x00000250
        /*00a4*/ 	.word	0x000000ff
        /*00a8*/ 	.word	0x00036400
        /*00ac*/ 	.short	0x0100
        /*00ae*/ 	.byte	0x06
	.zero		1


	//   ....[1]....
        /*00b0*/ 	.word	0x00000340
        /*00b4*/ 	.word	0x000000ff
        /*00b8*/ 	.word	0x00036410
        /*00bc*/ 	.short	0x0100
        /*00be*/ 	.byte	0x08
	.zero		1


	//   ....[2]....
        /*00c0*/ 	.word	0x00000350
        /*00c4*/ 	.word	0x000000ff
        /*00c8*/ 	.word	0x00036420
        /*00cc*/ 	.short	0x0100
        /*00ce*/ 	.byte	0x08
	.zero		1


	//   ....[3]....
        /*00d0*/ 	.word	0x00000360
        /*00d4*/ 	.word	0x000000ff
        /*00d8*/ 	.word	0x00036418
        /*00dc*/ 	.short	0x0100
        /*00de*/ 	.byte	0x08
	.zero		1


	//   ....[4]....
        /*00e0*/ 	.word	0x00000370
        /*00e4*/ 	.word	0x000000ff
        /*00e8*/ 	.word	0x00036428
        /*00ec*/ 	.short	0x0100
        /*00ee*/ 	.byte	0x08
	.zero		1


	//   ....[5]....
        /*00f0*/ 	.word	0x000004a0
        /*00f4*/ 	.word	0x000000ff
        /*00f8*/ 	.word	0x00036430
        /*00fc*/ 	.short	0x0100
        /*00fe*/ 	.byte	0x08
	.zero		1


	//   ....[6]....
        /*0100*/ 	.word	0x000004b0
        /*0104*/ 	.word	0x000000ff
        /*0108*/ 	.word	0x00036438
        /*010c*/ 	.short	0x0100
        /*010e*/ 	.byte	0x08
	.zero		1


	//   ....[7]....
        /*0110*/ 	.word	0x00000b40
        /*0114*/ 	.word	0x000000ff
        /*0118*/ 	.word	0x00036400
        /*011c*/ 	.short	0x010a
        /*011e*/ 	.byte	0x24
	.zero		1


	//   ....[8]....
        /*0120*/ 	.word	0x00000c20
        /*0124*/ 	.word	0x000000ff
        /*0128*/ 	.word	0x00036400
        /*012c*/ 	.short	0x010a
        /*012e*/ 	.byte	0x24
	.zero		1


	//   ....[9]....
        /*0130*/ 	.word	0x00001650
        /*0134*/ 	.word	0x00000003
        /*0138*/ 	.word	0x00036410
        /*013c*/ 	.short	0x010a
        /*013e*/ 	.byte	0x3f
	.zero		1


	//   ....[10]....
        /*0140*/ 	.word	0x00001690
        /*0144*/ 	.word	0x00000003
        /*0148*/ 	.word	0x00036410
        /*014c*/ 	.short	0x010a
        /*014e*/ 	.byte	0x3f
	.zero		1


	//   ....[11]....
        /*0150*/ 	.word	0x00001d30
        /*0154*/ 	.word	0x000000ff
        /*0158*/ 	.word	0x00036430
        /*015c*/ 	.short	0x010a
        /*015e*/ 	.byte	0x24
	.zero		1


	//   ....[12]....
        /*0160*/ 	.word	0x00001d70
        /*0164*/ 	.word	0x000000ff
        /*0168*/ 	.word	0x00036430
        /*016c*/ 	.short	0x010a
        /*016e*/ 	.byte	0x24
	.zero		1


	//   ....[13]....
        /*0170*/ 	.word	0x00003140
        /*0174*/ 	.word	0x000000ff
        /*0178*/ 	.word	0x00000000
        /*017c*/ 	.short	0x0101
        /*017e*/ 	.byte	0x04
	.zero		1


	//   ....[14]....
        /*0180*/ 	.word	0x000034d0
        /*0184*/ 	.word	0x00000003
        /*0188*/ 	.word	0x00000000
        /*018c*/ 	.short	0x0101
        /*018e*/ 	.byte	0x3f
	.zero		1


	//   ....[15]....
        /*0190*/ 	.word	0x00005260
        /*0194*/ 	.word	0x00000000
        /*0198*/ 	.word	0x00036420
        /*019c*/ 	.short	0x010a
        /*019e*/ 	.byte	0x3f
	.zero		1


	//   ....[16]....
        /*01a0*/ 	.word	0x000059a0
        /*01a4*/ 	.word	0x00000000
        /*01a8*/ 	.word	0x00036438
        /*01ac*/ 	.short	0x010a
        /*01ae*/ 	.byte	0x3f
	.zero		1


	//   ....[17]....
        /*01b0*/ 	.word	0x00005cf0
        /*01b4*/ 	.word	0x00000000
        /*01b8*/ 	.word	0x00036428
        /*01bc*/ 	.short	0x010a
        /*01be*/ 	.byte	0x3f
	.zero		1


	//   ....[18]....
        /*01c0*/ 	.word	0x00005f80
        /*01c4*/ 	.word	0x00000000
        /*01c8*/ 	.word	0x00036438
        /*01cc*/ 	.short	0x010a
        /*01ce*/ 	.byte	0x3f
	.zero		1


	//   ....[19]....
        /*01d0*/ 	.word	0x00006260
        /*01d4*/ 	.word	0x00000000
        /*01d8*/ 	.word	0x00036420
        /*01dc*/ 	.short	0x010a
        /*01de*/ 	.byte	0x3f
	.zero		1


	//   ....[20]....
        /*01e0*/ 	.word	0x00006550
        /*01e4*/ 	.word	0x00000000
        /*01e8*/ 	.word	0x00036438
        /*01ec*/ 	.short	0x010a
        /*01ee*/ 	.byte	0x3f
	.zero		1


	//   ....[21]....
        /*01f0*/ 	.word	0x00006840
        /*01f4*/ 	.word	0x00000000
        /*01f8*/ 	.word	0x00036428
        /*01fc*/ 	.short	0x010a
        /*01fe*/ 	.byte	0x3f
	.zero		1


	//   ....[22]....
        /*0200*/ 	.word	0x00006af0
        /*0204*/ 	.word	0x00000000
        /*0208*/ 	.word	0x00036438
        /*020c*/ 	.short	0x010a
        /*020e*/ 	.byte	0x3f
	.zero		1


	//   ....[23]....
        /*0210*/ 	.word	0x00006f30
        /*0214*/ 	.word	0x00000007
        /*0218*/ 	.word	0x00000000
        /*021c*/ 	.short	0x010a
        /*021e*/ 	.byte	0x3f
	.zero		1


	//   ....[24]....
        /*0220*/ 	.word	0x00006fb0
        /*0224*/ 	.word	0x00000003
        /*0228*/ 	.word	0x00000000
        /*022c*/ 	.short	0x010a
        /*022e*/ 	.byte	0x3f
	.zero		1


	//   ....[25]....
        /*0230*/ 	.word	0x00007000
        /*0234*/ 	.word	0x00000009
        /*0238*/ 	.word	0x00036438
        /*023c*/ 	.short	0x010a
        /*023e*/ 	.byte	0x3f
	.zero		1


	//   ....[26]....
        /*0240*/ 	.word	0x000070e0
        /*0244*/ 	.word	0x00000099
        /*0248*/ 	.word	0x00036400
        /*024c*/ 	.short	0x010a
        /*024e*/ 	.byte	0x3f
	.zero		1


	//   ....[27]....
        /*0250*/ 	.word	0x00007130
        /*0254*/ 	.word	0x00000003
        /*0258*/ 	.word	0x00036410
        /*025c*/ 	.short	0x010a
        /*025e*/ 	.byte	0x3f
	.zero		1


	//   ....[28]....
        /*0260*/ 	.word	0x00007180
        /*0264*/ 	.word	0x00000099
        /*0268*/ 	.word	0x00036430
        /*026c*/ 	.short	0x010a
        /*026e*/ 	.byte	0x3f
	.zero		1


	//   ....[29]....
        /*0270*/ 	.word	0x000071d0
        /*0274*/ 	.word	0x00000000
        /*0278*/ 	.word	0x00036420
        /*027c*/ 	.short	0x010a
        /*027e*/ 	.byte	0x3f
	.zero		1


	//   ....[30]....
        /*0280*/ 	.word	0x00007220
        /*0284*/ 	.word	0x00000000
        /*0288*/ 	.word	0x00036438
        /*028c*/ 	.short	0x010a
        /*028e*/ 	.byte	0x3f
	.zero		1


	//   ....[31]....
        /*0290*/ 	.word	0x00007270
        /*0294*/ 	.word	0x00000000
        /*0298*/ 	.word	0x00036428
        /*029c*/ 	.short	0x010a
        /*029e*/ 	.byte	0x3f
	.zero		1


	//   ....[32]....
        /*02a0*/ 	.word	0x000072c0
        /*02a4*/ 	.word	0x00000000
        /*02a8*/ 	.word	0x00036438
        /*02ac*/ 	.short	0x010a
        /*02ae*/ 	.byte	0x3f
	.zero		1


	//   ....[33]....
        /*02b0*/ 	.word	0x00007320
        /*02b4*/ 	.word	0x00000000
        /*02b8*/ 	.word	0x00036420
        /*02bc*/ 	.short	0x010a
        /*02be*/ 	.byte	0x3f
	.zero		1


	//   ....[34]....
        /*02c0*/ 	.word	0x00007370
        /*02c4*/ 	.word	0x00000000
        /*02c8*/ 	.word	0x00036438
        /*02cc*/ 	.short	0x010a
        /*02ce*/ 	.byte	0x3f
	.zero		1


	//   ....[35]....
        /*02d0*/ 	.word	0x000073c0
        /*02d4*/ 	.word	0x00000000
        /*02d8*/ 	.word	0x00036428
        /*02dc*/ 	.short	0x010a
        /*02de*/ 	.byte	0x3f
	.zero		1


	//   ....[36]....
        /*02e0*/ 	.word	0x00007410
        /*02e4*/ 	.word	0x00000000
        /*02e8*/ 	.word	0x00036438
        /*02ec*/ 	.short	0x010a
        /*02ee*/ 	.byte	0x3f
	.zero		1


	//   ....[37]....
        /*02f0*/ 	.word	0x000074f0
        /*02f4*/ 	.word	0x00000007
        /*02f8*/ 	.word	0x00000000
        /*02fc*/ 	.short	0x010a
        /*02fe*/ 	.byte	0x3f
	.zero		1


	//   ....[38]....
        /*0300*/ 	.word	0x00007540
        /*0304*/ 	.word	0x00000003
        /*0308*/ 	.word	0x00000000
        /*030c*/ 	.short	0x010a
        /*030e*/ 	.byte	0x3f
	.zero		1


	//----- nvinfo : EIATTR_NUM_MBARRIERS
	.align		4
.L_1064:
        /*0310*/ 	.byte	0x03, 0x38
        /*0312*/ 	.short	0x0007


	//----- nvinfo : EIATTR_EXIT_INSTR_OFFSETS
	.align		4
        /*0314*/ 	.byte	0x04, 0x1c
        /*0316*/ 	.short	(.L_1066 - .L_1065)


	//   ....[0]....
.L_1065:
        /*0318*/ 	.word	0x00007050


	//----- nvinfo : EIATTR_MAX_THREADS
	.align		4
.L_1066:
        /*031c*/ 	.byte	0x04, 0x05
        /*031e*/ 	.short	(.L_1068 - .L_1067)
.L_1067:
        /*0320*/ 	.word	0x00000200
        /*0324*/ 	.word	0x00000001
        /*0328*/ 	.word	0x00000001


	//----- nvinfo : EIATTR_CRS_STACK_SIZE
	.align		4
.L_1068:
        /*032c*/ 	.byte	0x04, 0x1e
        /*032e*/ 	.short	(.L_1070 - .L_1069)
.L_1069:
        /*0330*/ 	.word	0x00000000


	//----- nvinfo : EIATTR_CBANK_PARAM_SIZE
	.align		4
.L_1070:
        /*0334*/ 	.byte	0x03, 0x19
        /*0336*/ 	.short	0x06f0


	//----- nvinfo : EIATTR_PARAM_CBANK
	.align		4
        /*0338*/ 	.byte	0x04, 0x0a
        /*033a*/ 	.short	(.L_1072 - .L_1071)
	.align		4
.L_1071:
        /*033c*/ 	.word	index@(.nv.constant0._ZN7cutlass13device_kernelIN5flash11enable_sm90INS1_16FlashAttnBwdSm90INS1_25CollectiveMainloopBwdSm90ILi2ELi1ELi1EN4cute5tupleIJNS5_1CILi1EEES8_S8_EEENS6_IJNS7_ILi64EEENS7_ILi96EEENS7_ILi192EEEEEENS_10bfloat16_tEfNS_4arch4Sm90ELb0ELb0ELb0ELb0ELb0ELb0ELb1ELb0ELi3ELi1ELi1ELi1ELb0EEENS1_24CollectiveEpilogueBwdGQAISD_fSG_Li384ELb0ELb0EEENS1_19SingleTileSchedulerILb0ELb0ELb0ELi96EEEEEEEEEvNT_6ParamsE)
        /*0340*/ 	.short	0x0210
        /*0342*/ 	.short	0x06f0


	//----- nvinfo : EIATTR_SW_WAR
	.align		4
.L_1072:
        /*0344*/ 	.byte	0x04, 0x36
        /*0346*/ 	.short	(.L_1074 - .L_1073)
.L_1073:
        /*0348*/ 	.word	0x00000008
.L_1074:


//--------------------- .nv.info._ZN7cutlass13device_kernelIN5flash11enable_sm90INS1_16FlashAttnBwdSm90INS1_25CollectiveMainloopBwdSm90ILi2ELi1ELi1EN4cute5tupleIJNS5_1CILi1EEES8_S8_EEENS6_IJNS7_ILi64EEENS7_ILi96EEENS7_ILi192EEEEEENS_10bfloat16_tEfNS_4arch4Sm90ELb0ELb0ELb0ELb0ELb1ELb0ELb1ELb0ELi3ELi1ELi1ELi1ELb0EEENS1_24CollectiveEpilogueBwdGQAISD_fSG_Li384ELb0ELb1EEENS1_19SingleTileSchedulerILb0ELb0ELb0ELi96EEEEEEEEEvNT_6ParamsE --------------------------
	.section	.nv.info._ZN7cutlass13device_kernelIN5flash11enable_sm90INS1_16FlashAttnBwdSm90INS1_25CollectiveMainloopBwdSm90ILi2ELi1ELi1EN4cute5tupleIJNS5_1CILi1EEES8_S8_EEENS6_IJNS7_ILi64EEENS7_ILi96EEENS7_ILi192EEEEEENS_10bfloat16_tEfNS_4arch4Sm90ELb0ELb0ELb0ELb0ELb1ELb0ELb1ELb0ELi3ELi1ELi1ELi1ELb0EEENS1_24CollectiveEpilogueBwdGQAISD_fSG_Li384ELb0ELb1EEENS1_19SingleTileSchedulerILb0ELb0ELb0ELi96EEEEEEEEEvNT_6ParamsE,"",@"SHT_CUDA_INFO"
	.sectionflags	@""
	.align	4


	//----- nvinfo : EIATTR_CUDA_API_VERSION
	.align		4
        /*0000*/ 	.byte	0x04, 0x37
        /*0002*/ 	.short	(.L_1076 - .L_1075)
.L_1075:
        /*0004*/ 	.word	0x00000082


	//----- nvinfo : EIATTR_KPARAM_INFO
	.align		4
.L_1076:
        /*0008*/ 	.byte	0x04, 0x17
        /*000a*/ 	.short	(.L_1078 - .L_1077)
.L_1077:
        /*000c*/ 	.word	0x00000000
        /*0010*/ 	.short	0x0000
        /*0012*/ 	.short	0x0070
        /*0014*/ 	.byte	0x00, 0xf0, 0x01, 0x1a


	//----- nvinfo : EIATTR_SPARSE_MMA_MASK
	.align		4
.L_1078:
        /*0018*/ 	.byte	0x03, 0x50
        /*001a*/ 	.short	0x0000


	//----- nvinfo : EIATTR_MAXREG_COUNT
	.align		4
        /*001c*/ 	.byte	0x03, 0x1b
        /*001e*/ 	.short	0x0080


	//----- nvinfo : EIATTR_NUM_BARRIERS
	.align		4
        /*0020*/ 	.byte	0x02, 0x4c
        /*0022*/ 	.byte	0x10
	.zero		1


	//----- nvinfo : EIATTR_EXTERNS
	.align		4
        /*0024*/ 	.byte	0x04, 0x0f
        /*0026*/ 	.short	(.L_1080 - .L_1079)


	//   ....[0]....
	.align		4
.L_1079:
        /*0028*/ 	.word	index@(__assertfail)


	//----- nvinfo : EIATTR_MERCURY_ISA_VERSION
	.align		4
.L_1080:
        /*002c*/ 	.byte	0x03, 0x5f
        /*002e*/ 	.short	0x0101


	//----- nvinfo : EIATTR_INT_WARP_WIDE_INSTR_OFFSETS
	.align		4
        /*0030*/ 	.byte	0x04, 0x31
        /*0032*/ 	.short	(.L_1082 - .L_1081)


	//   ....[0]....
.L_1081:
        /*0034*/ 	.word	0x00000170


	//   ....[1]....
        /*0038*/ 	.word	0x00000230


	//   ....[2]....
        /*003c*/ 	.word	0x00004dd0


	//   ....[3]....
        /*0040*/ 	.word	0x000053c0


	//   ....[4]....
        /*0044*/ 	.word	0x00005b20


	//----- nvinfo : EIATTR_COOP_GROUP_MASK_REGIDS
	.align		4
.L_1082:
        /*0048*/ 	.byte	0x04, 0x29
        /*004a*/ 	.short	(.L_1084 - .L_1083)


	//   ....[0]....
.L_1083:
        /*004c*/ 	.word	0xffffffff


	//   ....[1]....
        /*0050*/ 	.word	0xffffffff


	//   ....[2]....
        /*0054*/ 	.word	0xffffffff


	//   ....[3]....
        /*0058*/ 	.word	0xffffffff


	//   ....[4]....
        /*005c*/ 	.word	0xffffffff


	//   ....[5]....
        /*0060*/ 	.word	0xffffffff


	//   ....[6]....
        /*0064*/ 	.word	0xffffffff


	//   ....[7]....
        /*0068*/ 	.word	0xffffffff


	//   ....[8]....
        /*006c*/ 	.word	0xffffffff


	//   ....[9]....
        /*0070*/ 	.word	0xffffffff


	//   ....[10]....
        /*0074*/ 	.word	0xffffffff


	//   ....[11]....
        /*0078*/ 	.word	0xffffffff


	//   ....[12]....
        /*007c*/ 	.word	0xffffffff


	//   ....[13]....
        /*0080*/ 	.word	0xffffffff


	//   ....[14]....
        /*0084*/ 	.word	0xffffffff


	//   ....[15]....
        /*0088*/ 	.word	0xffffffff


	//   ....[16]....
        /*008c*/ 	.word	0xffffffff


	//   ....[17]....
        /*0090*/ 	.word	0x0500000f


	//   ....[18]....
        /*0094*/ 	.word	0x0500000f


	//   ....[19]....
        /*0098*/ 	.word	0x0500000f


	//   ....[20]....
        /*009c*/ 	.word	0x0500000f


	//   ....[21]....
        /*00a0*/ 	.word	0x0500000f


	//   ....[22]....
        /*00a4*/ 	.word	0x0500000f


	//----- nvinfo : EIATTR_COOP_GROUP_INSTR_OFFSETS
	.align		4
.L_1084:
        /*00a8*/ 	.byte	0x04, 0x28
        /*00aa*/ 	.short	(.L_1086 - .L_1085)


	//   ....[0]....
.L_1085:
        /*00ac*/ 	.word	0x00000050


	//   ....[1]....
        /*00b0*/ 	.word	0x00000180


	//   ....[2]....
        /*00b4*/ 	.word	0x00000210


	//   ....[3]....
        /*00b8*/ 	.word	0x00000390


	//   ....[4]....
        /*00bc*/ 	.word	0x000005c0


	//   ....[5]....
        /*00c0*/ 	.word	0x00000b30


	//   ....[6]....
        /*00c4*/ 	.word	0x00003dc0


	//   ....[7]....
        /*00c8*/ 	.word	0x00003f50


	//   ....[8]....
        /*00cc*/ 	.word	0x000041e0


	//   ....[9]....
        /*00d0*/ 	.word	0x00004370


	//   ....[10]....
        /*00d4*/ 	.word	0x00004490


	//   ....[11]....
        /*00d8*/ 	.word	0x00004910


	//   ....[12]....
        /*00dc*/ 	.word	0x00004d00


	//   ....[13]....
        /*00e0*/ 	.word	0x00004f40


	//   ....[14]....
        /*00e4*/ 	.word	0x000052f0


	//   ....[15]....
        /*00e8*/ 	.word	0x000055a0


	//   ....[16]....
        /*00ec*/ 	.word	0x00005a60


	//   ....[17]....
        /*00f0*/ 	.word	0x00007d30


	//   ....[18]....
        /*00f4*/ 	.word	0x00007e80


	//   ....[19]....
        /*00f8*/ 	.word	0x00007ef0


	//   ....[20]....
        /*00fc*/ 	.word	0x00007f60


	//   ....[21]....
        /*0100*/ 	.word	0x00007fd0


	//   ....[22]....
        /*0104*/ 	.word	0x00008040


	//----- nvinfo : EIATTR_REG_RECONFIG
	.align		4
.L_1086:
        /*0108*/ 	.byte	0x01, 0x54
	.zero		2


	//----- nvinfo : EIATTR_SYSCALL_OFFSETS
	.align		4
        /*010c*/ 	.byte	0x04, 0x46
        /*010e*/ 	.short	(.L_1088 - .L_1087)


	//   ....[0]....
.L_1087:
        /*0110*/ 	.word	0x00000790


	//   ....[1]....
        /*0114*/ 	.word	0x00000880


	//   ....[2]....
        /*0118*/ 	.word	0x000009c0


	//   ....[3]....
        /*011c*/ 	.word	0x00000ab0


	//----- nvinfo : EIATTR_MBARRIER_INSTR_OFFSETS
	.align		4
.L_1088:
        /*0120*/ 	.byte	0x04, 0x39
        /*0122*/ 	.short	(.L_1090 - .L_1089)


	//   ....[0]....
.L_1089:
        /*0124*/ 	.word	0x00000250
        /*0128*/ 	.word	0x000000ff
        /*012c*/ 	.word	0x00036400
        /*0130*/ 	.short	0x0100
        /*0132*/ 	.byte	0x06
	.zero		1


	//   ....[1]....
        /*0134*/ 	.word	0x00000340
        /*0138*/ 	.word	0x000000ff
        /*013c*/ 	.word	0x00036410
        /*0140*/ 	.short	0x0100
        /*0142*/ 	.byte	0x08
	.zero		1


	//   ....[2]....
        /*0144*/ 	.word	0x00000350
        /*0148*/ 	.word	0x000000ff
        /*014c*/ 	.word	0x00036420
        /*0150*/ 	.short	0x0100
        /*0152*/ 	.byte	0x08
	.zero		1


	//   ....[3]....
        /*0154*/ 	.word	0x00000360
        /*0158*/ 	.word	0x000000ff
        /*015c*/ 	.word	0x00036418
        /*0160*/ 	.short	0x0100
        /*0162*/ 	.byte	0x08
	.zero		1


	//   ....[4]....
        /*0164*/ 	.word	0x00000370
        /*0168*/ 	.word	0x000000ff
        /*016c*/ 	.word	0x00036428
        /*0170*/ 	.short	0x0100
        /*0172*/ 	.byte	0x08
	.zero		1


	//   ....[5]....
        /*0174*/ 	.word	0x000004a0
        /*0178*/ 	.word	0x000000ff
        /*017c*/ 	.word	0x00036430
        /*0180*/ 	.short	0x0100
        /*0182*/ 	.byte	0x08
	.zero		1


	//   ....[6]....
        /*0184*/ 	.word	0x000004b0
        /*0188*/ 	.word	0x000000ff
        /*018c*/ 	.word	0x00036438
        /*0190*/ 	.short	0x0100
        /*0192*/ 	.byte	0x08
	.zero		1


	//   ....[7]....
        /*0194*/ 	.word	0x00000b70
        /*0198*/ 	.word	0x000000ff
        /*019c*/ 	.word	0x00036400
        /*01a0*/ 	.short	0x010a
        /*01a2*/ 	.byte	0x24
	.zero		1


	//   ....[8]....
        /*01a4*/ 	.word	0x00000c50
        /*01a8*/ 	.word	0x000000ff
        /*01ac*/ 	.word	0x00036400
        /*01b0*/ 	.short	0x010a
        /*01b2*/ 	.byte	0x24
	.zero		1


	//   ....[9]....
        /*01b4*/ 	.word	0x00001680
        /*01b8*/ 	.word	0x00000003
        /*01bc*/ 	.word	0x00036410
        /*01c0*/ 	.short	0x010a
        /*01c2*/ 	.byte	0x3f
	.zero		1


	//   ....[10]....
        /*01c4*/ 	.word	0x000016c0
        /*01c8*/ 	.word	0x00000003
        /*01cc*/ 	.word	0x00036410
        /*01d0*/ 	.short	0x010a
        /*01d2*/ 	.byte	0x3f
	.zero		1


	//   ....[11]....
        /*01d4*/ 	.word	0x00001d60
        /*01d8*/ 	.word	0x000000ff
        /*01dc*/ 	.word	0x00036430
        /*01e0*/ 	.short	0x010a
        /*01e2*/ 	.byte	0x24
	.zero		1


	//   ....[12]....
        /*01e4*/ 	.word	0x00001da0
        /*01e8*/ 	.word	0x000000ff
        /*01ec*/ 	.word	0x00036430
        /*01f0*/ 	.short	0x010a
        /*01f2*/ 	.byte	0x24
	.zero		1


	//   ....[13]....
        /*01f4*/ 	.word	0x00003170
        /*01f8*/ 	.word	0x000000ff
        /*01fc*/ 	.word	0x00000000
        /*0200*/ 	.short	0x0101
        /*0202*/ 	.byte	0x04
	.zero		1


	//   ....[14]....
        /*0204*/ 	.word	0x00003520
        /*0208*/ 	.word	0x00000003
        /*020c*/ 	.word	0x00000000
        /*0210*/ 	.short	0x0101
        /*0212*/ 	.byte	0x3f
	.zero		1


	//   ....[15]....
        /*0214*/ 	.word	0x00005ee0
        /*0218*/ 	.word	0x00000000
        /*021c*/ 	.word	0x00036420
        /*0220*/ 	.short	0x010a
        /*0222*/ 	.byte	0x3f
	.zero		1


	//   ....[16]....
        /*0224*/ 	.word	0x00006620
        /*0228*/ 	.word	0x00000000
        /*022c*/ 	.word	0x00036438
        /*0230*/ 	.short	0x010a
        /*0232*/ 	.byte	0x3f
	.zero		1


	//   ....[17]....
        /*0234*/ 	.word	0x00006970
        /*0238*/ 	.word	0x00000000
        /*023c*/ 	.word	0x00036428
        /*0240*/ 	.short	0x010a
        /*0242*/ 	.byte	0x3f
	.zero		1


	//   ....[18]....
        /*0244*/ 	.word	0x00006c00
        /*0248*/ 	.word	0x00000000
        /*024c*/ 	.word	0x00036438
        /*0250*/ 	.short	0x010a
        /*0252*/ 	.byte	0x3f
	.zero		1


	//   ....[19]....
        /*0254*/ 	.word	0x00006ee0
        /*0258*/ 	.word	0x00000000
        /*025c*/ 	.word	0x00036420
        /*0260*/ 	.short	0x010a
        /*0262*/ 	.byte	0x3f
	.zero		1


	//   ....[20]....
        /*0264*/ 	.word	0x000071d0
        /*0268*/ 	.word	0x00000000
        /*026c*/ 	.word	0x00036438
        /*0270*/ 	.short	0x010a
        /*0272*/ 	.byte	0x3f
	.zero		1


	//   ....[21]....
        /*0274*/ 	.word	0x000074c0
        /*0278*/ 	.word	0x00000000
        /*027c*/ 	.word	0x00036428
        /*0280*/ 	.short	0x010a
        /*0282*/ 	.byte	0x3f
	.zero		1


	//   ....[22]....
        /*0284*/ 	.word	0x00007770
        /*0288*/ 	.word	0x00000000
        /*028c*/ 	.word	0x00036438
        /*0290*/ 	.short	0x010a
        /*0292*/ 	.byte	0x3f
	.zero		1


	//   ....[23]....
        /*0294*/ 	.word	0x00007bb0
        /*0298*/ 	.word	0x00000007
        /*029c*/ 	.word	0x00000000
        /*02a0*/ 	.short	0x010a
        /*02a2*/ 	.byte	0x3f
	.zero		1


	//   ....[24]....
        /*02a4*/ 	.word	0x00007c30
        /*02a8*/ 	.word	0x00000003
        /*02ac*/ 	.word	0x00000000
        /*02b0*/ 	.short	0x010a
        /*02b2*/ 	.byte	0x3f
	.zero		1


	//   ....[25]....
        /*02b4*/ 	.word	0x00007c80
        /*02b8*/ 	.word	0x00000009
        /*02bc*/ 	.word	0x00036438
        /*02c0*/ 	.short	0x010a
        /*02c2*/ 	.byte	0x3f
	.zero		1


	//   ....[26]....
        /*02c4*/ 	.word	0x00007d60
        /*02c8*/ 	.word	0x00000098
        /*02cc*/ 	.word	0x00036400
        /*02d0*/ 	.short	0x010a
        /*02d2*/ 	.byte	0x3f
	.zero		1


	//   ....[27]....
        /*02d4*/ 	.word	0x00007db0
        /*02d8*/ 	.word	0x00000003
        /*02dc*/ 	.word	0x00036410
        /*02e0*/ 	.short	0x010a
        /*02e2*/ 	.byte	0x3f
	.zero		1


	//   ....[28]....
        /*02e4*/ 	.word	0x00007e00
        /*02e8*/ 	.word	0x00000098
        /*02ec*/ 	.word	0x00036430
        /*02f0*/ 	.short	0x010a
        /*02f2*/ 	.byte	0x3f
	.zero		1


	//   ....[29]....
        /*02f4*/ 	.word	0x00008080
        /*02f8*/ 	.word	0x00000000
        /*02fc*/ 	.word	0x00036420
        /*0300*/ 	.short	0x010a
        /*0302*/ 	.byte	0x3f
	.zero		1


	//   ....[30]....
        /*0304*/ 	.word	0x000080d0
        /*0308*/ 	.word	0x00000000
        /*030c*/ 	.word	0x00036438
        /*0310*/ 	.short	0x010a
        /*0312*/ 	.byte	0x3f
	.zero		1


	//   ....[31]....
        /*0314*/ 	.word	0x00008120
        /*0318*/ 	.word	0x00000000
        /*031c*/ 	.word	0x00036428
        /*0320*/ 	.short	0x010a
        /*0322*/ 	.byte	0x3f
	.zero		1


	//   ....[32]....
        /*0324*/ 	.word	0x00008170
        /*0328*/ 	.word	0x00000000
        /*032c*/ 	.word	0x00036438
        /*0330*/ 	.short	0x010a
        /*0332*/ 	.byte	0x3f
	.zero		1


	//   ....[33]....
        /*0334*/ 	.word	0x000081d0
        /*0338*/ 	.word	0x00000000
        /*033c*/ 	.word	0x00036420
        /*0340*/ 	.short	0x010a
        /*0342*/ 	.byte	0x3f
	.zero		1


	//   ....[34]....
        /*0344*/ 	.word	0x00008220
        /*0348*/ 	.word	0x00000000
        /*034c*/ 	.word	0x00036438
        /*0350*/ 	.short	0x010a
        /*0352*/ 	.byte	0x3f
	.zero		1


	//   ....[35]....
        /*0354*/ 	.word	0x00008270
        /*0358*/ 	.word	0x00000000
        /*035c*/ 	.word	0x00036428
        /*0360*/ 	.short	0x010a
        /*0362*/ 	.byte	0x3f
	.zero		1


	//   ....[36]....
        /*0364*/ 	.word	0x000082c0
        /*0368*/ 	.word	0x00000000
        /*036c*/ 	.word	0x00036438
        /*0370*/ 	.short	0x010a
        /*0372*/ 	.byte	0x3f
	.zero		1


	//   ....[37]....
        /*0374*/ 	.word	0x000083a0
        /*0378*/ 	.word	0x00000007
        /*037c*/ 	.word	0x00000000
        /*0380*/ 	.short	0x010a
        /*0382*/ 	.byte	0x3f
	.zero		1


	//   ....[38]....
        /*0384*/ 	.word	0x000083f0
        /*0388*/ 	.word	0x00000003
        /*038c*/ 	.word	0x00000000
        /*0390*/ 	.short	0x010a
        /*0392*/ 	.byte	0x3f
	.zero		1


	//----- nvinfo : EIATTR_NUM_MBARRIERS
	.align		4
.L_1090:
        /*0394*/ 	.byte	0x03, 0x38
        /*0396*/ 	.short	0x0007


	//----- nvinfo : EIATTR_EXIT_INSTR_OFFSETS
	.align		4
        /*0398*/ 	.byte	0x04, 0x1c
        /*039a*/ 	.short	(.L_1092 - .L_1091)


	//   ....[0]....
.L_1091:
        /*039c*/ 	.word	0x00007cd0


	//----- nvinfo : EIATTR_MAX_THREADS
	.align		4
.L_1092:
        /*03a0*/ 	.byte	0x04, 0x05
        /*03a2*/ 	.short	(.L_1094 - .L_1093)
.L_1093:
        /*03a4*/ 	.word	0x00000200
        /*03a8*/ 	.word	0x00000001
        /*03ac*/ 	.word	0x00000001


	//----- nvinfo : EIATTR_CRS_STACK_SIZE
	.align		4
.L_1094:
        /*03b0*/ 	.byte	0x04, 0x1e
        /*03b2*/ 	.short	(.L_1096 - .L_1095)
.L_1095:
        /*03b4*/ 	.word	0x00000000


	//----- nvinfo : EIATTR_CBANK_PARAM_SIZE
	.align		4
.L_1096:
        /*03b8*/ 	.byte	0x03, 0x19
        /*03ba*/ 	.short	0x06f0


	//----- nvinfo : EIATTR_PARAM_CBANK
	.align		4
        /*03bc*/ 	.byte	0x04, 0x0a
        /*03be*/ 	.short	(.L_1098 - .L_1097)
	.align		4
.L_1097:
        /*03c0*/ 	.word	index@(.nv.constant0._ZN7cutlass13device_kernelIN5flash11enable_sm90INS1_16FlashAttnBwdSm90INS1_25CollectiveMainloopBwdSm90ILi2ELi1ELi1EN4cute5tupleIJNS5_1CILi1EEES8_S8_EEENS6_IJNS7_ILi64EEENS7_ILi96EEENS7_ILi192EEEEEENS_10bfloat16_tEfNS_4arch4Sm90ELb0ELb0ELb0ELb0ELb1ELb0ELb1ELb0ELi3ELi1ELi1ELi1ELb0EEENS1_24CollectiveEpilogueBwdGQAISD_fSG_Li384ELb0ELb1EEENS1_19SingleTileSchedulerILb0ELb0ELb0ELi96EEEEEEEEEvNT_6ParamsE)
        /*03c4*/ 	.short	0x0210
        /*03c6*/ 	.short	0x06f0


	//----- nvinfo : EIATTR_SW_WAR
	.align		4
.L_1098:
        /*03c8*/ 	.byte	0x04, 0x36
        /*03ca*/ 	.short	(.L_1100 - .L_1099)
.L_1099:
        /*03cc*/ 	.word	0x00000008
.L_1100:


//--------------------- .nv.info._ZN7cutlass13device_kernelIN5flash11enable_sm90INS1_16FlashAttnBwdSm90INS1_25CollectiveMainloopBwdSm90ILi2ELi1ELi1EN4cute5tupleIJNS5_1CILi1EEES8_S8_EEENS6_IJNS7_ILi64EEENS7_ILi96EEENS7_ILi192EEEEEENS_10bfloat16_tEfNS_4arch4Sm90ELb0ELb0ELb0ELb1ELb0ELb0ELb1ELb0ELi3ELi1ELi1ELi1ELb0EEENS1_21CollectiveEpilogueBwdISD_SE_SG_Li384ELb1ELb1ELi3EEENS1_19SingleTileSchedulerILb1ELb0ELb0ELi96EEEEEEEEEvNT_6ParamsE --------------------------
	.section	.nv.info._ZN7cutlass13device_kernelIN5flash11enable_sm90INS1_16FlashAttnBwdSm90INS1_25CollectiveMainloopBwdSm90ILi2ELi1ELi1EN4cute5tupleIJNS5_1CILi1EEES8_S8_EEENS6_IJNS7_ILi64EEENS7_ILi96EEENS7_ILi192EEEEEENS_10bfloat16_tEfNS_4arch4Sm90ELb0ELb0ELb0ELb1ELb0ELb0ELb1ELb0ELi3ELi1ELi1ELi1ELb0EEENS1_21CollectiveEpilogueBwdISD_SE_SG_Li384ELb1ELb1ELi3EEENS1_19SingleTileSchedulerILb1ELb0ELb0ELi96EEEEEEEEEvNT_6ParamsE,"",@"SHT_CUDA_INFO"
	.sectionflags	@""
	.align	4


	//----- nvinfo : EIATTR_CUDA_API_VERSION
	.align		4
        /*0000*/ 	.byte	0x04, 0x37
        /*0002*/ 	.short	(.L_1102 - .L_1101)
.L_1101:
        /*0004*/ 	.word	0x00000082


	//----- nvinfo : EIATTR_KPARAM_INFO
	.align		4
.L_1102:
        /*0008*/ 	.byte	0x04, 0x17
        /*000a*/ 	.short	(.L_1104 - .L_1103)
.L_1103:
        /*000c*/ 	.word	0x00000000
        /*0010*/ 	.short	0x0000
        /*0012*/ 	.short	0x0070
        /*0014*/ 	.byte	0x00, 0xf0, 0x01, 0x1a


	//----- nvinfo : EIATTR_SPARSE_MMA_MASK
	.align		4
.L_1104:
        /*0018*/ 	.byte	0x03, 0x50
        /*001a*/ 	.short	0x0000


	//----- nvinfo : EIATTR_MAXREG_COUNT
	.align		4
        /*001c*/ 	.byte	0x03, 0x1b
        /*001e*/ 	.short	0x0080


	//----- nvinfo : EIATTR_NUM_BARRIERS
	.align		4
        /*0020*/ 	.byte	0x02, 0x4c
        /*0022*/ 	.byte	0x10
	.zero		1


	//----- nvinfo : EIATTR_EXTERNS
	.align		4
        /*0024*/ 	.byte	0x04, 0x0f
        /*0026*/ 	.short	(.L_1106 - .L_1105)


	//   ....[0]....
	.align		4
.L_1105:
        /*0028*/ 	.word	index@(__assertfail)


	//----- nvinfo : EIATTR_MERCURY_ISA_VERSION
	.align		4
.L_1106:
        /*002c*/ 	.byte	0x03, 0x5f
        /*002e*/ 	.short	0x0101


	//----- nvinfo : EIATTR_INT_WARP_WIDE_INSTR_OFFSETS
	.align		4
        /*0030*/ 	.byte	0x04, 0x31
        /*0032*/ 	.short	(.L_1108 - .L_1107)


	//   ....[0]....
.L_1107:
        /*0034*/ 	.word	0x00000170


	//   ....[1]....
        /*0038*/ 	.word	0x00000230


	//   ....[2]....
        /*003c*/ 	.word	0x00007bd0


	//----- nvinfo : EIATTR_COOP_GROUP_MASK_REGIDS
	.align		4
.L_1108:
        /*0040*/ 	.byte	0x04, 0x29
        /*0042*/ 	.short	(.L_1110 - .L_1109)


	//   ....[0]....
.L_1109:
        /*0044*/ 	.word	0xffffffff


	//   ....[1]....
        /*0048*/ 	.word	0xffffffff


	//   ....[2]....
        /*004c*/ 	.word	0xffffffff


	//   ....[3]....
        /*0050*/ 	.word	0xffffffff


	//   ....[4]....
        /*0054*/ 	.word	0xffffffff


	//   ....[5]....
        /*0058*/ 	.word	0xffffffff


	//   ....[6]....
        /*005c*/ 	.word	0xffffffff


	//   ....[7]....
        /*0060*/ 	.word	0x0500000f


	//----- nvinfo : EIATTR_COOP_GROUP_INSTR_OFFSETS
	.align		4
.L_1110:
        /*0064*/ 	.byte	0x04, 0x28
        /*0066*/ 	.short	(.L_1112 - .L_1111)


	//   ....[0]....
.L_1111:
        /*0068*/ 	.word	0x00000050


	//   ....[1]....
        /*006c*/ 	.word	0x00000180


	//   ....[2]....
        /*0070*/ 	.word	0x00000210


	//   ....[3]....
        /*0074*/ 	.word	0x00000390


	//   ....[4]....
        /*0078*/ 	.word	0x000005d0


	//   ....[5]....
        /*007c*/ 	.word	0x00001220


	//   ....[6]....
        /*0080*/ 	.word	0x000064f0


	//   ....[7]....
        /*0084*/ 	.word	0x00009f10


	//----- nvinfo : EIATTR_REG_RECONFIG
	.align		4
.L_1112:
        /*0088*/ 	.byte	0x01, 0x54
	.zero		2


	//----- nvinfo : EIATTR_SYSCALL_OFFSETS
	.align		4
        /*008c*/ 	.byte	0x04, 0x46
        /*008e*/ 	.short	(.L_1114 - .L_1113)


	//   ....[0]....
.L_1113:
        /*0090*/ 	.word	0x00000e80


	//   ....[1]....
        /*0094*/ 	.word	0x00000f70


	//   ....[2]....
        /*0098*/ 	.word	0x000010b0


	//   ....[3]....
        /*009c*/ 	.word	0x000011a0


	//----- nvinfo : EIATTR_MBARRIER_INSTR_OFFSETS
	.align		4
.L_1114:
        /*00a0*/ 	.byte	0x04, 0x39
        /*00a2*/ 	.short	(.L_1116 - .L_1115)


	//   ....[0]....
.L_1115:
        /*00a4*/ 	.word	0x00000250
        /*00a8*/ 	.word	0x000000ff
        /*00ac*/ 	.word	0x00036400
        /*00b0*/ 	.short	0x0100
        /*00b2*/ 	.byte	0x06
	.zero		1


	//   ....[1]....
        /*00b4*/ 	.word	0x00000340
        /*00b8*/ 	.word	0x000000ff
        /*00bc*/ 	.word	0x00036410
        /*00c0*/ 	.short	0x0100
        /*00c2*/ 	.byte	0x08
	.zero		1


	//   ....[2]....
        /*00c4*/ 	.word	0x00000350
        /*00c8*/ 	.word	0x000000ff
        /*00cc*/ 	.word	0x00036420
        /*00d0*/ 	.short	0x0100
        /*00d2*/ 	.byte	0x08
	.zero		1


	//   ....[3]....
        /*00d4*/ 	.word	0x00000360
        /*00d8*/ 	.word	0x000000ff
        /*00dc*/ 	.word	0x00036418
        /*00e0*/ 	.short	0x0100
        /*00e2*/ 	.byte	0x08
	.zero		1


	//   ....[4]....
        /*00e4*/ 	.word	0x00000370
        /*00e8*/ 	.word	0x000000ff
        /*00ec*/ 	.word	0x00036428
        /*00f0*/ 	.short	0x0100
        /*00f2*/ 	.byte	0x08
	.zero		1


	//   ....[5]....
        /*00f4*/ 	.word	0x000004a0
        /*00f8*/ 	.word	0x000000ff
        /*00fc*/ 	.word	0x00036430
        /*0100*/ 	.short	0x0100
        /*0102*/ 	.byte	0x08
	.zero		1


	//   ....[6]....
        /*0104*/ 	.word	0x000004b0
        /*0108*/ 	.word	0x000000ff
        /*010c*/ 	.word	0x00036438
        /*0110*/ 	.short	0x0100
        /*0112*/ 	.byte	0x08
	.zero		1


	//   ....[7]....
        /*0114*/ 	.word	0x00001260
        /*0118*/ 	.word	0x000000ff
        /*011c*/ 	.word	0x00036400
        /*0120*/ 	.short	0x010a
        /*0122*/ 	.byte	0x24
	.zero		1


	//   ....[8]....
        /*0124*/ 	.word	0x000013b0
        /*0128*/ 	.word	0x000000ff
        /*012c*/ 	.word	0x00036400
        /*0130*/ 	.short	0x010a
        /*0132*/ 	.byte	0x24
	.zero		1


	//   ....[9]....
        /*0134*/ 	.word	0x00001a40
        /*0138*/ 	.word	0x00000004
        /*013c*/ 	.word	0x00036410
        /*0140*/ 	.short	0x010a
        /*0142*/ 	.byte	0x3f
	.zero		1


	//   ....[10]....
        /*0144*/ 	.word	0x00001a80
        /*0148*/ 	.word	0x00000004
        /*014c*/ 	.word	0x00036410
        /*0150*/ 	.short	0x010a
        /*0152*/ 	.byte	0x3f
	.zero		1


	//   ....[11]....
        /*0154*/ 	.word	0x00002120
        /*0158*/ 	.word	0x000000ff
        /*015c*/ 	.word	0x00036430
        /*0160*/ 	.short	0x010a
        /*0162*/ 	.byte	0x24
	.zero		1


	//   ....[12]....
        /*0164*/ 	.word	0x00002160
        /*0168*/ 	.word	0x000000ff
        /*016c*/ 	.word	0x00036430
        /*0170*/ 	.short	0x010a
        /*0172*/ 	.byte	0x24
	.zero		1


	//   ....[13]....
        /*0174*/ 	.word	0x00003520
        /*0178*/ 	.word	0x000000ff
        /*017c*/ 	.word	0x00000000
        /*0180*/ 	.short	0x0101
        /*0182*/ 	.byte	0x04
	.zero		1


	//   ....[14]....
        /*0184*/ 	.word	0x000038a0
        /*0188*/ 	.word	0x00000004
        /*018c*/ 	.word	0x00000000
        /*0190*/ 	.short	0x0101
        /*0192*/ 	.byte	0x3f
	.zero		1


	//   ....[15]....
        /*0194*/ 	.word	0x000080b0
        /*0198*/ 	.word	0x0000000c
        /*019c*/ 	.word	0x00036420
        /*01a0*/ 	.short	0x010a
        /*01a2*/ 	.byte	0x3f
	.zero		1


	//   ....[16]....
        /*01a4*/ 	.word	0x000087b0
        /*01a8*/ 	.word	0x0000000c
        /*01ac*/ 	.word	0x00036438
        /*01b0*/ 	.short	0x010a
        /*01b2*/ 	.byte	0x3f
	.zero		1


	//   ....[17]....
        /*01b4*/ 	.word	0x00008b20
        /*01b8*/ 	.word	0x0000000c
        /*01bc*/ 	.word	0x00036428
        /*01c0*/ 	.short	0x010a
        /*01c2*/ 	.byte	0x3f
	.zero		1


	//   ....[18]....
        /*01c4*/ 	.word	0x00008dd0
        /*01c8*/ 	.word	0x0000000c
        /*01cc*/ 	.word	0x00036438
        /*01d0*/ 	.short	0x010a
        /*01d2*/ 	.byte	0x3f
	.zero		1


	//   ....[19]....
        /*01d4*/ 	.word	0x00009090
        /*01d8*/ 	.word	0x0000000c
        /*01dc*/ 	.word	0x00036420
        /*01e0*/ 	.short	0x010a
        /*01e2*/ 	.byte	0x3f
	.zero		1


	//   ....[20]....
        /*01e4*/ 	.word	0x00009390
        /*01e8*/ 	.word	0x0000000c
        /*01ec*/ 	.word	0x00036438
        /*01f0*/ 	.short	0x010a
        /*01f2*/ 	.byte	0x3f
	.zero		1


	//   ....[21]....
        /*01f4*/ 	.word	0x00009690
        /*01f8*/ 	.word	0x0000000c
        /*01fc*/ 	.word	0x00036428
        /*0200*/ 	.short	0x010a
        /*0202*/ 	.byte	0x3f
	.zero		1


	//   ....[22]....
        /*0204*/ 	.word	0x00009950
        /*0208*/ 	.word	0x0000000c
        /*020c*/ 	.word	0x00036438
        /*0210*/ 	.short	0x010a
        /*0212*/ 	.byte	0x3f
	.zero		1


	//   ....[23]....
        /*0214*/ 	.word	0x00009da0
        /*0218*/ 	.word	0x00000007
        /*021c*/ 	.word	0x00000000
        /*0220*/ 	.short	0x010a
        /*0222*/ 	.byte	0x3f
	.zero		1


	//   ....[24]....
        /*0224*/ 	.word	0x00009e20
        /*0228*/ 	.word	0x00000005
        /*022c*/ 	.word	0x00000000
        /*0230*/ 	.short	0x010a
        /*0232*/ 	.byte	0x3f
	.zero		1


	//   ....[25]....
        /*0234*/ 	.word	0x00009e70
        /*0238*/ 	.word	0x00000009
        /*023c*/ 	.word	0x00036438
        /*0240*/ 	.short	0x010a
        /*0242*/ 	.byte	0x3f
	.zero		1


	//   ....[26]....
        /*0244*/ 	.word	0x00009f40
        /*0248*/ 	.word	0x00000098
        /*024c*/ 	.word	0x00036400
        /*0250*/ 	.short	0x010a
        /*0252*/ 	.byte	0x3f
	.zero		1


	//   ....[27]....
        /*0254*/ 	.word	0x00009f90
        /*0258*/ 	.word	0x00000004
        /*025c*/ 	.word	0x00036410
        /*0260*/ 	.short	0x010a
        /*0262*/ 	.byte	0x3f
	.zero		1


	//   ....[28]....
        /*0264*/ 	.word	0x00009fe0
        /*0268*/ 	.word	0x00000098
        /*026c*/ 	.word	0x00036430
        /*0270*/ 	.short	0x010a
        /*0272*/ 	.byte	0x3f
	.zero		1


	//   ....[29]....
        /*0274*/ 	.word	0x0000a030
        /*0278*/ 	.word	0x0000000c
        /*027c*/ 	.word	0x00036420
        /*0280*/ 	.short	0x010a
        /*0282*/ 	.byte	0x3f
	.zero		1


	//   ....[30]....
        /*0284*/ 	.word	0x0000a080
        /*0288*/ 	.word	0x0000000c
        /*028c*/ 	.word	0x00036438
        /*0290*/ 	.short	0x010a
        /*0292*/ 	.byte	0x3f
	.zero		1


	//   ....[31]....
        /*0294*/ 	.word	0x0000a0d0
        /*0298*/ 	.word	0x0000000c
        /*029c*/ 	.word	0x00036428
        /*02a0*/ 	.short	0x010a
        /*02a2*/ 	.byte	0x3f
	.zero		1


	//   ....[32]....
        /*02a4*/ 	.word	0x0000a120
        /*02a8*/ 	.word	0x0000000c
        /*02ac*/ 	.word	0x00036438
        /*02b0*/ 	.short	0x010a
        /*02b2*/ 	.byte	0x3f
	.zero		1


	//   ....[33]....
        /*02b4*/ 	.word	0x0000a180
        /*02b8*/ 	.word	0x0000000c
        /*02bc*/ 	.word	0x00036420
        /*02c0*/ 	.short	0x010a
        /*02c2*/ 	.byte	0x3f
	.zero		1


	//   ....[34]....
        /*02c4*/ 	.word	0x0000a1d0
        /*02c8*/ 	.word	0x0000000c
        /*02cc*/ 	.word	0x00036438
        /*02d0*/ 	.short	0x010a
        /*02d2*/ 	.byte	0x3f
	.zero		1


	//   ....[35]....
        /*02d4*/ 	.word	0x0000a220
        /*02d8*/ 	.word	0x0000000c
        /*02dc*/ 	.word	0x00036428
        /*02e0*/ 	.short	0x010a
        /*02e2*/ 	.byte	0x3f
	.zero		1


	//   ....[36]....
        /*02e4*/ 	.word	0x0000a270
        /*02e8*/ 	.word	0x0000000c
        /*02ec*/ 	.word	0x00036438
        /*02f0*/ 	.short	0x010a
        /*02f2*/ 	.byte	0x3f
	.zero		1


	//   ....[37]....
        /*02f4*/ 	.word	0x0000a340
        /*02f8*/ 	.word	0x00000007
        /*02fc*/ 	.word	0x00000000
        /*0300*/ 	.short	0x010a
        /*0302*/ 	.byte	0x3f
	.zero		1


	//   ....[38]....
        /*0304*/ 	.word	0x0000a390
        /*0308*/ 	.word	0x00000005
        /*030c*/ 	.word	0x00000000
        /*0310*/ 	.short	0x010a
        /*0312*/ 	.byte	0x3f
	.zero		1


	//----- nvinfo : EIATTR_NUM_MBARRIERS
	.align		4
.L_1116:
        /*0314*/ 	.byte	0x03, 0x38
        /*0316*/ 	.short	0x0007


	//----- nvinfo : EIATTR_EXIT_INSTR_OFFSETS
	.align		4
        /*0318*/ 	.byte	0x04, 0x1c
        /*031a*/ 	.short	(.L_1118 - .L_1117)


	//   ....[0]....
.L_1117:
        /*031c*/ 	.word	0x00009ec0


	//----- nvinfo : EIATTR_MAX_THREADS
	.align		4
.L_1118:
        /*0320*/ 	.byte	0x04, 0x05
        /*0322*/ 	.short	(.L_1120 - .L_1119)
.L_1119:
        /*0324*/ 	.word	0x00000200
        /*0328*/ 	.word	0x00000001
        /*032c*/ 	.word	0x00000001


	//----- nvinfo : EIATTR_CRS_STACK_SIZE
	.align		4
.L_1120:
        /*0330*/ 	.byte	0x04, 0x1e
        /*0332*/ 	.short	(.L_1122 - .L_1121)
.L_1121:
        /*0334*/ 	.word	0x00000000


	//----- nvinfo : EIATTR_CBANK_PARAM_SIZE
	.align		4
.L_1122:
        /*0338*/ 	.byte	0x03, 0x19
        /*033a*/ 	.short	0x06f0


	//----- nvinfo : EIATTR_PARAM_CBANK
	.align		4
        /*033c*/ 	.byte	0x04, 0x0a
        /*033e*/ 	.short	(.L_1124 - .L_1123)
	.align		4
.L_1123:
        /*0340*/ 	.word	index@(.nv.constant0._ZN7cutlass13device_kernelIN5flash11enable_sm90INS1_16FlashAttnBwdSm90INS1_25CollectiveMainloopBwdSm90ILi2ELi1ELi1EN4cute5tupleIJNS5_1CILi1EEES8_S8_EEENS6_IJNS7_ILi64EEENS7_ILi96EEENS7_ILi192EEEEEENS_10bfloat16_tEfNS_4arch4Sm90ELb0ELb0ELb0ELb1ELb0ELb0ELb1ELb0ELi3ELi1ELi1ELi1ELb0EEENS1_21CollectiveEpilogueBwdISD_SE_SG_Li384ELb1ELb1ELi3EEENS1_19SingleTileSchedulerILb1ELb0ELb0ELi96EEEEEEEEEvNT_6ParamsE)
        /*0344*/ 	.short	0x0210
        /*0346*/ 	.short	0x06f0


	//----- nvinfo : EIATTR_SW_WAR
	.align		4
.L_1124:
        /*0348*/ 	.byte	0x04, 0x36
        /*034a*/ 	.short	(.L_1126 - .L_1125)
.L_1125:
        /*034c*/ 	.word	0x00000008
.L_1126:


//--------------------- .nv.info._ZN7cutlass13device_kernelIN5flash11enable_sm90INS1_16FlashAttnBwdSm90INS1_25CollectiveMainloopBwdSm90ILi2ELi1ELi1EN4cute5tupleIJNS5_1CILi1EEES8_S8_EEENS6_IJNS7_ILi64EEENS7_ILi96EEENS7_ILi192EEEEEENS_10bfloat16_tEfNS_4arch4Sm90ELb0ELb0ELb0ELb1ELb1ELb0ELb1ELb0ELi3ELi1ELi1ELi1ELb0EEENS1_21CollectiveEpilogueBwdISD_SE_SG_Li384ELb1ELb1ELi3EEENS1_19SingleTileSchedulerILb1ELb0ELb0ELi96EEEEEEEEEvNT_6ParamsE --------------------------
	.section	.nv.info._ZN7cutlass13device_kernelIN5flash11enable_sm90INS1_16FlashAttnBwdSm90INS1_25CollectiveMainloopBwdSm90ILi2ELi1ELi1EN4cute5tupleIJNS5_1CILi1EEES8_S8_EEENS6_IJNS7_ILi64EEENS7_ILi96EEENS7_ILi192EEEEEENS_10bfloat16_tEfNS_4arch4Sm90ELb0ELb0ELb0ELb1ELb1ELb0ELb1ELb0ELi3ELi1ELi1ELi1ELb0EEENS1_21CollectiveEpilogueBwdISD_SE_SG_Li384ELb1ELb1ELi3EEENS1_19SingleTileSchedulerILb1ELb0ELb0ELi96EEEEEEEEEvNT_6ParamsE,"",@"SHT_CUDA_INFO"
	.sectionflags	@""
	.align	4


	//----- nvinfo : EIATTR_CUDA_API_VERSION
	.align		4
        /*0000*/ 	.byte	0x04, 0x37
        /*0002*/ 	.short	(.L_1128 - .L_1127)
.L_1127:
        /*0004*/ 	.word	0x00000082


	//----- nvinfo : EIATTR_KPARAM_INFO
	.align		4
.L_1128:
        /*0008*/ 	.byte	0x04, 0x17
        /*000a*/ 	.short	(.L_1130 - .L_1129)
.L_1129:
        /*000c*/ 	.word	0x00000000
        /*0010*/ 	.short	0x0000
        /*0012*/ 	.short	0x0070
        /*0014*/ 	.byte	0x00, 0xf0, 0x01, 0x1a


	//----- nvinfo : EIATTR_SPARSE_MMA_MASK
	.align		4
.L_1130:
        /*0018*/ 	.byte	0x03, 0x50
        /*001a*/ 	.short	0x0000


	//----- nvinfo : EIATTR_MAXREG_COUNT
	.align		4
        /*001c*/ 	.byte	0x03, 0x1b
        /*001e*/ 	.short	0x0080


	//----- nvinfo : EIATTR_NUM_BARRIERS
	.align		4
        /*0020*/ 	.byte	0x02, 0x4c
        /*0022*/ 	.byte	0x10
	.zero		1


	//----- nvinfo : EIATTR_EXTERNS
	.align		4
        /*0024*/ 	.byte	0x04, 0x0f
        /*0026*/ 	.short	(.L_1132 - .L_1131)


	//   ....[0]....
	.align		4
.L_1131:
        /*0028*/ 	.word	index@(__assertfail)


	//----- nvinfo : EIATTR_MERCURY_ISA_VERSION
	.align		4
.L_1132:
        /*002c*/ 	.byte	0x03, 0x5f
        /*002e*/ 	.short	0x0101


	//----- nvinfo : EIATTR_INT_WARP_WIDE_INSTR_OFFSETS
	.align		4
        /*0030*/ 	.byte	0x04, 0x31
        /*0032*/ 	.short	(.L_1134 - .L_1133)


	//   ....[0]....
.L_1133:
        /*0034*/ 	.word	0x00000170


	//   ....[1]....
        /*0038*/ 	.word	0x00000230


	//   ....[2]....
        /*003c*/ 	.word	0x000072b0


	//   ....[3]....
        /*0040*/ 	.word	0x000078a0


	//   ....[4]....
        /*0044*/ 	.word	0x00008000


	//   ....[5]....
        /*0048*/ 	.word	0x000083a0


	//----- nvinfo : EIATTR_COOP_GROUP_MASK_REGIDS
	.align		4
.L_1134:
        /*004c*/ 	.byte	0x04, 0x29
        /*004e*/ 	.short	(.L_1136 - .L_1135)


	//   ....[0]....
.L_1135:
        /*0050*/ 	.word	0xffffffff


	//   ....[1]....
        /*0054*/ 	.word	0xffffffff


	//   ....[2]....
        /*0058*/ 	.word	0xffffffff


	//   ....[3]....
        /*005c*/ 	.word	0xffffffff


	//   ....[4]....
        /*0060*/ 	.word	0xffffffff


	//   ....[5]....
        /*0064*/ 	.word	0xffffffff


	//   ....[6]....
        /*0068*/ 	.word	0xffffffff


	//   ....[7]....
        /*006c*/ 	.word	0xffffffff


	//   ....[8]....
        /*0070*/ 	.word	0xffffffff


	//   ....[9]....
        /*0074*/ 	.word	0xffffffff


	//   ....[10]....
        /*0078*/ 	.word	0xffffffff


	//   ....[11]....
        /*007c*/ 	.word	0xffffffff


	//   ....[12]....
        /*0080*/ 	.word	0xffffffff


	//   ....[13]....
        /*0084*/ 	.word	0x0500000f


	//   ....[14]....
        /*0088*/ 	.word	0x0500000f


	//   ....[15]....
        /*008c*/ 	.word	0x0500000f


	//   ....[16]....
        /*0090*/ 	.word	0x0500000f


	//----- nvinfo : EIATTR_COOP_GROUP_INSTR_OFFSETS
	.align		4
.L_1136:
        /*0094*/ 	.byte	0x04, 0x28
        /*0096*/ 	.short	(.L_1138 - .L_1137)


	//   ....[0]....
.L_1137:
        /*0098*/ 	.word	0x00000050


	//   ....[1]....
        /*009c*/ 	.word	0x00000180


	//   ....[2]....
        /*00a0*/ 	.word	0x00000210


	//   ....[3]....
        /*00a4*/ 	.word	0x00000390


	//   ....[4]....
        /*00a8*/ 	.word	0x000005d0


	//   ....[5]....
        /*00ac*/ 	.word	0x00001220


	//   ....[6]....
        /*00b0*/ 	.word	0x000064f0


	//   ....[7]....
        /*00b4*/ 	.word	0x00006df0


	//   ....[8]....
        /*00b8*/ 	.word	0x000071e0


	//   ....[9]....
        /*00bc*/ 	.word	0x00007420


	//   ....[10]....
        /*00c0*/ 	.word	0x000077d0


	//   ....[11]....
        /*00c4*/ 	.word	0x00007a80


	//   ....[12]....
        /*00c8*/ 	.word	0x00007f40


	//   ....[13]....
        /*00cc*/ 	.word	0x0000a6e0


	//   ....[14]....
        /*00d0*/ 	.word	0x0000a830


	//   ....[15]....
        /*00d4*/ 	.word	0x0000a8a0


	//   ....[16]....
        /*00d8*/ 	.word	0x0000a910


	//----- nvinfo : EIATTR_REG_RECONFIG
	.align		4
.L_1138:
        /*00dc*/ 	.byte	0x01, 0x54
	.zero		2


	//----- nvinfo : EIATTR_SYSCALL_OFFSETS
	.align		4
        /*00e0*/ 	.byte	0x04, 0x46
        /*00e2*/ 	.short	(.L_1140 - .L_1139)


	//   ....[0]....
.L_1139:
        /*00e4*/ 	.word	0x00000e80


	//   ....[1]....
        /*00e8*/ 	.word	0x00000f70


	//   ....[2]....
        /*00ec*/ 	.word	0x000010b0


	//   ....[3]....
        /*00f0*/ 	.word	0x000011a0


	//----- nvinfo : EIATTR_MBARRIER_INSTR_OFFSETS
	.align		4
.L_1140:
        /*00f4*/ 	.byte	0x04, 0x39
        /*00f6*/ 	.short	(.L_1142 - .L_1141)


	//   ....[0]....
.L_1141:
        /*00f8*/ 	.word	0x00000250
        /*00fc*/ 	.word	0x000000ff
        /*0100*/ 	.word	0x00036400
        /*0104*/ 	.short	0x0100
        /*0106*/ 	.byte	0x06
	.zero		1


	//   ....[1]....
        /*0108*/ 	.word	0x00000340
        /*010c*/ 	.word	0x000000ff
        /*0110*/ 	.word	0x00036410
        /*0114*/ 	.short	0x0100
        /*0116*/ 	.byte	0x08
	.zero		1


	//   ....[2]....
        /*0118*/ 	.word	0x00000350
        /*011c*/ 	.word	0x000000ff
        /*0120*/ 	.word	0x00036420
        /*0124*/ 	.short	0x0100
        /*0126*/ 	.byte	0x08
	.zero		1


	//   ....[3]....
        /*0128*/ 	.word	0x00000360
        /*012c*/ 	.word	0x000000ff
        /*0130*/ 	.word	0x00036418
        /*0134*/ 	.short	0x0100
        /*0136*/ 	.byte	0x08
	.zero		1


	//   ....[4]....
        /*0138*/ 	.word	0x00000370
        /*013c*/ 	.word	0x000000ff
        /*0140*/ 	.word	0x00036428
        /*0144*/ 	.short	0x0100
        /*0146*/ 	.byte	0x08
	.zero		1


	//   ....[5]....
        /*0148*/ 	.word	0x000004a0
        /*014c*/ 	.word	0x000000ff
        /*0150*/ 	.word	0x00036430
        /*0154*/ 	.short	0x0100
        /*0156*/ 	.byte	0x08
	.zero		1


	//   ....[6]....
        /*0158*/ 	.word	0x000004b0
        /*015c*/ 	.word	0x000000ff
        /*0160*/ 	.word	0x00036438
        /*0164*/ 	.short	0x0100
        /*0166*/ 	.byte	0x08
	.zero		1


	//   ....[7]....
        /*0168*/ 	.word	0x00001260
        /*016c*/ 	.word	0x000000ff
        /*0170*/ 	.word	0x00036400
        /*0174*/ 	.short	0x010a
        /*0176*/ 	.byte	0x24
	.zero		1


	//   ....[8]....
        /*0178*/ 	.word	0x000013b0
        /*017c*/ 	.word	0x000000ff
        /*0180*/ 	.word	0x00036400
        /*0184*/ 	.short	0x010a
        /*0186*/ 	.byte	0x24
	.zero		1


	//   ....[9]....
        /*0188*/ 	.word	0x00001a40
        /*018c*/ 	.word	0x00000004
        /*0190*/ 	.word	0x00036410
        /*0194*/ 	.short	0x010a
        /*0196*/ 	.byte	0x3f
	.zero		1


	//   ....[10]....
        /*0198*/ 	.word	0x00001a80
        /*019c*/ 	.word	0x00000004
        /*01a0*/ 	.word	0x00036410
        /*01a4*/ 	.short	0x010a
        /*01a6*/ 	.byte	0x3f
	.zero		1


	//   ....[11]....
        /*01a8*/ 	.word	0x00002120
        /*01ac*/ 	.word	0x000000ff
        /*01b0*/ 	.word	0x00036430
        /*01b4*/ 	.short	0x010a
        /*01b6*/ 	.byte	0x24
	.zero		1


	//   ....[12]....
        /*01b8*/ 	.word	0x00002160
        /*01bc*/ 	.word	0x000000ff
        /*01c0*/ 	.word	0x00036430
        /*01c4*/ 	.short	0x010a
        /*01c6*/ 	.byte	0x24
	.zero		1


	//   ....[13]....
        /*01c8*/ 	.word	0x00003520
        /*01cc*/ 	.word	0x000000ff
        /*01d0*/ 	.word	0x00000000
        /*01d4*/ 	.short	0x0101
        /*01d6*/ 	.byte	0x04
	.zero		1


	//   ....[14]....
        /*01d8*/ 	.word	0x000038a0
        /*01dc*/ 	.word	0x00000004
        /*01e0*/ 	.word	0x00000000
        /*01e4*/ 	.short	0x0101
        /*01e6*/ 	.byte	0x3f
	.zero		1


	//   ....[15]....
        /*01e8*/ 	.word	0x00008880
        /*01ec*/ 	.word	0x0000000c
        /*01f0*/ 	.word	0x00036420
        /*01f4*/ 	.short	0x010a
        /*01f6*/ 	.byte	0x3f
	.zero		1


	//   ....[16]....
        /*01f8*/ 	.word	0x00008f80
        /*01fc*/ 	.word	0x0000000c
        /*0200*/ 	.word	0x00036438
        /*0204*/ 	.short	0x010a
        /*0206*/ 	.byte	0x3f
	.zero		1


	//   ....[17]....
        /*0208*/ 	.word	0x000092f0
        /*020c*/ 	.word	0x0000000c
        /*0210*/ 	.word	0x00036428
        /*0214*/ 	.short	0x010a
        /*0216*/ 	.byte	0x3f
	.zero		1


	//   ....[18]....
        /*0218*/ 	.word	0x000095a0
        /*021c*/ 	.word	0x0000000c
        /*0220*/ 	.word	0x00036438
        /*0224*/ 	.short	0x010a
        /*0226*/ 	.byte	0x3f
	.zero		1


	//   ....[19]....
        /*0228*/ 	.word	0x00009860
        /*022c*/ 	.word	0x0000000c
        /*0230*/ 	.word	0x00036420
        /*0234*/ 	.short	0x010a
        /*0236*/ 	.byte	0x3f
	.zero		1


	//   ....[20]....
        /*0238*/ 	.word	0x00009b60
        /*023c*/ 	.word	0x0000000c
        /*0240*/ 	.word	0x00036438
        /*0244*/ 	.short	0x010a
        /*0246*/ 	.byte	0x3f
	.zero		1


	//   ....[21]....
        /*0248*/ 	.word	0x00009e60
        /*024c*/ 	.word	0x0000000c
        /*0250*/ 	.word	0x00036428
        /*0254*/ 	.short	0x010a
        /*0256*/ 	.byte	0x3f
	.zero		1


	//   ....[22]....
        /*0258*/ 	.word	0x0000a120
        /*025c*/ 	.word	0x0000000c
        /*0260*/ 	.word	0x00036438
        /*0264*/ 	.short	0x010a
        /*0266*/ 	.byte	0x3f
	.zero		1


	//   ....[23]....
        /*0268*/ 	.word	0x0000a570
        /*026c*/ 	.word	0x00000007
        /*0270*/ 	.word	0x00000000
        /*0274*/ 	.short	0x010a
        /*0276*/ 	.byte	0x3f
	.zero		1


	//   ....[24]....
        /*0278*/ 	.word	0x0000a5f0
        /*027c*/ 	.word	0x00000005
        /*0280*/ 	.word	0x00000000
        /*0284*/ 	.short	0x010a
        /*0286*/ 	.byte	0x3f
	.zero		1


	//   ....[25]....
        /*0288*/ 	.word	0x0000a640
        /*028c*/ 	.word	0x00000009
        /*0290*/ 	.word	0x00036438
        /*0294*/ 	.short	0x010a
        /*0296*/ 	.byte	0x3f
	.zero		1


	//   ....[26]....
        /*0298*/ 	.word	0x0000a710
        /*029c*/ 	.word	0x00000098
        /*02a0*/ 	.word	0x00036400
        /*02a4*/ 	.short	0x010a
        /*02a6*/ 	.byte	0x3f
	.zero		1


	//   ....[27]....
        /*02a8*/ 	.word	0x0000a760
        /*02ac*/ 	.word	0x00000004
        /*02b0*/ 	.word	0x00036410
        /*02b4*/ 	.short	0x010a
        /*02b6*/ 	.byte	0x3f
	.zero		1


	//   ....[28]....
        /*02b8*/ 	.word	0x0000a7b0
        /*02bc*/ 	.word	0x00000098
        /*02c0*/ 	.word	0x00036430
        /*02c4*/ 	.short	0x010a
        /*02c6*/ 	.byte	0x3f
	.zero		1


	//   ....[29]....
        /*02c8*/ 	.word	0x0000a950
        /*02cc*/ 	.word	0x0000000c
        /*02d0*/ 	.word	0x00036420
        /*02d4*/ 	.short	0x010a
        /*02d6*/ 	.byte	0x3f
	.zero		1


	//   ....[30]....
        /*02d8*/ 	.word	0x0000a9a0
        /*02dc*/ 	.word	0x0000000c
        /*02e0*/ 	.word	0x00036438
        /*02e4*/ 	.short	0x010a
        /*02e6*/ 	.byte	0x3f
	.zero		1


	//   ....[31]....
        /*02e8*/ 	.word	0x0000a9f0
        /*02ec*/ 	.word	0x0000000c
        /*02f0*/ 	.word	0x00036428
        /*02f4*/ 	.short	0x010a
        /*02f6*/ 	.byte	0x3f
	.zero		1


	//   ....[32]....
        /*02f8*/ 	.word	0x0000aa40
        /*02fc*/ 	.word	0x0000000c
        /*0300*/ 	.word	0x00036438
        /*0304*/ 	.short	0x010a
        /*0306*/ 	.byte	0x3f
	.zero		1


	//   ....[33]....
        /*0308*/ 	.word	0x0000aaa0
        /*030c*/ 	.word	0x0000000c
        /*0310*/ 	.word	0x00036420
        /*0314*/ 	.short	0x010a
        /*0316*/ 	.byte	0x3f
	.zero		1


	//   ....[34]....
        /*0318*/ 	.word	0x0000aaf0
        /*031c*/ 	.word	0x0000000c
        /*0320*/ 	.word	0x00036438
        /*0324*/ 	.short	0x010a
        /*0326*/ 	.byte	0x3f
	.zero		1


	//   ....[35]....
        /*0328*/ 	.word	0x0000ab40
        /*032c*/ 	.word	0x0000000c
        /*0330*/ 	.word	0x00036428
        /*0334*/ 	.short	0x010a
        /*0336*/ 	.byte	0x3f
	.zero		1


	//   ....[36]....
        /*0338*/ 	.word	0x0000ab90
        /*033c*/ 	.word	0x0000000c
        /*0340*/ 	.word	0x00036438
        /*0344*/ 	.short	0x010a
        /*0346*/ 	.byte	0x3f
	.zero		1


	//   ....[37]....
        /*0348*/ 	.word	0x0000ac60
        /*034c*/ 	.word	0x00000007
        /*0350*/ 	.word	0x00000000
        /*0354*/ 	.short	0x010a
        /*0356*/ 	.byte	0x3f
	.zero		1


	//   ....[38]....
        /*0358*/ 	.word	0x0000acb0
        /*035c*/ 	.word	0x00000005
        /*0360*/ 	.word	0x00000000
        /*0364*/ 	.short	0x010a
        /*0366*/ 	.byte	0x3f
	.zero		1


	//----- nvinfo : EIATTR_NUM_MBARRIERS
	.align		4
.L_1142:
        /*0368*/ 	.byte	0x03, 0x38
        /*036a*/ 	.short	0x0007


	//----- nvinfo : EIATTR_EXIT_INSTR_OFFSETS
	.align		4
        /*036c*/ 	.byte	0x04, 0x1c
        /*036e*/ 	.short	(.L_1144 - .L_1143)


	//   ....[0]....
.L_1143:
        /*0370*/ 	.word	0x0000a690


	//----- nvinfo : EIATTR_MAX_THREADS
	.align		4
.L_1144:
        /*0374*/ 	.byte	0x04, 0x05
        /*0376*/ 	.short	(.L_1146 - .L_1145)
.L_1145:
        /*0378*/ 	.word	0x00000200
        /*037c*/ 	.word	0x00000001
        /*0380*/ 	.word	0x00000001


	//----- nvinfo : EIATTR_CRS_STACK_SIZE
	.align		4
.L_1146:
        /*0384*/ 	.byte	0x04, 0x1e
        /*0386*/ 	.short	(.L_1148 - .L_1147)
.L_1147:
        /*0388*/ 	.word	0x00000000


	//----- nvinfo : EIATTR_CBANK_PARAM_SIZE
	.align		4
.L_1148:
        /*038c*/ 	.byte	0x03, 0x19
        /*038e*/ 	.short	0x06f0


	//----- nvinfo : EIATTR_PARAM_CBANK
	.align		4
        /*0390*/ 	.byte	0x04, 0x0a
        /*0392*/ 	.short	(.L_1150 - .L_1149)
	.align		4
.L_1149:
        /*0394*/ 	.word	index@(.nv.constant0._ZN7cutlass13device_kernelIN5flash11enable_sm90INS1_16FlashAttnBwdSm90INS1_25CollectiveMainloopBwdSm90ILi2ELi1ELi1EN4cute5tupleIJNS5_1CILi1EEES8_S8_EEENS6_IJNS7_ILi64EEENS7_ILi96EEENS7_ILi192EEEEEENS_10bfloat16_tEfNS_4arch4Sm90ELb0ELb0ELb0ELb1ELb1ELb0ELb1ELb0ELi3ELi1ELi1ELi1ELb0EEENS1_21CollectiveEpilogueBwdISD_SE_SG_Li384ELb1ELb1ELi3EEENS1_19SingleTileSchedulerILb1ELb0ELb0ELi96EEEEEEEEEvNT_6ParamsE)
        /*0398*/ 	.short	0x0210
        /*039a*/ 	.short	0x06f0


	//----- nvinfo : EIATTR_SW_WAR
	.align		4
.L_1150:
        /*039c*/ 	.byte	0x04, 0x36
        /*039e*/ 	.short	(.L_1152 - .L_1151)
.L_1151:
        /*03a0*/ 	.word	0x00000008
.L_1152:


//--------------------- .nv.info._ZN7cutlass13device_kernelIN5flash11enable_sm90INS1_16FlashAttnBwdSm90INS1_25CollectiveMainloopBwdSm90ILi2ELi1ELi1EN4cute5tupleIJNS5_1CILi1EEES8_S8_EEENS6_IJNS7_ILi64EEENS7_ILi96EEENS7_ILi192EEEEEENS_10bfloat16_tEfNS_4arch4Sm90ELb0ELb0ELb0ELb1ELb0ELb0ELb1ELb0ELi3ELi1ELi1ELi1ELb0EEENS1_24CollectiveEpilogueBwdGQAISD_fSG_Li384ELb1ELb0EEENS1_19SingleTileSchedulerILb1ELb0ELb0ELi96EEEEEEEEEvNT_6ParamsE --------------------------
	.section	.nv.info._ZN7cutlass13device_kernelIN5flash11enable_sm90INS1_16FlashAttnBwdSm90INS1_25CollectiveMainloopBwdSm90ILi2ELi1ELi1EN4cute5tupleIJNS5_1CILi1EEES8_S8_EEENS6_IJNS7_ILi64EEENS7_ILi96EEENS7_ILi192EEEEEENS_10bfloat16_tEfNS_4arch4Sm90ELb0ELb0ELb0ELb1ELb0ELb0ELb1ELb0ELi3ELi1ELi1ELi1ELb0EEENS1_24CollectiveEpilogueBwdGQAISD_fSG_Li384ELb1ELb0EEENS1_19SingleTileSchedulerILb1ELb0ELb0ELi96EEEEEEEEEvNT_6ParamsE,"",@"SHT_CUDA_INFO"
	.sectionflags	@""
	.align	4


	//----- nvinfo : EIATTR_CUDA_API_VERSION
	.align		4
        /*0000*/ 	.byte	0x04, 0x37
        /*0002*/ 	.short	(.L_1154 - .L_1153)
.L_1153:
        /*0004*/ 	.word	0x00000082


	//----- nvinfo : EIATTR_KPARAM_INFO
	.align		4
.L_1154:
        /*0008*/ 	.byte	0x04, 0x17
        /*000a*/ 	.short	(.L_1156 - .L_1155)
.L_1155:
        /*000c*/ 	.word	0x00000000
        /*0010*/ 	.short	0x0000
        /*0012*/ 	.short	0x0070
        /*0014*/ 	.byte	0x00, 0xf0, 0x01, 0x1a


	//----- nvinfo : EIATTR_SPARSE_MMA_MASK
	.align		4
.L_1156:
        /*0018*/ 	.byte	0x03, 0x50
        /*001a*/ 	.short	0x0000


	//----- nvinfo : EIATTR_MAXREG_COUNT
	.align		4
        /*001c*/ 	.byte	0x03, 0x1b
        /*001e*/ 	.short	0x0080


	//----- nvinfo : EIATTR_NUM_BARRIERS
	.align		4
        /*0020*/ 	.byte	0x02, 0x4c
        /*0022*/ 	.byte	0x10
	.zero		1


	//----- nvinfo : EIATTR_EXTERNS
	.align		4
        /*0024*/ 	.byte	0x04, 0x0f
        /*0026*/ 	.short	(.L_1158 - .L_1157)


	//   ....[0]....
	.align		4
.L_1157:
        /*0028*/ 	.word	index@(__assertfail)


	//----- nvinfo : EIATTR_MERCURY_ISA_VERSION
	.align		4
.L_1158:
        /*002c*/ 	.byte	0x03, 0x5f
        /*002e*/ 	.short	0x0101


	//----- nvinfo : EIATTR_INT_WARP_WIDE_INSTR_OFFSETS
	.align		4
        /*0030*/ 	.byte	0x04, 0x31
        /*0032*/ 	.short	(.L_1160 - .L_1159)


	//   ....[0]....
.L_1159:
        /*0034*/ 	.word	0x00000170


	//   ....[1]....
        /*0038*/ 	.word	0x00000230


	//   ....[2]....
        /*003c*/ 	.word	0x00005c00


	//----- nvinfo : EIATTR_COOP_GROUP_MASK_REGIDS
	.align		4
.L_1160:
        /*0040*/ 	.byte	0x04, 0x29
        /*0042*/ 	.short	(.L_1162 - .L_1161)


	//   ....[0]....
.L_1161:
        /*0044*/ 	.word	0xffffffff


	//   ....[1]....
        /*0048*/ 	.word	0xffffffff


	//   ....[2]....
        /*004c*/ 	.word	0xffffffff


	//   ....[3]....
        /*0050*/ 	.word	0xffffffff


	//   ....[4]....
        /*0054*/ 	.word	0xffffffff


	//   ....[5]....
        /*0058*/ 	.word	0xffffffff


	//   ....[6]....
        /*005c*/ 	.word	0xffffffff


	//   ....[7]....
        /*0060*/ 	.word	0x0500000f


	//----- nvinfo : EIATTR_COOP_GROUP_INSTR_OFFSETS
	.align		4
.L_1162:
        /*0064*/ 	.byte	0x04, 0x28
        /*0066*/ 	.short	(.L_1164 - .L_1163)


	//   ....[0]....
.L_1163:
        /*0068*/ 	.word	0x00000050


	//   ....[1]....
        /*006c*/ 	.word	0x00000180


	//   ....[2]....
        /*0070*/ 	.word	0x00000210


	//   ....[3]....
        /*0074*/ 	.word	0x00000390


	//   ....[4]....
        /*0078*/ 	.word	0x000005d0


	//   ....[5]....
        /*007c*/ 	.word	0x00001220


	//   ....[6]....
        /*0080*/ 	.word	0x00004520


	//   ....[7]....
        /*0084*/ 	.word	0x00007f40


	//----- nvinfo : EIATTR_REG_RECONFIG
	.align		4
.L_1164:
        /*0088*/ 	.byte	0x01, 0x54
	.zero		2


	//----- nvinfo : EIATTR_SYSCALL_OFFSETS
	.align		4
        /*008c*/ 	.byte	0x04, 0x46
        /*008e*/ 	.short	(.L_1166 - .L_1165)


	//   ....[0]....
.L_1165:
        /*0090*/ 	.word	0x00000e80


	//   ....[1]....
        /*0094*/ 	.word	0x00000f70


	//   ....[2]....
        /*0098*/ 	.word	0x000010b0


	//   ....[3]....
        /*009c*/ 	.word	0x000011a0


	//----- nvinfo : EIATTR_MBARRIER_INSTR_OFFSETS
	.align		4
.L_1166:
        /*00a0*/ 	.byte	0x04, 0x39
        /*00a2*/ 	.short	(.L_1168 - .L_1167)


	//   ....[0]....
.L_1167:
        /*00a4*/ 	.word	0x00000250
        /*00a8*/ 	.word	0x000000ff
        /*00ac*/ 	.word	0x00036400
        /*00b0*/ 	.short	0x0100
        /*00b2*/ 	.byte	0x06
	.zero		1


	//   ....[1]....
        /*00b4*/ 	.word	0x00000340
        /*00b8*/ 	.word	0x000000ff
        /*00bc*/ 	.word	0x00036410
        /*00c0*/ 	.short	0x0100
        /*00c2*/ 	.byte	0x08
	.zero		1


	//   ....[2]....
        /*00c4*/ 	.word	0x00000350
        /*00c8*/ 	.word	0x000000ff
        /*00cc*/ 	.word	0x00036420
        /*00d0*/ 	.short	0x0100
        /*00d2*/ 	.byte	0x08
	.zero		1


	//   ....[3]....
        /*00d4*/ 	.word	0x00000360
        /*00d8*/ 	.word	0x000000ff
        /*00dc*/ 	.word	0x00036418
        /*00e0*/ 	.short	0x0100
        /*00e2*/ 	.byte	0x08
	.zero		1


	//   ....[4]....
        /*00e4*/ 	.word	0x00000370
        /*00e8*/ 	.word	0x000000ff
        /*00ec*/ 	.word	0x00036428
        /*00f0*/ 	.short	0x0100
        /*00f2*/ 	.byte	0x08
	.zero		1


	//   ....[5]....
        /*00f4*/ 	.word	0x000004a0
        /*00f8*/ 	.word	0x000000ff
        /*00fc*/ 	.word	0x00036430
        /*0100*/ 	.short	0x0100
        /*0102*/ 	.byte	0x08
	.zero		1


	//   ....[6]....
        /*0104*/ 	.word	0x000004b0
        /*0108*/ 	.word	0x000000ff
        /*010c*/ 	.word	0x00036438
        /*0110*/ 	.short	0x0100
        /*0112*/ 	.byte	0x08
	.zero		1


	//   ....[7]....
        /*0114*/ 	.word	0x00001260
        /*0118*/ 	.word	0x000000ff
        /*011c*/ 	.word	0x00036400
        /*0120*/ 	.short	0x010a
        /*0122*/ 	.byte	0x24
	.zero		1


	//   ....[8]....
        /*0124*/ 	.word	0x000013b0
        /*0128*/ 	.word	0x000000ff
        /*012c*/ 	.word	0x00036400
        /*0130*/ 	.short	0x010a
        /*0132*/ 	.byte	0x24
	.zero		1


	//   ....[9]....
        /*0134*/ 	.word	0x00001a40
        /*0138*/ 	.word	0x00000004
        /*013c*/ 	.word	0x00036410
        /*0140*/ 	.short	0x010a
        /*0142*/ 	.byte	0x3f
	.zero		1


	//   ....[10]....
        /*0144*/ 	.word	0x00001a80
        /*0148*/ 	.word	0x00000004
        /*014c*/ 	.word	0x00036410
        /*0150*/ 	.short	0x010a
        /*0152*/ 	.byte	0x3f
	.zero		1


	//   ....[11]....
        /*0154*/ 	.word	0x00002120
        /*0158*/ 	.word	0x000000ff
        /*015c*/ 	.word	0x00036430
        /*0160*/ 	.short	0x010a
        /*0162*/ 	.byte	0x24
	.zero		1


	//   ....[12]....
        /*0164*/ 	.word	0x00002160
        /*0168*/ 	.word	0x000000ff
        /*016c*/ 	.word	0x00036430
        /*0170*/ 	.short	0x010a
        /*0172*/ 	.byte	0x24
	.zero		1


	//   ....[13]....
        /*0174*/ 	.word	0x00003520
        /*0178*/ 	.word	0x000000ff
        /*017c*/ 	.word	0x00000000
        /*0180*/ 	.short	0x0101
        /*0182*/ 	.byte	0x04
	.zero		1


	//   ....[14]....
        /*0184*/ 	.word	0x000038a0
        /*0188*/ 	.word	0x00000004
        /*018c*/ 	.word	0x00000000
        /*0190*/ 	.short	0x0101
        /*0192*/ 	.byte	0x3f
	.zero		1


	//   ....[15]....
        /*0194*/ 	.word	0x000060e0
        /*0198*/ 	.word	0x0000000c
        /*019c*/ 	.word	0x00036420
        /*01a0*/ 	.short	0x010a
        /*01a2*/ 	.byte	0x3f
	.zero		1


	//   ....[16]....
        /*01a4*/ 	.word	0x000067e0
        /*01a8*/ 	.word	0x0000000c
        /*01ac*/ 	.word	0x00036438
        /*01b0*/ 	.short	0x010a
        /*01b2*/ 	.byte	0x3f
	.zero		1


	//   ....[17]....
        /*01b4*/ 	.word	0x00006b50
        /*01b8*/ 	.word	0x0000000c
        /*01bc*/ 	.word	0x00036428
        /*01c0*/ 	.short	0x010a
        /*01c2*/ 	.byte	0x3f
	.zero		1


	//   ....[18]....
        /*01c4*/ 	.word	0x00006e00
        /*01c8*/ 	.word	0x0000000c
        /*01cc*/ 	.word	0x00036438
        /*01d0*/ 	.short	0x010a
        /*01d2*/ 	.byte	0x3f
	.zero		1


	//   ....[19]....
        /*01d4*/ 	.word	0x000070c0
        /*01d8*/ 	.word	0x0000000c
        /*01dc*/ 	.word	0x00036420
        /*01e0*/ 	.short	0x010a
        /*01e2*/ 	.byte	0x3f
	.zero		1


	//   ....[20]....
        /*01e4*/ 	.word	0x000073c0
        /*01e8*/ 	.word	0x0000000c
        /*01ec*/ 	.word	0x00036438
        /*01f0*/ 	.short	0x010a
        /*01f2*/ 	.byte	0x3f
	.zero		1


	//   ....[21]....
        /*01f4*/ 	.word	0x000076c0
        /*01f8*/ 	.word	0x0000000c
        /*01fc*/ 	.word	0x00036428
        /*0200*/ 	.short	0x010a
        /*0202*/ 	.byte	0x3f
	.zero		1


	//   ....[22]....
        /*0204*/ 	.word	0x00007980
        /*0208*/ 	.word	0x0000000c
        /*020c*/ 	.word	0x00036438
        /*0210*/ 	.short	0x010a
        /*0212*/ 	.byte	0x3f
	.zero		1


	//   ....[23]....
        /*0214*/ 	.word	0x00007dd0
        /*0218*/ 	.word	0x00000007
        /*021c*/ 	.word	0x00000000
        /*0220*/ 	.short	0x010a
        /*0222*/ 	.byte	0x3f
	.zero		1


	//   ....[24]....
        /*0224*/ 	.word	0x00007e50
        /*0228*/ 	.word	0x00000005
        /*022c*/ 	.word	0x00000000
        /*0230*/ 	.short	0x010a
        /*0232*/ 	.byte	0x3f
	.zero		1


	//   ....[25]....
        /*0234*/ 	.word	0x00007ea0
        /*0238*/ 	.word	0x00000009
        /*023c*/ 	.word	0x00036438
        /*0240*/ 	.short	0x010a
        /*0242*/ 	.byte	0x3f
	.zero		1


	//   ....[26]....
        /*0244*/ 	.word	0x00007f70
        /*0248*/ 	.word	0x00000098
        /*024c*/ 	.word	0x00036400
        /*0250*/ 	.short	0x010a
        /*0252*/ 	.byte	0x3f
	.zero		1


	//   ....[27]....
        /*0254*/ 	.word	0x00007fc0
        /*0258*/ 	.word	0x00000004
        /*025c*/ 	.word	0x00036410
        /*0260*/ 	.short	0x010a
        /*0262*/ 	.byte	0x3f
	.zero		1


	//   ....[28]....
        /*0264*/ 	.word	0x00008010
        /*0268*/ 	.word	0x00000098
        /*026c*/ 	.word	0x00036430
        /*0270*/ 	.short	0x010a
        /*0272*/ 	.byte	0x3f
	.zero		1


	//   ....[29]....
        /*0274*/ 	.word	0x00008060
        /*0278*/ 	.word	0x0000000c
        /*027c*/ 	.word	0x00036420
        /*0280*/ 	.short	0x010a
        /*0282*/ 	.byte	0x3f
	.zero		1


	//   ....[30]....
        /*0284*/ 	.word	0x000080b0
        /*0288*/ 	.word	0x0000000c
        /*028c*/ 	.word	0x00036438
        /*0290*/ 	.short	0x010a
        /*0292*/ 	.byte	0x3f
	.zero		1


	//   ....[31]....
        /*0294*/ 	.word	0x00008100
        /*0298*/ 	.word	0x0000000c
        /*029c*/ 	.word	0x00036428
        /*02a0*/ 	.short	0x010a
        /*02a2*/ 	.byte	0x3f
	.zero		1


	//   ....[32]....
        /*02a4*/ 	.word	0x00008150
        /*02a8*/ 	.word	0x0000000c
        /*02ac*/ 	.word	0x00036438
        /*02b0*/ 	.short	0x010a
        /*02b2*/ 	.byte	0x3f
	.zero		1


	//   ....[33]....
        /*02b4*/ 	.word	0x000081b0
        /*02b8*/ 	.word	0x0000000c
        /*02bc*/ 	.word	0x00036420
        /*02c0*/ 	.short	0x010a
        /*02c2*/ 	.byte	0x3f
	.zero		1


	//   ....[34]....
        /*02c4*/ 	.word	0x00008200
        /*02c8*/ 	.word	0x0000000c
        /*02cc*/ 	.word	0x00036438
        /*02d0*/ 	.short	0x010a
        /*02d2*/ 	.byte	0x3f
	.zero		1


	//   ....[35]....
        /*02d4*/ 	.word	0x00008250
        /*02d8*/ 	.word	0x0000000c
        /*02dc*/ 	.word	0x00036428
        /*02e0*/ 	.short	0x010a
        /*02e2*/ 	.byte	0x3f
	.zero		1


	//   ....[36]....
        /*02e4*/ 	.word	0x000082a0
        /*02e8*/ 	.word	0x0000000c
        /*02ec*/ 	.word	0x00036438
        /*02f0*/ 	.short	0x010a
        /*02f2*/ 	.byte	0x3f
	.zero		1


	//   ....[37]....
        /*02f4*/ 	.word	0x00008380
        /*02f8*/ 	.word	0x00000007
        /*02fc*/ 	.word	0x00000000
        /*0300*/ 	.short	0x010a
        /*0302*/ 	.byte	0x3f
	.zero		1


	//   ....[38]....
        /*0304*/ 	.word	0x000083d0
        /*0308*/ 	.word	0x00000005
        /*030c*/ 	.word	0x00000000
        /*0310*/ 	.short	0x010a
        /*0312*/ 	.byte	0x3f
	.zero		1


	//----- nvinfo : EIATTR_NUM_MBARRIERS
	.align		4
.L_1168:
        /*0314*/ 	.byte	0x03, 0x38
        /*0316*/ 	.short	0x0007


	//----- nvinfo : EIATTR_EXIT_INSTR_OFFSETS
	.align		4
        /*0318*/ 	.byte	0x04, 0x1c
        /*031a*/ 	.short	(.L_1170 - .L_1169)


	//   ....[0]....
.L_1169:
        /*031c*/ 	.word	0x00007ef0


	//----- nvinfo : EIATTR_MAX_THREADS
	.align		4
.L_1170:
        /*0320*/ 	.byte	0x04, 0x05
        /*0322*/ 	.short	(.L_1172 - .L_1171)
.L_1171:
        /*0324*/ 	.word	0x00000200
        /*0328*/ 	.word	0x00000001
        /*032c*/ 	.word	0x00000001


	//----- nvinfo : EIATTR_CRS_STACK_SIZE
	.align		4
.L_1172:
        /*0330*/ 	.byte	0x04, 0x1e
        /*0332*/ 	.short	(.L_1174 - .L_1173)
.L_1173:
        /*0334*/ 	.word	0x00000000


	//----- nvinfo : EIATTR_CBANK_PARAM_SIZE
	.align		4
.L_1174:
        /*0338*/ 	.byte	0x03, 0x19
        /*033a*/ 	.short	0x06f0


	//----- nvinfo : EIATTR_PARAM_CBANK
	.align		4
        /*033c*/ 	.byte	0x04, 0x0a
        /*033e*/ 	.short	(.L_1176 - .L_1175)
	.align		4
.L_1175:
        /*0340*/ 	.word	index@(.nv.constant0._ZN7cutlass13device_kernelIN5flash11enable_sm90INS1_16FlashAttnBwdSm90INS1_25CollectiveMainloopBwdSm90ILi2ELi1ELi1EN4cute5tupleIJNS5_1CILi1EEES8_S8_EEENS6_IJNS7_ILi64EEENS7_ILi96EEENS7_ILi192EEEEEENS_10bfloat16_tEfNS_4arch4Sm90ELb0ELb0ELb0ELb1ELb0ELb0ELb1ELb0ELi3ELi1ELi1ELi1ELb0EEENS1_24CollectiveEpilogueBwdGQAISD_fSG_Li384ELb1ELb0EEENS1_19SingleTileSchedulerILb1ELb0ELb0ELi96EEEEEEEEEvNT_6ParamsE)
        /*0344*/ 	.short	0x0210
        /*0346*/ 	.short	0x06f0


	//----- nvinfo : EIATTR_SW_WAR
	.align		4
.L_1176:
        /*0348*/ 	.byte	0x04, 0x36
        /*034a*/ 	.short	(.L_1178 - .L_1177)
.L_1177:
        /*034c*/ 	.word	0x00000008
.L_1178:


//--------------------- .nv.info._ZN7cutlass13device_kernelIN5flash11enable_sm90INS1_16FlashAttnBwdSm90INS1_25CollectiveMainloopBwdSm90ILi2ELi1ELi1EN4cute5tupleIJNS5_1CILi1EEES8_S8_EEENS6_IJNS7_ILi64EEENS7_ILi96EEENS7_ILi192EEEEEENS_10bfloat16_tEfNS_4arch4Sm90ELb0ELb0ELb0ELb1ELb1ELb0ELb1ELb0ELi3ELi1ELi1ELi1ELb0EEENS1_24CollectiveEpilogueBwdGQAISD_fSG_Li384ELb1ELb1EEENS1_19SingleTileSchedulerILb1ELb0ELb0ELi96EEEEEEEEEvNT_6ParamsE --------------------------
	.section	.nv.info._ZN7cutlass13device_kernelIN5flash11enable_sm90INS1_16FlashAttnBwdSm90INS1_25CollectiveMainloopBwdSm90ILi2ELi1ELi1EN4cute5tupleIJNS5_1CILi1EEES8_S8_EEENS6_IJNS7_ILi64EEENS7_ILi96EEENS7_ILi192EEEEEENS_10bfloat16_tEfNS_4arch4Sm90ELb0ELb0ELb0ELb1ELb1ELb0ELb1ELb0ELi3ELi1ELi1ELi1ELb0EEENS1_24CollectiveEpilogueBwdGQAISD_fSG_Li384ELb1ELb1EEENS1_19SingleTileSchedulerILb1ELb0ELb0ELi96EEEEEEEEEvNT_6ParamsE,"",@"SHT_CUDA_INFO"
	.sectionflags	@""
	.align	4


	//----- nvinfo : EIATTR_CUDA_API_VERSION
	.align		4
        /*0000*/ 	.byte	0x04, 0x37
        /*0002*/ 	.short	(.L_1180 - .L_1179)
.L_1179:
        /*0004*/ 	.word	0x00000082


	//----- nvinfo : EIATTR_KPARAM_INFO
	.align		4
.L_1180:
        /*0008*/ 	.byte	0x04, 0x17
        /*000a*/ 	.short	(.L_1182 - .L_1181)
.L_1181:
        /*000c*/ 	.word	0x00000000
        /*0010*/ 	.short	0x0000
        /*0012*/ 	.short	0x0070
        /*0014*/ 	.byte	0x00, 0xf0, 0x01, 0x1a


	//----- nvinfo : EIATTR_SPARSE_MMA_MASK
	.align		4
.L_1182:
        /*0018*/ 	.byte	0x03, 0x50
        /*001a*/ 	.short	0x0000


	//----- nvinfo : EIATTR_MAXREG_COUNT
	.align		4
        /*001c*/ 	.byte	0x03, 0x1b
        /*001e*/ 	.short	0x0080


	//----- nvinfo : EIATTR_NUM_BARRIERS
	.align		4
        /*0020*/ 	.byte	0x02, 0x4c
        /*0022*/ 	.byte	0x10
	.zero		1


	//----- nvinfo : EIATTR_EXTERNS
	.align		4
        /*0024*/ 	.byte	0x04, 0x0f
        /*0026*/ 	.short	(.L_1184 - .L_1183)


	//   ....[0]....
	.align		4
.L_1183:
        /*0028*/ 	.word	index@(__assertfail)


	//----- nvinfo : EIATTR_MERCURY_ISA_VERSION
	.align		4
.L_1184:
        /*002c*/ 	.byte	0x03, 0x5f
        /*002e*/ 	.short	0x0101


	//----- nvinfo : EIATTR_INT_WARP_WIDE_INSTR_OFFSETS
	.align		4
        /*0030*/ 	.byte	0x04, 0x31
        /*0032*/ 	.short	(.L_1186 - .L_1185)


	//   ....[0]....
.L_1185:
        /*0034*/ 	.word	0x00000170


	//   ....[1]....
        /*0038*/ 	.word	0x00000230


	//   ....[2]....
        /*003c*/ 	.word	0x00005770


	//   ....[3]....
        /*0040*/ 	.word	0x00005d60


	//   ....[4]....
        /*0044*/ 	.word	0x000064c0


	//   ....[5]....
        /*0048*/ 	.word	0x00006860


	//----- nvinfo : EIATTR_COOP_GROUP_MASK_REGIDS
	.align		4
.L_1186:
        /*004c*/ 	.byte	0x04, 0x29
        /*004e*/ 	.short	(.L_1188 - .L_1187)


	//   ....[0]....
.L_1187:
        /*0050*/ 	.word	0xffffffff


	//   ....[1]....
        /*0054*/ 	.word	0xffffffff


	//   ....[2]....
        /*0058*/ 	.word	0xffffffff


	//   ....[3]....
        /*005c*/ 	.word	0xffffffff


	//   ....[4]....
        /*0060*/ 	.word	0xffffffff


	//   ....[5]....
        /*0064*/ 	.word	0xffffffff


	//   ....[6]....
        /*0068*/ 	.word	0xffffffff


	//   ....[7]....
        /*006c*/ 	.word	0xffffffff


	//   ....[8]....
        /*0070*/ 	.word	0xffffffff


	//   ....[9]....
        /*0074*/ 	.word	0xffffffff


	//   ....[10]....
        /*0078*/ 	.word	0xffffffff


	//   ....[11]....
        /*007c*/ 	.word	0xffffffff


	//   ....[12]....
        /*0080*/ 	.word	0xffffffff


	//   ....[13]....
        /*0084*/ 	.word	0xffffffff


	//   ....[14]....
        /*0088*/ 	.word	0xffffffff


	//   ....[15]....
        /*008c*/ 	.word	0xffffffff


	//   ....[16]....
        /*0090*/ 	.word	0xffffffff


	//   ....[17]....
        /*0094*/ 	.word	0x0500000f


	//   ....[18]....
        /*0098*/ 	.word	0x0500000f


	//   ....[19]....
        /*009c*/ 	.word	0x0500000f


	//   ....[20]....
        /*00a0*/ 	.word	0x0500000f


	//   ....[21]....
        /*00a4*/ 	.word	0x0500000f


	//   ....[22]....
        /*00a8*/ 	.word	0x0500000f


	//----- nvinfo : EIATTR_COOP_GROUP_INSTR_OFFSETS
	.align		4
.L_1188:
        /*00ac*/ 	.byte	0x04, 0x28
        /*00ae*/ 	.short	(.L_1190 - .L_1189)


	//   ....[0]....
.L_1189:
        /*00b0*/ 	.word	0x00000050


	//   ....[1]....
        /*00b4*/ 	.word	0x00000180


	//   ....[2]....
        /*00b8*/ 	.word	0x00000210


	//   ....[3]....
        /*00bc*/ 	.word	0x00000390


	//   ....[4]....
        /*00c0*/ 	.word	0x000005d0


	//   ....[5]....
        /*00c4*/ 	.word	0x00001220


	//   ....[6]....
        /*00c8*/ 	.word	0x000042f0


	//   ....[7]....
        /*00cc*/ 	.word	0x00004480


	//   ....[8]....
        /*00d0*/ 	.word	0x00004710


	//   ....[9]....
        /*00d4*/ 	.word	0x000048a0


	//   ....[10]....
        /*00d8*/ 	.word	0x000049b0


	//   ....[11]....
        /*00dc*/ 	.word	0x000052b0


	//   ....[12]....
        /*00e0*/ 	.word	0x000056a0


	//   ....[13]....
        /*00e4*/ 	.word	0x000058e0


	//   ....[14]....
        /*00e8*/ 	.word	0x00005c90


	//   ....[15]....
        /*00ec*/ 	.word	0x00005f40


	//   ....[16]....
        /*00f0*/ 	.word	0x00006400


	//   ....[17]....
        /*00f4*/ 	.word	0x00008ba0


	//   ....[18]....
        /*00f8*/ 	.word	0x00008cf0


	//   ....[19]....
        /*00fc*/ 	.word	0x00008d60


	//   ....[20]....
        /*0100*/ 	.word	0x00008dd0


	//   ....[21]....
        /*0104*/ 	.word	0x00008e40


	//   ....[22]....
        /*0108*/ 	.word	0x00008eb0


	//----- nvinfo : EIATTR_REG_RECONFIG
	.align		4
.L_1190:
        /*010c*/ 	.byte	0x01, 0x54
	.zero		2


	//----- nvinfo : EIATTR_SYSCALL_OFFSETS
	.align		4
        /*0110*/ 	.byte	0x04, 0x46
        /*0112*/ 	.short	(.L_1192 - .L_1191)


	//   ....[0]....
.L_1191:
        /*0114*/ 	.word	0x00000e80


	//   ....[1]....
        /*0118*/ 	.word	0x00000f70


	//   ....[2]....
        /*011c*/ 	.word	0x000010b0


	//   ....[3]....
        /*0120*/ 	.word	0x000011a0


	//----- nvinfo : EIATTR_MBARRIER_INSTR_OFFSETS
	.align		4
.L_1192:
        /*0124*/ 	.byte	0x04, 0x39
        /*0126*/ 	.short	(.L_1194 - .L_1193)


	//   ....[0]....
.L_1193:
        /*0128*/ 	.word	0x00000250
        /*012c*/ 	.word	0x000000ff
        /*0130*/ 	.word	0x00036400
        /*0134*/ 	.short	0x0100
        /*0136*/ 	.byte	0x06
	.zero		1


	//   ....[1]....
        /*0138*/ 	.word	0x00000340
        /*013c*/ 	.word	0x000000ff
        /*0140*/ 	.word	0x00036410
        /*0144*/ 	.short	0x0100
        /*0146*/ 	.byte	0x08
	.zero		1


	//   ....[2]....
        /*0148*/ 	.word	0x00000350
        /*014c*/ 	.word	0x000000ff
        /*0150*/ 	.word	0x00036420
        /*0154*/ 	.short	0x0100
        /*0156*/ 	.byte	0x08
	.zero		1


	//   ....[3]....
        /*0158*/ 	.word	0x00000360
        /*015c*/ 	.word	0x000000ff
        /*0160*/ 	.word	0x00036418
        /*0164*/ 	.short	0x0100
        /*0166*/ 	.byte	0x08
	.zero		1


	//   ....[4]....
        /*0168*/ 	.word	0x00000370
        /*016c*/ 	.word	0x000000ff
        /*0170*/ 	.word	0x00036428
        /*0174*/ 	.short	0x0100
        /*0176*/ 	.byte	0x08
	.zero		1


	//   ....[5]....
        /*0178*/ 	.word	0x000004a0
        /*017c*/ 	.word	0x000000ff
        /*0180*/ 	.word	0x00036430
        /*0184*/ 	.short	0x0100
        /*0186*/ 	.byte	0x08
	.zero		1


	//   ....[6]....
        /*0188*/ 	.word	0x000004b0
        /*018c*/ 	.word	0x000000ff
        /*0190*/ 	.word	0x00036438
        /*0194*/ 	.short	0x0100
        /*0196*/ 	.byte	0x08
	.zero		1


	//   ....[7]....
        /*0198*/ 	.word	0x00001260
        /*019c*/ 	.word	0x000000ff
        /*01a0*/ 	.word	0x00036400
        /*01a4*/ 	.short	0x010a
        /*01a6*/ 	.byte	0x24
	.zero		1


	//   ....[8]....
        /*01a8*/ 	.word	0x000013b0
        /*01ac*/ 	.word	0x000000ff
        /*01b0*/ 	.word	0x00036400
        /*01b4*/ 	.short	0x010a
        /*01b6*/ 	.byte	0x24
	.zero		1


	//   ....[9]....
        /*01b8*/ 	.word	0x00001a40
        /*01bc*/ 	.word	0x00000004
        /*01c0*/ 	.word	0x00036410
        /*01c4*/ 	.short	0x010a
        /*01c6*/ 	.byte	0x3f
	.zero		1


	//   ....[10]....
        /*01c8*/ 	.word	0x00001a80
        /*01cc*/ 	.word	0x00000004
        /*01d0*/ 	.word	0x00036410
        /*01d4*/ 	.short	0x010a
        /*01d6*/ 	.byte	0x3f
	.zero		1


	//   ....[11]....
        /*01d8*/ 	.word	0x00002120
        /*01dc*/ 	.word	0x000000ff
        /*01e0*/ 	.word	0x00036430
        /*01e4*/ 	.short	0x010a
        /*01e6*/ 	.byte	0x24
	.zero		1


	//   ....[12]....
        /*01e8*/ 	.word	0x00002160
        /*01ec*/ 	.word	0x000000ff
        /*01f0*/ 	.word	0x00036430
        /*01f4*/ 	.short	0x010a
        /*01f6*/ 	.byte	0x24
	.zero		1


	//   ....[13]....
        /*01f8*/ 	.word	0x00003520
        /*01fc*/ 	.word	0x000000ff
        /*0200*/ 	.word	0x00000000
        /*0204*/ 	.short	0x0101
        /*0206*/ 	.byte	0x04
	.zero		1


	//   ....[14]....
        /*0208*/ 	.word	0x000038a0
        /*020c*/ 	.word	0x00000004
        /*0210*/ 	.word	0x00000000
        /*0214*/ 	.short	0x0101
        /*0216*/ 	.byte	0x3f
	.zero		1


	//   ....[15]....
        /*0218*/ 	.word	0x00006d40
        /*021c*/ 	.word	0x0000000c
        /*0220*/ 	.word	0x00036420
        /*0224*/ 	.short	0x010a
        /*0226*/ 	.byte	0x3f
	.zero		1


	//   ....[16]....
        /*0228*/ 	.word	0x00007440
        /*022c*/ 	.word	0x0000000c
        /*0230*/ 	.word	0x00036438
        /*0234*/ 	.short	0x010a
        /*0236*/ 	.byte	0x3f
	.zero		1


	//   ....[17]....
        /*0238*/ 	.word	0x000077b0
        /*023c*/ 	.word	0x0000000c
        /*0240*/ 	.word	0x00036428
        /*0244*/ 	.short	0x010a
        /*0246*/ 	.byte	0x3f
	.zero		1


	//   ....[18]....
        /*0248*/ 	.word	0x00007a60
        /*024c*/ 	.word	0x0000000c
        /*0250*/ 	.word	0x00036438
        /*0254*/ 	.short	0x010a
        /*0256*/ 	.byte	0x3f
	.zero		1


	//   ....[19]....
        /*0258*/ 	.word	0x00007d20
        /*025c*/ 	.word	0x0000000c
        /*0260*/ 	.word	0x00036420
        /*0264*/ 	.short	0x010a
        /*0266*/ 	.byte	0x3f
	.zero		1


	//   ....[20]....
        /*0268*/ 	.word	0x00008020
        /*026c*/ 	.word	0x0000000c
        /*0270*/ 	.word	0x00036438
        /*0274*/ 	.short	0x010a
        /*0276*/ 	.byte	0x3f
	.zero		1


	//   ....[21]....
        /*0278*/ 	.word	0x00008320
        /*027c*/ 	.word	0x0000000c
        /*0280*/ 	.word	0x00036428
        /*0284*/ 	.short	0x010a
        /*0286*/ 	.byte	0x3f
	.zero		1


	//   ....[22]....
        /*0288*/ 	.word	0x000085e0
        /*028c*/ 	.word	0x0000000c
        /*0290*/ 	.word	0x00036438
        /*0294*/ 	.short	0x010a
        /*0296*/ 	.byte	0x3f
	.zero		1


	//   ....[23]....
        /*0298*/ 	.word	0x00008a30
        /*029c*/ 	.word	0x00000007
        /*02a0*/ 	.word	0x00000000
        /*02a4*/ 	.short	0x010a
        /*02a6*/ 	.byte	0x3f
	.zero		1


	//   ....[24]....
        /*02a8*/ 	.word	0x00008ab0
        /*02ac*/ 	.word	0x00000005
        /*02b0*/ 	.word	0x00000000
        /*02b4*/ 	.short	0x010a
        /*02b6*/ 	.byte	0x3f
	.zero		1


	//   ....[25]....
        /*02b8*/ 	.word	0x00008b00
        /*02bc*/ 	.word	0x00000009
        /*02c0*/ 	.word	0x00036438
        /*02c4*/ 	.short	0x010a
        /*02c6*/ 	.byte	0x3f
	.zero		1


	//   ....[26]....
        /*02c8*/ 	.word	0x00008bd0
        /*02cc*/ 	.word	0x00000098
        /*02d0*/ 	.word	0x00036400
        /*02d4*/ 	.short	0x010a
        /*02d6*/ 	.byte	0x3f
	.zero		1


	//   ....[27]....
        /*02d8*/ 	.word	0x00008c20
        /*02dc*/ 	.word	0x00000004
        /*02e0*/ 	.word	0x00036410
        /*02e4*/ 	.short	0x010a
        /*02e6*/ 	.byte	0x3f
	.zero		1


	//   ....[28]....
        /*02e8*/ 	.word	0x00008c70
        /*02ec*/ 	.word	0x00000098
        /*02f0*/ 	.word	0x00036430
        /*02f4*/ 	.short	0x010a
        /*02f6*/ 	.byte	0x3f
	.zero		1


	//   ....[29]....
        /*02f8*/ 	.word	0x00008ef0
        /*02fc*/ 	.word	0x0000000c
        /*0300*/ 	.word	0x00036420
        /*0304*/ 	.short	0x010a
        /*0306*/ 	.byte	0x3f
	.zero		1


	//   ....[30]....
        /*0308*/ 	.word	0x00008f40
        /*030c*/ 	.word	0x0000000c
        /*0310*/ 	.word	0x00036438
        /*0314*/ 	.short	0x010a
        /*0316*/ 	.byte	0x3f
	.zero		1


	//   ....[31]....
        /*0318*/ 	.word	0x00008f90
        /*031c*/ 	.word	0x0000000c
        /*0320*/ 	.word	0x00036428
        /*0324*/ 	.short	0x010a
        /*0326*/ 	.byte	0x3f
	.zero		1


	//   ....[32]....
        /*0328*/ 	.word	0x00008fe0
        /*032c*/ 	.word	0x0000000c
        /*0330*/ 	.word	0x00036438
        /*0334*/ 	.short	0x010a
        /*0336*/ 	.byte	0x3f
	.zero		1


	//   ....[33]....
        /*0338*/ 	.word	0x00009040
        /*033c*/ 	.word	0x0000000c
        /*0340*/ 	.word	0x00036420
        /*0344*/ 	.short	0x010a
        /*0346*/ 	.byte	0x3f
	.zero		1


	//   ....[34]....
        /*0348*/ 	.word	0x00009090
        /*034c*/ 	.word	0x0000000c
        /*0350*/ 	.word	0x00036438
        /*0354*/ 	.short	0x010a
        /*0356*/ 	.byte	0x3f
	.zero		1


	//   ....[35]....
        /*0358*/ 	.word	0x000090e0
        /*035c*/ 	.word	0x0000000c
        /*0360*/ 	.word	0x00036428
        /*0364*/ 	.short	0x010a
        /*0366*/ 	.byte	0x3f
	.zero		1


	//   ....[36]....
        /*0368*/ 	.word	0x00009130
        /*036c*/ 	.word	0x0000000c
        /*0370*/ 	.word	0x00036438
        /*0374*/ 	.short	0x010a
        /*0376*/ 	.byte	0x3f
	.zero		1


	//   ....[37]....
        /*0378*/ 	.word	0x00009210
        /*037c*/ 	.word	0x00000007
        /*0380*/ 	.word	0x00000000
        /*0384*/ 	.short	0x010a
        /*0386*/ 	.byte	0x3f
	.zero		1


	//   ....[38]....
        /*0388*/ 	.word	0x00009260
        /*038c*/ 	.word	0x00000005
        /*0390*/ 	.word	0x00000000
        /*0394*/ 	.short	0x010a
        /*0396*/ 	.byte	0x3f
	.zero		1


	//----- nvinfo : EIATTR_NUM_MBARRIERS
	.align		4
.L_1194:
        /*0398*/ 	.byte	0x03, 0x38
        /*039a*/ 	.short	0x0007


	//----- nvinfo : EIATTR_EXIT_INSTR_OFFSETS
	.align		4
        /*039c*/ 	.byte	0x04, 0x1c
        /*039e*/ 	.short	(.L_1196 - .L_1195)


	//   ....[0]....
.L_1195:
        /*03a0*/ 	.word	0x00008b50


	//----- nvinfo : EIATTR_MAX_THREADS
	.align		4
.L_1196:
        /*03a4*/ 	.byte	0x04, 0x05
        /*03a6*/ 	.short	(.L_1198 - .L_1197)
.L_1197:
        /*03a8*/ 	.word	0x00000200
        /*03ac*/ 	.word	0x00000001
        /*03b0*/ 	.word	0x00000001


	//----- nvinfo : EIATTR_CRS_STACK_SIZE
	.align		4
.L_1198:
        /*03b4*/ 	.byte	0x04, 0x1e
        /*03b6*/ 	.short	(.L_1200 - .L_1199)
.L_1199:
        /*03b8*/ 	.word	0x00000000


	//----- nvinfo : EIATTR_CBANK_PARAM_SIZE
	.align		4
.L_1200:
        /*03bc*/ 	.byte	0x03, 0x19
        /*03be*/ 	.short	0x06f0


	//----- nvinfo : EIATTR_PARAM_CBANK
	.align		4
        /*03c0*/ 	.byte	0x04, 0x0a
        /*03c2*/ 	.short	(.L_1202 - .L_1201)
	.align		4
.L_1201:
        /*03c4*/ 	.word	index@(.nv.constant0._ZN7cutlass13device_kernelIN5flash11enable_sm90INS1_16FlashAttnBwdSm90INS1_25CollectiveMainloopBwdSm90ILi2ELi1ELi1EN4cute5tupleIJNS5_1CILi1EEES8_S8_EEENS6_IJNS7_ILi64EEENS7_ILi96EEENS7_ILi192EEEEEENS_10bfloat16_tEfNS_4arch4Sm90ELb0ELb0ELb0ELb1ELb1ELb0ELb1ELb0ELi3ELi1ELi1ELi1ELb0EEENS1_24CollectiveEpilogueBwdGQAISD_fSG_Li384ELb1ELb1EEENS1_19SingleTileSchedulerILb1ELb0ELb0ELi96EEEEEEEEEvNT_6ParamsE)
        /*03c8*/ 	.short	0x0210
        /*03ca*/ 	.short	0x06f0


	//----- nvinfo : EIATTR_SW_WAR
	.align		4
.L_1202:
        /*03cc*/ 	.byte	0x04, 0x36
        /*03ce*/ 	.short	(.L_1204 - .L_1203)
.L_1203:
        /*03d0*/ 	.word	0x00000008
.L_1204:


//--------------------- .nv.info._ZN7cutlass13device_kernelIN5flash11enable_sm90INS1_16FlashAttnBwdSm90INS1_25CollectiveMainloopBwdSm90ILi2ELi1ELi1EN4cute5tupleIJNS5_1CILi1EEES8_S8_EEENS6_IJNS7_ILi64EEENS7_ILi96EEENS7_ILi192EEEEEENS_10bfloat16_tEfNS_4arch4Sm90ELb0ELb1ELb0ELb0ELb0ELb0ELb1ELb0ELi3ELi1ELi1ELi1ELb0EEENS1_21CollectiveEpilogueBwdISD_SE_SG_Li384ELb0ELb1ELi3EEENS1_19SingleTileSchedulerILb0ELb0ELb0ELi96EEEEEEEEEvNT_6ParamsE --------------------------
	.section	.nv.info._ZN7cutlass13device_kernelIN5flash11enable_sm90INS1_16FlashAttnBwdSm90INS1_25CollectiveMainloopBwdSm90ILi2ELi1ELi1EN4cute5tupleIJNS5_1CILi1EEES8_S8_EEENS6_IJNS7_ILi64EEENS7_ILi96EEENS7_ILi192EEEEEENS_10bfloat16_tEfNS_4arch4Sm90ELb0ELb1ELb0ELb0ELb0ELb0ELb1ELb0ELi3ELi1ELi1ELi1ELb0EEENS1_21CollectiveEpilogueBwdISD_SE_SG_Li384ELb0ELb1ELi3EEENS1_19SingleTileSchedulerILb0ELb0ELb0ELi96EEEEEEEEEvNT_6ParamsE,"",@"SHT_CUDA_INFO"
	.sectionflags	@""
	.align	4


	//----- nvinfo : EIATTR_CUDA_API_VERSION
	.align		4
        /*0000*/ 	.byte	0x04, 0x37
        /*0002*/ 	.short	(.L_1206 - .L_1205)
.L_1205:
        /*0004*/ 	.word	0x00000082


	//----- nvinfo : EIATTR_KPARAM_INFO
	.align		4
.L_1206:
        /*0008*/ 	.byte	0x04, 0x17
        /*000a*/ 	.short	(.L_1208 - .L_1207)
.L_1207:
        /*000c*/ 	.word	0x00000000
        /*0010*/ 	.short	0x0000
        /*0012*/ 	.short	0x0070
        /*0014*/ 	.byte	0x00, 0xf0, 0x01, 0x24


	//----- nvinfo : EIATTR_SPARSE_MMA_MASK
	.align		4
.L_1208:
        /*0018*/ 	.byte	0x03, 0x50
        /*001a*/ 	.short	0x0000


	//----- nvinfo : EIATTR_MAXREG_COUNT
	.align		4
        /*001c*/ 	.byte	0x03, 0x1b
        /*001e*/ 	.short	0x0080


	//----- nvinfo : EIATTR_NUM_BARRIERS
	.align		4
        /*0020*/ 	.byte	0x02, 0x4c
        /*0022*/ 	.byte	0x10
	.zero		1


	//----- nvinfo : EIATTR_EXTERNS
	.align		4
        /*0024*/ 	.byte	0x04, 0x0f
        /*0026*/ 	.short	(.L_1210 - .L_1209)


	//   ....[0]....
	.align		4
.L_1209:
        /*0028*/ 	.word	index@(__assertfail)


	//----- nvinfo : EIATTR_MERCURY_ISA_VERSION
	.align		4
.L_1210:
        /*002c*/ 	.byte	0x03, 0x5f
        /*002e*/ 	.short	0x0101


	//----- nvinfo : EIATTR_INT_WARP_WIDE_INSTR_OFFSETS
	.align		4
        /*0030*/ 	.byte	0x04, 0x31
        /*0032*/ 	.short	(.L_1212 - .L_1211)


	//   ....[0]....
.L_1211:
        /*0034*/ 	.word	0x000001e0


	//   ....[1]....
        /*0038*/ 	.word	0x00000210


	//----- nvinfo : EIATTR_COOP_GROUP_MASK_REGIDS
	.align		4
.L_1212:
        /*003c*/ 	.byte	0x04, 0x29
        /*003e*/ 	.short	(.L_1214 - .L_1213)


	//   ....[0]....
.L_1213:
        /*0040*/ 	.word	0xffffffff


	//   ....[1]....
        /*0044*/ 	.word	0xffffffff


	//   ....[2]....
        /*0048*/ 	.word	0xffffffff


	//   ....[3]....
        /*004c*/ 	.word	0xffffffff


	//   ....[4]....
        /*0050*/ 	.word	0xffffffff


	//   ....[5]....
        /*0054*/ 	.word	0xffffffff


	//   ....[6]....
        /*0058*/ 	.word	0xffffffff


	//   ....[7]....
        /*005c*/ 	.word	0xffffffff


	//   ....[8]....
        /*0060*/ 	.word	0x0500000f


	//----- nvinfo : EIATTR_COOP_GROUP_INSTR_OFFSETS
	.align		4
.L_1214:
        /*0064*/ 	.byte	0x04, 0x28
        /*0066*/ 	.short	(.L_1216 - .L_1215)


	//   ....[0]....
.L_1215:
        /*0068*/ 	.word	0x00000060


	//   ....[1]....
        /*006c*/ 	.word	0x000001f0


	//   ....[2]....
        /*0070*/ 	.word	0x00000240


	//   ....[3]....
        /*0074*/ 	.word	0x00000430


	//   ....[4]....
        /*0078*/ 	.word	0x00000620


	//   ....[5]....
        /*007c*/ 	.word	0x000010d0


	//   ....[6]....
        /*0080*/ 	.word	0x00004930


	//   ....[7]....
        /*0084*/ 	.word	0x00005f50


	//   ....[8]....
        /*0088*/ 	.word	0x000095e0


	//----- nvinfo : EIATTR_REG_RECONFIG
	.align		4
.L_1216:
        /*008c*/ 	.byte	0x01, 0x54
	.zero		2


	//----- nvinfo : EIATTR_SYSCALL_OFFSETS
	.align		4
        /*0090*/ 	.byte	0x04, 0x46
        /*0092*/ 	.short	(.L_1218 - .L_1217)


	//   ....[0]....
.L_1217:
        /*0094*/ 	.word	0x00000d30


	//   ....[1]....
        /*0098*/ 	.word	0x00000e20


	//   ....[2]....
        /*009c*/ 	.word	0x00000f60


	//   ....[3]....
        /*00a0*/ 	.word	0x00001050


	//   ....[4]....
        /*00a4*/ 	.word	0x00004320


	//   ....[5]....
        /*00a8*/ 	.word	0x00004460


	//   ....[6]....
        /*00ac*/ 	.word	0x00004580


	//   ....[7]....
        /*00b0*/ 	.word	0x000046a0


	//----- nvinfo : EIATTR_MBARRIER_INSTR_OFFSETS
	.align		4
.L_1218:
        /*00b4*/ 	.byte	0x04, 0x39
        /*00b6*/ 	.short	(.L_1220 - .L_1219)


	//   ....[0]....
.L_1219:
        /*00b8*/ 	.word	0x000002e0
        /*00bc*/ 	.word	0x000000ff
        /*00c0*/ 	.word	0x00036400
        /*00c4*/ 	.short	0x0100
        /*00c6*/ 	.byte	0x06
	.zero		1


	//   ....[1]....
        /*00c8*/ 	.word	0x000003e0
        /*00cc*/ 	.word	0x000000ff
        /*00d0*/ 	.word	0x00036410
        /*00d4*/ 	.short	0x0100
        /*00d6*/ 	.byte	0x08
	.zero		1


	//   ....[2]....
        /*00d8*/ 	.word	0x000003f0
        /*00dc*/ 	.word	0x000000ff
        /*00e0*/ 	.word	0x00036420
        /*00e4*/ 	.short	0x0100
        /*00e6*/ 	.byte	0x08
	.zero		1


	//   ....[3]....
        /*00e8*/ 	.word	0x00000400
        /*00ec*/ 	.word	0x000000ff
        /*00f0*/ 	.word	0x00036418
        /*00f4*/ 	.short	0x0100
        /*00f6*/ 	.byte	0x08
	.zero		1


	//   ....[4]....
        /*00f8*/ 	.word	0x00000410
        /*00fc*/ 	.word	0x000000ff
        /*0100*/ 	.word	0x00036428
        /*0104*/ 	.short	0x0100
        /*0106*/ 	.byte	0x08
	.zero		1


	//   ....[5]....
        /*0108*/ 	.word	0x00000540
        /*010c*/ 	.word	0x000000ff
        /*0110*/ 	.word	0x00036430
        /*0114*/ 	.short	0x0100
        /*0116*/ 	.byte	0x08
	.zero		1


	//   ....[6]....
        /*0118*/ 	.word	0x00000550
        /*011c*/ 	.word	0x000000ff
        /*0120*/ 	.word	0x00036438
        /*0124*/ 	.short	0x0100
        /*0126*/ 	.byte	0x08
	.zero		1


	//   ....[7]....
        /*0128*/ 	.word	0x00001100
        /*012c*/ 	.word	0x000000ff
        /*0130*/ 	.word	0x00036400
        /*0134*/ 	.short	0x010a
        /*0136*/ 	.byte	0x25
	.zero		1


	//   ....[8]....
        /*0138*/ 	.word	0x000011f0
        /*013c*/ 	.word	0x000000ff
        /*0140*/ 	.word	0x00036400
        /*0144*/ 	.short	0x010a
        /*0146*/ 	.byte	0x25
	.zero		1


	//   ....[9]....
        /*0148*/ 	.word	0x00001940
        /*014c*/ 	.word	0x00000004
        /*0150*/ 	.word	0x00036410
        /*0154*/ 	.short	0x010a
        /*0156*/ 	.byte	0x3f
	.zero		1


	//   ....[10]....
        /*0158*/ 	.word	0x00001980
        /*015c*/ 	.word	0x00000004
        /*0160*/ 	.word	0x00036410
        /*0164*/ 	.short	0x010a
        /*0166*/ 	.byte	0x3f
	.zero		1


	//   ....[11]....
        /*0168*/ 	.word	0x00002020
        /*016c*/ 	.word	0x000000ff
        /*0170*/ 	.word	0x00036430
        /*0174*/ 	.short	0x010a
        /*0176*/ 	.byte	0x25
	.zero		1


	//   ....[12]....
        /*0178*/ 	.word	0x00002060
        /*017c*/ 	.word	0x000000ff
        /*0180*/ 	.word	0x00036430
        /*0184*/ 	.short	0x010a
        /*0186*/ 	.byte	0x25
	.zero		1


	//   ....[13]....
        /*0188*/ 	.word	0x00003aa0
        /*018c*/ 	.word	0x000000ff
        /*0190*/ 	.word	0x00000000
        /*0194*/ 	.short	0x0101
        /*0196*/ 	.byte	0x04
	.zero		1


	//   ....[14]....
        /*0198*/ 	.word	0x00003e40
        /*019c*/ 	.word	0x00000004
        /*01a0*/ 	.word	0x00000000
        /*01a4*/ 	.short	0x0101
        /*01a6*/ 	.byte	0x3f
	.zero		1


	//   ....[15]....
        /*01a8*/ 	.word	0x00007530
        /*01ac*/ 	.word	0x00000000
        /*01b0*/ 	.word	0x00036420
        /*01b4*/ 	.short	0x010a
        /*01b6*/ 	.byte	0x3f
	.zero		1


	//   ....[16]....
        /*01b8*/ 	.word	0x00007d40
        /*01bc*/ 	.word	0x00000000
        /*01c0*/ 	.word	0x00036438
        /*01c4*/ 	.short	0x010a
        /*01c6*/ 	.byte	0x3f
	.zero		1


	//   ....[17]....
        /*01c8*/ 	.word	0x000080a0
        /*01cc*/ 	.word	0x00000000
        /*01d0*/ 	.word	0x00036428
        /*01d4*/ 	.short	0x010a
        /*01d6*/ 	.byte	0x3f
	.zero		1


	//   ....[18]....
        /*01d8*/ 	.word	0x000083c0
        /*01dc*/ 	.word	0x00000000
        /*01e0*/ 	.word	0x00036438
        /*01e4*/ 	.short	0x010a
        /*01e6*/ 	.byte	0x3f
	.zero		1


	//   ....[19]....
        /*01e8*/ 	.word	0x00008670
        /*01ec*/ 	.word	0x00000000
        /*01f0*/ 	.word	0x00036420
        /*01f4*/ 	.short	0x010a
        /*01f6*/ 	.byte	0x3f
	.zero		1


	//   ....[20]....
        /*01f8*/ 	.word	0x000089f0
        /*01fc*/ 	.word	0x00000000
        /*0200*/ 	.word	0x00036438
        /*0204*/ 	.short	0x010a
        /*0206*/ 	.byte	0x3f
	.zero		1


	//   ....[21]....
        /*0208*/ 	.word	0x00008ce0
        /*020c*/ 	.word	0x00000000
        /*0210*/ 	.word	0x00036428
        /*0214*/ 	.short	0x010a
        /*0216*/ 	.byte	0x3f
	.zero		1


	//   ....[22]....
        /*0218*/ 	.word	0x00009020
        /*021c*/ 	.word	0x00000000
        /*0220*/ 	.word	0x00036438
        /*0224*/ 	.short	0x010a
        /*0226*/ 	.byte	0x3f
	.zero		1


	//   ....[23]....
        /*0228*/ 	.word	0x00009470
        /*022c*/ 	.word	0x00000009
        /*0230*/ 	.word	0x00000000
        /*0234*/ 	.short	0x010a
        /*0236*/ 	.byte	0x3f
	.zero		1


	//   ....[24]....
        /*0238*/ 	.word	0x000094f0
        /*023c*/ 	.word	0x00000003
        /*0240*/ 	.word	0x00000000
        /*0244*/ 	.short	0x010a
        /*0246*/ 	.byte	0x3f
	.zero		1


	//   ....[25]....
        /*0248*/ 	.word	0x00009540
        /*024c*/ 	.word	0x00000004
        /*0250*/ 	.word	0x00036438
        /*0254*/ 	.short	0x010a
        /*0256*/ 	.byte	0x3f
	.zero		1


	//   ....[26]....
        /*0258*/ 	.word	0x00009610
        /*025c*/ 	.word	0x00000099
        /*0260*/ 	.word	0x00036400
        /*0264*/ 	.short	0x010a
        /*0266*/ 	.byte	0x3f
	.zero		1


	//   ....[27]....
        /*0268*/ 	.word	0x00009660
        /*026c*/ 	.word	0x00000004
        /*0270*/ 	.word	0x00036410
        /*0274*/ 	.short	0x010a
        /*0276*/ 	.byte	0x3f
	.zero		1


	//   ....[28]....
        /*0278*/ 	.word	0x000096b0
        /*027c*/ 	.word	0x00000099
        /*0280*/ 	.word	0x00036430
        /*0284*/ 	.short	0x010a
        /*0286*/ 	.byte	0x3f
	.zero		1


	//   ....[29]....
        /*0288*/ 	.word	0x00009700
        /*028c*/ 	.word	0x00000000
        /*0290*/ 	.word	0x00036420
        /*0294*/ 	.short	0x010a
        /*0296*/ 	.byte	0x3f
	.zero		1


	//   ....[30]....
        /*0298*/ 	.word	0x00009750
        /*029c*/ 	.word	0x00000000
        /*02a0*/ 	.word	0x00036438
        /*02a4*/ 	.short	0x010a
        /*02a6*/ 	.byte	0x3f
	.zero		1


	//   ....[31]....
        /*02a8*/ 	.word	0x000097a0
        /*02ac*/ 	.word	0x00000000
        /*02b0*/ 	.word	0x00036428
        /*02b4*/ 	.short	0x010a
        /*02b6*/ 	.byte	0x3f
	.zero		1


	//   ....[32]....
        /*02b8*/ 	.word	0x000097f0
        /*02bc*/ 	.word	0x00000000
        /*02c0*/ 	.word	0x00036438
        /*02c4*/ 	.short	0x010a
        /*02c6*/ 	.byte	0x3f
	.zero		1


	//   ....[33]....
        /*02c8*/ 	.word	0x00009850
        /*02cc*/ 	.word	0x00000000
        /*02d0*/ 	.word	0x00036420
        /*02d4*/ 	.short	0x010a
        /*02d6*/ 	.byte	0x3f
	.zero		1


	//   ....[34]....
        /*02d8*/ 	.word	0x000098a0
        /*02dc*/ 	.word	0x00000000
        /*02e0*/ 	.word	0x00036438
        /*02e4*/ 	.short	0x010a
        /*02e6*/ 	.byte	0x3f
	.zero		1


	//   ....[35]....
        /*02e8*/ 	.word	0x000098f0
        /*02ec*/ 	.word	0x00000000
        /*02f0*/ 	.word	0x00036428
        /*02f4*/ 	.short	0x010a
        /*02f6*/ 	.byte	0x3f
	.zero		1


	//   ....[36]....
        /*02f8*/ 	.word	0x00009940
        /*02fc*/ 	.word	0x00000000
        /*0300*/ 	.word	0x00036438
        /*0304*/ 	.short	0x010a
        /*0306*/ 	.byte	0x3f
	.zero		1


	//   ....[37]....
        /*0308*/ 	.word	0x00009a10
        /*030c*/ 	.word	0x00000009
        /*0310*/ 	.word	0x00000000
        /*0314*/ 	.short	0x010a
        /*0316*/ 	.byte	0x3f
	.zero		1


	//   ....[38]....
        /*0318*/ 	.word	0x00009a60
        /*031c*/ 	.word	0x00000003
        /*0320*/ 	.word	0x00000000
        /*0324*/ 	.short	0x010a
        /*0326*/ 	.byte	0x3f
	.zero		1


	//----- nvinfo : EIATTR_NUM_MBARRIERS
	.align		4
.L_1220:
        /*0328*/ 	.byte	0x03, 0x38
        /*032a*/ 	.short	0x0007


	//----- nvinfo : EIATTR_EXIT_INSTR_OFFSETS
	.align		4
        /*032c*/ 	.byte	0x04, 0x1c
        /*032e*/ 	.short	(.L_1222 - .L_1221)


	//   ....[0]....
.L_1221:
        /*0330*/ 	.word	0x00000680


	//   ....[1]....
        /*0334*/ 	.word	0x00004f60


	//   ....[2]....
        /*0338*/ 	.word	0x00005ef0


	//   ....[3]....
        /*033c*/ 	.word	0x00009590


	//----- nvinfo : EIATTR_MAX_THREADS
	.align		4
.L_1222:
        /*0340*/ 	.byte	0x04, 0x05
        /*0342*/ 	.short	(.L_1224 - .L_1223)
.L_1223:
        /*0344*/ 	.word	0x00000200
        /*0348*/ 	.word	0x00000001
        /*034c*/ 	.word	0x00000001


	//----- nvinfo : EIATTR_CRS_STACK_SIZE
	.align		4
.L_1224:
        /*0350*/ 	.byte	0x04, 0x1e
        /*0352*/ 	.short	(.L_1226 - .L_1225)
.L_1225:
        /*0354*/ 	.word	0x00000000


	//----- nvinfo : EIATTR_CBANK_PARAM_SIZE
	.align		4
.L_1226:
        /*0358*/ 	.byte	0x03, 0x19
        /*035a*/ 	.short	0x0970


	//----- nvinfo : EIATTR_PARAM_CBANK
	.align		4
        /*035c*/ 	.byte	0x04, 0x0a
        /*035e*/ 	.short	(.L_1228 - .L_1227)
	.align		4
.L_1227:
        /*0360*/ 	.word	index@(.nv.constant0._ZN7cutlass13device_kernelIN5flash11enable_sm90INS1_16FlashAttnBwdSm90INS1_25CollectiveMainloopBwdSm90ILi2ELi1ELi1EN4cute5tupleIJNS5_1CILi1EEES8_S8_EEENS6_IJNS7_ILi64EEENS7_ILi96EEENS7_ILi192EEEEEENS_10bfloat16_tEfNS_4arch4Sm90ELb0ELb1ELb0ELb0ELb0ELb0ELb1ELb0ELi3ELi1ELi1ELi1ELb0EEENS1_21CollectiveEpilogueBwdISD_SE_SG_Li384ELb0ELb1ELi3EEENS1_19SingleTileSchedulerILb0ELb0ELb0ELi96EEEEEEEEEvNT_6ParamsE)
        /*0364*/ 	.short	0x0210
        /*0366*/ 	.short	0x0970


	//----- nvinfo : EIATTR_SW_WAR
	.align		4
.L_1228:
        /*0368*/ 	.byte	0x04, 0x36
        /*036a*/ 	.short	(.L_1230 - .L_1229)
.L_1229:
        /*036c*/ 	.word	0x00000008
.L_1230:


//--------------------- .nv.info._ZN7cutlass13device_kernelIN5flash11enable_sm90INS1_16FlashAttnBwdSm90INS1_25CollectiveMainloopBwdSm90ILi2ELi1ELi1EN4cute5tupleIJNS5_1CILi1EEES8_S8_EEENS6_IJNS7_ILi64EEENS7_ILi96EEENS7_ILi192EEEEEENS_10bfloat16_tEfNS_4arch4Sm90ELb0ELb1ELb0ELb0ELb1ELb0ELb1ELb0ELi3ELi1ELi1ELi1ELb0EEENS1_21CollectiveEpilogueBwdISD_SE_SG_Li384ELb0ELb1ELi3EEENS1_19SingleTileSchedulerILb0ELb0ELb0ELi96EEEEEEEEEvNT_6ParamsE --------------------------
	.section	.nv.info._ZN7cutlass13device_kernelIN5flash11enable_sm90INS1_16FlashAttnBwdSm90INS1_25CollectiveMainloopBwdSm90ILi2ELi1ELi1EN4cute5tupleIJNS5_1CILi1EEES8_S8_EEENS6_IJNS7_ILi64EEENS7_ILi96EEENS7_ILi192EEEEEENS_10bfloat16_tEfNS_4arch4Sm90ELb0ELb1ELb0ELb0ELb1ELb0ELb1ELb0ELi3ELi1ELi1ELi1ELb0EEENS1_21CollectiveEpilogueBwdISD_SE_SG_Li384ELb0ELb1ELi3EEENS1_19SingleTileSchedulerILb0ELb0ELb0ELi96EEEEEEEEEvNT_6ParamsE,"",@"SHT_CUDA_INFO"
	.sectionflags	@""
	.align	4


	//----- nvinfo : EIATTR_CUDA_API_VERSION
	.align		4
        /*0000*/ 	.byte	0x04, 0x37
        /*0002*/ 	.short	(.L_1232 - .L_1231)
.L_1231:
        /*0004*/ 	.word	0x00000082


	//----- nvinfo : EIATTR_KPARAM_INFO
	.align		4
.L_1232:
        /*0008*/ 	.byte	0x04, 0x17
        /*000a*/ 	.short	(.L_1234 - .L_1233)
.L_1233:
        /*000c*/ 	.word	0x00000000
        /*0010*/ 	.short	0x0000
        /*0012*/ 	.short	0x0070
        /*0014*/ 	.byte	0x00, 0xf0, 0x01, 0x24


	//----- nvinfo : EIATTR_SPARSE_MMA_MASK
	.align		4
.L_1234:
        /*0018*/ 	.byte	0x03, 0x50
        /*001a*/ 	.short	0x0000


	//----- nvinfo : EIATTR_MAXREG_COUNT
	.align		4
        /*001c*/ 	.byte	0x03, 0x1b
        /*001e*/ 	.short	0x0080


	//----- nvinfo : EIATTR_NUM_BARRIERS
	.align		4
        /*0020*/ 	.byte	0x02, 0x4c
        /*0022*/ 	.byte	0x10
	.zero		1


	//----- nvinfo : EIATTR_EXTERNS
	.align		4
        /*0024*/ 	.byte	0x04, 0x0f
        /*0026*/ 	.short	(.L_1236 - .L_1235)


	//   ....[0]....
	.align		4
.L_1235:
        /*0028*/ 	.word	index@(__assertfail)


	//----- nvinfo : EIATTR_MERCURY_ISA_VERSION
	.align		4
.L_1236:
        /*002c*/ 	.byte	0x03, 0x5f
        /*002e*/ 	.short	0x0101


	//----- nvinfo : EIATTR_INT_WARP_WIDE_INSTR_OFFSETS
	.align		4
        /*0030*/ 	.byte	0x04, 0x31
        /*0032*/ 	.short	(.L_1238 - .L_1237)


	//   ....[0]....
.L_1237:
        /*0034*/ 	.word	0x000001e0


	//   ....[1]....
        /*0038*/ 	.word	0x00000210


	//   ....[2]....
        /*003c*/ 	.word	0x00006a20


	//   ....[3]....
        /*0040*/ 	.word	0x00007160


	//   ....[4]....
        /*0044*/ 	.word	0x00007750


	//   ....[5]....
        /*0048*/ 	.word	0x00007a20


	//   ....[6]....
        /*004c*/ 	.word	0x00007c80


	//   ....[7]....
        /*0050*/ 	.word	0x00007e10


	//----- nvinfo : EIATTR_COOP_GROUP_MASK_REGIDS
	.align		4
.L_1238:
        /*0054*/ 	.byte	0x04, 0x29
        /*0056*/ 	.short	(.L_1240 - .L_1239)


	//   ....[0]....
.L_1239:
        /*0058*/ 	.word	0xffffffff


	//   ....[1]....
        /*005c*/ 	.word	0xffffffff


	//   ....[2]....
        /*0060*/ 	.word	0xffffffff


	//   ....[3]....
        /*0064*/ 	.word	0xffffffff


	//   ....[4]....
        /*0068*/ 	.word	0xffffffff


	//   ....[5]....
        /*006c*/ 	.word	0xffffffff


	//   ....[6]....
        /*0070*/ 	.word	0xffffffff


	//   ....[7]....
        /*0074*/ 	.word	0xffffffff


	//   ....[8]....
        /*0078*/ 	.word	0xffffffff


	//   ....[9]....
        /*007c*/ 	.word	0xffffffff


	//   ....[10]....
        /*0080*/ 	.word	0xffffffff


	//   ....[11]....
        /*0084*/ 	.word	0xffffffff


	//   ....[12]....
        /*0088*/ 	.word	0xffffffff


	//   ....[13]....
        /*008c*/ 	.word	0xffffffff


	//   ....[14]....
        /*0090*/ 	.word	0xffffffff


	//   ....[15]....
        /*0094*/ 	.word	0xffffffff


	//   ....[16]....
        /*0098*/ 	.word	0xffffffff


	//   ....[17]....
        /*009c*/ 	.word	0x0500000f


	//   ....[18]....
        /*00a0*/ 	.word	0x0500000f


	//   ....[19]....
        /*00a4*/ 	.word	0x0500000f


	//   ....[20]....
        /*00a8*/ 	.word	0x0500000f


	//----- nvinfo : EIATTR_COOP_GROUP_INSTR_OFFSETS
	.align		4
.L_1240:
        /*00ac*/ 	.byte	0x04, 0x28
        /*00ae*/ 	.short	(.L_1242 - .L_1241)


	//   ....[0]....
.L_1241:
        /*00b0*/ 	.word	0x00000060


	//   ....[1]....
        /*00b4*/ 	.word	0x000001f0


	//   ....[2]....
        /*00b8*/ 	.word	0x00000240


	//   ....[3]....
        /*00bc*/ 	.word	0x00000430


	//   ....[4]....
        /*00c0*/ 	.word	0x00000630


	//   ....[5]....
        /*00c4*/ 	.word	0x000010e0


	//   ....[6]....
        /*00c8*/ 	.word	0x00004920


	//   ....[7]....
        /*00cc*/ 	.word	0x00005f30


	//   ....[8]....
        /*00d0*/ 	.word	0x00006490


	//   ....[9]....
        /*00d4*/ 	.word	0x00006950


	//   ....[10]....
        /*00d8*/ 	.word	0x00006ca0


	//   ....[11]....
        /*00dc*/ 	.word	0x00007090


	//   ....[12]....
        /*00e0*/ 	.word	0x000072d0


	//   ....[13]....
        /*00e4*/ 	.word	0x00007680


	//   ....[14]....
        /*00e8*/ 	.word	0x00007960


	//   ....[15]....
        /*00ec*/ 	.word	0x00007b80


	//   ....[16]....
        /*00f0*/ 	.word	0x00007d10


	//   ....[17]....
        /*00f4*/ 	.word	0x0000a4b0


	//   ....[18]....
        /*00f8*/ 	.word	0x0000a600


	//   ....[19]....
        /*00fc*/ 	.word	0x0000a670


	//   ....[20]....
        /*0100*/ 	.word	0x0000a6e0


	//----- nvinfo : EIATTR_REG_RECONFIG
	.align		4
.L_1242:
        /*0104*/ 	.byte	0x01, 0x54
	.zero		2


	//----- nvinfo : EIATTR_SYSCALL_OFFSETS
	.align		4
        /*0108*/ 	.byte	0x04, 0x46
        /*010a*/ 	.short	(.L_1244 - .L_1243)


	//   ....[0]....
.L_1243:
        /*010c*/ 	.word	0x00000d40


	//   ....[1]....
        /*0110*/ 	.word	0x00000e30


	//   ....[2]....
        /*0114*/ 	.word	0x00000f70


	//   ....[3]....
        /*0118*/ 	.word	0x00001060


	//   ....[4]....
        /*011c*/ 	.word	0x00004310


	//   ....[5]....
        /*0120*/ 	.word	0x00004450


	//   ....[6]....
        /*0124*/ 	.word	0x00004570


	//   ....[7]....
        /*0128*/ 	.word	0x00004690


	//----- nvinfo : EIATTR_MBARRIER_INSTR_OFFSETS
	.align		4
.L_1244:
        /*012c*/ 	.byte	0x04, 0x39
        /*012e*/ 	.short	(.L_1246 - .L_1245)


	//   ....[0]....
.L_1245:
        /*0130*/ 	.word	0x000002e0
        /*0134*/ 	.word	0x000000ff
        /*0138*/ 	.word	0x00036400
        /*013c*/ 	.short	0x0100
        /*013e*/ 	.byte	0x06
	.zero		1


	//   ....[1]....
        /*0140*/ 	.word	0x000003e0
        /*0144*/ 	.word	0x000000ff
        /*0148*/ 	.word	0x00036410
        /*014c*/ 	.short	0x0100
        /*014e*/ 	.byte	0x08
	.zero		1


	//   ....[2]....
        /*0150*/ 	.word	0x000003f0
        /*0154*/ 	.word	0x000000ff
        /*0158*/ 	.word	0x00036420
        /*015c*/ 	.short	0x0100
        /*015e*/ 	.byte	0x08
	.zero		1


	//   ....[3]....
        /*0160*/ 	.word	0x00000400
        /*0164*/ 	.word	0x000000ff
        /*0168*/ 	.word	0x00036418
        /*016c*/ 	.short	0x0100
        /*016e*/ 	.byte	0x08
	.zero		1


	//   ....[4]....
        /*0170*/ 	.word	0x00000410
        /*0174*/ 	.word	0x000000ff
        /*0178*/ 	.word	0x00036428
        /*017c*/ 	.short	0x0100
        /*017e*/ 	.byte	0x08
	.zero		1


	//   ....[5]....
        /*0180*/ 	.word	0x00000540
        /*0184*/ 	.word	0x000000ff
        /*0188*/ 	.word	0x00036430
        /*018c*/ 	.short	0x0100
        /*018e*/ 	.byte	0x08
	.zero		1


	//   ....[6]....
        /*0190*/ 	.word	0x00000550
        /*0194*/ 	.word	0x000000ff
        /*0198*/ 	.word	0x00036438
        /*019c*/ 	.short	0x0100
        /*019e*/ 	.byte	0x08
	.zero		1


	//   ....[7]....
        /*01a0*/ 	.word	0x00001110
        /*01a4*/ 	.word	0x000000ff
        /*01a8*/ 	.word	0x00036400
        /*01ac*/ 	.short	0x010a
        /*01ae*/ 	.byte	0x25
	.zero		1


	//   ....[8]....
        /*01b0*/ 	.word	0x00001200
        /*01b4*/ 	.word	0x000000ff
        /*01b8*/ 	.word	0x00036400
        /*01bc*/ 	.short	0x010a
        /*01be*/ 	.byte	0x25
	.zero		1


	//   ....[9]....
        /*01c0*/ 	.word	0x00001950
        /*01c4*/ 	.word	0x00000004
        /*01c8*/ 	.word	0x00036410
        /*01cc*/ 	.short	0x010a
        /*01ce*/ 	.byte	0x3f
	.zero		1


	//   ....[10]....
        /*01d0*/ 	.word	0x00001990
        /*01d4*/ 	.word	0x00000004
        /*01d8*/ 	.word	0x00036410
        /*01dc*/ 	.short	0x010a
        /*01de*/ 	.byte	0x3f
	.zero		1


	//   ....[11]....
        /*01e0*/ 	.word	0x00002010
        /*01e4*/ 	.word	0x000000ff
        /*01e8*/ 	.word	0x00036430
        /*01ec*/ 	.short	0x010a
        /*01ee*/ 	.byte	0x25
	.zero		1


	//   ....[12]....
        /*01f0*/ 	.word	0x00002050
        /*01f4*/ 	.word	0x000000ff
        /*01f8*/ 	.word	0x00036430
        /*01fc*/ 	.short	0x010a
        /*01fe*/ 	.byte	0x25
	.zero		1


	//   ....[13]....
        /*0200*/ 	.word	0x00003a90
        /*0204*/ 	.word	0x000000ff
        /*0208*/ 	.word	0x00000000
        /*020c*/ 	.short	0x0101
        /*020e*/ 	.byte	0x04
	.zero		1


	//   ....[14]....
        /*0210*/ 	.word	0x00003e30
        /*0214*/ 	.word	0x00000004
        /*0218*/ 	.word	0x00000000
        /*021c*/ 	.short	0x0101
        /*021e*/ 	.byte	0x3f
	.zero		1


	//   ....[15]....
        /*0220*/ 	.word	0x00008400
        /*0224*/ 	.word	0x00000000
        /*0228*/ 	.word	0x00036420
        /*022c*/ 	.short	0x010a
        /*022e*/ 	.byte	0x3f
	.zero		1


	//   ....[16]....
        /*0230*/ 	.word	0x00008c10
        /*0234*/ 	.word	0x00000000
        /*0238*/ 	.word	0x00036438
        /*023c*/ 	.short	0x010a
        /*023e*/ 	.byte	0x3f
	.zero		1


	//   ....[17]....
        /*0240*/ 	.word	0x00008f70
        /*0244*/ 	.word	0x00000000
        /*0248*/ 	.word	0x00036428
        /*024c*/ 	.short	0x010a
        /*024e*/ 	.byte	0x3f
	.zero		1


	//   ....[18]....
        /*0250*/ 	.word	0x00009290
        /*0254*/ 	.word	0x00000000
        /*0258*/ 	.word	0x00036438
        /*025c*/ 	.short	0x010a
        /*025e*/ 	.byte	0x3f
	.zero		1


	//   ....[19]....
        /*0260*/ 	.word	0x00009540
        /*0264*/ 	.word	0x00000000
        /*0268*/ 	.word	0x00036420
        /*026c*/ 	.short	0x010a
        /*026e*/ 	.byte	0x3f
	.zero		1


	//   ....[20]....
        /*0270*/ 	.word	0x000098c0
        /*0274*/ 	.word	0x00000000
        /*0278*/ 	.word	0x00036438
        /*027c*/ 	.short	0x010a
        /*027e*/ 	.byte	0x3f
	.zero		1


	//   ....[21]....
        /*0280*/ 	.word	0x00009bb0
        /*0284*/ 	.word	0x00000000
        /*0288*/ 	.word	0x00036428
        /*028c*/ 	.short	0x010a
        /*028e*/ 	.byte	0x3f
	.zero		1


	//   ....[22]....
        /*0290*/ 	.word	0x00009ef0
        /*0294*/ 	.word	0x00000000
        /*0298*/ 	.word	0x00036438
        /*029c*/ 	.short	0x010a
        /*029e*/ 	.byte	0x3f
	.zero		1


	//   ....[23]....
        /*02a0*/ 	.word	0x0000a340
        /*02a4*/ 	.word	0x00000009
        /*02a8*/ 	.word	0x00000000
        /*02ac*/ 	.short	0x010a
        /*02ae*/ 	.byte	0x3f
	.zero		1


	//   ....[24]....
        /*02b0*/ 	.word	0x0000a3c0
        /*02b4*/ 	.word	0x00000003
        /*02b8*/ 	.word	0x00000000
        /*02bc*/ 	.short	0x010a
        /*02be*/ 	.byte	0x3f
	.zero		1


	//   ....[25]....
        /*02c0*/ 	.word	0x0000a410
        /*02c4*/ 	.word	0x00000004
        /*02c8*/ 	.word	0x00036438
        /*02cc*/ 	.short	0x010a
        /*02ce*/ 	.byte	0x3f
	.zero		1


	//   ....[26]....
        /*02d0*/ 	.word	0x0000a4e0
        /*02d4*/ 	.word	0x00000099
        /*02d8*/ 	.word	0x00036400
        /*02dc*/ 	.short	0x010a
        /*02de*/ 	.byte	0x3f
	.zero		1


	//   ....[27]....
        /*02e0*/ 	.word	0x0000a530
        /*02e4*/ 	.word	0x00000004
        /*02e8*/ 	.word	0x00036410
        /*02ec*/ 	.short	0x010a
        /*02ee*/ 	.byte	0x3f
	.zero		1


	//   ....[28]....
        /*02f0*/ 	.word	0x0000a580
        /*02f4*/ 	.word	0x00000099
        /*02f8*/ 	.word	0x00036430
        /*02fc*/ 	.short	0x010a
        /*02fe*/ 	.byte	0x3f
	.zero		1


	//   ....[29]....
        /*0300*/ 	.word	0x0000a720
        /*0304*/ 	.word	0x00000000
        /*0308*/ 	.word	0x00036420
        /*030c*/ 	.short	0x010a
        /*030e*/ 	.byte	0x3f
	.zero		1


	//   ....[30]....
        /*0310*/ 	.word	0x0000a770
        /*0314*/ 	.word	0x00000000
        /*0318*/ 	.word	0x00036438
        /*031c*/ 	.short	0x010a
        /*031e*/ 	.byte	0x3f
	.zero		1


	//   ....[31]....
        /*0320*/ 	.word	0x0000a7c0
        /*0324*/ 	.word	0x00000000
        /*0328*/ 	.word	0x00036428
        /*032c*/ 	.short	0x010a
        /*032e*/ 	.byte	0x3f
	.zero		1


	//   ....[32]....
        /*0330*/ 	.word	0x0000a810
        /*0334*/ 	.word	0x00000000
        /*0338*/ 	.word	0x00036438
        /*033c*/ 	.short	0x010a
        /*033e*/ 	.byte	0x3f
	.zero		1


	//   ....[33]....
        /*0340*/ 	.word	0x0000a870
        /*0344*/ 	.word	0x00000000
        /*0348*/ 	.word	0x00036420
        /*034c*/ 	.short	0x010a
        /*034e*/ 	.byte	0x3f
	.zero		1


	//   ....[34]....
        /*0350*/ 	.word	0x0000a8c0
        /*0354*/ 	.word	0x00000000
        /*0358*/ 	.word	0x00036438
        /*035c*/ 	.short	0x010a
        /*035e*/ 	.byte	0x3f
	.zero		1


	//   ....[35]....
        /*0360*/ 	.word	0x0000a910
        /*0364*/ 	.word	0x00000000
        /*0368*/ 	.word	0x00036428
        /*036c*/ 	.short	0x010a
        /*036e*/ 	.byte	0x3f
	.zero		1


	//   ....[36]....
        /*0370*/ 	.word	0x0000a960
        /*0374*/ 	.word	0x00000000
        /*0378*/ 	.word	0x00036438
        /*037c*/ 	.short	0x010a
        /*037e*/ 	.byte	0x3f
	.zero		1


	//   ....[37]....
        /*0380*/ 	.word	0x0000aa30
        /*0384*/ 	.word	0x00000009
        /*0388*/ 	.word	0x00000000
        /*038c*/ 	.short	0x010a
        /*038e*/ 	.byte	0x3f
	.zero		1


	//   ....[38]....
        /*0390*/ 	.word	0x0000aa80
        /*0394*/ 	.word	0x00000003
        /*0398*/ 	.word	0x00000000
        /*039c*/ 	.short	0x010a
        /*039e*/ 	.byte	0x3f
	.zero		1


	//----- nvinfo : EIATTR_NUM_MBARRIERS
	.align		4
.L_1246:
        /*03a0*/ 	.byte	0x03, 0x38
        /*03a2*/ 	.short	0x0007


	//----- nvinfo : EIATTR_EXIT_INSTR_OFFSETS
	.align		4
        /*03a4*/ 	.byte	0x04, 0x1c
        /*03a6*/ 	.short	(.L_1248 - .L_1247)


	//   ....[0]....
.L_1247:
        /*03a8*/ 	.word	0x00000690


	//   ....[1]....
        /*03ac*/ 	.word	0x00004f50


	//   ....[2]....
        /*03b0*/ 	.word	0x00005ed0


	//   ....[3]....
        /*03b4*/ 	.word	0x0000a460


	//----- nvinfo : EIATTR_MAX_THREADS
	.align		4
.L_1248:
        /*03b8*/ 	.byte	0x04, 0x05
        /*03ba*/ 	.short	(.L_1250 - .L_1249)
.L_1249:
        /*03bc*/ 	.word	0x00000200
        /*03c0*/ 	.word	0x00000001
        /*03c4*/ 	.word	0x00000001


	//----- nvinfo : EIATTR_CRS_STACK_SIZE
	.align		4
.L_1250:
        /*03c8*/ 	.byte	0x04, 0x1e
        /*03ca*/ 	.short	(.L_1252 - .L_1251)
.L_1251:
        /*03cc*/ 	.word	0x00000000


	//----- nvinfo : EIATTR_CBANK_PARAM_SIZE
	.align		4
.L_1252:
        /*03d0*/ 	.byte	0x03, 0x19
        /*03d2*/ 	.short	0x0970


	//----- nvinfo : EIATTR_PARAM_CBANK
	.align		4
        /*03d4*/ 	.byte	0x04, 0x0a
        /*03d6*/ 	.short	(.L_1254 - .L_1253)
	.align		4
.L_1253:
        /*03d8*/ 	.word	index@(.nv.constant0._ZN7cutlass13device_kernelIN5flash11enable_sm90INS1_16FlashAttnBwdSm90INS1_25CollectiveMainloopBwdSm90ILi2ELi1ELi1EN4cute5tupleIJNS5_1CILi1EEES8_S8_EEENS6_IJNS7_ILi64EEENS7_ILi96EEENS7_ILi192EEEEEENS_10bfloat16_tEfNS_4arch4Sm90ELb0ELb1ELb0ELb0ELb1ELb0ELb1ELb0ELi3ELi1ELi1ELi1ELb0EEENS1_21CollectiveEpilogueBwdISD_SE_SG_Li384ELb0ELb1ELi3EEENS1_19SingleTileSchedulerILb0ELb0ELb0ELi96EEEEEEEEEvNT_6ParamsE)
        /*03dc*/ 	.short	0x0210
        /*03de*/ 	.short	0x0970


	//----- nvinfo : EIATTR_SW_WAR
	.align		4
.L_1254:
        /*03e0*/ 	.byte	0x04, 0x36
        /*03e2*/ 	.short	(.L_1256 - .L_1255)
.L_1255:
        /*03e4*/ 	.word	0x00000008
.L_1256:


//--------------------- .nv.info._ZN7cutlass13device_kernelIN5flash11enable_sm90INS1_16FlashAttnBwdSm90INS1_25CollectiveMainloopBwdSm90ILi2ELi1ELi1EN4cute5tupleIJNS5_1CILi1EEES8_S8_EEENS6_IJNS7_ILi64EEENS7_ILi96EEENS7_ILi192EEEEEENS_10bfloat16_tEfNS_4arch4Sm90ELb0ELb1ELb0ELb0ELb0ELb0ELb1ELb0ELi3ELi1ELi1ELi1ELb0EEENS1_24CollectiveEpilogueBwdGQAISD_fSG_Li384ELb0ELb0EEENS1_19SingleTileSchedulerILb0ELb0ELb0ELi96EEEEEEEEEvNT_6ParamsE --------------------------
	.section	.nv.info._ZN7cutlass13device_kernelIN5flash11enable_sm90INS1_16FlashAttnBwdSm90INS1_25CollectiveMainloopBwdSm90ILi2ELi1ELi1EN4cute5tupleIJNS5_1CILi1EEES8_S8_EEENS6_IJNS7_ILi64EEENS7_ILi96EEENS7_ILi192EEEEEENS_10bfloat16_tEfNS_4arch4Sm90ELb0ELb1ELb0ELb0ELb0ELb0ELb1ELb0ELi3ELi1ELi1ELi1ELb0EEENS1_24CollectiveEpilogueBwdGQAISD_fSG_Li384ELb0ELb0EEENS1_19SingleTileSchedulerILb0ELb0ELb0ELi96EEEEEEEEEvNT_6ParamsE,"",@"SHT_CUDA_INFO"
	.sectionflags	@""
	.align	4


	//----- nvinfo : EIATTR_CUDA_API_VERSION
	.align		4
        /*0000*/ 	.byte	0x04, 0x37
        /*0002*/ 	.short	(.L_1258 - .L_1257)
.L_1257:
        /*0004*/ 	.word	0x00000082


	//----- nvinfo : EIATTR_KPARAM_INFO
	.align		4
.L_1258:
        /*0008*/ 	.byte	0x04, 0x17
        /*000a*/ 	.short	(.L_1260 - .L_1259)
.L_1259:
        /*000c*/ 	.word	0x00000000
        /*0010*/ 	.short	0x0000
        /*0012*/ 	.short	0x0070
        /*0014*/ 	.byte	0x00, 0xf0, 0x01, 0x1a


	//----- nvinfo : EIATTR_SPARSE_MMA_MASK
	.align		4
.L_1260:
        /*0018*/ 	.byte	0x03, 0x50
        /*001a*/ 	.short	0x0000


	//----- nvinfo : EIATTR_MAXREG_COUNT
	.align		4
        /*001c*/ 	.byte	0x03, 0x1b
        /*001e*/ 	.short	0x0080


	//----- nvinfo : EIATTR_NUM_BARRIERS
	.align		4
        /*0020*/ 	.byte	0x02, 0x4c
        /*0022*/ 	.byte	0x10
	.zero		1


	//----- nvinfo : EIATTR_EXTERNS
	.align		4
        /*0024*/ 	.byte	0x04, 0x0f
        /*0026*/ 	.short	(.L_1262 - .L_1261)


	//   ....[0]....
	.align		4
.L_1261:
        /*0028*/ 	.word	index@(__assertfail)


	//----- nvinfo : EIATTR_MERCURY_ISA_VERSION
	.align		4
.L_1262:
        /*002c*/ 	.byte	0x03, 0x5f
        /*002e*/ 	.short	0x0101


	//----- nvinfo : EIATTR_INT_WARP_WIDE_INSTR_OFFSETS
	.align		4
        /*0030*/ 	.byte	0x04, 0x31
        /*0032*/ 	.short	(.L_1264 - .L_1263)


	//   ....[0]....
.L_1263:
        /*0034*/ 	.word	0x00000180


	//   ....[1]....
        /*0038*/ 	.word	0x000001b0


	//----- nvinfo : EIATTR_COOP_GROUP_MASK_REGIDS
	.align		4
.L_1264:
        /*003c*/ 	.byte	0x04, 0x29
        /*003e*/ 	.short	(.L_1266 - .L_1265)


	//   ....[0]....
.L_1265:
        /*0040*/ 	.word	0xffffffff


	//   ....[1]....
        /*0044*/ 	.word	0xffffffff


	//   ....[2]....
        /*0048*/ 	.word	0xffffffff


	//   ....[3]....
        /*004c*/ 	.word	0xffffffff


	//   ....[4]....
        /*0050*/ 	.word	0xffffffff


	//   ....[5]....
        /*0054*/ 	.word	0xffffffff


	//   ....[6]....
        /*0058*/ 	.word	0xffffffff


	//   ....[7]....
        /*005c*/ 	.word	0x0500000f


	//----- nvinfo : EIATTR_COOP_GROUP_INSTR_OFFSETS
	.align		4
.L_1266:
        /*0060*/ 	.byte	0x04, 0x28
        /*0062*/ 	.short	(.L_1268 - .L_1267)


	//   ....[0]....
.L_1267:
        /*0064*/ 	.word	0x00000060


	//   ....[1]....
        /*0068*/ 	.word	0x00000190


	//   ....[2]....
        /*006c*/ 	.word	0x000001e0


	//   ....[3]....
        /*0070*/ 	.word	0x000003d0


	//   ....[4]....
        /*0074*/ 	.word	0x000005d0


	//   ....[5]....
        /*0078*/ 	.word	0x00001080


	//   ....[6]....
        /*007c*/ 	.word	0x000048f0


	//   ....[7]....
        /*0080*/ 	.word	0x00007f80


	//----- nvinfo : EIATTR_REG_RECONFIG
	.align		4
.L_1268:
        /*0084*/ 	.byte	0x01, 0x54
	.zero		2


	//----- nvinfo : EIATTR_SYSCALL_OFFSETS
	.align		4
        /*0088*/ 	.byte	0x04, 0x46
        /*008a*/ 	.short	(.L_1270 - .L_1269)


	//   ....[0]....
.L_1269:
        /*008c*/ 	.word	0x00000ce0


	//   ....[1]....
        /*0090*/ 	.word	0x00000dd0


	//   ....[2]....
        /*0094*/ 	.word	0x00000f10


	//   ....[3]....
        /*0098*/ 	.word	0x00001000


	//----- nvinfo : EIATTR_MBARRIER_INSTR_OFFSETS
	.align		4
.L_1270:
        /*009c*/ 	.byte	0x04, 0x39
        /*009e*/ 	.short	(.L_1272 - .L_1271)


	//   ....[0]....
.L_1271:
        /*00a0*/ 	.word	0x00000280
        /*00a4*/ 	.word	0x000000ff
        /*00a8*/ 	.word	0x00036400
        /*00ac*/ 	.short	0x0100
        /*00ae*/ 	.byte	0x06
	.zero		1


	//   ....[1]....
        /*00b0*/ 	.word	0x00000380
        /*00b4*/ 	.word	0x000000ff
        /*00b8*/ 	.word	0x00036410
        /*00bc*/ 	.short	0x0100
        /*00be*/ 	.byte	0x08
	.zero		1


	//   ....[2]....
        /*00c0*/ 	.word	0x00000390
        /*00c4*/ 	.word	0x000000ff
        /*00c8*/ 	.word	0x00036420
        /*00cc*/ 	.short	0x0100
        /*00ce*/ 	.byte	0x08
	.zero		1


	//   ....[3]....
        /*00d0*/ 	.word	0x000003a0
        /*00d4*/ 	.word	0x000000ff
        /*00d8*/ 	.word	0x00036418
        /*00dc*/ 	.short	0x0100
        /*00de*/ 	.byte	0x08
	.zero		1


	//   ....[4]....
        /*00e0*/ 	.word	0x000003b0
        /*00e4*/ 	.word	0x000000ff
        /*00e8*/ 	.word	0x00036428
        /*00ec*/ 	.short	0x0100
        /*00ee*/ 	.byte	0x08
	.zero		1


	//   ....[5]....
        /*00f0*/ 	.word	0x000004e0
        /*00f4*/ 	.word	0x000000ff
        /*00f8*/ 	.word	0x00036430
        /*00fc*/ 	.short	0x0100
        /*00fe*/ 	.byte	0x08
	.zero		1


	//   ....[6]....
        /*0100*/ 	.word	0x000004f0
        /*0104*/ 	.word	0x000000ff
        /*0108*/ 	.word	0x00036438
        /*010c*/ 	.short	0x0100
        /*010e*/ 	.byte	0x08
	.zero		1


	//   ....[7]....
        /*0110*/ 	.word	0x000010b0
        /*0114*/ 	.word	0x000000ff
        /*0118*/ 	.word	0x00036400
        /*011c*/ 	.short	0x010a
        /*011e*/ 	.byte	0x25
	.zero		1


	//   ....[8]....
        /*0120*/ 	.word	0x000011a0
        /*0124*/ 	.word	0x000000ff
        /*0128*/ 	.word	0x00036400
        /*012c*/ 	.short	0x010a
        /*012e*/ 	.byte	0x25
	.zero		1


	//   ....[9]....
        /*0130*/ 	.word	0x000018e0
        /*0134*/ 	.word	0x00000003
        /*0138*/ 	.word	0x00036410
        /*013c*/ 	.short	0x010a
        /*013e*/ 	.byte	0x3f
	.zero		1


	//   ....[10]....
        /*0140*/ 	.word	0x00001920
        /*0144*/ 	.word	0x00000003
        /*0148*/ 	.word	0x00036410
        /*014c*/ 	.short	0x010a
        /*014e*/ 	.byte	0x3f
	.zero		1


	//   ....[11]....
        /*0150*/ 	.word	0x00001fc0
        /*0154*/ 	.word	0x000000ff
        /*0158*/ 	.word	0x00036430
        /*015c*/ 	.short	0x010a
        /*015e*/ 	.byte	0x25
	.zero		1


	//   ....[12]....
        /*0160*/ 	.word	0x00002000
        /*0164*/ 	.word	0x000000ff
        /*0168*/ 	.word	0x00036430
        /*016c*/ 	.short	0x010a
        /*016e*/ 	.byte	0x25
	.zero		1


	//   ....[13]....
        /*0170*/ 	.word	0x000039e0
        /*0174*/ 	.word	0x000000ff
        /*0178*/ 	.word	0x00000000
        /*017c*/ 	.short	0x0101
        /*017e*/ 	.byte	0x04
	.zero		1


	//   ....[14]....
        /*0180*/ 	.word	0x00003d80
        /*0184*/ 	.word	0x00000003
        /*0188*/ 	.word	0x00000000
        /*018c*/ 	.short	0x0101
        /*018e*/ 	.byte	0x3f
	.zero		1


	//   ....[15]....
        /*0190*/ 	.word	0x00005ed0
        /*0194*/ 	.word	0x00000000
        /*0198*/ 	.word	0x00036420
        /*019c*/ 	.short	0x010a
        /*019e*/ 	.byte	0x3f
	.zero		1


	//   ....[16]....
        /*01a0*/ 	.word	0x000066e0
        /*01a4*/ 	.word	0x00000000
        /*01a8*/ 	.word	0x00036438
        /*01ac*/ 	.short	0x010a
        /*01ae*/ 	.byte	0x3f
	.zero		1


	//   ....[17]....
        /*01b0*/ 	.word	0x00006a40
        /*01b4*/ 	.word	0x00000000
        /*01b8*/ 	.word	0x00036428
        /*01bc*/ 	.short	0x010a
        /*01be*/ 	.byte	0x3f
	.zero		1


	//   ....[18]....
        /*01c0*/ 	.word	0x00006d60
        /*01c4*/ 	.word	0x00000000
        /*01c8*/ 	.word	0x00036438
        /*01cc*/ 	.short	0x010a
        /*01ce*/ 	.byte	0x3f
	.zero		1


	//   ....[19]....
        /*01d0*/ 	.word	0x00007010
        /*01d4*/ 	.word	0x00000000
        /*01d8*/ 	.word	0x00036420
        /*01dc*/ 	.short	0x010a
        /*01de*/ 	.byte	0x3f
	.zero		1


	//   ....[20]....
        /*01e0*/ 	.word	0x00007390
        /*01e4*/ 	.word	0x00000000
        /*01e8*/ 	.word	0x00036438
        /*01ec*/ 	.short	0x010a
        /*01ee*/ 	.byte	0x3f
	.zero		1


	//   ....[21]....
        /*01f0*/ 	.word	0x00007680
        /*01f4*/ 	.word	0x00000000
        /*01f8*/ 	.word	0x00036428
        /*01fc*/ 	.short	0x010a
        /*01fe*/ 	.byte	0x3f
	.zero		1


	//   ....[22]....
        /*0200*/ 	.word	0x000079c0
        /*0204*/ 	.word	0x00000000
        /*0208*/ 	.word	0x00036438
        /*020c*/ 	.short	0x010a
        /*020e*/ 	.byte	0x3f
	.zero		1


	//   ....[23]....
        /*0210*/ 	.word	0x00007e10
        /*0214*/ 	.word	0x00000009
        /*0218*/ 	.word	0x00000000
        /*021c*/ 	.short	0x010a
        /*021e*/ 	.byte	0x3f
	.zero		1


	//   ....[24]....
        /*0220*/ 	.word	0x00007e90
        /*0224*/ 	.word	0x00000003
        /*0228*/ 	.word	0x00000000
        /*022c*/ 	.short	0x010a
        /*022e*/ 	.byte	0x3f
	.zero		1


	//   ....[25]....
        /*0230*/ 	.word	0x00007ee0
        /*0234*/ 	.word	0x00000004
        /*0238*/ 	.word	0x00036438
        /*023c*/ 	.short	0x010a
        /*023e*/ 	.byte	0x3f
	.zero		1


	//   ....[26]....
        /*0240*/ 	.word	0x00007fb0
        /*0244*/ 	.word	0x00000099
        /*0248*/ 	.word	0x00036400
        /*024c*/ 	.short	0x010a
        /*024e*/ 	.byte	0x3f
	.zero		1


	//   ....[27]....
        /*0250*/ 	.word	0x00008000
        /*0254*/ 	.word	0x00000003
        /*0258*/ 	.word	0x00036410
        /*025c*/ 	.short	0x010a
        /*025e*/ 	.byte	0x3f
	.zero		1


	//   ....[28]....
        /*0260*/ 	.word	0x00008050
        /*0264*/ 	.word	0x00000099
        /*0268*/ 	.word	0x00036430
        /*026c*/ 	.short	0x010a
        /*026e*/ 	.byte	0x3f
	.zero		1


	//   ....[29]....
        /*0270*/ 	.word	0x000080a0
        /*0274*/ 	.word	0x00000000
        /*0278*/ 	.word	0x00036420
        /*027c*/ 	.short	0x010a
        /*027e*/ 	.byte	0x3f
	.zero		1


	//   ....[30]....
        /*0280*/ 	.word	0x000080f0
        /*0284*/ 	.word	0x00000000
        /*0288*/ 	.word	0x00036438
        /*028c*/ 	.short	0x010a
        /*028e*/ 	.byte	0x3f
	.zero		1


	//   ....[31]....
        /*0290*/ 	.word	0x00008140
        /*0294*/ 	.word	0x00000000
        /*0298*/ 	.word	0x00036428
        /*029c*/ 	.short	0x010a
        /*029e*/ 	.byte	0x3f
	.zero		1


	//   ....[32]....
        /*02a0*/ 	.word	0x00008190
        /*02a4*/ 	.word	0x00000000
        /*02a8*/ 	.word	0x00036438
        /*02ac*/ 	.short	0x010a
        /*02ae*/ 	.byte	0x3f
	.zero		1


	//   ....[33]....
        /*02b0*/ 	.word	0x000081f0
        /*02b4*/ 	.word	0x00000000
        /*02b8*/ 	.word	0x00036420
        /*02bc*/ 	.short	0x010a
        /*02be*/ 	.byte	0x3f
	.zero		1


	//   ....[34]....
        /*02c0*/ 	.word	0x00008240
        /*02c4*/ 	.word	0x00000000
        /*02c8*/ 	.word	0x00036438
        /*02cc*/ 	.short	0x010a
        /*02ce*/ 	.byte	0x3f
	.zero		1


	//   ....[35]....
        /*02d0*/ 	.word	0x00008290
        /*02d4*/ 	.word	0x00000000
        /*02d8*/ 	.word	0x00036428
        /*02dc*/ 	.short	0x010a
        /*02de*/ 	.byte	0x3f
	.zero		1


	//   ....[36]....
        /*02e0*/ 	.word	0x000082e0
        /*02e4*/ 	.word	0x00000000
        /*02e8*/ 	.word	0x00036438
        /*02ec*/ 	.short	0x010a
        /*02ee*/ 	.byte	0x3f
	.zero		1


	//   ....[37]....
        /*02f0*/ 	.word	0x000083b0
        /*02f4*/ 	.word	0x00000009
        /*02f8*/ 	.word	0x00000000
        /*02fc*/ 	.short	0x010a
        /*02fe*/ 	.byte	0x3f
	.zero		1


	//   ....[38]....
        /*0300*/ 	.word	0x00008400
        /*0304*/ 	.word	0x00000003
        /*0308*/ 	.word	0x00000000
        /*030c*/ 	.short	0x010a
        /*030e*/ 	.byte	0x3f
	.zero		1


	//----- nvinfo : EIATTR_NUM_MBARRIERS
	.align		4
.L_1272:
        /*0310*/ 	.byte	0x03, 0x38
        /*0312*/ 	.short	0x0007


	//----- nvinfo : EIATTR_EXIT_INSTR_OFFSETS
	.align		4
        /*0314*/ 	.byte	0x04, 0x1c
        /*0316*/ 	.short	(.L_1274 - .L_1273)


	//   ....[0]....
.L_1273:
        /*0318*/ 	.word	0x00007f30


	//----- nvinfo : EIATTR_MAX_THREADS
	.align		4
.L_1274:
        /*031c*/ 	.byte	0x04, 0x05
        /*031e*/ 	.short	(.L_1276 - .L_1275)
.L_1275:
        /*0320*/ 	.word	0x00000200
        /*0324*/ 	.word	0x00000001
        /*0328*/ 	.word	0x00000001


	//----- nvinfo : EIATTR_CRS_STACK_SIZE
	.align		4
.L_1276:
        /*032c*/ 	.byte	0x04, 0x1e
        /*032e*/ 	.short	(.L_1278 - .L_1277)
.L_1277:
        /*0330*/ 	.word	0x00000000


	//----- nvinfo : EIATTR_CBANK_PARAM_SIZE
	.align		4
.L_1278:
        /*0334*/ 	.byte	0x03, 0x19
        /*0336*/ 	.short	0x06f0


	//----- nvinfo : EIATTR_PARAM_CBANK
	.align		4
        /*0338*/ 	.byte	0x04, 0x0a
        /*033a*/ 	.short	(.L_1280 - .L_1279)
	.align		4
.L_1279:
        /*033c*/ 	.word	index@(.nv.constant0._ZN7cutlass13device_kernelIN5flash11enable_sm90INS1_16FlashAttnBwdSm90INS1_25CollectiveMainloopBwdSm90ILi2ELi1ELi1EN4cute5tupleIJNS5_1CILi1EEES8_S8_EEENS6_IJNS7_ILi64EEENS7_ILi96EEENS7_ILi192EEEEEENS_10bfloat16_tEfNS_4arch4Sm90ELb0ELb1ELb0ELb0ELb0ELb0ELb1ELb0ELi3ELi1ELi1ELi1ELb0EEENS1_24CollectiveEpilogueBwdGQAISD_fSG_Li384ELb0ELb0EEENS1_19SingleTileSchedulerILb0ELb0ELb0ELi96EEEEEEEEEvNT_6ParamsE)
        /*0340*/ 	.short	0x0210
        /*0342*/ 	.short	0x06f0


	//----- nvinfo : EIATTR_SW_WAR
	.align		4
.L_1280:
        /*0344*/ 	.byte	0x04, 0x36
        /*0346*/ 	.short	(.L_1282 - .L_1281)
.L_1281:
        /*0348*/ 	.word	0x00000008
.L_1282:


//--------------------- .nv.info._ZN7cutlass13device_kernelIN5flash11enable_sm90INS1_16FlashAttnBwdSm90INS1_25CollectiveMainloopBwdSm90ILi2ELi1ELi1EN4cute5tupleIJNS5_1CILi1EEES8_S8_EEENS6_IJNS7_ILi64EEENS7_ILi96EEENS7_ILi192EEEEEENS_10bfloat16_tEfNS_4arch4Sm90ELb0ELb1ELb0ELb0ELb1ELb0ELb1ELb0ELi3ELi1ELi1ELi1ELb0EEENS1_24CollectiveEpilogueBwdGQAISD_fSG_Li384ELb0ELb1EEENS1_19SingleTileSchedulerILb0ELb0ELb0ELi96EEEEEEEEEvNT_6ParamsE --------------------------
	.section	.nv.info._ZN7cutlass13device_kernelIN5flash11enable_sm90INS1_16FlashAttnBwdSm90INS1_25CollectiveMainloopBwdSm90ILi2ELi1ELi1EN4cute5tupleIJNS5_1CILi1EEES8_S8_EEENS6_IJNS7_ILi64EEENS7_ILi96EEENS7_ILi192EEEEEENS_10bfloat16_tEfNS_4arch4Sm90ELb0ELb1ELb0ELb0ELb1ELb0ELb1ELb0ELi3ELi1ELi1ELi1ELb0EEENS1_24CollectiveEpilogueBwdGQAISD_fSG_Li384ELb0ELb1EEENS1_19SingleTileSchedulerILb0ELb0ELb0ELi96EEEEEEEEEvNT_6ParamsE,"",@"SHT_CUDA_INFO"
	.sectionflags	@""
	.align	4


	//----- nvinfo : EIATTR_CUDA_API_VERSION
	.align		4
        /*0000*/ 	.byte	0x04, 0x37
        /*0002*/ 	.short	(.L_1284 - .L_1283)
.L_1283:
        /*0004*/ 	.word	0x00000082


	//----- nvinfo : EIATTR_KPARAM_INFO
	.align		4
.L_1284:
        /*0008*/ 	.byte	0x04, 0x17
        /*000a*/ 	.short	(.L_1286 - .L_1285)
.L_1285:
        /*000c*/ 	.word	0x00000000
        /*0010*/ 	.short	0x0000
        /*0012*/ 	.short	0x0070
        /*0014*/ 	.byte	0x00, 0xf0, 0x01, 0x1a


	//----- nvinfo : EIATTR_SPARSE_MMA_MASK
	.align		4
.L_1286:
        /*0018*/ 	.byte	0x03, 0x50
        /*001a*/ 	.short	0x0000


	//----- nvinfo : EIATTR_MAXREG_COUNT
	.align		4
        /*001c*/ 	.byte	0x03, 0x1b
        /*001e*/ 	.short	0x0080


	//----- nvinfo : EIATTR_NUM_BARRIERS
	.align		4
        /*0020*/ 	.byte	0x02, 0x4c
        /*0022*/ 	.byte	0x10
	.zero		1


	//----- nvinfo : EIATTR_EXTERNS
	.align		4
        /*0024*/ 	.byte	0x04, 0x0f
        /*0026*/ 	.short	(.L_1288 - .L_1287)


	//   ....[0]....
	.align		4
.L_1287:
        /*0028*/ 	.word	index@(__assertfail)


	//----- nvinfo : EIATTR_MERCURY_ISA_VERSION
	.align		4
.L_1288:
        /*002c*/ 	.byte	0x03, 0x5f
        /*002e*/ 	.short	0x0101


	//----- nvinfo : EIATTR_INT_WARP_WIDE_INSTR_OFFSETS
	.align		4
        /*0030*/ 	.byte	0x04, 0x31
        /*0032*/ 	.short	(.L_1290 - .L_1289)


	//   ....[0]....
.L_1289:
        /*0034*/ 	.word	0x00000180


	//   ....[1]....
        /*0038*/ 	.word	0x000001b0


	//   ....[2]....
        /*003c*/ 	.word	0x000058b0


	//   ....[3]....
        /*0040*/ 	.word	0x00005ff0


	//   ....[4]....
        /*0044*/ 	.word	0x000065e0


	//   ....[5]....
        /*0048*/ 	.word	0x000068b0


	//   ....[6]....
        /*004c*/ 	.word	0x00006b10


	//   ....[7]....
        /*0050*/ 	.word	0x00006ca0


	//----- nvinfo : EIATTR_COOP_GROUP_MASK_REGIDS
	.align		4
.L_1290:
        /*0054*/ 	.byte	0x04, 0x29
        /*0056*/ 	.short	(.L_1292 - .L_1291)


	//   ....[0]....
.L_1291:
        /*0058*/ 	.word	0xffffffff


	//   ....[1]....
        /*005c*/ 	.word	0xffffffff


	//   ....[2]....
        /*0060*/ 	.word	0xffffffff


	//   ....[3]....
        /*0064*/ 	.word	0xffffffff


	//   ....[4]....
        /*0068*/ 	.word	0xffffffff


	//   ....[5]....
        /*006c*/ 	.word	0xffffffff


	//   ....[6]....
        /*0070*/ 	.word	0xffffffff


	//   ....[7]....
        /*0074*/ 	.word	0xffffffff


	//   ....[8]....
        /*0078*/ 	.word	0xffffffff


	//   ....[9]....
        /*007c*/ 	.word	0xffffffff


	//   ....[10]....
        /*0080*/ 	.word	0xffffffff


	//   ....[11]....
        /*0084*/ 	.word	0xffffffff


	//   ....[12]....
        /*0088*/ 	.word	0xffffffff


	//   ....[13]....
        /*008c*/ 	.word	0xffffffff


	//   ....[14]....
        /*0090*/ 	.word	0xffffffff


	//   ....[15]....
        /*0094*/ 	.word	0xffffffff


	//   ....[16]....
        /*0098*/ 	.word	0xffffffff


	//   ....[17]....
        /*009c*/ 	.word	0xffffffff


	//   ....[18]....
        /*00a0*/ 	.word	0xffffffff


	//   ....[19]....
        /*00a4*/ 	.word	0xffffffff


	//   ....[20]....
        /*00a8*/ 	.word	0x0500000f


	//   ....[21]....
        /*00ac*/ 	.word	0x0500000f


	//   ....[22]....
        /*00b0*/ 	.word	0x0500000f


	//   ....[23]....
        /*00b4*/ 	.word	0x0500000f


	//   ....[24]....
        /*00b8*/ 	.word	0x0500000f


	//   ....[25]....
        /*00bc*/ 	.word	0x0500000f


	//----- nvinfo : EIATTR_COOP_GROUP_INSTR_OFFSETS
	.align		4
.L_1292:
        /*00c0*/ 	.byte	0x04, 0x28
        /*00c2*/ 	.short	(.L_1294 - .L_1293)


	//   ....[0]....
.L_1293:
        /*00c4*/ 	.word	0x00000060


	//   ....[1]....
        /*00c8*/ 	.word	0x00000190


	//   ....[2]....
        /*00cc*/ 	.word	0x000001e0


	//   ....[3]....
        /*00d0*/ 	.word	0x000003d0


	//   ....[4]....
        /*00d4*/ 	.word	0x000005e0


	//   ....[5]....
        /*00d8*/ 	.word	0x00001090


	//   ....[6]....
        /*00dc*/ 	.word	0x000046e0


	//   ....[7]....
        /*00e0*/ 	.word	0x00004860


	//   ....[8]....
        /*00e4*/ 	.word	0x00004b10


	//   ....[9]....
        /*00e8*/ 	.word	0x00004ca0


	//   ....[10]....
        /*00ec*/ 	.word	0x00004dc0


	//   ....[11]....
        /*00f0*/ 	.word	0x00005320


	//   ....[12]....
        /*00f4*/ 	.word	0x000057e0


	//   ....[13]....
        /*00f8*/ 	.word	0x00005b30


	//   ....[14]....
        /*00fc*/ 	.word	0x00005f20


	//   ....[15]....
        /*0100*/ 	.word	0x00006160


	//   ....[16]....
        /*0104*/ 	.word	0x00006510


	//   ....[17]....
        /*0108*/ 	.word	0x000067f0


	//   ....[18]....
        /*010c*/ 	.word	0x00006a10


	//   ....[19]....
        /*0110*/ 	.word	0x00006ba0


	//   ....[20]....
        /*0114*/ 	.word	0x00009340


	//   ....[21]....
        /*0118*/ 	.word	0x00009490


	//   ....[22]....
        /*011c*/ 	.word	0x00009500


	//   ....[23]....
        /*0120*/ 	.word	0x00009570


	//   ....[24]....
        /*0124*/ 	.word	0x000095e0


	//   ....[25]....
        /*0128*/ 	.word	0x00009650


	//----- nvinfo : EIATTR_REG_RECONFIG
	.align		4
.L_1294:
        /*012c*/ 	.byte	0x01, 0x54
	.zero		2


	//----- nvinfo : EIATTR_SYSCALL_OFFSETS
	.align		4
        /*0130*/ 	.byte	0x04, 0x46
        /*0132*/ 	.short	(.L_1296 - .L_1295)


	//   ....[0]....
.L_1295:
        /*0134*/ 	.word	0x00000cf0


	//   ....[1]....
        /*0138*/ 	.word	0x00000de0


	//   ....[2]....
        /*013c*/ 	.word	0x00000f20


	//   ....[3]....
        /*0140*/ 	.word	0x00001010


	//----- nvinfo : EIATTR_MBARRIER_INSTR_OFFSETS
	.align		4
.L_1296:
        /*0144*/ 	.byte	0x04, 0x39
        /*0146*/ 	.short	(.L_1298 - .L_1297)


	//   ....[0]....
.L_1297:
        /*0148*/ 	.word	0x00000280
        /*014c*/ 	.word	0x000000ff
        /*0150*/ 	.word	0x00036400
        /*0154*/ 	.short	0x0100
        /*0156*/ 	.byte	0x06
	.zero		1


	//   ....[1]....
        /*0158*/ 	.word	0x00000380
        /*015c*/ 	.word	0x000000ff
        /*0160*/ 	.word	0x00036410
        /*0164*/ 	.short	0x0100
        /*0166*/ 	.byte	0x08
	.zero		1


	//   ....[2]....
        /*0168*/ 	.word	0x00000390
        /*016c*/ 	.word	0x000000ff
        /*0170*/ 	.word	0x00036420
        /*0174*/ 	.short	0x0100
        /*0176*/ 	.byte	0x08
	.zero		1


	//   ....[3]....
        /*0178*/ 	.word	0x000003a0
        /*017c*/ 	.word	0x000000ff
        /*0180*/ 	.word	0x00036418
        /*0184*/ 	.short	0x0100
        /*0186*/ 	.byte	0x08
	.zero		1


	//   ....[4]....
        /*0188*/ 	.word	0x000003b0
        /*018c*/ 	.word	0x000000ff
        /*0190*/ 	.word	0x00036428
        /*0194*/ 	.short	0x0100
        /*0196*/ 	.byte	0x08
	.zero		1


	//   ....[5]....
        /*0198*/ 	.word	0x000004e0
        /*019c*/ 	.word	0x000000ff
        /*01a0*/ 	.word	0x00036430
        /*01a4*/ 	.short	0x0100
        /*01a6*/ 	.byte	0x08
	.zero		1


	//   ....[6]....
        /*01a8*/ 	.word	0x000004f0
        /*01ac*/ 	.word	0x000000ff
        /*01b0*/ 	.word	0x00036438
        /*01b4*/ 	.short	0x0100
        /*01b6*/ 	.byte	0x08
	.zero		1


	//   ....[7]....
        /*01b8*/ 	.word	0x000010c0
        /*01bc*/ 	.word	0x000000ff
        /*01c0*/ 	.word	0x00036400
        /*01c4*/ 	.short	0x010a
        /*01c6*/ 	.byte	0x25
	.zero		1


	//   ....[8]....
        /*01c8*/ 	.word	0x000011b0
        /*01cc*/ 	.word	0x000000ff
        /*01d0*/ 	.word	0x00036400
        /*01d4*/ 	.short	0x010a
        /*01d6*/ 	.byte	0x25
	.zero		1


	//   ....[9]....
        /*01d8*/ 	.word	0x000018f0
        /*01dc*/ 	.word	0x00000003
        /*01e0*/ 	.word	0x00036410
        /*01e4*/ 	.short	0x010a
        /*01e6*/ 	.byte	0x3f
	.zero		1


	//   ....[10]....
        /*01e8*/ 	.word	0x00001930
        /*01ec*/ 	.word	0x00000003
        /*01f0*/ 	.word	0x00036410
        /*01f4*/ 	.short	0x010a
        /*01f6*/ 	.byte	0x3f
	.zero		1


	//   ....[11]....
        /*01f8*/ 	.word	0x00001fb0
        /*01fc*/ 	.word	0x000000ff
        /*0200*/ 	.word	0x00036430
        /*0204*/ 	.short	0x010a
        /*0206*/ 	.byte	0x25
	.zero		1


	//   ....[12]....
        /*0208*/ 	.word	0x00001ff0
        /*020c*/ 	.word	0x000000ff
        /*0210*/ 	.word	0x00036430
        /*0214*/ 	.short	0x010a
        /*0216*/ 	.byte	0x25
	.zero		1


	//   ....[13]....
        /*0218*/ 	.word	0x000039d0
        /*021c*/ 	.word	0x000000ff
        /*0220*/ 	.word	0x00000000
        /*0224*/ 	.short	0x0101
        /*0226*/ 	.byte	0x04
	.zero		1


	//   ....[14]....
        /*0228*/ 	.word	0x00003d70
        /*022c*/ 	.word	0x00000003
        /*0230*/ 	.word	0x00000000
        /*0234*/ 	.short	0x0101
        /*0236*/ 	.byte	0x3f
	.zero		1


	//   ....[15]....
        /*0238*/ 	.word	0x00007290
        /*023c*/ 	.word	0x00000000
        /*0240*/ 	.word	0x00036420
        /*0244*/ 	.short	0x010a
        /*0246*/ 	.byte	0x3f
	.zero		1


	//   ....[16]....
        /*0248*/ 	.word	0x00007aa0
        /*024c*/ 	.word	0x00000000
        /*0250*/ 	.word	0x00036438
        /*0254*/ 	.short	0x010a
        /*0256*/ 	.byte	0x3f
	.zero		1


	//   ....[17]....
        /*0258*/ 	.word	0x00007e00
        /*025c*/ 	.word	0x00000000
        /*0260*/ 	.word	0x00036428
        /*0264*/ 	.short	0x010a
        /*0266*/ 	.byte	0x3f
	.zero		1


	//   ....[18]....
        /*0268*/ 	.word	0x00008120
        /*026c*/ 	.word	0x00000000
        /*0270*/ 	.word	0x00036438
        /*0274*/ 	.short	0x010a
        /*0276*/ 	.byte	0x3f
	.zero		1


	//   ....[19]....
        /*0278*/ 	.word	0x000083d0
        /*027c*/ 	.word	0x00000000
        /*0280*/ 	.word	0x00036420
        /*0284*/ 	.short	0x010a
        /*0286*/ 	.byte	0x3f
	.zero		1


	//   ....[20]....
        /*0288*/ 	.word	0x00008750
        /*028c*/ 	.word	0x00000000
        /*0290*/ 	.word	0x00036438
        /*0294*/ 	.short	0x010a
        /*0296*/ 	.byte	0x3f
	.zero		1


	//   ....[21]....
        /*0298*/ 	.word	0x00008a40
        /*029c*/ 	.word	0x00000000
        /*02a0*/ 	.word	0x00036428
        /*02a4*/ 	.short	0x010a
        /*02a6*/ 	.byte	0x3f
	.zero		1


	//   ....[22]....
        /*02a8*/ 	.word	0x00008d80
        /*02ac*/ 	.word	0x00000000
        /*02b0*/ 	.word	0x00036438
        /*02b4*/ 	.short	0x010a
        /*02b6*/ 	.byte	0x3f
	.zero		1


	//   ....[23]....
        /*02b8*/ 	.word	0x000091d0
        /*02bc*/ 	.word	0x00000009
        /*02c0*/ 	.word	0x00000000
        /*02c4*/ 	.short	0x010a
        /*02c6*/ 	.byte	0x3f
	.zero		1


	//   ....[24]....
        /*02c8*/ 	.word	0x00009250
        /*02cc*/ 	.word	0x00000003
        /*02d0*/ 	.word	0x00000000
        /*02d4*/ 	.short	0x010a
        /*02d6*/ 	.byte	0x3f
	.zero		1


	//   ....[25]....
        /*02d8*/ 	.word	0x000092a0
        /*02dc*/ 	.word	0x00000004
        /*02e0*/ 	.word	0x00036438
        /*02e4*/ 	.short	0x010a
        /*02e6*/ 	.byte	0x3f
	.zero		1


	//   ....[26]....
        /*02e8*/ 	.word	0x00009370
        /*02ec*/ 	.word	0x00000099
        /*02f0*/ 	.word	0x00036400
        /*02f4*/ 	.short	0x010a
        /*02f6*/ 	.byte	0x3f
	.zero		1


	//   ....[27]....
        /*02f8*/ 	.word	0x000093c0
        /*02fc*/ 	.word	0x00000003
        /*0300*/ 	.word	0x00036410
        /*0304*/ 	.short	0x010a
        /*0306*/ 	.byte	0x3f
	.zero		1


	//   ....[28]....
        /*0308*/ 	.word	0x00009410
        /*030c*/ 	.word	0x00000099
        /*0310*/ 	.word	0x00036430
        /*0314*/ 	.short	0x010a
        /*0316*/ 	.byte	0x3f
	.zero		1


	//   ....[29]....
        /*0318*/ 	.word	0x00009690
        /*031c*/ 	.word	0x00000000
        /*0320*/ 	.word	0x00036420
        /*0324*/ 	.short	0x010a
        /*0326*/ 	.byte	0x3f
	.zero		1


	//   ....[30]....
        /*0328*/ 	.word	0x000096e0
        /*032c*/ 	.word	0x00000000
        /*0330*/ 	.word	0x00036438
        /*0334*/ 	.short	0x010a
        /*0336*/ 	.byte	0x3f
	.zero		1


	//   ....[31]....
        /*0338*/ 	.word	0x00009730
        /*033c*/ 	.word	0x00000000
        /*0340*/ 	.word	0x00036428
        /*0344*/ 	.short	0x010a
        /*0346*/ 	.byte	0x3f
	.zero		1


	//   ....[32]....
        /*0348*/ 	.word	0x00009780
        /*034c*/ 	.word	0x00000000
        /*0350*/ 	.word	0x00036438
        /*0354*/ 	.short	0x010a
        /*0356*/ 	.byte	0x3f
	.zero		1


	//   ....[33]....
        /*0358*/ 	.word	0x000097e0
        /*035c*/ 	.word	0x00000000
        /*0360*/ 	.word	0x00036420
        /*0364*/ 	.short	0x010a
        /*0366*/ 	.byte	0x3f
	.zero		1


	//   ....[34]....
        /*0368*/ 	.word	0x00009830
        /*036c*/ 	.word	0x00000000
        /*0370*/ 	.word	0x00036438
        /*0374*/ 	.short	0x010a
        /*0376*/ 	.byte	0x3f
	.zero		1


	//   ....[35]....
        /*0378*/ 	.word	0x00009880
        /*037c*/ 	.word	0x00000000
        /*0380*/ 	.word	0x00036428
        /*0384*/ 	.short	0x010a
        /*0386*/ 	.byte	0x3f
	.zero		1


	//   ....[36]....
        /*0388*/ 	.word	0x000098d0
        /*038c*/ 	.word	0x00000000
        /*0390*/ 	.word	0x00036438
        /*0394*/ 	.short	0x010a
        /*0396*/ 	.byte	0x3f
	.zero		1


	//   ....[37]....
        /*0398*/ 	.word	0x000099a0
        /*039c*/ 	.word	0x00000009
        /*03a0*/ 	.word	0x00000000
        /*03a4*/ 	.short	0x010a
        /*03a6*/ 	.byte	0x3f
	.zero		1


	//   ....[38]....
        /*03a8*/ 	.word	0x000099f0
        /*03ac*/ 	.word	0x00000003
        /*03b0*/ 	.word	0x00000000
        /*03b4*/ 	.short	0x010a
        /*03b6*/ 	.byte	0x3f
	.zero		1


	//----- nvinfo : EIATTR_NUM_MBARRIERS
	.align		4
.L_1298:
        /*03b8*/ 	.byte	0x03, 0x38
        /*03ba*/ 	.short	0x0007


	//----- nvinfo : EIATTR_EXIT_INSTR_OFFSETS
	.align		4
        /*03bc*/ 	.byte	0x04, 0x1c
        /*03be*/ 	.short	(.L_1300 - .L_1299)


	//   ....[0]....
.L_1299:
        /*03c0*/ 	.word	0x000092f0


	//----- nvinfo : EIATTR_MAX_THREADS
	.align		4
.L_1300:
        /*03c4*/ 	.byte	0x04, 0x05
        /*03c6*/ 	.short	(.L_1302 - .L_1301)
.L_1301:
        /*03c8*/ 	.word	0x00000200
        /*03cc*/ 	.word	0x00000001
        /*03d0*/ 	.word	0x00000001


	//----- nvinfo : EIATTR_CRS_STACK_SIZE
	.align		4
.L_1302:
        /*03d4*/ 	.byte	0x04, 0x1e
        /*03d6*/ 	.short	(.L_1304 - .L_1303)
.L_1303:
        /*03d8*/ 	.word	0x00000000


	//----- nvinfo : EIATTR_CBANK_PARAM_SIZE
	.align		4
.L_1304:
        /*03dc*/ 	.byte	0x03, 0x19
        /*03de*/ 	.short	0x06f0


	//----- nvinfo : EIATTR_PARAM_CBANK
	.align		4
        /*03e0*/ 	.byte	0x04, 0x0a
        /*03e2*/ 	.short	(.L_1306 - .L_1305)
	.align		4
.L_1305:
        /*03e4*/ 	.word	index@(.nv.constant0._ZN7cutlass13device_kernelIN5flash11enable_sm90INS1_16FlashAttnBwdSm90INS1_25CollectiveMainloopBwdSm90ILi2ELi1ELi1EN4cute5tupleIJNS5_1CILi1EEES8_S8_EEENS6_IJNS7_ILi64EEENS7_ILi96EEENS7_ILi192EEEEEENS_10bfloat16_tEfNS_4arch4Sm90ELb0ELb1ELb0ELb0ELb1ELb0ELb1ELb0ELi3ELi1ELi1ELi1ELb0EEENS1_24CollectiveEpilogueBwdGQAISD_fSG_Li384ELb0ELb1EEENS1_19SingleTileSchedulerILb0ELb0ELb0ELi96EEEEEEEEEvNT_6ParamsE)
        /*03e8*/ 	.short	0x0210
        /*03ea*/ 	.short	0x06f0


	//----- nvinfo : EIATTR_SW_WAR
	.align		4
.L_1306:
        /*03ec*/ 	.byte	0x04, 0x36
        /*03ee*/ 	.short	(.L_1308 - .L_1307)
.L_1307:
        /*03f0*/ 	.word	0x00000008
.L_1308:


//--------------------- .nv.info._ZN7cutlass13device_kernelIN5flash11enable_sm90INS1_16FlashAttnBwdSm90INS1_25CollectiveMainloopBwdSm90ILi2ELi1ELi1EN4cute5tupleIJNS5_1CILi1EEES8_S8_EEENS6_IJNS7_ILi64EEENS7_ILi96EEENS7_ILi192EEEEEENS_10bfloat16_tEfNS_4arch4Sm90ELb0ELb1ELb0ELb1ELb0ELb0ELb1ELb0ELi3ELi1ELi1ELi1ELb0EEENS1_21CollectiveEpilogueBwdISD_SE_SG_Li384ELb1ELb1ELi3EEENS1_19SingleTileSchedulerILb1ELb0ELb0ELi96EEEEEEEEEvNT_6ParamsE --------------------------
	.section	.nv.info._ZN7cutlass13device_kernelIN5flash11enable_sm90INS1_16FlashAttnBwdSm90INS1_25CollectiveMainloopBwdSm90ILi2ELi1ELi1EN4cute5tupleIJNS5_1CILi1EEES8_S8_EEENS6_IJNS7_ILi64EEENS7_ILi96EEENS7_ILi192EEEEEENS_10bfloat16_tEfNS_4arch4Sm90ELb0ELb1ELb0ELb1ELb0ELb0ELb1ELb0ELi3ELi1ELi1ELi1ELb0EEENS1_21CollectiveEpilogueBwdISD_SE_SG_Li384ELb1ELb1ELi3EEENS1_19SingleTileSchedulerILb1ELb0ELb0ELi96EEEEEEEEEvNT_6ParamsE,"",@"SHT_CUDA_INFO"
	.sectionflags	@""
	.align	4


	//----- nvinfo : EIATTR_CUDA_API_VERSION
	.align		4
        /*0000*/ 	.byte	0x04, 0x37
        /*0002*/ 	.short	(.L_1310 - .L_1309)
.L_1309:
        /*0004*/ 	.word	0x00000082


	//----- nvinfo : EIATTR_KPARAM_INFO
	.align		4
.L_1310:
        /*0008*/ 	.byte	0x04, 0x17
        /*000a*/ 	.short	(.L_1312 - .L_1311)
.L_1311:
        /*000c*/ 	.word	0x00000000
        /*0010*/ 	.short	0x0000
        /*0012*/ 	.short	0x0070
        /*0014*/ 	.byte	0x00, 0xf0, 0x01, 0x1a


	//----- nvinfo : EIATTR_SPARSE_MMA_MASK
	.align		4
.L_1312:
        /*0018*/ 	.byte	0x03, 0x50
        /*001a*/ 	.short	0x0000


	//----- nvinfo : EIATTR_MAXREG_COUNT
	.align		4
        /*001c*/ 	.byte	0x03, 0x1b
        /*001e*/ 	.short	0x0080


	//----- nvinfo : EIATTR_NUM_BARRIERS
	.align		4
        /*0020*/ 	.byte	0x02, 0x4c
        /*0022*/ 	.byte	0x10
	.zero		1


	//----- nvinfo : EIATTR_EXTERNS
	.align		4
        /*0024*/ 	.byte	0x04, 0x0f
        /*0026*/ 	.short	(.L_1314 - .L_1313)


	//   ....[0]....
	.align		4
.L_1313:
        /*0028*/ 	.word	index@(__assertfail)


	//----- nvinfo : EIATTR_MERCURY_ISA_VERSION
	.align		4
.L_1314:
        /*002c*/ 	.byte	0x03, 0x5f
        /*002e*/ 	.short	0x0101


	//----- nvinfo : EIATTR_INT_WARP_WIDE_INSTR_OFFSETS
	.align		4
        /*0030*/ 	.byte	0x04, 0x31
        /*0032*/ 	.short	(.L_1316 - .L_1315)


	//   ....[0]....
.L_1315:
        /*0034*/ 	.word	0x00000180


	//   ....[1]....
        /*0038*/ 	.word	0x000001b0


	//----- nvinfo : EIATTR_COOP_GROUP_MASK_REGIDS
	.align		4
.L_1316:
        /*003c*/ 	.byte	0x04, 0x29
        /*003e*/ 	.short	(.L_1318 - .L_1317)


	//   ....[0]....
.L_1317:
        /*0040*/ 	.word	0xffffffff


	//   ....[1]....
        /*0044*/ 	.word	0xffffffff


	//   ....[2]....
        /*0048*/ 	.word	0xffffffff


	//   ....[3]....
        /*004c*/ 	.word	0xffffffff


	//   ....[4]....
        /*0050*/ 	.word	0xffffffff


	//   ....[5]....
        /*0054*/ 	.word	0xffffffff


	//   ....[6]....
        /*0058*/ 	.word	0xffffffff


	//   ....[7]....
        /*005c*/ 	.word	0x0500000f


	//----- nvinfo : EIATTR_COOP_GROUP_INSTR_OFFSETS
	.align		4
.L_1318:
        /*0060*/ 	.byte	0x04, 0x28
        /*0062*/ 	.short	(.L_1320 - .L_1319)


	//   ....[0]....
.L_1319:
        /*0064*/ 	.word	0x00000060


	//   ....[1]....
        /*0068*/ 	.word	0x00000190


	//   ....[2]....
        /*006c*/ 	.word	0x000001e0


	//   ....[3]....
        /*0070*/ 	.word	0x000003d0


	//   ....[4]....
        /*0074*/ 	.word	0x000005f0


	//   ....[5]....
        /*0078*/ 	.word	0x000013e0


	//   ....[6]....
        /*007c*/ 	.word	0x00006cd0


	//   ....[7]....
        /*0080*/ 	.word	0x0000b120


	//----- nvinfo : EIATTR_REG_RECONFIG
	.align		4
.L_1320:
        /*0084*/ 	.byte	0x01, 0x54
	.zero		2


	//----- nvinfo : EIATTR_SYSCALL_OFFSETS
	.align		4
        /*0088*/ 	.byte	0x04, 0x46
        /*008a*/ 	.short	(.L_1322 - .L_1321)


	//   ....[0]....
.L_1321:
        /*008c*/ 	.word	0x00001040


	//   ....[1]....
        /*0090*/ 	.word	0x00001130


	//   ....[2]....
        /*0094*/ 	.word	0x00001270


	//   ....[3]....
        /*0098*/ 	.word	0x00001360


	//----- nvinfo : EIATTR_MBARRIER_INSTR_OFFSETS
	.align		4
.L_1322:
        /*009c*/ 	.byte	0x04, 0x39
        /*009e*/ 	.short	(.L_1324 - .L_1323)


	//   ....[0]....
.L_1323:
        /*00a0*/ 	.word	0x00000280
        /*00a4*/ 	.word	0x000000ff
        /*00a8*/ 	.word	0x00036400
        /*00ac*/ 	.short	0x0100
        /*00ae*/ 	.byte	0x06
	.zero		1


	//   ....[1]....
        /*00b0*/ 	.word	0x00000380
        /*00b4*/ 	.word	0x000000ff
        /*00b8*/ 	.word	0x00036410
        /*00bc*/ 	.short	0x0100
        /*00be*/ 	.byte	0x08
	.zero		1


	//   ....[2]....
        /*00c0*/ 	.word	0x00000390
        /*00c4*/ 	.word	0x000000ff
        /*00c8*/ 	.word	0x00036420
        /*00cc*/ 	.short	0x0100
        /*00ce*/ 	.byte	0x08
	.zero		1


	//   ....[3]....
        /*00d0*/ 	.word	0x000003a0
        /*00d4*/ 	.word	0x000000ff
        /*00d8*/ 	.word	0x00036418
        /*00dc*/ 	.short	0x0100
        /*00de*/ 	.byte	0x08
	.zero		1


	//   ....[4]....
        /*00e0*/ 	.word	0x000003b0
        /*00e4*/ 	.word	0x000000ff
        /*00e8*/ 	.word	0x00036428
        /*00ec*/ 	.short	0x0100
        /*00ee*/ 	.byte	0x08
	.zero		1


	//   ....[5]....
        /*00f0*/ 	.word	0x000004e0
        /*00f4*/ 	.word	0x000000ff
        /*00f8*/ 	.word	0x00036430
        /*00fc*/ 	.short	0x0100
        /*00fe*/ 	.byte	0x08
	.zero		1


	//   ....[6]....
        /*0100*/ 	.word	0x000004f0
        /*0104*/ 	.word	0x000000ff
        /*0108*/ 	.word	0x00036438
        /*010c*/ 	.short	0x0100
        /*010e*/ 	.byte	0x08
	.zero		1


	//   ....[7]....
        /*0110*/ 	.word	0x00001410
        /*0114*/ 	.word	0x000000ff
        /*0118*/ 	.word	0x00036400
        /*011c*/ 	.short	0x010a
        /*011e*/ 	.byte	0x24
	.zero		1


	//   ....[8]....
        /*0120*/ 	.word	0x00001500
        /*0124*/ 	.word	0x000000ff
        /*0128*/ 	.word	0x00036400
        /*012c*/ 	.short	0x010a
        /*012e*/ 	.byte	0x24
	.zero		1


	//   ....[9]....
        /*0130*/ 	.word	0x00001c30
        /*0134*/ 	.word	0x00000003
        /*0138*/ 	.word	0x00036410
        /*013c*/ 	.short	0x010a
        /*013e*/ 	.byte	0x3f
	.zero		1


	//   ....[10]....
        /*0140*/ 	.word	0x00001c70
        /*0144*/ 	.word	0x00000003
        /*0148*/ 	.word	0x00036410
        /*014c*/ 	.short	0x010a
        /*014e*/ 	.byte	0x3f
	.zero		1


	//   ....[11]....
        /*0150*/ 	.word	0x00002310
        /*0154*/ 	.word	0x000000ff
        /*0158*/ 	.word	0x00036430
        /*015c*/ 	.short	0x010a
        /*015e*/ 	.byte	0x24
	.zero		1


	//   ....[12]....
        /*0160*/ 	.word	0x00002350
        /*0164*/ 	.word	0x000000ff
        /*0168*/ 	.word	0x00036430
        /*016c*/ 	.short	0x010a
        /*016e*/ 	.byte	0x24
	.zero		1


	//   ....[13]....
        /*0170*/ 	.word	0x00003d00
        /*0174*/ 	.word	0x000000ff
        /*0178*/ 	.word	0x00000000
        /*017c*/ 	.short	0x0101
        /*017e*/ 	.byte	0x04
	.zero		1


	//   ....[14]....
        /*0180*/ 	.word	0x00004090
        /*0184*/ 	.word	0x00000003
        /*0188*/ 	.word	0x00000000
        /*018c*/ 	.short	0x0101
        /*018e*/ 	.byte	0x3f
	.zero		1


	//   ....[15]....
        /*0190*/ 	.word	0x00008fe0
        /*0194*/ 	.word	0x00000008
        /*0198*/ 	.word	0x00036420
        /*019c*/ 	.short	0x010a
        /*019e*/ 	.byte	0x3f
	.zero		1


	//   ....[16]....
        /*01a0*/ 	.word	0x00009800
        /*01a4*/ 	.word	0x00000008
        /*01a8*/ 	.word	0x00036438
        /*01ac*/ 	.short	0x010a
        /*01ae*/ 	.byte	0x3f
	.zero		1


	//   ....[17]....
        /*01b0*/ 	.word	0x00009b70
        /*01b4*/ 	.word	0x00000008
        /*01b8*/ 	.word	0x00036428
        /*01bc*/ 	.short	0x010a
        /*01be*/ 	.byte	0x3f
	.zero		1


	//   ....[18]....
        /*01c0*/ 	.word	0x00009ea0
        /*01c4*/ 	.word	0x00000008
        /*01c8*/ 	.word	0x00036438
        /*01cc*/ 	.short	0x010a
        /*01ce*/ 	.byte	0x3f
	.zero		1


	//   ....[19]....
        /*01d0*/ 	.word	0x0000a190
        /*01d4*/ 	.word	0x00000008
        /*01d8*/ 	.word	0x00036420
        /*01dc*/ 	.short	0x010a
        /*01de*/ 	.byte	0x3f
	.zero		1


	//   ....[20]....
        /*01e0*/ 	.word	0x0000a510
        /*01e4*/ 	.word	0x00000008
        /*01e8*/ 	.word	0x00036438
        /*01ec*/ 	.short	0x010a
        /*01ee*/ 	.byte	0x3f
	.zero		1


	//   ....[21]....
        /*01f0*/ 	.word	0x0000a810
        /*01f4*/ 	.word	0x00000008
        /*01f8*/ 	.word	0x00036428
        /*01fc*/ 	.short	0x010a
        /*01fe*/ 	.byte	0x3f
	.zero		1


	//   ....[22]....
        /*0200*/ 	.word	0x0000ab50
        /*0204*/ 	.word	0x00000008
        /*0208*/ 	.word	0x00036438
        /*020c*/ 	.short	0x010a
        /*020e*/ 	.byte	0x3f
	.zero		1


	//   ....[23]....
        /*0210*/ 	.word	0x0000afb0
        /*0214*/ 	.word	0x00000009
        /*0218*/ 	.word	0x00000000
        /*021c*/ 	.short	0x010a
        /*021e*/ 	.byte	0x3f
	.zero		1


	//   ....[24]....
        /*0220*/ 	.word	0x0000b030
        /*0224*/ 	.word	0x00000003
        /*0228*/ 	.word	0x00000000
        /*022c*/ 	.short	0x010a
        /*022e*/ 	.byte	0x3f
	.zero		1


	//   ....[25]....
        /*0230*/ 	.word	0x0000b080
        /*0234*/ 	.word	0x00000004
        /*0238*/ 	.word	0x00036438
        /*023c*/ 	.short	0x010a
        /*023e*/ 	.byte	0x3f
	.zero		1


	//   ....[26]....
        /*0240*/ 	.word	0x0000b150
        /*0244*/ 	.word	0x0000009a
        /*0248*/ 	.word	0x00036400
        /*024c*/ 	.short	0x010a
        /*024e*/ 	.byte	0x3f
	.zero		1


	//   ....[27]....
        /*0250*/ 	.word	0x0000b1a0
        /*0254*/ 	.word	0x00000003
        /*0258*/ 	.word	0x00036410
        /*025c*/ 	.short	0x010a
        /*025e*/ 	.byte	0x3f
	.zero		1


	//   ....[28]....
        /*0260*/ 	.word	0x0000b1f0
        /*0264*/ 	.word	0x0000009a
        /*0268*/ 	.word	0x00036430
        /*026c*/ 	.short	0x010a
        /*026e*/ 	.byte	0x3f
	.zero		1


	//   ....[29]....
        /*0270*/ 	.word	0x0000b240
        /*0274*/ 	.word	0x00000008
        /*0278*/ 	.word	0x00036420
        /*027c*/ 	.short	0x010a
        /*027e*/ 	.byte	0x3f
	.zero		1


	//   ....[30]....
        /*0280*/ 	.word	0x0000b290
        /*0284*/ 	.word	0x00000008
        /*0288*/ 	.word	0x00036438
        /*028c*/ 	.short	0x010a
        /*028e*/ 	.byte	0x3f
	.zero		1


	//   ....[31]....
        /*0290*/ 	.word	0x0000b2e0
        /*0294*/ 	.word	0x00000008
        /*0298*/ 	.word	0x00036428
        /*029c*/ 	.short	0x010a
        /*029e*/ 	.byte	0x3f
	.zero		1


	//   ....[32]....
        /*02a0*/ 	.word	0x0000b340
        /*02a4*/ 	.word	0x00000008
        /*02a8*/ 	.word	0x00036438
        /*02ac*/ 	.short	0x010a
        /*02ae*/ 	.byte	0x3f
	.zero		1


	//   ....[33]....
        /*02b0*/ 	.word	0x0000b3c0
        /*02b4*/ 	.word	0x00000008
        /*02b8*/ 	.word	0x00036420
        /*02bc*/ 	.short	0x010a
        /*02be*/ 	.byte	0x3f
	.zero		1


	//   ....[34]....
        /*02c0*/ 	.word	0x0000b410
        /*02c4*/ 	.word	0x00000008
        /*02c8*/ 	.word	0x00036438
        /*02cc*/ 	.short	0x010a
        /*02ce*/ 	.byte	0x3f
	.zero		1


	//   ....[35]....
        /*02d0*/ 	.word	0x0000b460
        /*02d4*/ 	.word	0x00000008
        /*02d8*/ 	.word	0x00036428
        /*02dc*/ 	.short	0x010a
        /*02de*/ 	.byte	0x3f
	.zero		1


	//   ....[36]....
        /*02e0*/ 	.word	0x0000b4b0
        /*02e4*/ 	.word	0x00000008
        /*02e8*/ 	.word	0x00036438
        /*02ec*/ 	.short	0x010a
        /*02ee*/ 	.byte	0x3f
	.zero		1


	//   ....[37]....
        /*02f0*/ 	.word	0x0000b580
        /*02f4*/ 	.word	0x00000009
        /*02f8*/ 	.word	0x00000000
        /*02fc*/ 	.short	0x010a
        /*02fe*/ 	.byte	0x3f
	.zero		1


	//   ....[38]....
        /*0300*/ 	.word	0x0000b5d0
        /*0304*/ 	.word	0x00000003
        /*0308*/ 	.word	0x00000000
        /*030c*/ 	.short	0x010a
        /*030e*/ 	.byte	0x3f
	.zero		1


	//----- nvinfo : EIATTR_NUM_MBARRIERS
	.align		4
.L_1324:
        /*0310*/ 	.byte	0x03, 0x38
        /*0312*/ 	.short	0x0007


	//----- nvinfo : EIATTR_EXIT_INSTR_OFFSETS
	.align		4
        /*0314*/ 	.byte	0x04, 0x1c
        /*0316*/ 	.short	(.L_1326 - .L_1325)


	//   ....[0]....
.L_1325:
        /*0318*/ 	.word	0x0000b0d0


	//----- nvinfo : EIATTR_MAX_THREADS
	.align		4
.L_1326:
        /*031c*/ 	.byte	0x04, 0x05
        /*031e*/ 	.short	(.L_1328 - .L_1327)
.L_1327:
        /*0320*/ 	.word	0x00000200
        /*0324*/ 	.word	0x00000001
        /*0328*/ 	.word	0x00000001


	//----- nvinfo : EIATTR_CRS_STACK_SIZE
	.align		4
.L_1328:
        /*032c*/ 	.byte	0x04, 0x1e
        /*032e*/ 	.short	(.L_1330 - .L_1329)
.L_1329:
        /*0330*/ 	.word	0x00000000


	//----- nvinfo : EIATTR_CBANK_PARAM_SIZE
	.align		4
.L_1330:
        /*0334*/ 	.byte	0x03, 0x19
        /*0336*/ 	.short	0x06f0


	//----- nvinfo : EIATTR_PARAM_CBANK
	.align		4
        /*0338*/ 	.byte	0x04, 0x0a
        /*033a*/ 	.short	(.L_1332 - .L_1331)
	.align		4
.L_1331:
        /*033c*/ 	.word	index@(.nv.constant0._ZN7cutlass13device_kernelIN5flash11enable_sm90INS1_16FlashAttnBwdSm90INS1_25CollectiveMainloopBwdSm90ILi2ELi1ELi1EN4cute5tupleIJNS5_1CILi1EEES8_S8_EEENS6_IJNS7_ILi64EEENS7_ILi96EEENS7_ILi192EEEEEENS_10bfloat16_tEfNS_4arch4Sm90ELb0ELb1ELb0ELb1ELb0ELb0ELb1ELb0ELi3ELi1ELi1ELi1ELb0EEENS1_21CollectiveEpilogueBwdISD_SE_SG_Li384ELb1ELb1ELi3EEENS1_19SingleTileSchedulerILb1ELb0ELb0ELi96EEEEEEEEEvNT_6ParamsE)
        /*0340*/ 	.short	0x0210
        /*0342*/ 	.short	0x06f0


	//----- nvinfo : EIATTR_SW_WAR
	.align		4
.L_1332:
        /*0344*/ 	.byte	0x04, 0x36
        /*0346*/ 	.short	(.L_1334 - .L_1333)
.L_1333:
        /*0348*/ 	.word	0x00000008
.L_1334:


//--------------------- .nv.info._ZN7cutlass13device_kernelIN5flash11enable_sm90INS1_16FlashAttnBwdSm90INS1_25CollectiveMainloopBwdSm90ILi2ELi1ELi1EN4cute5tupleIJNS5_1CILi1EEES8_S8_EEENS6_IJNS7_ILi64EEENS7_ILi96EEENS7_ILi192EEEEEENS_10bfloat16_tEfNS_4arch4Sm90ELb0ELb1ELb0ELb1ELb1ELb0ELb1ELb0ELi3ELi1ELi1ELi1ELb0EEENS1_21CollectiveEpilogueBwdISD_SE_SG_Li384ELb1ELb1ELi3EEENS1_19SingleTileSchedulerILb1ELb0ELb0ELi96EEEEEEEEEvNT_6ParamsE --------------------------
	.section	.nv.info._ZN7cutlass13device_kernelIN5flash11enable_sm90INS1_16FlashAttnBwdSm90INS1_25CollectiveMainloopBwdSm90ILi2ELi1ELi1EN4cute5tupleIJNS5_1CILi1EEES8_S8_EEENS6_IJNS7_ILi64EEENS7_ILi96EEENS7_ILi192EEEEEENS_10bfloat16_tEfNS_4arch4Sm90ELb0ELb1ELb0ELb1ELb1ELb0ELb1ELb0ELi3ELi1ELi1ELi1ELb0EEENS1_21CollectiveEpilogueBwdISD_SE_SG_Li384ELb1ELb1ELi3EEENS1_19SingleTileSchedulerILb1ELb0ELb0ELi96EEEEEEEEEvNT_6ParamsE,"",@"SHT_CUDA_INFO"
	.sectionflags	@""
	.align	4


	//----- nvinfo : EIATTR_CUDA_API_VERSION
	.align		4
        /*0000*/ 	.byte	0x04, 0x37
        /*0002*/ 	.short	(.L_1336 - .L_1335)
.L_1335:
        /*0004*/ 	.word	0x00000082


	//----- nvinfo : EIATTR_KPARAM_INFO
	.align		4
.L_1336:
        /*0008*/ 	.byte	0x04, 0x17
        /*000a*/ 	.short	(.L_1338 - .L_1337)
.L_1337:
        /*000c*/ 	.word	0x00000000
        /*0010*/ 	.short	0x0000
        /*0012*/ 	.short	0x0070
        /*0014*/ 	.byte	0x00, 0xf0, 0x01, 0x1a


	//----- nvinfo : EIATTR_SPARSE_MMA_MASK
	.align		4
.L_1338:
        /*0018*/ 	.byte	0x03, 0x50
        /*001a*/ 	.short	0x0000


	//----- nvinfo : EIATTR_MAXREG_COUNT
	.align		4
        /*001c*/ 	.byte	0x03, 0x1b
        /*001e*/ 	.short	0x0080


	//----- nvinfo : EIATTR_NUM_BARRIERS
	.align		4
        /*0020*/ 	.byte	0x02, 0x4c
        /*0022*/ 	.byte	0x10
	.zero		1


	//----- nvinfo : EIATTR_EXTERNS
	.align		4
        /*0024*/ 	.byte	0x04, 0x0f
        /*0026*/ 	.short	(.L_1340 - .L_1339)


	//   ....[0]....
	.align		4
.L_1339:
        /*0028*/ 	.word	index@(__assertfail)


	//----- nvinfo : EIATTR_MERCURY_ISA_VERSION
	.align		4
.L_1340:
        /*002c*/ 	.byte	0x03, 0x5f
        /*002e*/ 	.short	0x0101


	//----- nvinfo : EIATTR_INT_WARP_WIDE_INSTR_OFFSETS
	.align		4
        /*0030*/ 	.byte	0x04, 0x31
        /*0032*/ 	.short	(.L_1342 - .L_1341)


	//   ....[0]....
.L_1341:
        /*0034*/ 	.word	0x00000180


	//   ....[1]....
        /*0038*/ 	.word	0x000001b0


	//   ....[2]....
        /*003c*/ 	.word	0x00007d50


	//   ....[3]....
        /*0040*/ 	.word	0x000084d0


	//   ....[4]....
        /*0044*/ 	.word	0x00008ac0


	//   ....[5]....
        /*0048*/ 	.word	0x00008d90


	//   ....[6]....
        /*004c*/ 	.word	0x00008ff0


	//   ....[7]....
        /*0050*/ 	.word	0x00009180


	//----- nvinfo : EIATTR_COOP_GROUP_MASK_REGIDS
	.align		4
.L_1342:
        /*0054*/ 	.byte	0x04, 0x29
        /*0056*/ 	.short	(.L_1344 - .L_1343)


	//   ....[0]....
.L_1343:
        /*0058*/ 	.word	0xffffffff


	//   ....[1]....
        /*005c*/ 	.word	0xffffffff


	//   ....[2]....
        /*0060*/ 	.word	0xffffffff


	//   ....[3]....
        /*0064*/ 	.word	0xffffffff


	//   ....[4]....
        /*0068*/ 	.word	0xffffffff


	//   ....[5]....
        /*006c*/ 	.word	0xffffffff


	//   ....[6]....
        /*0070*/ 	.word	0xffffffff


	//   ....[7]....
        /*0074*/ 	.word	0xffffffff


	//   ....[8]....
        /*0078*/ 	.word	0xffffffff


	//   ....[9]....
        /*007c*/ 	.word	0xffffffff


	//   ....[10]....
        /*0080*/ 	.word	0xffffffff


	//   ....[11]....
        /*0084*/ 	.word	0xffffffff


	//   ....[12]....
        /*0088*/ 	.word	0xffffffff


	//   ....[13]....
        /*008c*/ 	.word	0xffffffff


	//   ....[14]....
        /*0090*/ 	.word	0xffffffff


	//   ....[15]....
        /*0094*/ 	.word	0xffffffff


	//   ....[16]....
        /*0098*/ 	.word	0x0500000f


	//   ....[17]....
        /*009c*/ 	.word	0x0500000f


	//   ....[18]....
        /*00a0*/ 	.word	0x0500000f


	//   ....[19]....
        /*00a4*/ 	.word	0x0500000f


	//----- nvinfo : EIATTR_COOP_GROUP_INSTR_OFFSETS
	.align		4
.L_1344:
        /*00a8*/ 	.byte	0x04, 0x28
        /*00aa*/ 	.short	(.L_1346 - .L_1345)


	//   ....[0]....
.L_1345:
        /*00ac*/ 	.word	0x00000060


	//   ....[1]....
        /*00b0*/ 	.word	0x00000190


	//   ....[2]....
        /*00b4*/ 	.word	0x000001e0


	//   ....[3]....
        /*00b8*/ 	.word	0x000003d0


	//   ....[4]....
        /*00bc*/ 	.word	0x000005f0


	//   ....[5]....
        /*00c0*/ 	.word	0x000013e0


	//   ....[6]....
        /*00c4*/ 	.word	0x00006cd0


	//   ....[7]....
        /*00c8*/ 	.word	0x000077c0


	//   ....[8]....
        /*00cc*/ 	.word	0x00007c80


	//   ....[9]....
        /*00d0*/ 	.word	0x00008010


	//   ....[10]....
        /*00d4*/ 	.word	0x00008400


	//   ....[11]....
        /*00d8*/ 	.word	0x00008640


	//   ....[12]....
        /*00dc*/ 	.word	0x000089f0


	//   ....[13]....
        /*00e0*/ 	.word	0x00008cd0


	//   ....[14]....
        /*00e4*/ 	.word	0x00008ef0


	//   ....[15]....
        /*00e8*/ 	.word	0x00009080


	//   ....[16]....
        /*00ec*/ 	.word	0x0000bf90


	//   ....[17]....
        /*00f0*/ 	.word	0x0000c0e0


	//   ....[18]....
        /*00f4*/ 	.word	0x0000c150


	//   ....[19]....
        /*00f8*/ 	.word	0x0000c1c0


	//----- nvinfo : EIATTR_REG_RECONFIG
	.align		4
.L_1346:
        /*00fc*/ 	.byte	0x01, 0x54
	.zero		2


	//----- nvinfo : EIATTR_SYSCALL_OFFSETS
	.align		4
        /*0100*/ 	.byte	0x04, 0x46
        /*0102*/ 	.short	(.L_1348 - .L_1347)


	//   ....[0]....
.L_1347:
        /*0104*/ 	.word	0x00001040


	//   ....[1]....
        /*0108*/ 	.word	0x00001130


	//   ....[2]....
        /*010c*/ 	.word	0x00001270


	//   ....[3]....
        /*0110*/ 	.word	0x00001360


	//----- nvinfo : EIATTR_MBARRIER_INSTR_OFFSETS
	.align		4
.L_1348:
        /*0114*/ 	.byte	0x04, 0x39
        /*0116*/ 	.short	(.L_1350 - .L_1349)


	//   ....[0]....
.L_1349:
        /*0118*/ 	.word	0x00000280
        /*011c*/ 	.word	0x000000ff
        /*0120*/ 	.word	0x00036400
        /*0124*/ 	.short	0x0100
        /*0126*/ 	.byte	0x06
	.zero		1


	//   ....[1]....
        /*0128*/ 	.word	0x00000380
        /*012c*/ 	.word	0x000000ff
        /*0130*/ 	.word	0x00036410
        /*0134*/ 	.short	0x0100
        /*0136*/ 	.byte	0x08
	.zero		1


	//   ....[2]....
        /*0138*/ 	.word	0x00000390
        /*013c*/ 	.word	0x000000ff
        /*0140*/ 	.word	0x00036420
        /*0144*/ 	.short	0x0100
        /*0146*/ 	.byte	0x08
	.zero		1


	//   ....[3]....
        /*0148*/ 	.word	0x000003a0
        /*014c*/ 	.word	0x000000ff
        /*0150*/ 	.word	0x00036418
        /*0154*/ 	.short	0x0100
        /*0156*/ 	.byte	0x08
	.zero		1


	//   ....[4]....
        /*0158*/ 	.word	0x000003b0
        /*015c*/ 	.word	0x000000ff
        /*0160*/ 	.word	0x00036428
        /*0164*/ 	.short	0x0100
        /*0166*/ 	.byte	0x08
	.zero		1


	//   ....[5]....
        /*0168*/ 	.word	0x000004e0
        /*016c*/ 	.word	0x000000ff
        /*0170*/ 	.word	0x00036430
        /*0174*/ 	.short	0x0100
        /*0176*/ 	.byte	0x08
	.zero		1


	//   ....[6]....
        /*0178*/ 	.word	0x000004f0
        /*017c*/ 	.word	0x000000ff
        /*0180*/ 	.word	0x00036438
        /*0184*/ 	.short	0x0100
        /*0186*/ 	.byte	0x08
	.zero		1


	//   ....[7]....
        /*0188*/ 	.word	0x00001410
        /*018c*/ 	.word	0x000000ff
        /*0190*/ 	.word	0x00036400
        /*0194*/ 	.short	0x010a
        /*0196*/ 	.byte	0x24
	.zero		1


	//   ....[8]....
        /*0198*/ 	.word	0x00001500
        /*019c*/ 	.word	0x000000ff
        /*01a0*/ 	.word	0x00036400
        /*01a4*/ 	.short	0x010a
        /*01a6*/ 	.byte	0x24
	.zero		1


	//   ....[9]....
        /*01a8*/ 	.word	0x00001c30
        /*01ac*/ 	.word	0x00000003
        /*01b0*/ 	.word	0x00036410
        /*01b4*/ 	.short	0x010a
        /*01b6*/ 	.byte	0x3f
	.zero		1


	//   ....[10]....
        /*01b8*/ 	.word	0x00001c70
        /*01bc*/ 	.word	0x00000003
        /*01c0*/ 	.word	0x00036410
        /*01c4*/ 	.short	0x010a
        /*01c6*/ 	.byte	0x3f
	.zero		1


	//   ....[11]....
        /*01c8*/ 	.word	0x00002310
        /*01cc*/ 	.word	0x000000ff
        /*01d0*/ 	.word	0x00036430
        /*01d4*/ 	.short	0x010a
        /*01d6*/ 	.byte	0x24
	.zero		1


	//   ....[12]....
        /*01d8*/ 	.word	0x00002350
        /*01dc*/ 	.word	0x000000ff
        /*01e0*/ 	.word	0x00036430
        /*01e4*/ 	.short	0x010a
        /*01e6*/ 	.byte	0x24
	.zero		1


	//   ....[13]....
        /*01e8*/ 	.word	0x00003d00
        /*01ec*/ 	.word	0x000000ff
        /*01f0*/ 	.word	0x00000000
        /*01f4*/ 	.short	0x0101
        /*01f6*/ 	.byte	0x04
	.zero		1


	//   ....[14]....
        /*01f8*/ 	.word	0x00004090
        /*01fc*/ 	.word	0x00000003
        /*0200*/ 	.word	0x00000000
        /*0204*/ 	.short	0x0101
        /*0206*/ 	.byte	0x3f
	.zero		1


	//   ....[15]....
        /*0208*/ 	.word	0x00009e50
        /*020c*/ 	.word	0x00000008
        /*0210*/ 	.word	0x00036420
        /*0214*/ 	.short	0x010a
        /*0216*/ 	.byte	0x3f
	.zero		1


	//   ....[16]....
        /*0218*/ 	.word	0x0000a670
        /*021c*/ 	.word	0x00000008
        /*0220*/ 	.word	0x00036438
        /*0224*/ 	.short	0x010a
        /*0226*/ 	.byte	0x3f
	.zero		1


	//   ....[17]....
        /*0228*/ 	.word	0x0000a9e0
        /*022c*/ 	.word	0x00000008
        /*0230*/ 	.word	0x00036428
        /*0234*/ 	.short	0x010a
        /*0236*/ 	.byte	0x3f
	.zero		1


	//   ....[18]....
        /*0238*/ 	.word	0x0000ad10
        /*023c*/ 	.word	0x00000008
        /*0240*/ 	.word	0x00036438
        /*0244*/ 	.short	0x010a
        /*0246*/ 	.byte	0x3f
	.zero		1


	//   ....[19]....
        /*0248*/ 	.word	0x0000b000
        /*024c*/ 	.word	0x00000008
        /*0250*/ 	.word	0x00036420
        /*0254*/ 	.short	0x010a
        /*0256*/ 	.byte	0x3f
	.zero		1


	//   ....[20]....
        /*0258*/ 	.word	0x0000b380
        /*025c*/ 	.word	0x00000008
        /*0260*/ 	.word	0x00036438
        /*0264*/ 	.short	0x010a
        /*0266*/ 	.byte	0x3f
	.zero		1


	//   ....[21]....
        /*0268*/ 	.word	0x0000b680
        /*026c*/ 	.word	0x00000008
        /*0270*/ 	.word	0x00036428
        /*0274*/ 	.short	0x010a
        /*0276*/ 	.byte	0x3f
	.zero		1


	//   ....[22]....
        /*0278*/ 	.word	0x0000b9c0
        /*027c*/ 	.word	0x00000008
        /*0280*/ 	.word	0x00036438
        /*0284*/ 	.short	0x010a
        /*0286*/ 	.byte	0x3f
	.zero		1


	//   ....[23]....
        /*0288*/ 	.word	0x0000be20
        /*028c*/ 	.word	0x00000009
        /*0290*/ 	.word	0x00000000
        /*0294*/ 	.short	0x010a
        /*0296*/ 	.byte	0x3f
	.zero		1


	//   ....[24]....
        /*0298*/ 	.word	0x0000bea0
        /*029c*/ 	.word	0x00000003
        /*02a0*/ 	.word	0x00000000
        /*02a4*/ 	.short	0x010a
        /*02a6*/ 	.byte	0x3f
	.zero		1


	//   ....[25]....
        /*02a8*/ 	.word	0x0000bef0
        /*02ac*/ 	.word	0x00000004
        /*02b0*/ 	.word	0x00036438
        /*02b4*/ 	.short	0x010a
        /*02b6*/ 	.byte	0x3f
	.zero		1


	//   ....[26]....
        /*02b8*/ 	.word	0x0000bfc0
        /*02bc*/ 	.word	0x0000009a
        /*02c0*/ 	.word	0x00036400
        /*02c4*/ 	.short	0x010a
        /*02c6*/ 	.byte	0x3f
	.zero		1


	//   ....[27]....
        /*02c8*/ 	.word	0x0000c010
        /*02cc*/ 	.word	0x00000003
        /*02d0*/ 	.word	0x00036410
        /*02d4*/ 	.short	0x010a
        /*02d6*/ 	.byte	0x3f
	.zero		1


	//   ....[28]....
        /*02d8*/ 	.word	0x0000c060
        /*02dc*/ 	.word	0x0000009a
        /*02e0*/ 	.word	0x00036430
        /*02e4*/ 	.short	0x010a
        /*02e6*/ 	.byte	0x3f
	.zero		1


	//   ....[29]....
        /*02e8*/ 	.word	0x0000c200
        /*02ec*/ 	.word	0x00000008
        /*02f0*/ 	.word	0x00036420
        /*02f4*/ 	.short	0x010a
        /*02f6*/ 	.byte	0x3f
	.zero		1


	//   ....[30]....
        /*02f8*/ 	.word	0x0000c250
        /*02fc*/ 	.word	0x00000008
        /*0300*/ 	.word	0x00036438
        /*0304*/ 	.short	0x010a
        /*0306*/ 	.byte	0x3f
	.zero		1


	//   ....[31]....
        /*0308*/ 	.word	0x0000c2a0
        /*030c*/ 	.word	0x00000008
        /*0310*/ 	.word	0x00036428
        /*0314*/ 	.short	0x010a
        /*0316*/ 	.byte	0x3f
	.zero		1


	//   ....[32]....
        /*0318*/ 	.word	0x0000c300
        /*031c*/ 	.word	0x00000008
        /*0320*/ 	.word	0x00036438
        /*0324*/ 	.short	0x010a
        /*0326*/ 	.byte	0x3f
	.zero		1


	//   ....[33]....
        /*0328*/ 	.word	0x0000c380
        /*032c*/ 	.word	0x00000008
        /*0330*/ 	.word	0x00036420
        /*0334*/ 	.short	0x010a
        /*0336*/ 	.byte	0x3f
	.zero		1


	//   ....[34]....
        /*0338*/ 	.word	0x0000c3d0
        /*033c*/ 	.word	0x00000008
        /*0340*/ 	.word	0x00036438
        /*0344*/ 	.short	0x010a
        /*0346*/ 	.byte	0x3f
	.zero		1


	//   ....[35]....
        /*0348*/ 	.word	0x0000c420
        /*034c*/ 	.word	0x00000008
        /*0350*/ 	.word	0x00036428
        /*0354*/ 	.short	0x010a
        /*0356*/ 	.byte	0x3f
	.zero		1


	//   ....[36]....
        /*0358*/ 	.word	0x0000c470
        /*035c*/ 	.word	0x00000008
        /*0360*/ 	.word	0x00036438
        /*0364*/ 	.short	0x010a
        /*0366*/ 	.byte	0x3f
	.zero		1


	//   ....[37]....
        /*0368*/ 	.word	0x0000c540
        /*036c*/ 	.word	0x00000009
        /*0370*/ 	.word	0x00000000
        /*0374*/ 	.short	0x010a
        /*0376*/ 	.byte	0x3f
	.zero		1


	//   ....[38]....
        /*0378*/ 	.word	0x0000c590
        /*037c*/ 	.word	0x00000003
        /*0380*/ 	.word	0x00000000
        /*0384*/ 	.short	0x010a
        /*0386*/ 	.byte	0x3f
	.zero		1


	//----- nvinfo : EIATTR_NUM_MBARRIERS
	.align		4
.L_1350:
        /*0388*/ 	.byte	0x03, 0x38
        /*038a*/ 	.short	0x0007


	//----- nvinfo : EIATTR_EXIT_INSTR_OFFSETS
	.align		4
        /*038c*/ 	.byte	0x04, 0x1c
        /*038e*/ 	.short	(.L_1352 - .L_1351)


	//   ....[0]....
.L_1351:
        /*0390*/ 	.word	0x0000bf40


	//----- nvinfo : EIATTR_MAX_THREADS
	.align		4
.L_1352:
        /*0394*/ 	.byte	0x04, 0x05
        /*0396*/ 	.short	(.L_1354 - .L_1353)
.L_1353:
        /*0398*/ 	.word	0x00000200
        /*039c*/ 	.word	0x00000001
        /*03a0*/ 	.word	0x00000001


	//----- nvinfo : EIATTR_CRS_STACK_SIZE
	.align		4
.L_1354:
        /*03a4*/ 	.byte	0x04, 0x1e
        /*03a6*/ 	.short	(.L_1356 - .L_1355)
.L_1355:
        /*03a8*/ 	.word	0x00000000


	//----- nvinfo : EIATTR_CBANK_PARAM_SIZE
	.align		4
.L_1356:
        /*03ac*/ 	.byte	0x03, 0x19
        /*03ae*/ 	.short	0x06f0


	//----- nvinfo : EIATTR_PARAM_CBANK
	.align		4
        /*03b0*/ 	.byte	0x04, 0x0a
        /*03b2*/ 	.short	(.L_1358 - .L_1357)
	.align		4
.L_1357:
        /*03b4*/ 	.word	index@(.nv.constant0._ZN7cutlass13device_kernelIN5flash11enable_sm90INS1_16FlashAttnBwdSm90INS1_25CollectiveMainloopBwdSm90ILi2ELi1ELi1EN4cute5tupleIJNS5_1CILi1EEES8_S8_EEENS6_IJNS7_ILi64EEENS7_ILi96EEENS7_ILi192EEEEEENS_10bfloat16_tEfNS_4arch4Sm90ELb0ELb1ELb0ELb1ELb1ELb0ELb1ELb0ELi3ELi1ELi1ELi1ELb0EEENS1_21CollectiveEpilogueBwdISD_SE_SG_Li384ELb1ELb1ELi3EEENS1_19SingleTileSchedulerILb1ELb0ELb0ELi96EEEEEEEEEvNT_6ParamsE)
        /*03b8*/ 	.short	0x0210
        /*03ba*/ 	.short	0x06f0


	//----- nvinfo : EIATTR_SW_WAR
	.align		4
.L_1358:
        /*03bc*/ 	.byte	0x04, 0x36
        /*03be*/ 	.short	(.L_1360 - .L_1359)
.L_1359:
        /*03c0*/ 	.word	0x00000008
.L_1360:


//--------------------- .nv.info._ZN7cutlass13device_kernelIN5flash11enable_sm90INS1_16FlashAttnBwdSm90INS1_25CollectiveMainloopBwdSm90ILi2ELi1ELi1EN4cute5tupleIJNS5_1CILi1EEES8_S8_EEENS6_IJNS7_ILi64EEENS7_ILi96EEENS7_ILi192EEEEEENS_10bfloat16_tEfNS_4arch4Sm90ELb0ELb1ELb0ELb1ELb0ELb0ELb1ELb0ELi3ELi1ELi1ELi1ELb0EEENS1_24CollectiveEpilogueBwdGQAISD_fSG_Li384ELb1ELb0EEENS1_19SingleTileSchedulerILb1ELb0ELb0ELi96EEEEEEEEEvNT_6ParamsE --------------------------
	.section	.nv.info._ZN7cutlass13device_kernelIN5flash11enable_sm90INS1_16FlashAttnBwdSm90INS1_25CollectiveMainloopBwdSm90ILi2ELi1ELi1EN4cute5tupleIJNS5_1CILi1EEES8_S8_EEENS6_IJNS7_ILi64EEENS7_ILi96EEENS7_ILi192EEEEEENS_10bfloat16_tEfNS_4arch4Sm90ELb0ELb1ELb0ELb1ELb0ELb0ELb1ELb0ELi3ELi1ELi1ELi1ELb0EEENS1_24CollectiveEpilogueBwdGQAISD_fSG_Li384ELb1ELb0EEENS1_19SingleTileSchedulerILb1ELb0ELb0ELi96EEEEEEEEEvNT_6ParamsE,"",@"SHT_CUDA_INFO"
	.sectionflags	@""
	.align	4


	//----- nvinfo : EIATTR_CUDA_API_VERSION
	.align		4
        /*0000*/ 	.byte	0x04, 0x37
        /*0002*/ 	.short	(.L_1362 - .L_1361)
.L_1361:
        /*0004*/ 	.word	0x00000082


	//----- nvinfo : EIATTR_KPARAM_INFO
	.align		4
.L_1362:
        /*0008*/ 	.byte	0x04, 0x17
        /*000a*/ 	.short	(.L_1364 - .L_1363)
.L_1363:
        /*000c*/ 	.word	0x00000000
        /*0010*/ 	.short	0x0000
        /*0012*/ 	.short	0x0070
        /*0014*/ 	.byte	0x00, 0xf0, 0x01, 0x1a


	//----- nvinfo : EIATTR_SPARSE_MMA_MASK
	.align		4
.L_1364:
        /*0018*/ 	.byte	0x03, 0x50
        /*001a*/ 	.short	0x0000


	//----- nvinfo : EIATTR_MAXREG_COUNT
	.align		4
        /*001c*/ 	.byte	0x03, 0x1b
        /*001e*/ 	.short	0x0080


	//----- nvinfo : EIATTR_NUM_BARRIERS
	.align		4
        /*0020*/ 	.byte	0x02, 0x4c
        /*0022*/ 	.byte	0x10
	.zero		1


	//----- nvinfo : EIATTR_EXTERNS
	.align		4
        /*0024*/ 	.byte	0x04, 0x0f
        /*0026*/ 	.short	(.L_1366 - .L_1365)


	//   ....[0]....
	.align		4
.L_1365:
        /*0028*/ 	.word	index@(__assertfail)


	//----- nvinfo : EIATTR_MERCURY_ISA_VERSION
	.align		4
.L_1366:
        /*002c*/ 	.byte	0x03, 0x5f
        /*002e*/ 	.short	0x0101


	//----- nvinfo : EIATTR_INT_WARP_WIDE_INSTR_OFFSETS
	.align		4
        /*0030*/ 	.byte	0x04, 0x31
        /*0032*/ 	.short	(.L_1368 - .L_1367)


	//   ....[0]....
.L_1367:
        /*0034*/ 	.word	0x00000180


	//   ....[1]....
        /*0038*/ 	.word	0x000001b0


	//----- nvinfo : EIATTR_COOP_GROUP_MASK_REGIDS
	.align		4
.L_1368:
        /*003c*/ 	.byte	0x04, 0x29
        /*003e*/ 	.short	(.L_1370 - .L_1369)


	//   ....[0]....
.L_1369:
        /*0040*/ 	.word	0xffffffff


	//   ....[1]....
        /*0044*/ 	.word	0xffffffff


	//   ....[2]....
        /*0048*/ 	.word	0xffffffff


	//   ....[3]....
        /*004c*/ 	.word	0xffffffff


	//   ....[4]....
        /*0050*/ 	.word	0xffffffff


	//   ....[5]....
        /*0054*/ 	.word	0xffffffff


	//   ....[6]....
        /*0058*/ 	.word	0xffffffff


	//   ....[7]....
        /*005c*/ 	.word	0x0500000f


	//----- nvinfo : EIATTR_COOP_GROUP_INSTR_OFFSETS
	.align		4
.L_1370:
        /*0060*/ 	.byte	0x04, 0x28
        /*0062*/ 	.short	(.L_1372 - .L_1371)


	//   ....[0]....
.L_1371:
        /*0064*/ 	.word	0x00000060


	//   ....[1]....
        /*0068*/ 	.word	0x00000190


	//   ....[2]....
        /*006c*/ 	.word	0x000001e0


	//   ....[3]....
        /*0070*/ 	.word	0x000003d0


	//   ....[4]....
        /*0074*/ 	.word	0x000005f0


	//   ....[5]....
        /*0078*/ 	.word	0x000013e0


	//   ....[6]....
        /*007c*/ 	.word	0x00004d00


	//   ....[7]....
        /*0080*/ 	.word	0x00009150


	//----- nvinfo : EIATTR_REG_RECONFIG
	.align		4
.L_1372:
        /*0084*/ 	.byte	0x01, 0x54
	.zero		2


	//----- nvinfo : EIATTR_SYSCALL_OFFSETS
	.align		4
        /*0088*/ 	.byte	0x04, 0x46
        /*008a*/ 	.short	(.L_1374 - .L_1373)


	//   ....[0]....
.L_1373:
        /*008c*/ 	.word	0x00001040


	//   ....[1]....
        /*0090*/ 	.word	0x00001130


	//   ....[2]....
        /*0094*/ 	.word	0x00001270


	//   ....[3]....
        /*0098*/ 	.word	0x00001360


	//----- nvinfo : EIATTR_MBARRIER_INSTR_OFFSETS
	.align		4
.L_1374:
        /*009c*/ 	.byte	0x04, 0x39
        /*009e*/ 	.short	(.L_1376 - .L_1375)


	//   ....[0]....
.L_1375:
        /*00a0*/ 	.word	0x00000280
        /*00a4*/ 	.word	0x000000ff
        /*00a8*/ 	.word	0x00036400
        /*00ac*/ 	.short	0x0100
        /*00ae*/ 	.byte	0x06
	.zero		1


	//   ....[1]....
        /*00b0*/ 	.word	0x00000380
        /*00b4*/ 	.word	0x000000ff
        /*00b8*/ 	.word	0x00036410
        /*00bc*/ 	.short	0x0100
        /*00be*/ 	.byte	0x08
	.zero		1


	//   ....[2]....
        /*00c0*/ 	.word	0x00000390
        /*00c4*/ 	.word	0x000000ff
        /*00c8*/ 	.word	0x00036420
        /*00cc*/ 	.short	0x0100
        /*00ce*/ 	.byte	0x08
	.zero		1


	//   ....[3]....
        /*00d0*/ 	.word	0x000003a0
        /*00d4*/ 	.word	0x000000ff
        /*00d8*/ 	.word	0x00036418
        /*00dc*/ 	.short	0x0100
        /*00de*/ 	.byte	0x08
	.zero		1


	//   ....[4]....
        /*00e0*/ 	.word	0x000003b0
        /*00e4*/ 	.word	0x000000ff
        /*00e8*/ 	.word	0x00036428
        /*00ec*/ 	.short	0x0100
        /*00ee*/ 	.byte	0x08
	.zero		1


	//   ....[5]....
        /*00f0*/ 	.word	0x000004e0
        /*00f4*/ 	.word	0x000000ff
        /*00f8*/ 	.word	0x00036430
        /*00fc*/ 	.short	0x0100
        /*00fe*/ 	.byte	0x08
	.zero		1


	//   ....[6]....
        /*0100*/ 	.word	0x000004f0
        /*0104*/ 	.word	0x000000ff
        /*0108*/ 	.word	0x00036438
        /*010c*/ 	.short	0x0100
        /*010e*/ 	.byte	0x08
	.zero		1


	//   ....[7]....
        /*0110*/ 	.word	0x00001410
        /*0114*/ 	.word	0x000000ff
        /*0118*/ 	.word	0x00036400
        /*011c*/ 	.short	0x010a
        /*011e*/ 	.byte	0x24
	.zero		1


	//   ....[8]....
        /*0120*/ 	.word	0x00001500
        /*0124*/ 	.word	0x000000ff
        /*0128*/ 	.word	0x00036400
        /*012c*/ 	.short	0x010a
        /*012e*/ 	.byte	0x24
	.zero		1


	//   ....[9]....
        /*0130*/ 	.word	0x00001c30
        /*0134*/ 	.word	0x00000003
        /*0138*/ 	.word	0x00036410
        /*013c*/ 	.short	0x010a
        /*013e*/ 	.byte	0x3f
	.zero		1


	//   ....[10]....
        /*0140*/ 	.word	0x00001c70
        /*0144*/ 	.word	0x00000003
        /*0148*/ 	.word	0x00036410
        /*014c*/ 	.short	0x010a
        /*014e*/ 	.byte	0x3f
	.zero		1


	//   ....[11]....
        /*0150*/ 	.word	0x00002310
        /*0154*/ 	.word	0x000000ff
        /*0158*/ 	.word	0x00036430
        /*015c*/ 	.short	0x010a
        /*015e*/ 	.byte	0x24
	.zero		1


	//   ....[12]....
        /*0160*/ 	.word	0x00002350
        /*0164*/ 	.word	0x000000ff
        /*0168*/ 	.word	0x00036430
        /*016c*/ 	.short	0x010a
        /*016e*/ 	.byte	0x24
	.zero		1


	//   ....[13]....
        /*0170*/ 	.word	0x00003d00
        /*0174*/ 	.word	0x000000ff
        /*0178*/ 	.word	0x00000000
        /*017c*/ 	.short	0x0101
        /*017e*/ 	.byte	0x04
	.zero		1


	//   ....[14]....
        /*0180*/ 	.word	0x00004090
        /*0184*/ 	.word	0x00000003
        /*0188*/ 	.word	0x00000000
        /*018c*/ 	.short	0x0101
        /*018e*/ 	.byte	0x3f
	.zero		1


	//   ....[15]....
        /*0190*/ 	.word	0x00007010
        /*0194*/ 	.word	0x00000008
        /*0198*/ 	.word	0x00036420
        /*019c*/ 	.short	0x010a
        /*019e*/ 	.byte	0x3f
	.zero		1


	//   ....[16]....
        /*01a0*/ 	.word	0x00007830
        /*01a4*/ 	.word	0x00000008
        /*01a8*/ 	.word	0x00036438
        /*01ac*/ 	.short	0x010a
        /*01ae*/ 	.byte	0x3f
	.zero		1


	//   ....[17]....
        /*01b0*/ 	.word	0x00007ba0
        /*01b4*/ 	.word	0x00000008
        /*01b8*/ 	.word	0x00036428
        /*01bc*/ 	.short	0x010a
        /*01be*/ 	.byte	0x3f
	.zero		1


	//   ....[18]....
        /*01c0*/ 	.word	0x00007ed0
        /*01c4*/ 	.word	0x00000008
        /*01c8*/ 	.word	0x00036438
        /*01cc*/ 	.short	0x010a
        /*01ce*/ 	.byte	0x3f
	.zero		1


	//   ....[19]....
        /*01d0*/ 	.word	0x000081c0
        /*01d4*/ 	.word	0x00000008
        /*01d8*/ 	.word	0x00036420
        /*01dc*/ 	.short	0x010a
        /*01de*/ 	.byte	0x3f
	.zero		1


	//   ....[20]....
        /*01e0*/ 	.word	0x00008540
        /*01e4*/ 	.word	0x00000008
        /*01e8*/ 	.word	0x00036438
        /*01ec*/ 	.short	0x010a
        /*01ee*/ 	.byte	0x3f
	.zero		1


	//   ....[21]....
        /*01f0*/ 	.word	0x00008840
        /*01f4*/ 	.word	0x00000008
        /*01f8*/ 	.word	0x00036428
        /*01fc*/ 	.short	0x010a
        /*01fe*/ 	.byte	0x3f
	.zero		1


	//   ....[22]....
        /*0200*/ 	.word	0x00008b80
        /*0204*/ 	.word	0x00000008
        /*0208*/ 	.word	0x00036438
        /*020c*/ 	.short	0x010a
        /*020e*/ 	.byte	0x3f
	.zero		1


	//   ....[23]....
        /*0210*/ 	.word	0x00008fe0
        /*0214*/ 	.word	0x00000009
        /*0218*/ 	.word	0x00000000
        /*021c*/ 	.short	0x010a
        /*021e*/ 	.byte	0x3f
	.zero		1


	//   ....[24]....
        /*0220*/ 	.word	0x00009060
        /*0224*/ 	.word	0x00000003
        /*0228*/ 	.word	0x00000000
        /*022c*/ 	.short	0x010a
        /*022e*/ 	.byte	0x3f
	.zero		1


	//   ....[25]....
        /*0230*/ 	.word	0x000090b0
        /*0234*/ 	.word	0x00000004
        /*0238*/ 	.word	0x00036438
        /*023c*/ 	.short	0x010a
        /*023e*/ 	.byte	0x3f
	.zero		1


	//   ....[26]....
        /*0240*/ 	.word	0x00009180
        /*0244*/ 	.word	0x0000009a
        /*0248*/ 	.word	0x00036400
        /*024c*/ 	.short	0x010a
        /*024e*/ 	.byte	0x3f
	.zero		1


	//   ....[27]....
        /*0250*/ 	.word	0x000091d0
        /*0254*/ 	.word	0x00000003
        /*0258*/ 	.word	0x00036410
        /*025c*/ 	.short	0x010a
        /*025e*/ 	.byte	0x3f
	.zero		1


	//   ....[28]....
        /*0260*/ 	.word	0x00009220
        /*0264*/ 	.word	0x0000009a
        /*0268*/ 	.word	0x00036430
        /*026c*/ 	.short	0x010a
        /*026e*/ 	.byte	0x3f
	.zero		1


	//   ....[29]....
        /*0270*/ 	.word	0x00009270
        /*0274*/ 	.word	0x00000008
        /*0278*/ 	.word	0x00036420
        /*027c*/ 	.short	0x010a
        /*027e*/ 	.byte	0x3f
	.zero		1


	//   ....[30]....
        /*0280*/ 	.word	0x000092c0
        /*0284*/ 	.word	0x00000008
        /*0288*/ 	.word	0x00036438
        /*028c*/ 	.short	0x010a
        /*028e*/ 	.byte	0x3f
	.zero		1


	//   ....[31]....
        /*0290*/ 	.word	0x00009310
        /*0294*/ 	.word	0x00000008
        /*0298*/ 	.word	0x00036428
        /*029c*/ 	.short	0x010a
        /*029e*/ 	.byte	0x3f
	.zero		1


	//   ....[32]....
        /*02a0*/ 	.word	0x00009370
        /*02a4*/ 	.word	0x00000008
        /*02a8*/ 	.word	0x00036438
        /*02ac*/ 	.short	0x010a
        /*02ae*/ 	.byte	0x3f
	.zero		1


	//   ....[33]....
        /*02b0*/ 	.word	0x000093f0
        /*02b4*/ 	.word	0x00000008
        /*02b8*/ 	.word	0x00036420
        /*02bc*/ 	.short	0x010a
        /*02be*/ 	.byte	0x3f
	.zero		1


	//   ....[34]....
        /*02c0*/ 	.word	0x00009440
        /*02c4*/ 	.word	0x00000008
        /*02c8*/ 	.word	0x00036438
        /*02cc*/ 	.short	0x010a
        /*02ce*/ 	.byte	0x3f
	.zero		1


	//   ....[35]....
        /*02d0*/ 	.word	0x00009490
        /*02d4*/ 	.word	0x00000008
        /*02d8*/ 	.word	0x00036428
        /*02dc*/ 	.short	0x010a
        /*02de*/ 	.byte	0x3f
	.zero		1


	//   ....[36]....
        /*02e0*/ 	.word	0x000094e0
        /*02e4*/ 	.word	0x00000008
        /*02e8*/ 	.word	0x00036438
        /*02ec*/ 	.short	0x010a
        /*02ee*/ 	.byte	0x3f
	.zero		1


	//   ....[37]....
        /*02f0*/ 	.word	0x000095b0
        /*02f4*/ 	.word	0x00000009
        /*02f8*/ 	.word	0x00000000
        /*02fc*/ 	.short	0x010a
        /*02fe*/ 	.byte	0x3f
	.zero		1


	//   ....[38]....
        /*0300*/ 	.word	0x00009600
        /*0304*/ 	.word	0x00000003
        /*0308*/ 	.word	0x00000000
        /*030c*/ 	.short	0x010a
        /*030e*/ 	.byte	0x3f
	.zero		1


	//----- nvinfo : EIATTR_NUM_MBARRIERS
	.align		4
.L_1376:
        /*0310*/ 	.byte	0x03, 0x38
        /*0312*/ 	.short	0x0007


	//----- nvinfo : EIATTR_EXIT_INSTR_OFFSETS
	.align		4
        /*0314*/ 	.byte	0x04, 0x1c
        /*0316*/ 	.short	(.L_1378 - .L_1377)


	//   ....[0]....
.L_1377:
        /*0318*/ 	.word	0x00009100


	//----- nvinfo : EIATTR_MAX_THREADS
	.align		4
.L_1378:
        /*031c*/ 	.byte	0x04, 0x05
        /*031e*/ 	.short	(.L_1380 - .L_1379)
.L_1379:
        /*0320*/ 	.word	0x00000200
        /*0324*/ 	.word	0x00000001
        /*0328*/ 	.word	0x00000001


	//----- nvinfo : EIATTR_CRS_STACK_SIZE
	.align		4
.L_1380:
        /*032c*/ 	.byte	0x04, 0x1e
        /*032e*/ 	.short	(.L_1382 - .L_1381)
.L_1381:
        /*0330*/ 	.word	0x00000000


	//----- nvinfo : EIATTR_CBANK_PARAM_SIZE
	.align		4
.L_1382:
        /*0334*/ 	.byte	0x03, 0x19
        /*0336*/ 	.short	0x06f0


	//----- nvinfo : EIATTR_PARAM_CBANK
	.align		4
        /*0338*/ 	.byte	0x04, 0x0a
        /*033a*/ 	.short	(.L_1384 - .L_1383)
	.align		4
.L_1383:
        /*033c*/ 	.word	index@(.nv.constant0._ZN7cutlass13device_kernelIN5flash11enable_sm90INS1_16FlashAttnBwdSm90INS1_25CollectiveMainloopBwdSm90ILi2ELi1ELi1EN4cute5tupleIJNS5_1CILi1EEES8_S8_EEENS6_IJNS7_ILi64EEENS7_ILi96EEENS7_ILi192EEEEEENS_10bfloat16_tEfNS_4arch4Sm90ELb0ELb1ELb0ELb1ELb0ELb0ELb1ELb0ELi3ELi1ELi1ELi1ELb0EEENS1_24CollectiveEpilogueBwdGQAISD_fSG_Li384ELb1ELb0EEENS1_19SingleTileSchedulerILb1ELb0ELb0ELi96EEEEEEEEEvNT_6ParamsE)
        /*0340*/ 	.short	0x0210
        /*0342*/ 	.short	0x06f0


	//----- nvinfo : EIATTR_SW_WAR
	.align		4
.L_1384:
        /*0344*/ 	.byte	0x04, 0x36
        /*0346*/ 	.short	(.L_1386 - .L_1385)
.L_1385:
        /*0348*/ 	.word	0x00000008
.L_1386:


//--------------------- .nv.info._ZN7cutlass13device_kernelIN5flash11enable_sm90INS1_16FlashAttnBwdSm90INS1_25CollectiveMainloopBwdSm90ILi2ELi1ELi1EN4cute5tupleIJNS5_1CILi1EEES8_S8_EEENS6_IJNS7_ILi64EEENS7_ILi96EEENS7_ILi192EEEEEENS_10bfloat16_tEfNS_4arch4Sm90ELb0ELb1ELb0ELb1ELb1ELb0ELb1ELb0ELi3ELi1ELi1ELi1ELb0EEENS1_24CollectiveEpilogueBwdGQAISD_fSG_Li384ELb1ELb1EEENS1_19SingleTileSchedulerILb1ELb0ELb0ELi96EEEEEEEEEvNT_6ParamsE --------------------------
	.section	.nv.info._ZN7cutlass13device_kernelIN5flash11enable_sm90INS1_16FlashAttnBwdSm90INS1_25CollectiveMainloopBwdSm90ILi2ELi1ELi1EN4cute5tupleIJNS5_1CILi1EEES8_S8_EEENS6_IJNS7_ILi64EEENS7_ILi96EEENS7_ILi192EEEEEENS_10bfloat16_tEfNS_4arch4Sm90ELb0ELb1ELb0ELb1ELb1ELb0ELb1ELb0ELi3ELi1ELi1ELi1ELb0EEENS1_24CollectiveEpilogueBwdGQAISD_fSG_Li384ELb1ELb1EEENS1_19SingleTileSchedulerILb1ELb0ELb0ELi96EEEEEEEEEvNT_6ParamsE,"",@"SHT_CUDA_INFO"
	.sectionflags	@""
	.align	4


	//----- nvinfo : EIATTR_CUDA_API_VERSION
	.align		4
        /*0000*/ 	.byte	0x04, 0x37
        /*0002*/ 	.short	(.L_1388 - .L_1387)
.L_1387:
        /*0004*/ 	.word	0x00000082


	//----- nvinfo : EIATTR_KPARAM_INFO
	.align		4
.L_1388:
        /*0008*/ 	.byte	0x04, 0x17
        /*000a*/ 	.short	(.L_1390 - .L_1389)
.L_1389:
        /*000c*/ 	.word	0x00000000
        /*0010*/ 	.short	0x0000
        /*0012*/ 	.short	0x0070
        /*0014*/ 	.byte	0x00, 0xf0, 0x01, 0x1a


	//----- nvinfo : EIATTR_SPARSE_MMA_MASK
	.align		4
.L_1390:
        /*0018*/ 	.byte	0x03, 0x50
        /*001a*/ 	.short	0x0000


	//----- nvinfo : EIATTR_MAXREG_COUNT
	.align		4
        /*001c*/ 	.byte	0x03, 0x1b
        /*001e*/ 	.short	0x0080


	//----- nvinfo : EIATTR_NUM_BARRIERS
	.align		4
        /*0020*/ 	.byte	0x02, 0x4c
        /*0022*/ 	.byte	0x10
	.zero		1


	//----- nvinfo : EIATTR_EXTERNS
	.align		4
        /*0024*/ 	.byte	0x04, 0x0f
        /*0026*/ 	.short	(.L_1392 - .L_1391)


	//   ....[0]....
	.align		4
.L_1391:
        /*0028*/ 	.word	index@(__assertfail)


	//----- nvinfo : EIATTR_MERCURY_ISA_VERSION
	.align		4
.L_1392:
        /*002c*/ 	.byte	0x03, 0x5f
        /*002e*/ 	.short	0x0101


	//----- nvinfo : EIATTR_INT_WARP_WIDE_INSTR_OFFSETS
	.align		4
        /*0030*/ 	.byte	0x04, 0x31
        /*0032*/ 	.short	(.L_1394 - .L_1393)


	//   ....[0]....
.L_1393:
        /*0034*/ 	.word	0x00000180


	//   ....[1]....
        /*0038*/ 	.word	0x000001b0


	//   ....[2]....
        /*003c*/ 	.word	0x00006210


	//   ....[3]....
        /*0040*/ 	.word	0x00006990


	//   ....[4]....
        /*0044*/ 	.word	0x00006f80


	//   ....[5]....
        /*0048*/ 	.word	0x00007250


	//   ....[6]....
        /*004c*/ 	.word	0x000074b0


	//   ....[7]....
        /*0050*/ 	.word	0x00007640


	//----- nvinfo : EIATTR_COOP_GROUP_MASK_REGIDS
	.align		4
.L_1394:
        /*0054*/ 	.byte	0x04, 0x29
        /*0056*/ 	.short	(.L_1396 - .L_1395)


	//   ....[0]....
.L_1395:
        /*0058*/ 	.word	0xffffffff


	//   ....[1]....
        /*005c*/ 	.word	0xffffffff


	//   ....[2]....
        /*0060*/ 	.word	0xffffffff


	//   ....[3]....
        /*0064*/ 	.word	0xffffffff


	//   ....[4]....
        /*0068*/ 	.word	0xffffffff


	//   ....[5]....
        /*006c*/ 	.word	0xffffffff


	//   ....[6]....
        /*0070*/ 	.word	0xffffffff


	//   ....[7]....
        /*0074*/ 	.word	0xffffffff


	//   ....[8]....
        /*0078*/ 	.word	0xffffffff


	//   ....[9]....
        /*007c*/ 	.word	0xffffffff


	//   ....[10]....
        /*0080*/ 	.word	0xffffffff


	//   ....[11]....
        /*0084*/ 	.word	0xffffffff


	//   ....[12]....
        /*0088*/ 	.word	0xffffffff


	//   ....[13]....
        /*008c*/ 	.word	0xffffffff


	//   ....[14]....
        /*0090*/ 	.word	0xffffffff


	//   ....[15]....
        /*0094*/ 	.word	0xffffffff


	//   ....[16]....
        /*0098*/ 	.word	0xffffffff


	//   ....[17]....
        /*009c*/ 	.word	0xffffffff


	//   ....[18]....
        /*00a0*/ 	.word	0xffffffff


	//   ....[19]....
        /*00a4*/ 	.word	0xffffffff


	//   ....[20]....
        /*00a8*/ 	.word	0x0500000f


	//   ....[21]....
        /*00ac*/ 	.word	0x0500000f


	//   ....[22]....
        /*00b0*/ 	.word	0x0500000f


	//   ....[23]....
        /*00b4*/ 	.word	0x0500000f


	//   ....[24]....
        /*00b8*/ 	.word	0x0500000f


	//   ....[25]....
        /*00bc*/ 	.word	0x0500000f


	//----- nvinfo : EIATTR_COOP_GROUP_INSTR_OFFSETS
	.align		4
.L_1396:
        /*00c0*/ 	.byte	0x04, 0x28
        /*00c2*/ 	.short	(.L_1398 - .L_1397)


	//   ....[0]....
.L_1397:
        /*00c4*/ 	.word	0x00000060


	//   ....[1]....
        /*00c8*/ 	.word	0x00000190


	//   ....[2]....
        /*00cc*/ 	.word	0x000001e0


	//   ....[3]....
        /*00d0*/ 	.word	0x000003d0


	//   ....[4]....
        /*00d4*/ 	.word	0x000005f0


	//   ....[5]....
        /*00d8*/ 	.word	0x000013e0


	//   ....[6]....
        /*00dc*/ 	.word	0x00004ad0


	//   ....[7]....
        /*00e0*/ 	.word	0x00004c60


	//   ....[8]....
        /*00e4*/ 	.word	0x00004ef0


	//   ....[9]....
        /*00e8*/ 	.word	0x00005080


	//   ....[10]....
        /*00ec*/ 	.word	0x00005190


	//   ....[11]....
        /*00f0*/ 	.word	0x00005c80


	//   ....[12]....
        /*00f4*/ 	.word	0x00006140


	//   ....[13]....
        /*00f8*/ 	.word	0x000064d0


	//   ....[14]....
        /*00fc*/ 	.word	0x000068c0


	//   ....[15]....
        /*0100*/ 	.word	0x00006b00


	//   ....[16]....
        /*0104*/ 	.word	0x00006eb0


	//   ....[17]....
        /*0108*/ 	.word	0x00007190


	//   ....[18]....
        /*010c*/ 	.word	0x000073b0


	//   ....[19]....
        /*0110*/ 	.word	0x00007540


	//   ....[20]....
        /*0114*/ 	.word	0x0000a450


	//   ....[21]....
        /*0118*/ 	.word	0x0000a5a0


	//   ....[22]....
        /*011c*/ 	.word	0x0000a610


	//   ....[23]....
        /*0120*/ 	.word	0x0000a680


	//   ....[24]....
        /*0124*/ 	.word	0x0000a6f0


	//   ....[25]....
        /*0128*/ 	.word	0x0000a760


	//----- nvinfo : EIATTR_REG_RECONFIG
	.align		4
.L_1398:
        /*012c*/ 	.byte	0x01, 0x54
	.zero		2


	//----- nvinfo : EIATTR_SYSCALL_OFFSETS
	.align		4
        /*0130*/ 	.byte	0x04, 0x46
        /*0132*/ 	.short	(.L_1400 - .L_1399)


	//   ....[0]....
.L_1399:
        /*0134*/ 	.word	0x00001040


	//   ....[1]....
        /*0138*/ 	.word	0x00001130


	//   ....[2]....
        /*013c*/ 	.word	0x00001270


	//   ....[3]....
        /*0140*/ 	.word	0x00001360


	//----- nvinfo : EIATTR_MBARRIER_INSTR_OFFSETS
	.align		4
.L_1400:
        /*0144*/ 	.byte	0x04, 0x39
        /*0146*/ 	.short	(.L_1402 - .L_1401)


	//   ....[0]....
.L_1401:
        /*0148*/ 	.word	0x00000280
        /*014c*/ 	.word	0x000000ff
        /*0150*/ 	.word	0x00036400
        /*0154*/ 	.short	0x0100
        /*0156*/ 	.byte	0x06
	.zero		1


	//   ....[1]....
        /*0158*/ 	.word	0x00000380
        /*015c*/ 	.word	0x000000ff
        /*0160*/ 	.word	0x00036410
        /*0164*/ 	.short	0x0100
        /*0166*/ 	.byte	0x08
	.zero		1


	//   ....[2]....
        /*0168*/ 	.word	0x00000390
        /*016c*/ 	.word	0x000000ff
        /*0170*/ 	.word	0x00036420
        /*0174*/ 	.short	0x0100
        /*0176*/ 	.byte	0x08
	.zero		1


	//   ....[3]....
        /*0178*/ 	.word	0x000003a0
        /*017c*/ 	.word	0x000000ff
        /*0180*/ 	.word	0x00036418
        /*0184*/ 	.short	0x0100
        /*0186*/ 	.byte	0x08
	.zero		1


	//   ....[4]....
        /*0188*/ 	.word	0x000003b0
        /*018c*/ 	.word	0x000000ff
        /*0190*/ 	.word	0x00036428
        /*0194*/ 	.short	0x0100
        /*0196*/ 	.byte	0x08
	.zero		1


	//   ....[5]....
        /*0198*/ 	.word	0x000004e0
        /*019c*/ 	.word	0x000000ff
        /*01a0*/ 	.word	0x00036430
        /*01a4*/ 	.short	0x0100
        /*01a6*/ 	.byte	0x08
	.zero		1


	//   ....[6]....
        /*01a8*/ 	.word	0x000004f0
        /*01ac*/ 	.word	0x000000ff
        /*01b0*/ 	.word	0x00036438
        /*01b4*/ 	.short	0x0100
        /*01b6*/ 	.byte	0x08
	.zero		1


	//   ....[7]....
        /*01b8*/ 	.word	0x00001410
        /*01bc*/ 	.word	0x000000ff
        /*01c0*/ 	.word	0x00036400
        /*01c4*/ 	.short	0x010a
        /*01c6*/ 	.byte	0x24
	.zero		1


	//   ....[8]....
        /*01c8*/ 	.word	0x00001500
        /*01cc*/ 	.word	0x000000ff
        /*01d0*/ 	.word	0x00036400
        /*01d4*/ 	.short	0x010a
        /*01d6*/ 	.byte	0x24
	.zero		1


	//   ....[9]....
        /*01d8*/ 	.word	0x00001c30
        /*01dc*/ 	.word	0x00000003
        /*01e0*/ 	.word	0x00036410
        /*01e4*/ 	.short	0x010a
        /*01e6*/ 	.byte	0x3f
	.zero		1


	//   ....[10]....
        /*01e8*/ 	.word	0x00001c70
        /*01ec*/ 	.word	0x00000003
        /*01f0*/ 	.word	0x00036410
        /*01f4*/ 	.short	0x010a
        /*01f6*/ 	.byte	0x3f
	.zero		1


	//   ....[11]....
        /*01f8*/ 	.word	0x00002310
        /*01fc*/ 	.word	0x000000ff
        /*0200*/ 	.word	0x00036430
        /*0204*/ 	.short	0x010a
        /*0206*/ 	.byte	0x24
	.zero		1


	//   ....[12]....
        /*0208*/ 	.word	0x00002350
        /*020c*/ 	.word	0x000000ff
        /*0210*/ 	.word	0x00036430
        /*0214*/ 	.short	0x010a
        /*0216*/ 	.byte	0x24
	.zero		1


	//   ....[13]....
        /*0218*/ 	.word	0x00003d00
        /*021c*/ 	.word	0x000000ff
        /*0220*/ 	.word	0x00000000
        /*0224*/ 	.short	0x0101
        /*0226*/ 	.byte	0x04
	.zero		1


	//   ....[14]....
        /*0228*/ 	.word	0x00004090
        /*022c*/ 	.word	0x00000003
        /*0230*/ 	.word	0x00000000
        /*0234*/ 	.short	0x0101
        /*0236*/ 	.byte	0x3f
	.zero		1


	//   ....[15]....
        /*0238*/ 	.word	0x00008310
        /*023c*/ 	.word	0x00000008
        /*0240*/ 	.word	0x00036420
        /*0244*/ 	.short	0x010a
        /*0246*/ 	.byte	0x3f
	.zero		1


	//   ....[16]....
        /*0248*/ 	.word	0x00008b30
        /*024c*/ 	.word	0x00000008
        /*0250*/ 	.word	0x00036438
        /*0254*/ 	.short	0x010a
        /*0256*/ 	.byte	0x3f
	.zero		1


	//   ....[17]....
        /*0258*/ 	.word	0x00008ea0
        /*025c*/ 	.word	0x00000008
        /*0260*/ 	.word	0x00036428
        /*0264*/ 	.short	0x010a
        /*0266*/ 	.byte	0x3f
	.zero		1


	//   ....[18]....
        /*0268*/ 	.word	0x000091d0
        /*026c*/ 	.word	0x00000008
        /*0270*/ 	.word	0x00036438
        /*0274*/ 	.short	0x010a
        /*0276*/ 	.byte	0x3f
	.zero		1


	//   ....[19]....
        /*0278*/ 	.word	0x000094c0
        /*027c*/ 	.word	0x00000008
        /*0280*/ 	.word	0x00036420
        /*0284*/ 	.short	0x010a
        /*0286*/ 	.byte	0x3f
	.zero		1


	//   ....[20]....
        /*0288*/ 	.word	0x00009840
        /*028c*/ 	.word	0x00000008
        /*0290*/ 	.word	0x00036438
        /*0294*/ 	.short	0x010a
        /*0296*/ 	.byte	0x3f
	.zero		1


	//   ....[21]....
        /*0298*/ 	.word	0x00009b40
        /*029c*/ 	.word	0x00000008
        /*02a0*/ 	.word	0x00036428
        /*02a4*/ 	.short	0x010a
        /*02a6*/ 	.byte	0x3f
	.zero		1


	//   ....[22]....
        /*02a8*/ 	.word	0x00009e80
        /*02ac*/ 	.word	0x00000008
        /*02b0*/ 	.word	0x00036438
        /*02b4*/ 	.short	0x010a
        /*02b6*/ 	.byte	0x3f
	.zero		1


	//   ....[23]....
        /*02b8*/ 	.word	0x0000a2e0
        /*02bc*/ 	.word	0x00000009
        /*02c0*/ 	.word	0x00000000
        /*02c4*/ 	.short	0x010a
        /*02c6*/ 	.byte	0x3f
	.zero		1


	//   ....[24]....
        /*02c8*/ 	.word	0x0000a360
        /*02cc*/ 	.word	0x00000003
        /*02d0*/ 	.word	0x00000000
        /*02d4*/ 	.short	0x010a
        /*02d6*/ 	.byte	0x3f
	.zero		1


	//   ....[25]....
        /*02d8*/ 	.word	0x0000a3b0
        /*02dc*/ 	.word	0x00000004
        /*02e0*/ 	.word	0x00036438
        /*02e4*/ 	.short	0x010a
        /*02e6*/ 	.byte	0x3f
	.zero		1


	//   ....[26]....
        /*02e8*/ 	.word	0x0000a480
        /*02ec*/ 	.word	0x0000009a
        /*02f0*/ 	.word	0x00036400
        /*02f4*/ 	.short	0x010a
        /*02f6*/ 	.byte	0x3f
	.zero		1


	//   ....[27]....
        /*02f8*/ 	.word	0x0000a4d0
        /*02fc*/ 	.word	0x00000003
        /*0300*/ 	.word	0x00036410
        /*0304*/ 	.short	0x010a
        /*0306*/ 	.byte	0x3f
	.zero		1


	//   ....[28]....
        /*0308*/ 	.word	0x0000a520
        /*030c*/ 	.word	0x0000009a
        /*0310*/ 	.word	0x00036430
        /*0314*/ 	.short	0x010a
        /*0316*/ 	.byte	0x3f
	.zero		1


	//   ....[29]....
        /*0318*/ 	.word	0x0000a7a0
        /*031c*/ 	.word	0x00000008
        /*0320*/ 	.word	0x00036420
        /*0324*/ 	.short	0x010a
        /*0326*/ 	.byte	0x3f
	.zero		1


	//   ....[30]....
        /*0328*/ 	.word	0x0000a7f0
        /*032c*/ 	.word	0x00000008
        /*0330*/ 	.word	0x00036438
        /*0334*/ 	.short	0x010a
        /*0336*/ 	.byte	0x3f
	.zero		1


	//   ....[31]....
        /*0338*/ 	.word	0x0000a840
        /*033c*/ 	.word	0x00000008
        /*0340*/ 	.word	0x00036428
        /*0344*/ 	.short	0x010a
        /*0346*/ 	.byte	0x3f
	.zero		1


	//   ....[32]....
        /*0348*/ 	.word	0x0000a8a0
        /*034c*/ 	.word	0x00000008
        /*0350*/ 	.word	0x00036438
        /*0354*/ 	.short	0x010a
        /*0356*/ 	.byte	0x3f
	.zero		1


	//   ....[33]....
        /*0358*/ 	.word	0x0000a920
        /*035c*/ 	.word	0x00000008
        /*0360*/ 	.word	0x00036420
        /*0364*/ 	.short	0x010a
        /*0366*/ 	.byte	0x3f
	.zero		1


	//   ....[34]....
        /*0368*/ 	.word	0x0000a970
        /*036c*/ 	.word	0x00000008
        /*0370*/ 	.word	0x00036438
        /*0374*/ 	.short	0x010a
        /*0376*/ 	.byte	0x3f
	.zero		1


	//   ....[35]....
        /*0378*/ 	.word	0x0000a9c0
        /*037c*/ 	.word	0x00000008
        /*0380*/ 	.word	0x00036428
        /*0384*/ 	.short	0x010a
        /*0386*/ 	.byte	0x3f
	.zero		1


	//   ....[36]....
        /*0388*/ 	.word	0x0000aa10
        /*038c*/ 	.word	0x00000008
        /*0390*/ 	.word	0x00036438
        /*0394*/ 	.short	0x010a
        /*0396*/ 	.byte	0x3f
	.zero		1


	//   ....[37]....
        /*0398*/ 	.word	0x0000aae0
        /*039c*/ 	.word	0x00000009
        /*03a0*/ 	.word	0x00000000
        /*03a4*/ 	.short	0x010a
        /*03a6*/ 	.byte	0x3f
	.zero		1


	//   ....[38]....
        /*03a8*/ 	.word	0x0000ab30
        /*03ac*/ 	.word	0x00000003
        /*03b0*/ 	.word	0x00000000
        /*03b4*/ 	.short	0x010a
        /*03b6*/ 	.byte	0x3f
	.zero		1


	//----- nvinfo : EIATTR_NUM_MBARRIERS
	.align		4
.L_1402:
        /*03b8*/ 	.byte	0x03, 0x38
        /*03ba*/ 	.short	0x0007


	//----- nvinfo : EIATTR_EXIT_INSTR_OFFSETS
	.align		4
        /*03bc*/ 	.byte	0x04, 0x1c
        /*03be*/ 	.short	(.L_1404 - .L_1403)


	//   ....[0]....
.L_1403:
        /*03c0*/ 	.word	0x0000a400


	//----- nvinfo : EIATTR_MAX_THREADS
	.align		4
.L_1404:
        /*03c4*/ 	.byte	0x04, 0x05
        /*03c6*/ 	.short	(.L_1406 - .L_1405)
.L_1405:
        /*03c8*/ 	.word	0x00000200
        /*03cc*/ 	.word	0x00000001
        /*03d0*/ 	.word	0x00000001


	//----- nvinfo : EIATTR_CRS_STACK_SIZE
	.align		4
.L_1406:
        /*03d4*/ 	.byte	0x04, 0x1e
        /*03d6*/ 	.short	(.L_1408 - .L_1407)
.L_1407:
        /*03d8*/ 	.word	0x00000000


	//----- nvinfo : EIATTR_CBANK_PARAM_SIZE
	.align		4
.L_1408:
        /*03dc*/ 	.byte	0x03, 0x19
        /*03de*/ 	.short	0x06f0


	//----- nvinfo : EIATTR_PARAM_CBANK
	.align		4
        /*03e0*/ 	.byte	0x04, 0x0a
        /*03e2*/ 	.short	(.L_1410 - .L_1409)
	.align		4
.L_1409:
        /*03e4*/ 	.word	index@(.nv.constant0._ZN7cutlass13device_kernelIN5flash11enable_sm90INS1_16FlashAttnBwdSm90INS1_25CollectiveMainloopBwdSm90ILi2ELi1ELi1EN4cute5tupleIJNS5_1CILi1EEES8_S8_EEENS6_IJNS7_ILi64EEENS7_ILi96EEENS7_ILi192EEEEEENS_10bfloat16_tEfNS_4arch4Sm90ELb0ELb1ELb0ELb1ELb1ELb0ELb1ELb0ELi3ELi1ELi1ELi1ELb0EEENS1_24CollectiveEpilogueBwdGQAISD_fSG_Li384ELb1ELb1EEENS1_19SingleTileSchedulerILb1ELb0ELb0ELi96EEEEEEEEEvNT_6ParamsE)
        /*03e8*/ 	.short	0x0210
        /*03ea*/ 	.short	0x06f0


	//----- nvinfo : EIATTR_SW_WAR
	.align		4
.L_1410:
        /*03ec*/ 	.byte	0x04, 0x36
        /*03ee*/ 	.short	(.L_1412 - .L_1411)
.L_1411:
        /*03f0*/ 	.word	0x00000008
.L_1412:


//--------------------- .nv.info._ZN7cutlass13device_kernelIN5flash11enable_sm90INS1_16FlashAttnBwdSm90INS1_25CollectiveMainloopBwdSm90ILi2ELi1ELi1EN4cute5tupleIJNS5_1CILi1EEES8_S8_EEENS6_IJNS7_ILi64EEENS7_ILi96EEENS7_ILi192EEEEEENS_10bfloat16_tEfNS_4arch4Sm90ELb1ELb0ELb0ELb0ELb0ELb0ELb1ELb0ELi3ELi1ELi1ELi1ELb0EEENS1_21CollectiveEpilogueBwdISD_SE_SG_Li384ELb0ELb1ELi3EEENS1_25SingleTileBwdLPTSchedulerILb0ELi96ELb0EEEEEEEEEvNT_6ParamsE --------------------------
	.section	.nv.info._ZN7cutlass13device_kernelIN5flash11enable_sm90INS1_16FlashAttnBwdSm90INS1_25CollectiveMainloopBwdSm90ILi2ELi1ELi1EN4cute5tupleIJNS5_1CILi1EEES8_S8_EEENS6_IJNS7_ILi64EEENS7_ILi96EEENS7_ILi192EEEEEENS_10bfloat16_tEfNS_4arch4Sm90ELb1ELb0ELb0ELb0ELb0ELb0ELb1ELb0ELi3ELi1ELi1ELi1ELb0EEENS1_21CollectiveEpilogueBwdISD_SE_SG_Li384ELb0ELb1ELi3EEENS1_25SingleTileBwdLPTSchedulerILb0ELi96ELb0EEEEEEEEEvNT_6ParamsE,"",@"SHT_CUDA_INFO"
	.sectionflags	@""
	.align	4


	//----- nvinfo : EIATTR_CUDA_API_VERSION
	.align		4
        /*0000*/ 	.byte	0x04, 0x37
        /*0002*/ 	.short	(.L_1414 - .L_1413)
.L_1413:
        /*0004*/ 	.word	0x00000082


	//----- nvinfo : EIATTR_KPARAM_INFO
	.align		4
.L_1414:
        /*0008*/ 	.byte	0x04, 0x17
        /*000a*/ 	.short	(.L_1416 - .L_1415)
.L_1415:
        /*000c*/ 	.word	0x00000000
        /*0010*/ 	.short	0x0000
        /*0012*/ 	.short	0x0070
        /*0014*/ 	.byte	0x00, 0xf0, 0x01, 0x24


	//----- nvinfo : EIATTR_SPARSE_MMA_MASK
	.align		4
.L_1416:
        /*0018*/ 	.byte	0x03, 0x50
        /*001a*/ 	.short	0x0000


	//----- nvinfo : EIATTR_MAXREG_COUNT
	.align		4
        /*001c*/ 	.byte	0x03, 0x1b
        /*001e*/ 	.short	0x0080


	//----- nvinfo : EIATTR_NUM_BARRIERS
	.align		4
        /*0020*/ 	.byte	0x02, 0x4c
        /*0022*/ 	.byte	0x10
	.zero		1


	//----- nvinfo : EIATTR_EXTERNS
	.align		4
        /*0024*/ 	.byte	0x04, 0x0f
        /*0026*/ 	.short	(.L_1418 - .L_1417)


	//   ....[0]....
	.align		4
.L_1417:
        /*0028*/ 	.word	index@(__assertfail)


	//----- nvinfo : EIATTR_ANNOTATIONS
	.align		4
.L_1418:
        /*002c*/ 	.byte	0x04, 0x55
        /*002e*/ 	.short	(.L_1420 - .L_1419)


	//   ....[0]....
.L_1419:
        /* <DEDUP_REMOVED lines=9> */


	//----- nvinfo : EIATTR_MERCURY_ISA_VERSION
	.align		4
.L_1420:
        /*00b0*/ 	.byte	0x03, 0x5f
        /*00b2*/ 	.short	0x0101


	//----- nvinfo : EIATTR_INT_WARP_WIDE_INSTR_OFFSETS
	.align		4
        /*00b4*/ 	.byte	0x04, 0x31
        /*00b6*/ 	.short	(.L_1422 - .L_1421)


	//   ....[0]....
.L_1421:
        /*00b8*/ 	.word	0x000001e0


	//   ....[1]....
        /*00bc*/ 	.word	0x000002a0


	//----- nvinfo : EIATTR_COOP_GROUP_MASK_REGIDS
	.align		4
.L_1422:
        /*00c0*/ 	.byte	0x04, 0x29
        /*00c2*/ 	.short	(.L_1424 - .L_1423)


	//   ....[0]....
.L_1423:
        /*00c4*/ 	.word	0xffffffff


	//   ....[1]....
        /*00c8*/ 	.word	0xffffffff


	//   ....[2]....
        /*00cc*/ 	.word	0xffffffff


	//   ....[3]....
        /*00d0*/ 	.word	0xffffffff


	//   ....[4]....
        /*00d4*/ 	.word	0xffffffff


	//   ....[5]....
        /*00d8*/ 	.word	0xffffffff


	//   ....[6]....
        /*00dc*/ 	.word	0xffffffff


	//   ....[7]....
        /*00e0*/ 	.word	0xffffffff


	//   ....[8]....
        /*00e4*/ 	.word	0x0500000f


	//----- nvinfo : EIATTR_COOP_GROUP_INSTR_OFFSETS
	.align		4
.L_1424:
        /*00e8*/ 	.byte	0x04, 0x28
        /*00ea*/ 	.short	(.L_1426 - .L_1425)


	//   ....[0]....
.L_1425:
        /*00ec*/ 	.word	0x00000060


	//   ....[1]....
        /*00f0*/ 	.word	0x000001f0


	//   ....[2]....
        /*00f4*/ 	.word	0x00000280


	//   ....[3]....
        /*00f8*/ 	.word	0x00000400


	//   ....[4]....
        /*00fc*/ 	.word	0x00000640


	//   ....[5]....
        /*0100*/ 	.word	0x00001210


	//   ....[6]....
        /*0104*/ 	.word	0x00004460


	//   ....[7]....
        /*0108*/ 	.word	0x00005a20


	//   ....[8]....
        /*010c*/ 	.word	0x00009410


	//----- nvinfo : EIATTR_REG_RECONFIG
	.align		4
.L_1426:
        /*0110*/ 	.byte	0x01, 0x54
	.zero		2


	//----- nvinfo : EIATTR_SYSCALL_OFFSETS
	.align		4
        /*0114*/ 	.byte	0x04, 0x46
        /*0116*/ 	.short	(.L_1428 - .L_1427)


	//   ....[0]....
.L_1427:
        /*0118*/ 	.word	0x00000e70


	//   ....[1]....
        /*011c*/ 	.word	0x00000f60


	//   ....[2]....
        /*0120*/ 	.word	0x000010a0


	//   ....[3]....
        /*0124*/ 	.word	0x00001190


	//   ....[4]....
        /*0128*/ 	.word	0x00003e50


	//   ....[5]....
        /*012c*/ 	.word	0x00003f90


	//   ....[6]....
        /*0130*/ 	.word	0x000040b0


	//   ....[7]....
        /*0134*/ 	.word	0x000041d0


	//----- nvinfo : EIATTR_MBARRIER_INSTR_OFFSETS
	.align		4
.L_1428:
        /*0138*/ 	.byte	0x04, 0x39
        /*013a*/ 	.short	(.L_1430 - .L_1429)


	//   ....[0]....
.L_1429:
        /*013c*/ 	.word	0x000002c0
        /*0140*/ 	.word	0x000000ff
        /*0144*/ 	.word	0x00036400
        /*0148*/ 	.short	0x0100
        /*014a*/ 	.byte	0x06
	.zero		1


	//   ....[1]....
        /*014c*/ 	.word	0x000003b0
        /*0150*/ 	.word	0x000000ff
        /*0154*/ 	.word	0x00036410
        /*0158*/ 	.short	0x0100
        /*015a*/ 	.byte	0x08
	.zero		1


	//   ....[2]....
        /*015c*/ 	.word	0x000003c0
        /*0160*/ 	.word	0x000000ff
        /*0164*/ 	.word	0x00036420
        /*0168*/ 	.short	0x0100
        /*016a*/ 	.byte	0x08
	.zero		1


	//   ....[3]....
        /*016c*/ 	.word	0x000003d0
        /*0170*/ 	.word	0x000000ff
        /*0174*/ 	.word	0x00036418
        /*0178*/ 	.short	0x0100
        /*017a*/ 	.byte	0x08
	.zero		1


	//   ....[4]....
        /*017c*/ 	.word	0x000003e0
        /*0180*/ 	.word	0x000000ff
        /*0184*/ 	.word	0x00036428
        /*0188*/ 	.short	0x0100
        /*018a*/ 	.byte	0x08
	.zero		1


	//   ....[5]....
        /*018c*/ 	.word	0x00000510
        /*0190*/ 	.word	0x000000ff
        /*0194*/ 	.word	0x00036430
        /*0198*/ 	.short	0x0100
        /*019a*/ 	.byte	0x08
	.zero		1


	//   ....[6]....
        /*019c*/ 	.word	0x00000520
        /*01a0*/ 	.word	0x000000ff
        /*01a4*/ 	.word	0x00036438
        /*01a8*/ 	.short	0x0100
        /*01aa*/ 	.byte	0x08
	.zero		1


	//   ....[7]....
        /*01ac*/ 	.word	0x00001240
        /*01b0*/ 	.word	0x000000ff
        /*01b4*/ 	.word	0x00036400
        /*01b8*/ 	.short	0x010a
        /*01ba*/ 	.byte	0x25
	.zero		1


	//   ....[8]....
        /*01bc*/ 	.word	0x00001330
        /*01c0*/ 	.word	0x000000ff
        /*01c4*/ 	.word	0x00036400
        /*01c8*/ 	.short	0x010a
        /*01ca*/ 	.byte	0x25
	.zero		1


	//   ....[9]....
        /*01cc*/ 	.word	0x00001a60
        /*01d0*/ 	.word	0x00000003
        /*01d4*/ 	.word	0x00036410
        /*01d8*/ 	.short	0x010a
        /*01da*/ 	.byte	0x3f
	.zero		1


	//   ....[10]....
        /*01dc*/ 	.word	0x00001aa0
        /*01e0*/ 	.word	0x00000003
        /*01e4*/ 	.word	0x00036410
        /*01e8*/ 	.short	0x010a
        /*01ea*/ 	.byte	0x3f
	.zero		1


	//   ....[11]....
        /*01ec*/ 	.word	0x00002140
        /*01f0*/ 	.word	0x000000ff
        /*01f4*/ 	.word	0x00036430
        /*01f8*/ 	.short	0x010a
        /*01fa*/ 	.byte	0x25
	.zero		1


	//   ....[12]....
        /*01fc*/ 	.word	0x00002180
        /*0200*/ 	.word	0x000000ff
        /*0204*/ 	.word	0x00036430
        /*0208*/ 	.short	0x010a
        /*020a*/ 	.byte	0x25
	.zero		1


	//   ....[13]....
        /*020c*/ 	.word	0x00003600
        /*0210*/ 	.word	0x000000ff
        /*0214*/ 	.word	0x00000000
        /*0218*/ 	.short	0x0101
        /*021a*/ 	.byte	0x04
	.zero		1


	//   ....[14]....
        /*021c*/ 	.word	0x00003990
        /*0220*/ 	.word	0x00000003
        /*0224*/ 	.word	0x00000000
        /*0228*/ 	.short	0x0101
        /*022a*/ 	.byte	0x3f
	.zero		1


	//   ....[15]....
        /*022c*/ 	.word	0x00007300
        /*0230*/ 	.word	0x0000000c
        /*0234*/ 	.word	0x00036420
        /*0238*/ 	.short	0x010a
        /*023a*/ 	.byte	0x3f
	.zero		1


	//   ....[16]....
        /*023c*/ 	.word	0x00007a90
        /*0240*/ 	.word	0x0000000c
        /*0244*/ 	.word	0x00036438
        /*0248*/ 	.short	0x010a
        /*024a*/ 	.byte	0x3f
	.zero		1


	//   ....[17]....
        /*024c*/ 	.word	0x00007e10
        /*0250*/ 	.word	0x0000000c
        /*0254*/ 	.word	0x00036428
        /*0258*/ 	.short	0x010a
        /*025a*/ 	.byte	0x3f
	.zero		1


	//   ....[18]....
        /*025c*/ 	.word	0x00008160
        /*0260*/ 	.word	0x0000000c
        /*0264*/ 	.word	0x00036438
        /*0268*/ 	.short	0x010a
        /*026a*/ 	.byte	0x3f
	.zero		1


	//   ....[19]....
        /*026c*/ 	.word	0x00008480
        /*0270*/ 	.word	0x0000000c
        /*0274*/ 	.word	0x00036420
        /*0278*/ 	.short	0x010a
        /*027a*/ 	.byte	0x3f
	.zero		1


	//   ....[20]....
        /*027c*/ 	.word	0x00008800
        /*0280*/ 	.word	0x0000000c
        /*0284*/ 	.word	0x00036438
        /*0288*/ 	.short	0x010a
        /*028a*/ 	.byte	0x3f
	.zero		1


	//   ....[21]....
        /*028c*/ 	.word	0x00008b10
        /*0290*/ 	.word	0x0000000c
        /*0294*/ 	.word	0x00036428
        /*0298*/ 	.short	0x010a
        /*029a*/ 	.byte	0x3f
	.zero		1


	//   ....[22]....
        /*029c*/ 	.word	0x00008e30
        /*02a0*/ 	.word	0x0000000c
        /*02a4*/ 	.word	0x00036438
        /*02a8*/ 	.short	0x010a
        /*02aa*/ 	.byte	0x3f
	.zero		1


	//   ....[23]....
        /*02ac*/ 	.word	0x000092a0
        /*02b0*/ 	.word	0x00000005
        /*02b4*/ 	.word	0x00000000
        /*02b8*/ 	.short	0x010a
        /*02ba*/ 	.byte	0x3f
	.zero		1


	//   ....[24]....
        /*02bc*/ 	.word	0x00009320
        /*02c0*/ 	.word	0x00000017
        /*02c4*/ 	.word	0x00000000
        /*02c8*/ 	.short	0x010a
        /*02ca*/ 	.byte	0x3f
	.zero		1


	//   ....[25]....
        /*02cc*/ 	.word	0x00009370
        /*02d0*/ 	.word	0x00000007
        /*02d4*/ 	.word	0x00036438
        /*02d8*/ 	.short	0x010a
        /*02da*/ 	.byte	0x3f
	.zero		1


	//   ....[26]....
        /*02dc*/ 	.word	0x00009440
        /*02e0*/ 	.word	0x00000013
        /*02e4*/ 	.word	0x00036400
        /*02e8*/ 	.short	0x010a
        /*02ea*/ 	.byte	0x3f
	.zero		1


	//   ....[27]....
        /*02ec*/ 	.word	0x00009490
        /*02f0*/ 	.word	0x00000003
        /*02f4*/ 	.word	0x00036410
        /*02f8*/ 	.short	0x010a
        /*02fa*/ 	.byte	0x3f
	.zero		1


	//   ....[28]....
        /*02fc*/ 	.word	0x000094e0
        /*0300*/ 	.word	0x00000013
        /*0304*/ 	.word	0x00036430
        /*0308*/ 	.short	0x010a
        /*030a*/ 	.byte	0x3f
	.zero		1


	//   ....[29]....
        /*030c*/ 	.word	0x00009530
        /*0310*/ 	.word	0x0000000c
        /*0314*/ 	.word	0x00036420
        /*0318*/ 	.short	0x010a
        /*031a*/ 	.byte	0x3f
	.zero		1


	//   ....[30]....
        /*031c*/ 	.word	0x00009580
        /*0320*/ 	.word	0x0000000c
        /*0324*/ 	.word	0x00036438
        /*0328*/ 	.short	0x010a
        /*032a*/ 	.byte	0x3f
	.zero		1


	//   ....[31]....
        /*032c*/ 	.word	0x000095d0
        /*0330*/ 	.word	0x0000000c
        /*0334*/ 	.word	0x00036428
        /*0338*/ 	.short	0x010a
        /*033a*/ 	.byte	0x3f
	.zero		1


	//   ....[32]....
        /*033c*/ 	.word	0x00009640
        /*0340*/ 	.word	0x0000000c
        /*0344*/ 	.word	0x00036438
        /*0348*/ 	.short	0x010a
        /*034a*/ 	.byte	0x3f
	.zero		1


	//   ....[33]....
        /*034c*/ 	.word	0x000096b0
        /*0350*/ 	.word	0x0000000c
        /*0354*/ 	.word	0x00036420
        /*0358*/ 	.short	0x010a
        /*035a*/ 	.byte	0x3f
	.zero		1


	//   ....[34]....
        /*035c*/ 	.word	0x00009700
        /*0360*/ 	.word	0x0000000c
        /*0364*/ 	.word	0x00036438
        /*0368*/ 	.short	0x010a
        /*036a*/ 	.byte	0x3f
	.zero		1


	//   ....[35]....
        /*036c*/ 	.word	0x00009750
        /*0370*/ 	.word	0x0000000c
        /*0374*/ 	.word	0x00036428
        /*0378*/ 	.short	0x010a
        /*037a*/ 	.byte	0x3f
	.zero		1


	//   ....[36]....
        /*037c*/ 	.word	0x000097a0
        /*0380*/ 	.word	0x0000000c
        /*0384*/ 	.word	0x00036438
        /*0388*/ 	.short	0x010a
        /*038a*/ 	.byte	0x3f
	.zero		1


	//   ....[37]....
        /*038c*/ 	.word	0x00009870
        /*0390*/ 	.word	0x00000005
        /*0394*/ 	.word	0x00000000
        /*0398*/ 	.short	0x010a
        /*039a*/ 	.byte	0x3f
	.zero		1


	//   ....[38]....
        /*039c*/ 	.word	0x000098c0
        /*03a0*/ 	.word	0x00000017
        /*03a4*/ 	.word	0x00000000
        /*03a8*/ 	.short	0x010a
        /*03aa*/ 	.byte	0x3f
	.zero		1


	//----- nvinfo : EIATTR_NUM_MBARRIERS
	.align		4
.L_1430:
        /*03ac*/ 	.byte	0x03, 0x38
        /*03ae*/ 	.short	0x0007


	//----- nvinfo : EIATTR_EXIT_INSTR_OFFSETS
	.align		4
        /*03b0*/ 	.byte	0x04, 0x1c
        /*03b2*/ 	.short	(.L_1432 - .L_1431)


	//   ....[0]....
.L_1431:
        /*03b4*/ 	.word	0x000008f0


	//   ....[1]....
        /*03b8*/ 	.word	0x00004a60


	//   ....[2]....
        /*03bc*/ 	.word	0x000059d0


	//   ....[3]....
        /*03c0*/ 	.word	0x000093c0


	//----- nvinfo : EIATTR_MAX_THREADS
	.align		4
.L_1432:
        /*03c4*/ 	.byte	0x04, 0x05
        /*03c6*/ 	.short	(.L_1434 - .L_1433)
.L_1433:
        /*03c8*/ 	.word	0x00000200
        /*03cc*/ 	.word	0x00000001
        /*03d0*/ 	.word	0x00000001


	//----- nvinfo : EIATTR_CRS_STACK_SIZE
	.align		4
.L_1434:
        /*03d4*/ 	.byte	0x04, 0x1e
        /*03d6*/ 	.short	(.L_1436 - .L_1435)
.L_1435:
        /*03d8*/ 	.word	0x00000000


	//----- nvinfo : EIATTR_CBANK_PARAM_SIZE
	.align		4
.L_1436:
        /*03dc*/ 	.byte	0x03, 0x19
        /*03de*/ 	.short	0x0970


	//----- nvinfo : EIATTR_PARAM_CBANK
	.align		4
        /*03e0*/ 	.byte	0x04, 0x0a
        /*03e2*/ 	.short	(.L_1438 - .L_1437)
	.align		4
.L_1437:
        /*03e4*/ 	.word	index@(.nv.constant0._ZN7cutlass13device_kernelIN5flash11enable_sm90INS1_16FlashAttnBwdSm90INS1_25CollectiveMainloopBwdSm90ILi2ELi1ELi1EN4cute5tupleIJNS5_1CILi1EEES8_S8_EEENS6_IJNS7_ILi64EEENS7_ILi96EEENS7_ILi192EEEEEENS_10bfloat16_tEfNS_4arch4Sm90ELb1ELb0ELb0ELb0ELb0ELb0ELb1ELb0ELi3ELi1ELi1ELi1ELb0EEENS1_21CollectiveEpilogueBwdISD_SE_SG_Li384ELb0ELb1ELi3EEENS1_25SingleTileBwdLPTSchedulerILb0ELi96ELb0EEEEEEEEEvNT_6ParamsE)
        /*03e8*/ 	.short	0x0210
        /*03ea*/ 	.short	0x0970


	//----- nvinfo : EIATTR_SW_WAR
	.align		4
.L_1438:
        /*03ec*/ 	.byte	0x04, 0x36
        /*03ee*/ 	.short	(.L_1440 - .L_1439)
.L_1439:
        /*03f0*/ 	.word	0x00000008
.L_1440:


//--------------------- .nv.info._ZN7cutlass13device_kernelIN5flash11enable_sm90INS1_16FlashAttnBwdSm90INS1_25CollectiveMainloopBwdSm90ILi2ELi1ELi1EN4cute5tupleIJNS5_1CILi1EEES8_S8_EEENS6_IJNS7_ILi64EEENS7_ILi96EEENS7_ILi192EEEEEENS_10bfloat16_tEfNS_4arch4Sm90ELb1ELb0ELb0ELb0ELb1ELb0ELb1ELb0ELi3ELi1ELi1ELi1ELb0EEENS1_21CollectiveEpilogueBwdISD_SE_SG_Li384ELb0ELb1ELi3EEENS1_25SingleTileBwdLPTSchedulerILb0ELi96ELb1EEEEEEEEEvNT_6ParamsE --------------------------
	.section	.nv.info._ZN7cutlass13device_kernelIN5flash11enable_sm90INS1_16FlashAttnBwdSm90INS1_25CollectiveMainloopBwdSm90ILi2ELi1ELi1EN4cute5tupleIJNS5_1CILi1EEES8_S8_EEENS6_IJNS7_ILi64EEENS7_ILi96EEENS7_ILi192EEEEEENS_10bfloat16_tEfNS_4arch4Sm90ELb1ELb0ELb0ELb0ELb1ELb0ELb1ELb0ELi3ELi1ELi1ELi1ELb0EEENS1_21CollectiveEpilogueBwdISD_SE_SG_Li384ELb0ELb1ELi3EEENS1_25SingleTileBwdLPTSchedulerILb0ELi96ELb1EEEEEEEEEvNT_6ParamsE,"",@"SHT_CUDA_INFO"
	.sectionflags	@""
	.align	4


	//----- nvinfo : EIATTR_CUDA_API_VERSION
	.align		4
        /*0000*/ 	.byte	0x04, 0x37
        /*0002*/ 	.short	(.L_1442 - .L_1441)
.L_1441:
        /*0004*/ 	.word	0x00000082


	//----- nvinfo : EIATTR_KPARAM_INFO
	.align		4
.L_1442:
        /*0008*/ 	.byte	0x04, 0x17
        /*000a*/ 	.short	(.L_1444 - .L_1443)
.L_1443:
        /*000c*/ 	.word	0x00000000
        /*0010*/ 	.short	0x0000
        /*0012*/ 	.short	0x0070
        /*0014*/ 	.byte	0x00, 0xf0, 0x01, 0x24


	//----- nvinfo : EIATTR_SPARSE_MMA_MASK
	.align		4
.L_1444:
        /*0018*/ 	.byte	0x03, 0x50
        /*001a*/ 	.short	0x0000


	//----- nvinfo : EIATTR_MAXREG_COUNT
	.align		4
        /*001c*/ 	.byte	0x03, 0x1b
        /*001e*/ 	.short	0x0080


	//----- nvinfo : EIATTR_NUM_BARRIERS
	.align		4
        /*0020*/ 	.byte	0x02, 0x4c
        /*0022*/ 	.byte	0x10
	.zero		1


	//----- nvinfo : EIATTR_EXTERNS
	.align		4
        /*0024*/ 	.byte	0x04, 0x0f
        /*0026*/ 	.short	(.L_1446 - .L_1445)


	//   ....[0]....
	.align		4
.L_1445:
        /*0028*/ 	.word	index@(__assertfail)


	//----- nvinfo : EIATTR_ANNOTATIONS
	.align		4
.L_1446:
        /*002c*/ 	.byte	0x04, 0x55
        /*002e*/ 	.short	(.L_1448 - .L_1447)


	//   ....[0]....
.L_1447:
        /* <DEDUP_REMOVED lines=9> */


	//----- nvinfo : EIATTR_MERCURY_ISA_VERSION
	.align		4
.L_1448:
        /*00b0*/ 	.byte	0x03, 0x5f
        /*00b2*/ 	.short	0x0101


	//----- nvinfo : EIATTR_INT_WARP_WIDE_INSTR_OFFSETS
	.align		4
        /*00b4*/ 	.byte	0x04, 0x31
        /*00b6*/ 	.short	(.L_1450 - .L_1449)


	//   ....[0]....
.L_1449:
        /*00b8*/ 	.word	0x000001e0


	//   ....[1]....
        /*00bc*/ 	.word	0x000002a0


	//   ....[2]....
        /*00c0*/ 	.word	0x00006800


	//   ....[3]....
        /*00c4*/ 	.word	0x00006fb0


	//   ....[4]....
        /*00c8*/ 	.word	0x00007610


	//----- nvinfo : EIATTR_COOP_GROUP_MASK_REGIDS
	.align		4
.L_1450:
        /*00cc*/ 	.byte	0x04, 0x29
        /*00ce*/ 	.short	(.L_1452 - .L_1451)


	//   ....[0]....
.L_1451:
        /*00d0*/ 	.word	0xffffffff


	//   ....[1]....
        /*00d4*/ 	.word	0xffffffff


	//   ....[2]....
        /*00d8*/ 	.word	0xffffffff


	//   ....[3]....
        /*00dc*/ 	.word	0xffffffff


	//   ....[4]....
        /*00e0*/ 	.word	0xffffffff


	//   ....[5]....
        /*00e4*/ 	.word	0xffffffff


	//   ....[6]....
        /*00e8*/ 	.word	0xffffffff


	//   ....[7]....
        /*00ec*/ 	.word	0xffffffff


	//   ....[8]....
        /*00f0*/ 	.word	0xffffffff


	//   ....[9]....
        /*00f4*/ 	.word	0xffffffff


	//   ....[10]....
        /*00f8*/ 	.word	0xffffffff


	//   ....[11]....
        /*00fc*/ 	.word	0xffffffff


	//   ....[12]....
        /*0100*/ 	.word	0xffffffff


	//   ....[13]....
        /*0104*/ 	.word	0xffffffff


	//   ....[14]....
        /*0108*/ 	.word	0x0500000f


	//   ....[15]....
        /*010c*/ 	.word	0x0500000f


	//   ....[16]....
        /*0110*/ 	.word	0x0500000f


	//   ....[17]....
        /*0114*/ 	.word	0x0500000f


	//----- nvinfo : EIATTR_COOP_GROUP_INSTR_OFFSETS
	.align		4
.L_1452:
        /*0118*/ 	.byte	0x04, 0x28
        /*011a*/ 	.short	(.L_1454 - .L_1453)


	//   ....[0]....
.L_1453:
        /*011c*/ 	.word	0x00000060


	//   ....[1]....
        /*0120*/ 	.word	0x000001f0


	//   ....[2]....
        /*0124*/ 	.word	0x00000280


	//   ....[3]....
        /*0128*/ 	.word	0x00000400


	//   ....[4]....
        /*012c*/ 	.word	0x00000650


	//   ....[5]....
        /*0130*/ 	.word	0x00001250


	//   ....[6]....
        /*0134*/ 	.word	0x00004490


	//   ....[7]....
        /*0138*/ 	.word	0x00005a90


	//   ....[8]....
        /*013c*/ 	.word	0x00006270


	//   ....[9]....
        /*0140*/ 	.word	0x00006730


	//   ....[10]....
        /*0144*/ 	.word	0x00006af0


	//   ....[11]....
        /*0148*/ 	.word	0x00006ee0


	//   ....[12]....
        /*014c*/ 	.word	0x00007190


	//   ....[13]....
        /*0150*/ 	.word	0x00007540


	//   ....[14]....
        /*0154*/ 	.word	0x00009e80


	//   ....[15]....
        /*0158*/ 	.word	0x00009fd0


	//   ....[16]....
        /*015c*/ 	.word	0x0000a040


	//   ....[17]....
        /*0160*/ 	.word	0x0000a0b0


	//----- nvinfo : EIATTR_REG_RECONFIG
	.align		4
.L_1454:
        /*0164*/ 	.byte	0x01, 0x54
	.zero		2


	//----- nvinfo : EIATTR_SYSCALL_OFFSETS
	.align		4
        /*0168*/ 	.byte	0x04, 0x46
        /*016a*/ 	.short	(.L_1456 - .L_1455)


	//   ....[0]....
.L_1455:
        /*016c*/ 	.word	0x00000eb0


	//   ....[1]....
        /*0170*/ 	.word	0x00000fa0


	//   ....[2]....
        /*0174*/ 	.word	0x000010e0


	//   ....[3]....
        /*0178*/ 	.word	0x000011d0


	//   ....[4]....
        /*017c*/ 	.word	0x00003e80


	//   ....[5]....
        /*0180*/ 	.word	0x00003fc0


	//   ....[6]....
        /*0184*/ 	.word	0x000040e0


	//   ....[7]....
        /*0188*/ 	.word	0x00004200


	//----- nvinfo : EIATTR_MBARRIER_INSTR_OFFSETS
	.align		4
.L_1456:
        /*018c*/ 	.byte	0x04, 0x39
        /*018e*/ 	.short	(.L_1458 - .L_1457)


	//   ....[0]....
.L_1457:
        /*0190*/ 	.word	0x000002c0
        /*0194*/ 	.word	0x000000ff
        /*0198*/ 	.word	0x00036400
        /*019c*/ 	.short	0x0100
        /*019e*/ 	.byte	0x06
	.zero		1


	//   ....[1]....
        /*01a0*/ 	.word	0x000003b0
        /*01a4*/ 	.word	0x000000ff
        /*01a8*/ 	.word	0x00036410
        /*01ac*/ 	.short	0x0100
        /*01ae*/ 	.byte	0x08
	.zero		1


	//   ....[2]....
        /*01b0*/ 	.word	0x000003c0
        /*01b4*/ 	.word	0x000000ff
        /*01b8*/ 	.word	0x00036420
        /*01bc*/ 	.short	0x0100
        /*01be*/ 	.byte	0x08
	.zero		1


	//   ....[3]....
        /*01c0*/ 	.word	0x000003d0
        /*01c4*/ 	.word	0x000000ff
        /*01c8*/ 	.word	0x00036418
        /*01cc*/ 	.short	0x0100
        /*01ce*/ 	.byte	0x08
	.zero		1


	//   ....[4]....
        /*01d0*/ 	.word	0x000003e0
        /*01d4*/ 	.word	0x000000ff
        /*01d8*/ 	.word	0x00036428
        /*01dc*/ 	.short	0x0100
        /*01de*/ 	.byte	0x08
	.zero		1


	//   ....[5]....
        /*01e0*/ 	.word	0x00000510
        /*01e4*/ 	.word	0x000000ff
        /*01e8*/ 	.word	0x00036430
        /*01ec*/ 	.short	0x0100
        /*01ee*/ 	.byte	0x08
	.zero		1


	//   ....[6]....
        /*01f0*/ 	.word	0x00000520
        /*01f4*/ 	.word	0x000000ff
        /*01f8*/ 	.word	0x00036438
        /*01fc*/ 	.short	0x0100
        /*01fe*/ 	.byte	0x08
	.zero		1


	//   ....[7]....
        /*0200*/ 	.word	0x00001280
        /*0204*/ 	.word	0x000000ff
        /*0208*/ 	.word	0x00036400
        /*020c*/ 	.short	0x010a
        /*020e*/ 	.byte	0x28
	.zero		1


	//   ....[8]....
        /*0210*/ 	.word	0x00001370
        /*0214*/ 	.word	0x000000ff
        /*0218*/ 	.word	0x00036400
        /*021c*/ 	.short	0x010a
        /*021e*/ 	.byte	0x28
	.zero		1


	//   ....[9]....
        /*0220*/ 	.word	0x00001aa0
        /*0224*/ 	.word	0x00000003
        /*0228*/ 	.word	0x00036410
        /*022c*/ 	.short	0x010a
        /*022e*/ 	.byte	0x3f
	.zero		1


	//   ....[10]....
        /*0230*/ 	.word	0x00001ae0
        /*0234*/ 	.word	0x00000003
        /*0238*/ 	.word	0x00036410
        /*023c*/ 	.short	0x010a
        /*023e*/ 	.byte	0x3f
	.zero		1


	//   ....[11]....
        /*0240*/ 	.word	0x00002180
        /*0244*/ 	.word	0x000000ff
        /*0248*/ 	.word	0x00036430
        /*024c*/ 	.short	0x010a
        /*024e*/ 	.byte	0x28
	.zero		1


	//   ....[12]....
        /*0250*/ 	.word	0x000021c0
        /*0254*/ 	.word	0x000000ff
        /*0258*/ 	.word	0x00036430
        /*025c*/ 	.short	0x010a
        /*025e*/ 	.byte	0x28
	.zero		1


	//   ....[13]....
        /*0260*/ 	.word	0x00003620
        /*0264*/ 	.word	0x000000ff
        /*0268*/ 	.word	0x00000000
        /*026c*/ 	.short	0x0101
        /*026e*/ 	.byte	0x05
	.zero		1


	//   ....[14]....
        /*0270*/ 	.word	0x000039c0
        /*0274*/ 	.word	0x00000003
        /*0278*/ 	.word	0x00000000
        /*027c*/ 	.short	0x0101
        /*027e*/ 	.byte	0x3f
	.zero		1


	//   ....[15]....
        /*0280*/ 	.word	0x00007d70
        /*0284*/ 	.word	0x0000000c
        /*0288*/ 	.word	0x00036420
        /*028c*/ 	.short	0x010a
        /*028e*/ 	.byte	0x3f
	.zero		1


	//   ....[16]....
        /*0290*/ 	.word	0x00008500
        /*0294*/ 	.word	0x0000000c
        /*0298*/ 	.word	0x00036438
        /*029c*/ 	.short	0x010a
        /*029e*/ 	.byte	0x3f
	.zero		1


	//   ....[17]....
        /*02a0*/ 	.word	0x00008880
        /*02a4*/ 	.word	0x0000000c
        /*02a8*/ 	.word	0x00036428
        /*02ac*/ 	.short	0x010a
        /*02ae*/ 	.byte	0x3f
	.zero		1


	//   ....[18]....
        /*02b0*/ 	.word	0x00008bd0
        /*02b4*/ 	.word	0x0000000c
        /*02b8*/ 	.word	0x00036438
        /*02bc*/ 	.short	0x010a
        /*02be*/ 	.byte	0x3f
	.zero		1


	//   ....[19]....
        /*02c0*/ 	.word	0x00008ef0
        /*02c4*/ 	.word	0x0000000c
        /*02c8*/ 	.word	0x00036420
        /*02cc*/ 	.short	0x010a
        /*02ce*/ 	.byte	0x3f
	.zero		1


	//   ....[20]....
        /*02d0*/ 	.word	0x00009270
        /*02d4*/ 	.word	0x0000000c
        /*02d8*/ 	.word	0x00036438
        /*02dc*/ 	.short	0x010a
        /*02de*/ 	.byte	0x3f
	.zero		1


	//   ....[21]....
        /*02e0*/ 	.word	0x00009580
        /*02e4*/ 	.word	0x0000000c
        /*02e8*/ 	.word	0x00036428
        /*02ec*/ 	.short	0x010a
        /*02ee*/ 	.byte	0x3f
	.zero		1


	//   ....[22]....
        /*02f0*/ 	.word	0x000098a0
        /*02f4*/ 	.word	0x0000000c
        /*02f8*/ 	.word	0x00036438
        /*02fc*/ 	.short	0x010a
        /*02fe*/ 	.byte	0x3f
	.zero		1


	//   ....[23]....
        /*0300*/ 	.word	0x00009d10
        /*0304*/ 	.word	0x00000005
        /*0308*/ 	.word	0x00000000
        /*030c*/ 	.short	0x010a
        /*030e*/ 	.byte	0x3f
	.zero		1


	//   ....[24]....
        /*0310*/ 	.word	0x00009d90
        /*0314*/ 	.word	0x00000017
        /*0318*/ 	.word	0x00000000
        /*031c*/ 	.short	0x010a
        /*031e*/ 	.byte	0x3f
	.zero		1


	//   ....[25]....
        /*0320*/ 	.word	0x00009de0
        /*0324*/ 	.word	0x00000007
        /*0328*/ 	.word	0x00036438
        /*032c*/ 	.short	0x010a
        /*032e*/ 	.byte	0x3f
	.zero		1


	//   ....[26]....
        /*0330*/ 	.word	0x00009eb0
        /*0334*/ 	.word	0x00000013
        /*0338*/ 	.word	0x00036400
        /*033c*/ 	.short	0x010a
        /*033e*/ 	.byte	0x3f
	.zero		1


	//   ....[27]....
        /*0340*/ 	.word	0x00009f00
        /*0344*/ 	.word	0x00000003
        /*0348*/ 	.word	0x00036410
        /*034c*/ 	.short	0x010a
        /*034e*/ 	.byte	0x3f
	.zero		1


	//   ....[28]....
        /*0350*/ 	.word	0x00009f50
        /*0354*/ 	.word	0x00000013
        /*0358*/ 	.word	0x00036430
        /*035c*/ 	.short	0x010a
        /*035e*/ 	.byte	0x3f
	.zero		1


	//   ....[29]....
        /*0360*/ 	.word	0x0000a0f0
        /*0364*/ 	.word	0x0000000c
        /*0368*/ 	.word	0x00036420
        /*036c*/ 	.short	0x010a
        /*036e*/ 	.byte	0x3f
	.zero		1


	//   ....[30]....
        /*0370*/ 	.word	0x0000a140
        /*0374*/ 	.word	0x0000000c
        /*0378*/ 	.word	0x00036438
        /*037c*/ 	.short	0x010a
        /*037e*/ 	.byte	0x3f
	.zero		1


	//   ....[31]....
        /*0380*/ 	.word	0x0000a190
        /*0384*/ 	.word	0x0000000c
        /*0388*/ 	.word	0x00036428
        /*038c*/ 	.short	0x010a
        /*038e*/ 	.byte	0x3f
	.zero		1


	//   ....[32]....
        /*0390*/ 	.word	0x0000a200
        /*0394*/ 	.word	0x0000000c
        /*0398*/ 	.word	0x00036438
        /*039c*/ 	.short	0x010a
        /*039e*/ 	.byte	0x3f
	.zero		1


	//   ....[33]....
        /*03a0*/ 	.word	0x0000a270
        /*03a4*/ 	.word	0x0000000c
        /*03a8*/ 	.word	0x00036420
        /*03ac*/ 	.short	0x010a
        /*03ae*/ 	.byte	0x3f
	.zero		1


	//   ....[34]....
        /*03b0*/ 	.word	0x0000a2c0
        /*03b4*/ 	.word	0x0000000c
        /*03b8*/ 	.word	0x00036438
        /*03bc*/ 	.short	0x010a
        /*03be*/ 	.byte	0x3f
	.zero		1


	//   ....[35]....
        /*03c0*/ 	.word	0x0000a310
        /*03c4*/ 	.word	0x0000000c
        /*03c8*/ 	.word	0x00036428
        /*03cc*/ 	.short	0x010a
        /*03ce*/ 	.byte	0x3f
	.zero		1


	//   ....[36]....
        /*03d0*/ 	.word	0x0000a360
        /*03d4*/ 	.word	0x0000000c
        /*03d8*/ 	.word	0x00036438
        /*03dc*/ 	.short	0x010a
        /*03de*/ 	.byte	0x3f
	.zero		1


	//   ....[37]....
        /*03e0*/ 	.word	0x0000a430
        /*03e4*/ 	.word	0x00000005
        /*03e8*/ 	.word	0x00000000
        /*03ec*/ 	.short	0x010a
        /*03ee*/ 	.byte	0x3f
	.zero		1


	//   ....[38]....
        /*03f0*/ 	.word	0x0000a480
        /*03f4*/ 	.word	0x00000017
        /*03f8*/ 	.word	0x00000000
        /*03fc*/ 	.short	0x010a
        /*03fe*/ 	.byte	0x3f
	.zero		1


	//----- nvinfo : EIATTR_NUM_MBARRIERS
	.align		4
.L_1458:
        /*0400*/ 	.byte	0x03, 0x38
        /*0402*/ 	.short	0x0007


	//----- nvinfo : EIATTR_EXIT_INSTR_OFFSETS
	.align		4
        /*0404*/ 	.byte	0x04, 0x1c
        /*0406*/ 	.short	(.L_1460 - .L_1459)


	//   ....[0]....
.L_1459:
        /*0408*/ 	.word	0x00000930


	//   ....[1]....
        /*040c*/ 	.word	0x00004ac0


	//   ....[2]....
        /*0410*/ 	.word	0x00005a40


	//   ....[3]....
        /*0414*/ 	.word	0x00009e30


	//----- nvinfo : EIATTR_MAX_THREADS
	.align		4
.L_1460:
        /*0418*/ 	.byte	0x04, 0x05
        /*041a*/ 	.short	(.L_1462 - .L_1461)
.L_1461:
        /*041c*/ 	.word	0x00000200
        /*0420*/ 	.word	0x00000001
        /*0424*/ 	.word	0x00000001


	//----- nvinfo : EIATTR_CRS_STACK_SIZE
	.align		4
.L_1462:
        /*0428*/ 	.byte	0x04, 0x1e
        /*042a*/ 	.short	(.L_1464 - .L_1463)
.L_1463:
        /*042c*/ 	.word	0x00000000


	//----- nvinfo : EIATTR_CBANK_PARAM_SIZE
	.align		4
.L_1464:
        /*0430*/ 	.byte	0x03, 0x19
        /*0432*/ 	.short	0x0970


	//----- nvinfo : EIATTR_PARAM_CBANK
	.align		4
        /*0434*/ 	.byte	0x04, 0x0a
        /*0436*/ 	.short	(.L_1466 - .L_1465)
	.align		4
.L_1465:
        /*0438*/ 	.word	index@(.nv.constant0._ZN7cutlass13device_kernelIN5flash11enable_sm90INS1_16FlashAttnBwdSm90INS1_25CollectiveMainloopBwdSm90ILi2ELi1ELi1EN4cute5tupleIJNS5_1CILi1EEES8_S8_EEENS6_IJNS7_ILi64EEENS7_ILi96EEENS7_ILi192EEEEEENS_10bfloat16_tEfNS_4arch4Sm90ELb1ELb0ELb0ELb0ELb1ELb0ELb1ELb0ELi3ELi1ELi1ELi1ELb0EEENS1_21CollectiveEpilogueBwdISD_SE_SG_Li384ELb0ELb1ELi3EEENS1_25SingleTileBwdLPTSchedulerILb0ELi96ELb1EEEEEEEEEvNT_6ParamsE)
        /*043c*/ 	.short	0x0210
        /*043e*/ 	.short	0x0970


	//----- nvinfo : EIATTR_SW_WAR
	.align		4
.L_1466:
        /*0440*/ 	.byte	0x04, 0x36
        /*0442*/ 	.short	(.L_1468 - .L_1467)
.L_1467:
        /*0444*/ 	.word	0x00000008
.L_1468:


//--------------------- .nv.info._ZN7cutlass13device_kernelIN5flash11enable_sm90INS1_16FlashAttnBwdSm90INS1_25CollectiveMainloopBwdSm90ILi2ELi1ELi1EN4cute5tupleIJNS5_1CILi1EEES8_S8_EEENS6_IJNS7_ILi64EEENS7_ILi96EEENS7_ILi192EEEEEENS_10bfloat16_tEfNS_4arch4Sm90ELb1ELb0ELb0ELb0ELb0ELb0ELb1ELb0ELi3ELi1ELi1ELi1ELb0EEENS1_24CollectiveEpilogueBwdGQAISD_fSG_Li384ELb0ELb0EEENS1_25SingleTileBwdLPTSchedulerILb0ELi96ELb0EEEEEEEEEvNT_6ParamsE --------------------------
	.section	.nv.info._ZN7cutlass13device_kernelIN5flash11enable_sm90INS1_16FlashAttnBwdSm90INS1_25CollectiveMainloopBwdSm90ILi2ELi1ELi1EN4cute5tupleIJNS5_1CILi1EEES8_S8_EEENS6_IJNS7_ILi64EEENS7_ILi96EEENS7_ILi192EEEEEENS_10bfloat16_tEfNS_4arch4Sm90ELb1ELb0ELb0ELb0ELb0ELb0ELb1ELb0ELi3ELi1ELi1ELi1ELb0EEENS1_24CollectiveEpilogueBwdGQAISD_fSG_Li384ELb0ELb0EEENS1_25SingleTileBwdLPTSchedulerILb0ELi96ELb0EEEEEEEEEvNT_6ParamsE,"",@"SHT_CUDA_INFO"
	.sectionflags	@""
	.align	4


	//----- nvinfo : EIATTR_CUDA_API_VERSION
	.align		4
        /*0000*/ 	.byte	0x04, 0x37
        /*0002*/ 	.short	(.L_1470 - .L_1469)
.L_1469:
        /*0004*/ 	.word	0x00000082


	//----- nvinfo : EIATTR_KPARAM_INFO
	.align		4
.L_1470:
        /*0008*/ 	.byte	0x04, 0x17
        /*000a*/ 	.short	(.L_1472 - .L_1471)
.L_1471:
        /*000c*/ 	.word	0x00000000
        /*0010*/ 	.short	0x0000
        /*0012*/ 	.short	0x0070
        /*0014*/ 	.byte	0x00, 0xf0, 0x01, 0x1c


	//----- nvinfo : EIATTR_SPARSE_MMA_MASK
	.align		4
.L_1472:
        /*0018*/ 	.byte	0x03, 0x50
        /*001a*/ 	.short	0x0000


	//----- nvinfo : EIATTR_MAXREG_COUNT
	.align		4
        /*001c*/ 	.byte	0x03, 0x1b
        /*001e*/ 	.short	0x0080


	//----- nvinfo : EIATTR_NUM_BARRIERS
	.align		4
        /*0020*/ 	.byte	0x02, 0x4c
        /*0022*/ 	.byte	0x10
	.zero		1


	//----- nvinfo : EIATTR_EXTERNS
	.align		4
        /*0024*/ 	.byte	0x04, 0x0f
        /*0026*/ 	.short	(.L_1474 - .L_1473)


	//   ....[0]....
	.align		4
.L_1473:
        /*0028*/ 	.word	index@(__assertfail)


	//----- nvinfo : EIATTR_ANNOTATIONS
	.align		4
.L_1474:
        /*002c*/ 	.byte	0x04, 0x55
        /*002e*/ 	.short	(.L_1476 - .L_1475)


	//   ....[0]....
.L_1475:
        /* <DEDUP_REMOVED lines=9> */


	//----- nvinfo : EIATTR_MERCURY_ISA_VERSION
	.align		4
.L_1476:
        /*00b0*/ 	.byte	0x03, 0x5f
        /*00b2*/ 	.short	0x0101


	//----- nvinfo : EIATTR_INT_WARP_WIDE_INSTR_OFFSETS
	.align		4
        /*00b4*/ 	.byte	0x04, 0x31
        /*00b6*/ 	.short	(.L_1478 - .L_1477)


	//   ....[0]....
.L_1477:
        /*00b8*/ 	.word	0x00000180


	//   ....[1]....
        /*00bc*/ 	.word	0x00000240


	//----- nvinfo : EIATTR_COOP_GROUP_MASK_REGIDS
	.align		4
.L_1478:
        /*00c0*/ 	.byte	0x04, 0x29
        /*00c2*/ 	.short	(.L_1480 - .L_1479)


	//   ....[0]....
.L_1479:
        /*00c4*/ 	.word	0xffffffff


	//   ....[1]....
        /*00c8*/ 	.word	0xffffffff


	//   ....[2]....
        /*00cc*/ 	.word	0xffffffff


	//   ....[3]....
        /*00d0*/ 	.word	0xffffffff


	//   ....[4]....
        /*00d4*/ 	.word	0xffffffff


	//   ....[5]....
        /*00d8*/ 	.word	0xffffffff


	//   ....[6]....
        /*00dc*/ 	.word	0xffffffff


	//   ....[7]....
        /*00e0*/ 	.word	0x0500000f


	//----- nvinfo : EIATTR_COOP_GROUP_INSTR_OFFSETS
	.align		4
.L_1480:
        /*00e4*/ 	.byte	0x04, 0x28
        /*00e6*/ 	.short	(.L_1482 - .L_1481)


	//   ....[0]....
.L_1481:
        /*00e8*/ 	.word	0x00000060


	//   ....[1]....
        /*00ec*/ 	.word	0x00000190


	//   ....[2]....
        /*00f0*/ 	.word	0x00000220


	//   ....[3]....
        /*00f4*/ 	.word	0x000003a0


	//   ....[4]....
        /*00f8*/ 	.word	0x000005f0


	//   ....[5]....
        /*00fc*/ 	.word	0x000011c0


	//   ....[6]....
        /*0100*/ 	.word	0x00004460


	//   ....[7]....
        /*0104*/ 	.word	0x00007e50


	//----- nvinfo : EIATTR_REG_RECONFIG
	.align		4
.L_1482:
        /*0108*/ 	.byte	0x01, 0x54
	.zero		2


	//----- nvinfo : EIATTR_SYSCALL_OFFSETS
	.align		4
        /*010c*/ 	.byte	0x04, 0x46
        /*010e*/ 	.short	(.L_1484 - .L_1483)


	//   ....[0]....
.L_1483:
        /*0110*/ 	.word	0x00000e20


	//   ....[1]....
        /*0114*/ 	.word	0x00000f10


	//   ....[2]....
        /*0118*/ 	.word	0x00001050


	//   ....[3]....
        /*011c*/ 	.word	0x00001140


	//----- nvinfo : EIATTR_MBARRIER_INSTR_OFFSETS
	.align		4
.L_1484:
        /*0120*/ 	.byte	0x04, 0x39
        /*0122*/ 	.short	(.L_1486 - .L_1485)


	//   ....[0]....
.L_1485:
        /*0124*/ 	.word	0x00000260
        /*0128*/ 	.word	0x000000ff
        /*012c*/ 	.word	0x00036400
        /*0130*/ 	.short	0x0100
        /*0132*/ 	.byte	0x06
	.zero		1


	//   ....[1]....
        /*0134*/ 	.word	0x00000350
        /*0138*/ 	.word	0x000000ff
        /*013c*/ 	.word	0x00036410
        /*0140*/ 	.short	0x0100
        /*0142*/ 	.byte	0x08
	.zero		1


	//   ....[2]....
        /*0144*/ 	.word	0x00000360
        /*0148*/ 	.word	0x000000ff
        /*014c*/ 	.word	0x00036420
        /*0150*/ 	.short	0x0100
        /*0152*/ 	.byte	0x08
	.zero		1


	//   ....[3]....
        /*0154*/ 	.word	0x00000370
        /*0158*/ 	.word	0x000000ff
        /*015c*/ 	.word	0x00036418
        /*0160*/ 	.short	0x0100
        /*0162*/ 	.byte	0x08
	.zero		1


	//   ....[4]....
        /*0164*/ 	.word	0x00000380
        /*0168*/ 	.word	0x000000ff
        /*016c*/ 	.word	0x00036428
        /*0170*/ 	.short	0x0100
        /*0172*/ 	.byte	0x08
	.zero		1


	//   ....[5]....
        /*0174*/ 	.word	0x000004b0
        /*0178*/ 	.word	0x000000ff
        /*017c*/ 	.word	0x00036430
        /*0180*/ 	.short	0x0100
        /*0182*/ 	.byte	0x08
	.zero		1


	//   ....[6]....
        /*0184*/ 	.word	0x000004c0
        /*0188*/ 	.word	0x000000ff
        /*018c*/ 	.word	0x00036438
        /*0190*/ 	.short	0x0100
        /*0192*/ 	.byte	0x08
	.zero		1


	//   ....[7]....
        /*0194*/ 	.word	0x000011f0
        /*0198*/ 	.word	0x000000ff
        /*019c*/ 	.word	0x00036400
        /*01a0*/ 	.short	0x010a
        /*01a2*/ 	.byte	0x28
	.zero		1


	//   ....[8]....
        /*01a4*/ 	.word	0x000012e0
        /*01a8*/ 	.word	0x000000ff
        /*01ac*/ 	.word	0x00036400
        /*01b0*/ 	.short	0x010a
        /*01b2*/ 	.byte	0x28
	.zero		1


	//   ....[9]....
        /*01b4*/ 	.word	0x00001a00
        /*01b8*/ 	.word	0x00000003
        /*01bc*/ 	.word	0x00036410
        /*01c0*/ 	.short	0x010a
        /*01c2*/ 	.byte	0x3f
	.zero		1


	//   ....[10]....
        /*01c4*/ 	.word	0x00001a40
        /*01c8*/ 	.word	0x00000003
        /*01cc*/ 	.word	0x00036410
        /*01d0*/ 	.short	0x010a
        /*01d2*/ 	.byte	0x3f
	.zero		1


	//   ....[11]....
        /*01d4*/ 	.word	0x000020e0
        /*01d8*/ 	.word	0x000000ff
        /*01dc*/ 	.word	0x00036430
        /*01e0*/ 	.short	0x010a
        /*01e2*/ 	.byte	0x28
	.zero		1


	//   ....[12]....
        /*01e4*/ 	.word	0x00002120
        /*01e8*/ 	.word	0x000000ff
        /*01ec*/ 	.word	0x00036430
        /*01f0*/ 	.short	0x010a
        /*01f2*/ 	.byte	0x28
	.zero		1


	//   ....[13]....
        /*01f4*/ 	.word	0x000035a0
        /*01f8*/ 	.word	0x000000ff
        /*01fc*/ 	.word	0x00000000
        /*0200*/ 	.short	0x0101
        /*0202*/ 	.byte	0x04
	.zero		1


	//   ....[14]....
        /*0204*/ 	.word	0x00003930
        /*0208*/ 	.word	0x00000003
        /*020c*/ 	.word	0x00000000
        /*0210*/ 	.short	0x0101
        /*0212*/ 	.byte	0x3f
	.zero		1


	//   ....[15]....
        /*0214*/ 	.word	0x00005d40
        /*0218*/ 	.word	0x0000000c
        /*021c*/ 	.word	0x00036420
        /*0220*/ 	.short	0x010a
        /*0222*/ 	.byte	0x3f
	.zero		1


	//   ....[16]....
        /*0224*/ 	.word	0x000064d0
        /*0228*/ 	.word	0x0000000c
        /*022c*/ 	.word	0x00036438
        /*0230*/ 	.short	0x010a
        /*0232*/ 	.byte	0x3f
	.zero		1


	//   ....[17]....
        /*0234*/ 	.word	0x00006850
        /*0238*/ 	.word	0x0000000c
        /*023c*/ 	.word	0x00036428
        /*0240*/ 	.short	0x010a
        /*0242*/ 	.byte	0x3f
	.zero		1


	//   ....[18]....
        /*0244*/ 	.word	0x00006ba0
        /*0248*/ 	.word	0x0000000c
        /*024c*/ 	.word	0x00036438
        /*0250*/ 	.short	0x010a
        /*0252*/ 	.byte	0x3f
	.zero		1


	//   ....[19]....
        /*0254*/ 	.word	0x00006ec0
        /*0258*/ 	.word	0x0000000c
        /*025c*/ 	.word	0x00036420
        /*0260*/ 	.short	0x010a
        /*0262*/ 	.byte	0x3f
	.zero		1


	//   ....[20]....
        /*0264*/ 	.word	0x00007240
        /*0268*/ 	.word	0x0000000c
        /*026c*/ 	.word	0x00036438
        /*0270*/ 	.short	0x010a
        /*0272*/ 	.byte	0x3f
	.zero		1


	//   ....[21]....
        /*0274*/ 	.word	0x00007550
        /*0278*/ 	.word	0x0000000c
        /*027c*/ 	.word	0x00036428
        /*0280*/ 	.short	0x010a
        /*0282*/ 	.byte	0x3f
	.zero		1


	//   ....[22]....
        /*0284*/ 	.word	0x00007870
        /*0288*/ 	.word	0x0000000c
        /*028c*/ 	.word	0x00036438
        /*0290*/ 	.short	0x010a
        /*0292*/ 	.byte	0x3f
	.zero		1


	//   ....[23]....
        /*0294*/ 	.word	0x00007ce0
        /*0298*/ 	.word	0x00000005
        /*029c*/ 	.word	0x00000000
        /*02a0*/ 	.short	0x010a
        /*02a2*/ 	.byte	0x3f
	.zero		1


	//   ....[24]....
        /*02a4*/ 	.word	0x00007d60
        /*02a8*/ 	.word	0x00000017
        /*02ac*/ 	.word	0x00000000
        /*02b0*/ 	.short	0x010a
        /*02b2*/ 	.byte	0x3f
	.zero		1


	//   ....[25]....
        /*02b4*/ 	.word	0x00007db0
        /*02b8*/ 	.word	0x00000007
        /*02bc*/ 	.word	0x00036438
        /*02c0*/ 	.short	0x010a
        /*02c2*/ 	.byte	0x3f
	.zero		1


	//   ....[26]....
        /*02c4*/ 	.word	0x00007e80
        /*02c8*/ 	.word	0x00000013
        /*02cc*/ 	.word	0x00036400
        /*02d0*/ 	.short	0x010a
        /*02d2*/ 	.byte	0x3f
	.zero		1


	//   ....[27]....
        /*02d4*/ 	.word	0x00007ed0
        /*02d8*/ 	.word	0x00000003
        /*02dc*/ 	.word	0x00036410
        /*02e0*/ 	.short	0x010a
        /*02e2*/ 	.byte	0x3f
	.zero		1


	//   ....[28]....
        /*02e4*/ 	.word	0x00007f20
        /*02e8*/ 	.word	0x00000013
        /*02ec*/ 	.word	0x00036430
        /*02f0*/ 	.short	0x010a
        /*02f2*/ 	.byte	0x3f
	.zero		1


	//   ....[29]....
        /*02f4*/ 	.word	0x00007f70
        /*02f8*/ 	.word	0x0000000c
        /*02fc*/ 	.word	0x00036420
        /*0300*/ 	.short	0x010a
        /*0302*/ 	.byte	0x3f
	.zero		1


	//   ....[30]....
        /*0304*/ 	.word	0x00007fc0
        /*0308*/ 	.word	0x0000000c
        /*030c*/ 	.word	0x00036438
        /*0310*/ 	.short	0x010a
        /*0312*/ 	.byte	0x3f
	.zero		1


	//   ....[31]....
        /*0314*/ 	.word	0x00008010
        /*0318*/ 	.word	0x0000000c
        /*031c*/ 	.word	0x00036428
        /*0320*/ 	.short	0x010a
        /*0322*/ 	.byte	0x3f
	.zero		1


	//   ....[32]....
        /*0324*/ 	.word	0x00008080
        /*0328*/ 	.word	0x0000000c
        /*032c*/ 	.word	0x00036438
        /*0330*/ 	.short	0x010a
        /*0332*/ 	.byte	0x3f
	.zero		1


	//   ....[33]....
        /*0334*/ 	.word	0x000080f0
        /*0338*/ 	.word	0x0000000c
        /*033c*/ 	.word	0x00036420
        /*0340*/ 	.short	0x010a
        /*0342*/ 	.byte	0x3f
	.zero		1


	//   ....[34]....
        /*0344*/ 	.word	0x00008140
        /*0348*/ 	.word	0x0000000c
        /*034c*/ 	.word	0x00036438
        /*0350*/ 	.short	0x010a
        /*0352*/ 	.byte	0x3f
	.zero		1


	//   ....[35]....
        /*0354*/ 	.word	0x00008190
        /*0358*/ 	.word	0x0000000c
        /*035c*/ 	.word	0x00036428
        /*0360*/ 	.short	0x010a
        /*0362*/ 	.byte	0x3f
	.zero		1


	//   ....[36]....
        /*0364*/ 	.word	0x000081e0
        /*0368*/ 	.word	0x0000000c
        /*036c*/ 	.word	0x00036438
        /*0370*/ 	.short	0x010a
        /*0372*/ 	.byte	0x3f
	.zero		1


	//   ....[37]....
        /*0374*/ 	.word	0x000082c0
        /*0378*/ 	.word	0x00000005
        /*037c*/ 	.word	0x00000000
        /*0380*/ 	.short	0x010a
        /*0382*/ 	.byte	0x3f
	.zero		1


	//   ....[38]....
        /*0384*/ 	.word	0x00008310
        /*0388*/ 	.word	0x00000017
        /*038c*/ 	.word	0x00000000
        /*0390*/ 	.short	0x010a
        /*0392*/ 	.byte	0x3f
	.zero		1


	//----- nvinfo : EIATTR_NUM_MBARRIERS
	.align		4
.L_1486:
        /*0394*/ 	.byte	0x03, 0x38
        /*0396*/ 	.short	0x0007


	//----- nvinfo : EIATTR_EXIT_INSTR_OFFSETS
	.align		4
        /*0398*/ 	.byte	0x04, 0x1c
        /*039a*/ 	.short	(.L_1488 - .L_1487)


	//   ....[0]....
.L_1487:
        /*039c*/ 	.word	0x00007e00


	//----- nvinfo : EIATTR_MAX_THREADS
	.align		4
.L_1488:
        /*03a0*/ 	.byte	0x04, 0x05
        /*03a2*/ 	.short	(.L_1490 - .L_1489)
.L_1489:
        /*03a4*/ 	.word	0x00000200
        /*03a8*/ 	.word	0x00000001
        /*03ac*/ 	.word	0x00000001


	//----- nvinfo : EIATTR_CRS_STACK_SIZE
	.align		4
.L_1490:
        /*03b0*/ 	.byte	0x04, 0x1e
        /*03b2*/ 	.short	(.L_1492 - .L_1491)
.L_1491:
        /*03b4*/ 	.word	0x00000000


	//----- nvinfo : EIATTR_CBANK_PARAM_SIZE
	.align		4
.L_1492:
        /*03b8*/ 	.byte	0x03, 0x19
        /*03ba*/ 	.short	0x0770


	//----- nvinfo : EIATTR_PARAM_CBANK
	.align		4
        /*03bc*/ 	.byte	0x04, 0x0a
        /*03be*/ 	.short	(.L_1494 - .L_1493)
	.align		4
.L_1493:
        /*03c0*/ 	.word	index@(.nv.constant0._ZN7cutlass13device_kernelIN5flash11enable_sm90INS1_16FlashAttnBwdSm90INS1_25CollectiveMainloopBwdSm90ILi2ELi1ELi1EN4cute5tupleIJNS5_1CILi1EEES8_S8_EEENS6_IJNS7_ILi64EEENS7_ILi96EEENS7_ILi192EEEEEENS_10bfloat16_tEfNS_4arch4Sm90ELb1ELb0ELb0ELb0ELb0ELb0ELb1ELb0ELi3ELi1ELi1ELi1ELb0EEENS1_24CollectiveEpilogueBwdGQAISD_fSG_Li384ELb0ELb0EEENS1_25SingleTileBwdLPTSchedulerILb0ELi96ELb0EEEEEEEEEvNT_6ParamsE)
        /*03c4*/ 	.short	0x0210
        /*03c6*/ 	.short	0x0770


	//----- nvinfo : EIATTR_SW_WAR
	.align		4
.L_1494:
        /*03c8*/ 	.byte	0x04, 0x36
        /*03ca*/ 	.short	(.L_1496 - .L_1495)
.L_1495:
        /*03cc*/ 	.word	0x00000008
.L_1496:


//--------------------- .nv.info._ZN7cutlass13device_kernelIN5flash11enable_sm90INS1_16FlashAttnBwdSm90INS1_25CollectiveMainloopBwdSm90ILi2ELi1ELi1EN4cute5tupleIJNS5_1CILi1EEES8_S8_EEENS6_IJNS7_ILi64EEENS7_ILi96EEENS7_ILi192EEEEEENS_10bfloat16_tEfNS_4arch4Sm90ELb1ELb0ELb0ELb0ELb1ELb0ELb1ELb0ELi3ELi1ELi1ELi1ELb0EEENS1_24CollectiveEpilogueBwdGQAISD_fSG_Li384ELb0ELb1EEENS1_25SingleTileBwdLPTSchedulerILb0ELi96ELb1EEEEEEEEEvNT_6ParamsE --------------------------
	.section	.nv.info._ZN7cutlass13device_kernelIN5flash11enable_sm90INS1_16FlashAttnBwdSm90INS1_25CollectiveMainloopBwdSm90ILi2ELi1ELi1EN4cute5tupleIJNS5_1CILi1EEES8_S8_EEENS6_IJNS7_ILi64EEENS7_ILi96EEENS7_ILi192EEEEEENS_10bfloat16_tEfNS_4arch4Sm90ELb1ELb0ELb0ELb0ELb1ELb0ELb1ELb0ELi3ELi1ELi1ELi1ELb0EEENS1_24CollectiveEpilogueBwdGQAISD_fSG_Li384ELb0ELb1EEENS1_25SingleTileBwdLPTSchedulerILb0ELi96ELb1EEEEEEEEEvNT_6ParamsE,"",@"SHT_CUDA_INFO"
	.sectionflags	@""
	.align	4


	//----- nvinfo : EIATTR_CUDA_API_VERSION
	.align		4
        /*0000*/ 	.byte	0x04, 0x37
        /*0002*/ 	.short	(.L_1498 - .L_1497)
.L_1497:
        /*0004*/ 	.word	0x00000082


	//----- nvinfo : EIATTR_KPARAM_INFO
	.align		4
.L_1498:
        /*0008*/ 	.byte	0x04, 0x17
        /*000a*/ 	.short	(.L_1500 - .L_1499)
.L_1499:
        /*000c*/ 	.word	0x00000000
        /*0010*/ 	.short	0x0000
        /*0012*/ 	.short	0x0070
        /*0014*/ 	.byte	0x00, 0xf0, 0x01, 0x1c


	//----- nvinfo : EIATTR_SPARSE_MMA_MASK
	.align		4
.L_1500:
        /*0018*/ 	.byte	0x03, 0x50
        /*001a*/ 	.short	0x0000


	//----- nvinfo : EIATTR_MAXREG_COUNT
	.align		4
        /*001c*/ 	.byte	0x03, 0x1b
        /*001e*/ 	.short	0x0080


	//----- nvinfo : EIATTR_NUM_BARRIERS
	.align		4
        /*0020*/ 	.byte	0x02, 0x4c
        /*0022*/ 	.byte	0x10
	.zero		1


	//----- nvinfo : EIATTR_EXTERNS
	.align		4
        /*0024*/ 	.byte	0x04, 0x0f
        /*0026*/ 	.short	(.L_1502 - .L_1501)


	//   ....[0]....
	.align		4
.L_1501:
        /*0028*/ 	.word	index@(__assertfail)


	//----- nvinfo : EIATTR_ANNOTATIONS
	.align		4
.L_1502:
        /*002c*/ 	.byte	0x04, 0x55
        /*002e*/ 	.short	(.L_1504 - .L_1503)


	//   ....[0]....
.L_1503:
        /* <DEDUP_REMOVED lines=9> */


	//----- nvinfo : EIATTR_MERCURY_ISA_VERSION
	.align		4
.L_1504:
        /*00b0*/ 	.byte	0x03, 0x5f
        /*00b2*/ 	.short	0x0101


	//----- nvinfo : EIATTR_INT_WARP_WIDE_INSTR_OFFSETS
	.align		4
        /*00b4*/ 	.byte	0x04, 0x31
        /*00b6*/ 	.short	(.L_1506 - .L_1505)


	//   ....[0]....
.L_1505:
        /*00b8*/ 	.word	0x00000180


	//   ....[1]....
        /*00bc*/ 	.word	0x00000240


	//   ....[2]....
        /*00c0*/ 	.word	0x00005710


	//   ....[3]....
        /*00c4*/ 	.word	0x00005ec0


	//   ....[4]....
        /*00c8*/ 	.word	0x00006520


	//----- nvinfo : EIATTR_COOP_GROUP_MASK_REGIDS
	.align		4
.L_1506:
        /*00cc*/ 	.byte	0x04, 0x29
        /*00ce*/ 	.short	(.L_1508 - .L_1507)


	//   ....[0]....
.L_1507:
        /*00d0*/ 	.word	0xffffffff


	//   ....[1]....
        /*00d4*/ 	.word	0xffffffff


	//   ....[2]....
        /*00d8*/ 	.word	0xffffffff


	//   ....[3]....
        /*00dc*/ 	.word	0xffffffff


	//   ....[4]....
        /*00e0*/ 	.word	0xffffffff


	//   ....[5]....
        /*00e4*/ 	.word	0xffffffff


	//   ....[6]....
        /*00e8*/ 	.word	0xffffffff


	//   ....[7]....
        /*00ec*/ 	.word	0xffffffff


	//   ....[8]....
        /*00f0*/ 	.word	0xffffffff


	//   ....[9]....
        /*00f4*/ 	.word	0xffffffff


	//   ....[10]....
        /*00f8*/ 	.word	0xffffffff


	//   ....[11]....
        /*00fc*/ 	.word	0xffffffff


	//   ....[12]....
        /*0100*/ 	.word	0xffffffff


	//   ....[13]....
        /*0104*/ 	.word	0xffffffff


	//   ....[14]....
        /*0108*/ 	.word	0xffffffff


	//   ....[15]....
        /*010c*/ 	.word	0xffffffff


	//   ....[16]....
        /*0110*/ 	.word	0xffffffff


	//   ....[17]....
        /*0114*/ 	.word	0x0500000f


	//   ....[18]....
        /*0118*/ 	.word	0x0500000f


	//   ....[19]....
        /*011c*/ 	.word	0x0500000f


	//   ....[20]....
        /*0120*/ 	.word	0x0500000f


	//   ....[21]....
        /*0124*/ 	.word	0x0500000f


	//   ....[22]....
        /*0128*/ 	.word	0x0500000f


	//----- nvinfo : EIATTR_COOP_GROUP_INSTR_OFFSETS
	.align		4
.L_1508:
        /*012c*/ 	.byte	0x04, 0x28
        /*012e*/ 	.short	(.L_1510 - .L_1509)


	//   ....[0]....
.L_1509:
        /*0130*/ 	.word	0x00000060


	//   ....[1]....
        /*0134*/ 	.word	0x00000190


	//   ....[2]....
        /*0138*/ 	.word	0x00000220


	//   ....[3]....
        /*013c*/ 	.word	0x000003a0


	//   ....[4]....
        /*0140*/ 	.word	0x00000600


	//   ....[5]....
        /*0144*/ 	.word	0x00001200


	//   ....[6]....
        /*0148*/ 	.word	0x000042d0


	//   ....[7]....
        /*014c*/ 	.word	0x00004450


	//   ....[8]....
        /*0150*/ 	.word	0x00004700


	//   ....[9]....
        /*0154*/ 	.word	0x00004890


	//   ....[10]....
        /*0158*/ 	.word	0x000049a0


	//   ....[11]....
        /*015c*/ 	.word	0x00005180


	//   ....[12]....
        /*0160*/ 	.word	0x00005640


	//   ....[13]....
        /*0164*/ 	.word	0x00005a00


	//   ....[14]....
        /*0168*/ 	.word	0x00005df0


	//   ....[15]....
        /*016c*/ 	.word	0x000060a0


	//   ....[16]....
        /*0170*/ 	.word	0x00006450


	//   ....[17]....
        /*0174*/ 	.word	0x00008d90


	//   ....[18]....
        /*0178*/ 	.word	0x00008ee0


	//   ....[19]....
        /*017c*/ 	.word	0x00008f50


	//   ....[20]....
        /*0180*/ 	.word	0x00008fc0


	//   ....[21]....
        /*0184*/ 	.word	0x00009030


	//   ....[22]....
        /*0188*/ 	.word	0x000090a0


	//----- nvinfo : EIATTR_REG_RECONFIG
	.align		4
.L_1510:
        /*018c*/ 	.byte	0x01, 0x54
	.zero		2


	//----- nvinfo : EIATTR_SYSCALL_OFFSETS
	.align		4
        /*0190*/ 	.byte	0x04, 0x46
        /*0192*/ 	.short	(.L_1512 - .L_1511)


	//   ....[0]....
.L_1511:
        /*0194*/ 	.word	0x00000e60


	//   ....[1]....
        /*0198*/ 	.word	0x00000f50


	//   ....[2]....
        /*019c*/ 	.word	0x00001090


	//   ....[3]....
        /*01a0*/ 	.word	0x00001180


	//----- nvinfo : EIATTR_MBARRIER_INSTR_OFFSETS
	.align		4
.L_1512:
        /*01a4*/ 	.byte	0x04, 0x39
        /*01a6*/ 	.short	(.L_1514 - .L_1513)


	//   ....[0]....
.L_1513:
        /*01a8*/ 	.word	0x00000260
        /*01ac*/ 	.word	0x000000ff
        /*01b0*/ 	.word	0x00036400
        /*01b4*/ 	.short	0x0100
        /*01b6*/ 	.byte	0x06
	.zero		1


	//   ....[1]....
        /*01b8*/ 	.word	0x00000350
        /*01bc*/ 	.word	0x000000ff
        /*01c0*/ 	.word	0x00036410
        /*01c4*/ 	.short	0x0100
        /*01c6*/ 	.byte	0x08
	.zero		1


	//   ....[2]....
        /*01c8*/ 	.word	0x00000360
        /*01cc*/ 	.word	0x000000ff
        /*01d0*/ 	.word	0x00036420
        /*01d4*/ 	.short	0x0100
        /*01d6*/ 	.byte	0x08
	.zero		1


	//   ....[3]....
        /*01d8*/ 	.word	0x00000370
        /*01dc*/ 	.word	0x000000ff
        /*01e0*/ 	.word	0x00036418
        /*01e4*/ 	.short	0x0100
        /*01e6*/ 	.byte	0x08
	.zero		1


	//   ....[4]....
        /*01e8*/ 	.word	0x00000380
        /*01ec*/ 	.word	0x000000ff
        /*01f0*/ 	.word	0x00036428
        /*01f4*/ 	.short	0x0100
        /*01f6*/ 	.byte	0x08
	.zero		1


	//   ....[5]....
        /*01f8*/ 	.word	0x000004b0
        /*01fc*/ 	.word	0x000000ff
        /*0200*/ 	.word	0x00036430
        /*0204*/ 	.short	0x0100
        /*0206*/ 	.byte	0x08
	.zero		1


	//   ....[6]....
        /*0208*/ 	.word	0x000004c0
        /*020c*/ 	.word	0x000000ff
        /*0210*/ 	.word	0x00036438
        /*0214*/ 	.short	0x0100
        /*0216*/ 	.byte	0x08
	.zero		1


	//   ....[7]....
        /*0218*/ 	.word	0x00001230
        /*021c*/ 	.word	0x000000ff
        /*0220*/ 	.word	0x00036400
        /*0224*/ 	.short	0x010a
        /*0226*/ 	.byte	0x2b
	.zero		1


	//   ....[8]....
        /*0228*/ 	.word	0x00001320
        /*022c*/ 	.word	0x000000ff
        /*0230*/ 	.word	0x00036400
        /*0234*/ 	.short	0x010a
        /*0236*/ 	.byte	0x2b
	.zero		1


	//   ....[9]....
        /*0238*/ 	.word	0x00001a40
        /*023c*/ 	.word	0x00000003
        /*0240*/ 	.word	0x00036410
        /*0244*/ 	.short	0x010a
        /*0246*/ 	.byte	0x3f
	.zero		1


	//   ....[10]....
        /*0248*/ 	.word	0x00001a80
        /*024c*/ 	.word	0x00000003
        /*0250*/ 	.word	0x00036410
        /*0254*/ 	.short	0x010a
        /*0256*/ 	.byte	0x3f
	.zero		1


	//   ....[11]....
        /*0258*/ 	.word	0x00002120
        /*025c*/ 	.word	0x000000ff
        /*0260*/ 	.word	0x00036430
        /*0264*/ 	.short	0x010a
        /*0266*/ 	.byte	0x2b
	.zero		1


	//   ....[12]....
        /*0268*/ 	.word	0x00002160
        /*026c*/ 	.word	0x000000ff
        /*0270*/ 	.word	0x00036430
        /*0274*/ 	.short	0x010a
        /*0276*/ 	.byte	0x2b
	.zero		1


	//   ....[13]....
        /*0278*/ 	.word	0x000035c0
        /*027c*/ 	.word	0x000000ff
        /*0280*/ 	.word	0x00000000
        /*0284*/ 	.short	0x0101
        /*0286*/ 	.byte	0x05
	.zero		1


	//   ....[14]....
        /*0288*/ 	.word	0x00003960
        /*028c*/ 	.word	0x00000003
        /*0290*/ 	.word	0x00000000
        /*0294*/ 	.short	0x0101
        /*0296*/ 	.byte	0x3f
	.zero		1


	//   ....[15]....
        /*0298*/ 	.word	0x00006c80
        /*029c*/ 	.word	0x0000000c
        /*02a0*/ 	.word	0x00036420
        /*02a4*/ 	.short	0x010a
        /*02a6*/ 	.byte	0x3f
	.zero		1


	//   ....[16]....
        /*02a8*/ 	.word	0x00007410
        /*02ac*/ 	.word	0x0000000c
        /*02b0*/ 	.word	0x00036438
        /*02b4*/ 	.short	0x010a
        /*02b6*/ 	.byte	0x3f
	.zero		1


	//   ....[17]....
        /*02b8*/ 	.word	0x00007790
        /*02bc*/ 	.word	0x0000000c
        /*02c0*/ 	.word	0x00036428
        /*02c4*/ 	.short	0x010a
        /*02c6*/ 	.byte	0x3f
	.zero		1


	//   ....[18]....
        /*02c8*/ 	.word	0x00007ae0
        /*02cc*/ 	.word	0x0000000c
        /*02d0*/ 	.word	0x00036438
        /*02d4*/ 	.short	0x010a
        /*02d6*/ 	.byte	0x3f
	.zero		1


	//   ....[19]....
        /*02d8*/ 	.word	0x00007e00
        /*02dc*/ 	.word	0x0000000c
        /*02e0*/ 	.word	0x00036420
        /*02e4*/ 	.short	0x010a
        /*02e6*/ 	.byte	0x3f
	.zero		1


	//   ....[20]....
        /*02e8*/ 	.word	0x00008180
        /*02ec*/ 	.word	0x0000000c
        /*02f0*/ 	.word	0x00036438
        /*02f4*/ 	.short	0x010a
        /*02f6*/ 	.byte	0x3f
	.zero		1


	//   ....[21]....
        /*02f8*/ 	.word	0x00008490
        /*02fc*/ 	.word	0x0000000c
        /*0300*/ 	.word	0x00036428
        /*0304*/ 	.short	0x010a
        /*0306*/ 	.byte	0x3f
	.zero		1


	//   ....[22]....
        /*0308*/ 	.word	0x000087b0
        /*030c*/ 	.word	0x0000000c
        /*0310*/ 	.word	0x00036438
        /*0314*/ 	.short	0x010a
        /*0316*/ 	.byte	0x3f
	.zero		1


	//   ....[23]....
        /*0318*/ 	.word	0x00008c20
        /*031c*/ 	.word	0x00000005
        /*0320*/ 	.word	0x00000000
        /*0324*/ 	.short	0x010a
        /*0326*/ 	.byte	0x3f
	.zero		1


	//   ....[24]....
        /*0328*/ 	.word	0x00008ca0
        /*032c*/ 	.word	0x00000017
        /*0330*/ 	.word	0x00000000
        /*0334*/ 	.short	0x010a
        /*0336*/ 	.byte	0x3f
	.zero		1


	//   ....[25]....
        /*0338*/ 	.word	0x00008cf0
        /*033c*/ 	.word	0x00000007
        /*0340*/ 	.word	0x00036438
        /*0344*/ 	.short	0x010a
        /*0346*/ 	.byte	0x3f
	.zero		1


	//   ....[26]....
        /*0348*/ 	.word	0x00008dc0
        /*034c*/ 	.word	0x00000013
        /*0350*/ 	.word	0x00036400
        /*0354*/ 	.short	0x010a
        /*0356*/ 	.byte	0x3f
	.zero		1


	//   ....[27]....
        /*0358*/ 	.word	0x00008e10
        /*035c*/ 	.word	0x00000003
        /*0360*/ 	.word	0x00036410
        /*0364*/ 	.short	0x010a
        /*0366*/ 	.byte	0x3f
	.zero		1


	//   ....[28]....
        /*0368*/ 	.word	0x00008e60
        /*036c*/ 	.word	0x00000013
        /*0370*/ 	.word	0x00036430
        /*0374*/ 	.short	0x010a
        /*0376*/ 	.byte	0x3f
	.zero		1


	//   ....[29]....
        /*0378*/ 	.word	0x000090e0
        /*037c*/ 	.word	0x0000000c
        /*0380*/ 	.word	0x00036420
        /*0384*/ 	.short	0x010a
        /*0386*/ 	.byte	0x3f
	.zero		1


	//   ....[30]....
        /*0388*/ 	.word	0x00009130
        /*038c*/ 	.word	0x0000000c
        /*0390*/ 	.word	0x00036438
        /*0394*/ 	.short	0x010a
        /*0396*/ 	.byte	0x3f
	.zero		1


	//   ....[31]....
        /*0398*/ 	.word	0x00009180
        /*039c*/ 	.word	0x0000000c
        /*03a0*/ 	.word	0x00036428
        /*03a4*/ 	.short	0x010a
        /*03a6*/ 	.byte	0x3f
	.zero		1


	//   ....[32]....
        /*03a8*/ 	.word	0x000091f0
        /*03ac*/ 	.word	0x0000000c
        /*03b0*/ 	.word	0x00036438
        /*03b4*/ 	.short	0x010a
        /*03b6*/ 	.byte	0x3f
	.zero		1


	//   ....[33]....
        /*03b8*/ 	.word	0x00009260
        /*03bc*/ 	.word	0x0000000c
        /*03c0*/ 	.word	0x00036420
        /*03c4*/ 	.short	0x010a
        /*03c6*/ 	.byte	0x3f
	.zero		1


	//   ....[34]....
        /*03c8*/ 	.word	0x000092b0
        /*03cc*/ 	.word	0x0000000c
        /*03d0*/ 	.word	0x00036438
        /*03d4*/ 	.short	0x010a
        /*03d6*/ 	.byte	0x3f
	.zero		1


	//   ....[35]....
        /*03d8*/ 	.word	0x00009300
        /*03dc*/ 	.word	0x0000000c
        /*03e0*/ 	.word	0x00036428
        /*03e4*/ 	.short	0x010a
        /*03e6*/ 	.byte	0x3f
	.zero		1


	//   ....[36]....
        /*03e8*/ 	.word	0x00009350
        /*03ec*/ 	.word	0x0000000c
        /*03f0*/ 	.word	0x00036438
        /*03f4*/ 	.short	0x010a
        /*03f6*/ 	.byte	0x3f
	.zero		1


	//   ....[37]....
        /*03f8*/ 	.word	0x00009430
        /*03fc*/ 	.word	0x00000005
        /*0400*/ 	.word	0x00000000
        /*0404*/ 	.short	0x010a
        /*0406*/ 	.byte	0x3f
	.zero		1


	//   ....[38]....
        /*0408*/ 	.word	0x00009480
        /*040c*/ 	.word	0x00000017
        /*0410*/ 	.word	0x00000000
        /*0414*/ 	.short	0x010a
        /*0416*/ 	.byte	0x3f
	.zero		1


	//----- nvinfo : EIATTR_NUM_MBARRIERS
	.align		4
.L_1514:
        /*0418*/ 	.byte	0x03, 0x38
        /*041a*/ 	.short	0x0007


	//----- nvinfo : EIATTR_EXIT_INSTR_OFFSETS
	.align		4
        /*041c*/ 	.byte	0x04, 0x1c
        /*041e*/ 	.short	(.L_1516 - .L_1515)


	//   ....[0]....
.L_1515:
        /*0420*/ 	.word	0x00008d40


	//----- nvinfo : EIATTR_MAX_THREADS
	.align		4
.L_1516:
        /*0424*/ 	.byte	0x04, 0x05
        /*0426*/ 	.short	(.L_1518 - .L_1517)
.L_1517:
        /*0428*/ 	.word	0x00000200
        /*042c*/ 	.word	0x00000001
        /*0430*/ 	.word	0x00000001


	//----- nvinfo : EIATTR_CRS_STACK_SIZE
	.align		4
.L_1518:
        /*0434*/ 	.byte	0x04, 0x1e
        /*0436*/ 	.short	(.L_1520 - .L_1519)
.L_1519:
        /*0438*/ 	.word	0x00000000


	//----- nvinfo : EIATTR_CBANK_PARAM_SIZE
	.align		4
.L_1520:
        /*043c*/ 	.byte	0x03, 0x19
        /*043e*/ 	.short	0x0770


	//----- nvinfo : EIATTR_PARAM_CBANK
	.align		4
        /*0440*/ 	.byte	0x04, 0x0a
        /*0442*/ 	.short	(.L_1522 - .L_1521)
	.align		4
.L_1521:
        /*0444*/ 	.word	index@(.nv.constant0._ZN7cutlass13device_kernelIN5flash11enable_sm90INS1_16FlashAttnBwdSm90INS1_25CollectiveMainloopBwdSm90ILi2ELi1ELi1EN4cute5tupleIJNS5_1CILi1EEES8_S8_EEENS6_IJNS7_ILi64EEENS7_ILi96EEENS7_ILi192EEEEEENS_10bfloat16_tEfNS_4arch4Sm90ELb1ELb0ELb0ELb0ELb1ELb0ELb1ELb0ELi3ELi1ELi1ELi1ELb0EEENS1_24CollectiveEpilogueBwdGQAISD_fSG_Li384ELb0ELb1EEENS1_25SingleTileBwdLPTSchedulerILb0ELi96ELb1EEEEEEEEEvNT_6ParamsE)
        /*0448*/ 	.short	0x0210
        /*044a*/ 	.short	0x0770


	//----- nvinfo : EIATTR_SW_WAR
	.align		4
.L_1522:
        /*044c*/ 	.byte	0x04, 0x36
        /*044e*/ 	.short	(.L_1524 - .L_1523)
.L_1523:
        /*0450*/ 	.word	0x00000008
.L_1524:


//--------------------- .nv.info._ZN7cutlass13device_kernelIN5flash22FlashAttnBwdPreprocessIN4cute5tupleIJNS3_1CILi64EEENS5_ILi192EEEEEENS_10bfloat16_tEfNS_4arch4Sm90ELb1ELb0EEEEEvNT_6ParamsE --------------------------
	.section	.nv.info._ZN7cutlass13device_kernelIN5flash22FlashAttnBwdPreprocessIN4cute5tupleIJNS3_1CILi64EEENS5_ILi192EEEEEENS_10bfloat16_tEfNS_4arch4Sm90ELb1ELb0EEEEEvNT_6ParamsE,"",@"SHT_CUDA_INFO"
	.sectionflags	@""
	.align	4


	//----- nvinfo : EIATTR_CUDA_API_VERSION
	.align		4
        /*0000*/ 	.byte	0x04, 0x37
        /*0002*/ 	.short	(.L_1526 - .L_1525)
.L_1525:
        /*0004*/ 	.word	0x00000082


	//----- nvinfo : EIATTR_KPARAM_INFO
	.align		4
.L_1526:
        /*0008*/ 	.byte	0x04, 0x17
        /*000a*/ 	.short	(.L_1528 - .L_1527)
.L_1527:
        /*000c*/ 	.word	0x00000000
        /*0010*/ 	.short	0x0000
        /*0012*/ 	.short	0x0000
        /*0014*/ 	.byte	0x00, 0xf0, 0xc1, 0x03


	//----- nvinfo : EIATTR_SPARSE_MMA_MASK
	.align		4
.L_1528:
        /*0018*/ 	.byte	0x03, 0x50
        /*001a*/ 	.short	0x0000


	//----- nvinfo : EIATTR_MAXREG_COUNT
	.align		4
        /*001c*/ 	.byte	0x03, 0x1b
        /*001e*/ 	.short	0x0080


	//----- nvinfo : EIATTR_MERCURY_ISA_VERSION
	.align		4
        /*0020*/ 	.byte	0x03, 0x5f
        /*0022*/ 	.short	0x0101


	//----- nvinfo : EIATTR_COOP_GROUP_MASK_REGIDS
	.align		4
        /*0024*/ 	.byte	0x04, 0x29
        /*0026*/ 	.short	(.L_1530 - .L_1529)


	//   ....[0]....
.L_1529:
        /*0028*/ 	.word	0xffffffff


	//   ....[1]....
        /*002c*/ 	.word	0xffffffff


	//   ....[2]....
        /*0030*/ 	.word	0xffffffff


	//   ....[3]....
        /*0034*/ 	.word	0xffffffff


	//   ....[4]....
        /*0038*/ 	.word	0xffffffff


	//   ....[5]....
        /*003c*/ 	.word	0xffffffff


	//----- nvinfo : EIATTR_COOP_GROUP_INSTR_OFFSETS
	.align		4
.L_1530:
        /*0040*/ 	.byte	0x04, 0x28
        /*0042*/ 	.short	(.L_1532 - .L_1531)


	//   ....[0]....
.L_1531:
        /*0044*/ 	.word	0x000015d0


	//   ....[1]....
        /*0048*/ 	.word	0x000015e0


	//   ....[2]....
        /*004c*/ 	.word	0x00001610


	//   ....[3]....
        /*0050*/ 	.word	0x00001620


	//   ....[4]....
        /*0054*/ 	.word	0x00001650


	//   ....[5]....
        /*0058*/ 	.word	0x00001660


	//----- nvinfo : EIATTR_EXIT_INSTR_OFFSETS
	.align		4
.L_1532:
        /*005c*/ 	.byte	0x04, 0x1c
        /*005e*/ 	.short	(.L_1534 - .L_1533)


	//   ....[0]....
.L_1533:
        /*0060*/ 	.word	0x00001be0


	//   ....[1]....
        /*0064*/ 	.word	0x00001c60


	//----- nvinfo : EIATTR_MAX_THREADS
	.align		4
.L_1534:
        /*0068*/ 	.byte	0x04, 0x05
        /*006a*/ 	.short	(.L_1536 - .L_1535)
.L_1535:
        /*006c*/ 	.word	0x00000100
        /*0070*/ 	.word	0x00000001
        /*0074*/ 	.word	0x00000001


	//----- nvinfo : EIATTR_CRS_STACK_SIZE
	.align		4
.L_1536:
        /*0078*/ 	.byte	0x04, 0x1e
        /*007a*/ 	.short	(.L_1538 - .L_1537)
.L_1537:
        /*007c*/ 	.word	0x00000000


	//----- nvinfo : EIATTR_CBANK_PARAM_SIZE
	.align		4
.L_1538:
        /*0080*/ 	.byte	0x03, 0x19
        /*0082*/ 	.short	0x00f0


	//----- nvinfo : EIATTR_PARAM_CBANK
	.align		4
        /*0084*/ 	.byte	0x04, 0x0a
        /*0086*/ 	.short	(.L_1540 - .L_1539)
	.align		4
.L_1539:
        /*0088*/ 	.word	index@(.nv.constant0._ZN7cutlass13device_kernelIN5flash22FlashAttnBwdPreprocessIN4cute5tupleIJNS3_1CILi64EEENS5_ILi192EEEEEENS_10bfloat16_tEfNS_4arch4Sm90ELb1ELb0EEEEEvNT_6ParamsE)
        /*008c*/ 	.short	0x0210
        /*008e*/ 	.short	0x00f0


	//----- nvinfo : EIATTR_SW_WAR
	.align		4
.L_1540:
        /*0090*/ 	.byte	0x04, 0x36
        /*0092*/ 	.short	(.L_1542 - .L_1541)
.L_1541:
        /*0094*/ 	.word	0x00000008
.L_1542:


//--------------------- .nv.info._ZN7cutlass13device_kernelIN5flash11enable_sm90INS1_16FlashAttnBwdSm90INS1_25CollectiveMainloopBwdSm90ILi2ELi1ELi1EN4cute5tupleIJNS5_1CILi1EEES8_S8_EEENS6_IJNS7_ILi64EEENS7_ILi96EEENS7_ILi192EEEEEENS_10bfloat16_tEfNS_4arch4Sm90ELb1ELb0ELb0ELb1ELb0ELb0ELb1ELb0ELi3ELi1ELi1ELi1ELb0EEENS1_21CollectiveEpilogueBwdISD_SE_SG_Li384ELb1ELb1ELi3EEENS1_25SingleTileBwdLPTSchedulerILb1ELi96ELb0EEEEEEEEEvNT_6ParamsE --------------------------
	.section	.nv.info._ZN7cutlass13device_kernelIN5flash11enable_sm90INS1_16FlashAttnBwdSm90INS1_25CollectiveMainloopBwdSm90ILi2ELi1ELi1EN4cute5tupleIJNS5_1CILi1EEES8_S8_EEENS6_IJNS7_ILi64EEENS7_ILi96EEENS7_ILi192EEEEEENS_10bfloat16_tEfNS_4arch4Sm90ELb1ELb0ELb0ELb1ELb0ELb0ELb1ELb0ELi3ELi1ELi1ELi1ELb0EEENS1_21CollectiveEpilogueBwdISD_SE_SG_Li384ELb1ELb1ELi3EEENS1_25SingleTileBwdLPTSchedulerILb1ELi96ELb0EEEEEEEEEvNT_6ParamsE,"",@"SHT_CUDA_INFO"
	.sectionflags	@""
	.align	4


	//----- nvinfo : EIATTR_CUDA_API_VERSION
	.align		4
        /*0000*/ 	.byte	0x04, 0x37
        /*0002*/ 	.short	(.L_1544 - .L_1543)
.L_1543:
        /*0004*/ 	.word	0x00000082


	//----- nvinfo : EIATTR_KPARAM_INFO
	.align		4
.L_1544:
        /*0008*/ 	.byte	0x04, 0x17
        /*000a*/ 	.short	(.L_1546 - .L_1545)
.L_1545:
        /*000c*/ 	.word	0x00000000
        /*0010*/ 	.short	0x0000
        /*0012*/ 	.short	0x0070
        /*0014*/ 	.byte	0x00, 0xf0, 0x01, 0x1a


	//----- nvinfo : EIATTR_SPARSE_MMA_MASK
	.align		4
.L_1546:
        /*0018*/ 	.byte	0x03, 0x50
        /*001a*/ 	.short	0x0000


	//----- nvinfo : EIATTR_MAXREG_COUNT
	.align		4
        /*001c*/ 	.byte	0x03, 0x1b
        /*001e*/ 	.short	0x0080


	//----- nvinfo : EIATTR_NUM_BARRIERS
	.align		4
        /*0020*/ 	.byte	0x02, 0x4c
        /*0022*/ 	.byte	0x10
	.zero		1


	//----- nvinfo : EIATTR_EXTERNS
	.align		4
        /*0024*/ 	.byte	0x04, 0x0f
        /*0026*/ 	.short	(.L_1548 - .L_1547)


	//   ....[0]....
	.align		4
.L_1547:
        /*0028*/ 	.word	index@(__assertfail)


	//----- nvinfo : EIATTR_ANNOTATIONS
	.align		4
.L_1548:
        /*002c*/ 	.byte	0x04, 0x55
        /*002e*/ 	.short	(.L_1550 - .L_1549)


	//   ....[0]....
.L_1549:
        /*0030*/ 	.word	0x00000001
        /*0034*/ 	.byte	0x40, 0x05, 0x00, 0x00, 0x01, 0x00, 0x00, 0x00, 0x00, 0x17, 0x00, 0x00, 0x01, 0x00, 0x00, 0x00
        /*0044*/ 	.byte	0x10, 0xad, 0x00, 0x00


	//----- nvinfo : EIATTR_MERCURY_ISA_VERSION
	.align		4
.L_1550:
        /*0048*/ 	.byte	0x03, 0x5f
        /*004a*/ 	.short	0x0101


	//----- nvinfo : EIATTR_INT_WARP_WIDE_INSTR_OFFSETS
	.align		4
        /*004c*/ 	.byte	0x04, 0x31
        /*004e*/ 	.short	(.L_1552 - .L_1551)


	//   ....[0]....
.L_1551:
        /*0050*/ 	.word	0x00000180


	//   ....[1]....
        /*0054*/ 	.word	0x00000240


	//----- nvinfo : EIATTR_COOP_GROUP_MASK_REGIDS
	.align		4
.L_1552:
        /*0058*/ 	.byte	0x04, 0x29
        /*005a*/ 	.short	(.L_1554 - .L_1553)


	//   ....[0]....
.L_1553:
        /*005c*/ 	.word	0xffffffff


	//   ....[1]....
        /*0060*/ 	.word	0xffffffff


	//   ....[2]....
        /*0064*/ 	.word	0xffffffff


	//   ....[3]....
        /*0068*/ 	.word	0xffffffff


	//   ....[4]....
        /*006c*/ 	.word	0xffffffff


	//   ....[5]....
        /*0070*/ 	.word	0xffffffff


	//   ....[6]....
        /*0074*/ 	.word	0xffffffff


	//   ....[7]....
        /*0078*/ 	.word	0x0500000f


	//----- nvinfo : EIATTR_COOP_GROUP_INSTR_OFFSETS
	.align		4
.L_1554:
        /*007c*/ 	.byte	0x04, 0x28
        /*007e*/ 	.short	(.L_1556 - .L_1555)


	//   ....[0]....
.L_1555:
        /*0080*/ 	.word	0x00000060


	//   ....[1]....
        /*0084*/ 	.word	0x00000190


	//   ....[2]....
        /*0088*/ 	.word	0x00000220


	//   ....[3]....
        /*008c*/ 	.word	0x000003a0


	//   ....[4]....
        /*0090*/ 	.word	0x00000600


	//   ....[5]....
        /*0094*/ 	.word	0x000015a0


	//   ....[6]....
        /*0098*/ 	.word	0x000068c0


	//   ....[7]....
        /*009c*/ 	.word	0x0000af40


	//----- nvinfo : EIATTR_REG_RECONFIG
	.align		4
.L_1556:
        /*00a0*/ 	.byte	0x01, 0x54
	.zero		2


	//----- nvinfo : EIATTR_SYSCALL_OFFSETS
	.align		4
        /*00a4*/ 	.byte	0x04, 0x46
        /*00a6*/ 	.short	(.L_1558 - .L_1557)


	//   ....[0]....
.L_1557:
        /*00a8*/ 	.word	0x00001200


	//   ....[1]....
        /*00ac*/ 	.word	0x000012f0


	//   ....[2]....
        /*00b0*/ 	.word	0x00001430


	//   ....[3]....
        /*00b4*/ 	.word	0x00001520


	//----- nvinfo : EIATTR_MBARRIER_INSTR_OFFSETS
	.align		4
.L_1558:
        /*00b8*/ 	.byte	0x04, 0x39
        /*00ba*/ 	.short	(.L_1560 - .L_1559)


	//   ....[0]....
.L_1559:
        /*00bc*/ 	.word	0x00000260
        /*00c0*/ 	.word	0x000000ff
        /*00c4*/ 	.word	0x00036400
        /*00c8*/ 	.short	0x0100
        /*00ca*/ 	.byte	0x06
	.zero		1


	//   ....[1]....
        /*00cc*/ 	.word	0x00000350
        /*00d0*/ 	.word	0x000000ff
        /*00d4*/ 	.word	0x00036410
        /*00d8*/ 	.short	0x0100
        /*00da*/ 	.byte	0x08
	.zero		1


	//   ....[2]....
        /*00dc*/ 	.word	0x00000360
        /*00e0*/ 	.word	0x000000ff
        /*00e4*/ 	.word	0x00036420
        /*00e8*/ 	.short	0x0100
        /*00ea*/ 	.byte	0x08
	.zero		1


	//   ....[3]....
        /*00ec*/ 	.word	0x00000370
        /*00f0*/ 	.word	0x000000ff
        /*00f4*/ 	.word	0x00036418
        /*00f8*/ 	.short	0x0100
        /*00fa*/ 	.byte	0x08
	.zero		1


	//   ....[4]....
        /*00fc*/ 	.word	0x00000380
        /*0100*/ 	.word	0x000000ff
        /*0104*/ 	.word	0x00036428
        /*0108*/ 	.short	0x0100
        /*010a*/ 	.byte	0x08
	.zero		1


	//   ....[5]....
        /*010c*/ 	.word	0x000004b0
        /*0110*/ 	.word	0x000000ff
        /*0114*/ 	.word	0x00036430
        /*0118*/ 	.short	0x0100
        /*011a*/ 	.byte	0x08
	.zero		1


	//   ....[6]....
        /*011c*/ 	.word	0x000004c0
        /*0120*/ 	.word	0x000000ff
        /*0124*/ 	.word	0x00036438
        /*0128*/ 	.short	0x0100
        /*012a*/ 	.byte	0x08
	.zero		1


	//   ....[7]....
        /*012c*/ 	.word	0x000015e0
        /*0130*/ 	.word	0x000000ff
        /*0134*/ 	.word	0x00036400
        /*0138*/ 	.short	0x010a
        /*013a*/ 	.byte	0x24
	.zero		1


	//   ....[8]....
        /*013c*/ 	.word	0x000016e0
        /*0140*/ 	.word	0x000000ff
        /*0144*/ 	.word	0x00036400
        /*0148*/ 	.short	0x010a
        /*014a*/ 	.byte	0x24
	.zero		1


	//   ....[9]....
        /*014c*/ 	.word	0x00001dc0
        /*0150*/ 	.word	0x00000003
        /*0154*/ 	.word	0x00036410
        /*0158*/ 	.short	0x010a
        /*015a*/ 	.byte	0x3f
	.zero		1


	//   ....[10]....
        /*015c*/ 	.word	0x00001e00
        /*0160*/ 	.word	0x00000003
        /*0164*/ 	.word	0x00036410
        /*0168*/ 	.short	0x010a
        /*016a*/ 	.byte	0x3f
	.zero		1


	//   ....[11]....
        /*016c*/ 	.word	0x000024a0
        /*0170*/ 	.word	0x000000ff
        /*0174*/ 	.word	0x00036430
        /*0178*/ 	.short	0x010a
        /*017a*/ 	.byte	0x24
	.zero		1


	//   ....[12]....
        /*017c*/ 	.word	0x000024e0
        /*0180*/ 	.word	0x000000ff
        /*0184*/ 	.word	0x00036430
        /*0188*/ 	.short	0x010a
        /*018a*/ 	.byte	0x24
	.zero		1


	//   ....[13]....
        /*018c*/ 	.word	0x00003960
        /*0190*/ 	.word	0x000000ff
        /*0194*/ 	.word	0x00000000
        /*0198*/ 	.short	0x0101
        /*019a*/ 	.byte	0x04
	.zero		1


	//   ....[14]....
        /*019c*/ 	.word	0x00003cf0
        /*01a0*/ 	.word	0x00000003
        /*01a4*/ 	.word	0x00000000
        /*01a8*/ 	.short	0x0101
        /*01aa*/ 	.byte	0x3f
	.zero		1


	//   ....[15]....
        /*01ac*/ 	.word	0x00008e40
        /*01b0*/ 	.word	0x00000000
        /*01b4*/ 	.word	0x00036420
        /*01b8*/ 	.short	0x010a
        /*01ba*/ 	.byte	0x3f
	.zero		1


	//   ....[16]....
        /*01bc*/ 	.word	0x00009630
        /*01c0*/ 	.word	0x00000000
        /*01c4*/ 	.word	0x00036438
        /*01c8*/ 	.short	0x010a
        /*01ca*/ 	.byte	0x3f
	.zero		1


	//   ....[17]....
        /*01cc*/ 	.word	0x00009990
        /*01d0*/ 	.word	0x00000000
        /*01d4*/ 	.word	0x00036428
        /*01d8*/ 	.short	0x010a
        /*01da*/ 	.byte	0x3f
	.zero		1


	//   ....[18]....
        /*01dc*/ 	.word	0x00009cc0
        /*01e0*/ 	.word	0x00000000
        /*01e4*/ 	.word	0x00036438
        /*01e8*/ 	.short	0x010a
        /*01ea*/ 	.byte	0x3f
	.zero		1


	//   ....[19]....
        /*01ec*/ 	.word	0x00009fb0
        /*01f0*/ 	.word	0x00000000
        /*01f4*/ 	.word	0x00036420
        /*01f8*/ 	.short	0x010a
        /*01fa*/ 	.byte	0x3f
	.zero		1


	//   ....[20]....
        /*01fc*/ 	.word	0x0000a330
        /*0200*/ 	.word	0x00000000
        /*0204*/ 	.word	0x00036438
        /*0208*/ 	.short	0x010a
        /*020a*/ 	.byte	0x3f
	.zero		1


	//   ....[21]....
        /*020c*/ 	.word	0x0000a630
        /*0210*/ 	.word	0x00000000
        /*0214*/ 	.word	0x00036428
        /*0218*/ 	.short	0x010a
        /*021a*/ 	.byte	0x3f
	.zero		1


	//   ....[22]....
        /*021c*/ 	.word	0x0000a970
        /*0220*/ 	.word	0x00000000
        /*0224*/ 	.word	0x00036438
        /*0228*/ 	.short	0x010a
        /*022a*/ 	.byte	0x3f
	.zero		1


	//   ....[23]....
        /*022c*/ 	.word	0x0000add0
        /*0230*/ 	.word	0x00000007
        /*0234*/ 	.word	0x00000000
        /*0238*/ 	.short	0x010a
        /*023a*/ 	.byte	0x3f
	.zero		1


	//   ....[24]....
        /*023c*/ 	.word	0x0000ae50
        /*0240*/ 	.word	0x00000003
        /*0244*/ 	.word	0x00000000
        /*0248*/ 	.short	0x010a
        /*024a*/ 	.byte	0x3f
	.zero		1


	//   ....[25]....
        /*024c*/ 	.word	0x0000aea0
        /*0250*/ 	.word	0x00000009
        /*0254*/ 	.word	0x00036438
        /*0258*/ 	.short	0x010a
        /*025a*/ 	.byte	0x3f
	.zero		1


	//   ....[26]....
        /*025c*/ 	.word	0x0000af70
        /*0260*/ 	.word	0x0000009c
        /*0264*/ 	.word	0x00036400
        /*0268*/ 	.short	0x010a
        /*026a*/ 	.byte	0x3f
	.zero		1


	//   ....[27]....
        /*026c*/ 	.word	0x0000afc0
        /*0270*/ 	.word	0x00000003
        /*0274*/ 	.word	0x00036410
        /*0278*/ 	.short	0x010a
        /*027a*/ 	.byte	0x3f
	.zero		1


	//   ....[28]....
        /*027c*/ 	.word	0x0000b010
        /*0280*/ 	.word	0x0000009c
        /*0284*/ 	.word	0x00036430
        /*0288*/ 	.short	0x010a
        /*028a*/ 	.byte	0x3f
	.zero		1


	//   ....[29]....
        /*028c*/ 	.word	0x0000b060
        /*0290*/ 	.word	0x00000000
        /*0294*/ 	.word	0x00036420
        /*0298*/ 	.short	0x010a
        /*029a*/ 	.byte	0x3f
	.zero		1


	//   ....[30]....
        /*029c*/ 	.word	0x0000b0b0
        /*02a0*/ 	.word	0x00000000
        /*02a4*/ 	.word	0x00036438
        /*02a8*/ 	.short	0x010a
        /*02aa*/ 	.byte	0x3f
	.zero		1


	//   ....[31]....
        /*02ac*/ 	.word	0x0000b100
        /*02b0*/ 	.word	0x00000000
        /*02b4*/ 	.word	0x00036428
        /*02b8*/ 	.short	0x010a
        /*02ba*/ 	.byte	0x3f
	.zero		1


	//   ....[32]....
        /*02bc*/ 	.word	0x0000b160
        /*02c0*/ 	.word	0x00000000
        /*02c4*/ 	.word	0x00036438
        /*02c8*/ 	.short	0x010a
        /*02ca*/ 	.byte	0x3f
	.zero		1


	//   ....[33]....
        /*02cc*/ 	.word	0x0000b1e0
        /*02d0*/ 	.word	0x00000000
        /*02d4*/ 	.word	0x00036420
        /*02d8*/ 	.short	0x010a
        /*02da*/ 	.byte	0x3f
	.zero		1


	//   ....[34]....
        /*02dc*/ 	.word	0x0000b230
        /*02e0*/ 	.word	0x00000000
        /*02e4*/ 	.word	0x00036438
        /*02e8*/ 	.short	0x010a
        /*02ea*/ 	.byte	0x3f
	.zero		1


	//   ....[35]....
        /*02ec*/ 	.word	0x0000b280
        /*02f0*/ 	.word	0x00000000
        /*02f4*/ 	.word	0x00036428
        /*02f8*/ 	.short	0x010a
        /*02fa*/ 	.byte	0x3f
	.zero		1


	//   ....[36]....
        /*02fc*/ 	.word	0x0000b2d0
        /*0300*/ 	.word	0x00000000
        /*0304*/ 	.word	0x00036438
        /*0308*/ 	.short	0x010a
        /*030a*/ 	.byte	0x3f
	.zero		1


	//   ....[37]....
        /*030c*/ 	.word	0x0000b3a0
        /*0310*/ 	.word	0x00000007
        /*0314*/ 	.word	0x00000000
        /*0318*/ 	.short	0x010a
        /*031a*/ 	.byte	0x3f
	.zero		1


	//   ....[38]....
        /*031c*/ 	.word	0x0000b3f0
        /*0320*/ 	.word	0x00000003
        /*0324*/ 	.word	0x00000000
        /*0328*/ 	.short	0x010a
        /*032a*/ 	.byte	0x3f
	.zero		1


	//----- nvinfo : EIATTR_NUM_MBARRIERS
	.align		4
.L_1560:
        /*032c*/ 	.byte	0x03, 0x38
        /*032e*/ 	.short	0x0007


	//----- nvinfo : EIATTR_EXIT_INSTR_OFFSETS
	.align		4
        /*0330*/ 	.byte	0x04, 0x1c
        /*0332*/ 	.short	(.L_1562 - .L_1561)


	//   ....[0]....
.L_1561:
        /*0334*/ 	.word	0x0000aef0


	//----- nvinfo : EIATTR_MAX_THREADS
	.align		4
.L_1562:
        /*0338*/ 	.byte	0x04, 0x05
        /*033a*/ 	.short	(.L_1564 - .L_1563)
.L_1563:
        /*033c*/ 	.word	0x00000200
        /*0340*/ 	.word	0x00000001
        /*0344*/ 	.word	0x00000001


	//----- nvinfo : EIATTR_CRS_STACK_SIZE
	.align		4
.L_1564:
        /*0348*/ 	.byte	0x04, 0x1e
        /*034a*/ 	.short	(.L_1566 - .L_1565)
.L_1565:
        /*034c*/ 	.word	0x00000000


	//----- nvinfo : EIATTR_CBANK_PARAM_SIZE
	.align		4
.L_1566:
        /*0350*/ 	.byte	0x03, 0x19
        /*0352*/ 	.short	0x06f0


	//----- nvinfo : EIATTR_PARAM_CBANK
	.align		4
        /*0354*/ 	.byte	0x04, 0x0a
        /*0356*/ 	.short	(.L_1568 - .L_1567)
	.align		4
.L_1567:
        /*0358*/ 	.word	index@(.nv.constant0._ZN7cutlass13device_kernelIN5flash11enable_sm90INS1_16FlashAttnBwdSm90INS1_25CollectiveMainloopBwdSm90ILi2ELi1ELi1EN4cute5tupleIJNS5_1CILi1EEES8_S8_EEENS6_IJNS7_ILi64EEENS7_ILi96EEENS7_ILi192EEEEEENS_10bfloat16_tEfNS_4arch4Sm90ELb1ELb0ELb0ELb1ELb0ELb0ELb1ELb0ELi3ELi1ELi1ELi1ELb0EEENS1_21CollectiveEpilogueBwdISD_SE_SG_Li384ELb1ELb1ELi3EEENS1_25SingleTileBwdLPTSchedulerILb1ELi96ELb0EEEEEEEEEvNT_6ParamsE)
        /*035c*/ 	.short	0x0210
        /*035e*/ 	.short	0x06f0


	//----- nvinfo : EIATTR_SW_WAR
	.align		4
.L_1568:
        /*0360*/ 	.byte	0x04, 0x36
        /*0362*/ 	.short	(.L_1570 - .L_1569)
.L_1569:
        /*0364*/ 	.word	0x00000008
.L_1570:


//--------------------- .nv.info._ZN7cutlass13device_kernelIN5flash11enable_sm90INS1_16FlashAttnBwdSm90INS1_25CollectiveMainloopBwdSm90ILi2ELi1ELi1EN4cute5tupleIJNS5_1CILi1EEES8_S8_EEENS6_IJNS7_ILi64EEENS7_ILi96EEENS7_ILi192EEEEEENS_10bfloat16_tEfNS_4arch4Sm90ELb1ELb0ELb0ELb1ELb1ELb0ELb1ELb0ELi3ELi1ELi1ELi1ELb0EEENS1_21CollectiveEpilogueBwdISD_SE_SG_Li384ELb1ELb1ELi3EEENS1_25SingleTileBwdLPTSchedulerILb1ELi96ELb1EEEEEEEEEvNT_6ParamsE --------------------------
	.section	.nv.info._ZN7cutlass13device_kernelIN5flash11enable_sm90INS1_16FlashAttnBwdSm90INS1_25CollectiveMainloopBwdSm90ILi2ELi1ELi1EN4cute5tupleIJNS5_1CILi1EEES8_S8_EEENS6_IJNS7_ILi64EEENS7_ILi96EEENS7_ILi192EEEEEENS_10bfloat16_tEfNS_4arch4Sm90ELb1ELb0ELb0ELb1ELb1ELb0ELb1ELb0ELi3ELi1ELi1ELi1ELb0EEENS1_21CollectiveEpilogueBwdISD_SE_SG_Li384ELb1ELb1ELi3EEENS1_25SingleTileBwdLPTSchedulerILb1ELi96ELb1EEEEEEEEEvNT_6ParamsE,"",@"SHT_CUDA_INFO"
	.sectionflags	@""
	.align	4


	//----- nvinfo : EIATTR_CUDA_API_VERSION
	.align		4
        /*0000*/ 	.byte	0x04, 0x37
        /*0002*/ 	.short	(.L_1572 - .L_1571)
.L_1571:
        /*0004*/ 	.word	0x00000082


	//----- nvinfo : EIATTR_KPARAM_INFO
	.align		4
.L_1572:
        /*0008*/ 	.byte	0x04, 0x17
        /*000a*/ 	.short	(.L_1574 - .L_1573)
.L_1573:
        /*000c*/ 	.word	0x00000000
        /*0010*/ 	.short	0x0000
        /*0012*/ 	.short	0x0070
        /*0014*/ 	.byte	0x00, 0xf0, 0x01, 0x1a


	//----- nvinfo : EIATTR_SPARSE_MMA_MASK
	.align		4
.L_1574:
        /*0018*/ 	.byte	0x03, 0x50
        /*001a*/ 	.short	0x0000


	//----- nvinfo : EIATTR_MAXREG_COUNT
	.align		4
        /*001c*/ 	.byte	0x03, 0x1b
        /*001e*/ 	.short	0x0080


	//----- nvinfo : EIATTR_NUM_BARRIERS
	.align		4
        /*0020*/ 	.byte	0x02, 0x4c
        /*0022*/ 	.byte	0x10
	.zero		1


	//----- nvinfo : EIATTR_EXTERNS
	.align		4
        /*0024*/ 	.byte	0x04, 0x0f
        /*0026*/ 	.short	(.L_1576 - .L_1575)


	//   ....[0]....
	.align		4
.L_1575:
        /*0028*/ 	.word	index@(__assertfail)


	//----- nvinfo : EIATTR_ANNOTATIONS
	.align		4
.L_1576:
        /*002c*/ 	.byte	0x04, 0x55
        /*002e*/ 	.short	(.L_1578 - .L_1577)


	//   ....[0]....
.L_1577:
        /*0030*/ 	.word	0x00000001
        /*0034*/ 	.byte	0x40, 0x05, 0x00, 0x00, 0x01, 0x00, 0x00, 0x00, 0x20, 0x17, 0x00, 0x00, 0x01, 0x00, 0x00, 0x00
        /*0044*/ 	.byte	0x60, 0xb6, 0x00, 0x00


	//----- nvinfo : EIATTR_MERCURY_ISA_VERSION
	.align		4
.L_1578:
        /*0048*/ 	.byte	0x03, 0x5f
        /*004a*/ 	.short	0x0101


	//----- nvinfo : EIATTR_INT_WARP_WIDE_INSTR_OFFSETS
	.align		4
        /*004c*/ 	.byte	0x04, 0x31
        /*004e*/ 	.short	(.L_1580 - .L_1579)


	//   ....[0]....
.L_1579:
        /*0050*/ 	.word	0x00000180


	//   ....[1]....
        /*0054*/ 	.word	0x00000240


	//   ....[2]....
        /*0058*/ 	.word	0x00007c20


	//   ....[3]....
        /*005c*/ 	.word	0x00008410


	//   ....[4]....
        /*0060*/ 	.word	0x00008a70


	//----- nvinfo : EIATTR_COOP_GROUP_MASK_REGIDS
	.align		4
.L_1580:
        /*0064*/ 	.byte	0x04, 0x29
        /*0066*/ 	.short	(.L_1582 - .L_1581)


	//   ....[0]....
.L_1581:
        /*0068*/ 	.word	0xffffffff


	//   ....[1]....
        /*006c*/ 	.word	0xffffffff


	//   ....[2]....
        /*0070*/ 	.word	0xffffffff


	//   ....[3]....
        /*0074*/ 	.word	0xffffffff


	//   ....[4]....
        /*0078*/ 	.word	0xffffffff


	//   ....[5]....
        /*007c*/ 	.word	0xffffffff


	//   ....[6]....
        /*0080*/ 	.word	0xffffffff


	//   ....[7]....
        /*0084*/ 	.word	0xffffffff


	//   ....[8]....
        /*0088*/ 	.word	0xffffffff


	//   ....[9]....
        /*008c*/ 	.word	0xffffffff


	//   ....[10]....
        /*0090*/ 	.word	0xffffffff


	//   ....[11]....
        /*0094*/ 	.word	0xffffffff


	//   ....[12]....
        /*0098*/ 	.word	0xffffffff


	//   ....[13]....
        /*009c*/ 	.word	0x0500000f


	//   ....[14]....
        /*00a0*/ 	.word	0x0500000f


	//   ....[15]....
        /*00a4*/ 	.word	0x0500000f


	//   ....[16]....
        /*00a8*/ 	.word	0x0500000f


	//----- nvinfo : EIATTR_COOP_GROUP_INSTR_OFFSETS
	.align		4
.L_1582:
        /*00ac*/ 	.byte	0x04, 0x28
        /*00ae*/ 	.short	(.L_1584 - .L_1583)


	//   ....[0]....
.L_1583:
        /*00b0*/ 	.word	0x00000060


	//   ....[1]....
        /*00b4*/ 	.word	0x00000190


	//   ....[2]....
        /*00b8*/ 	.word	0x00000220


	//   ....[3]....
        /*00bc*/ 	.word	0x000003a0


	//   ....[4]....
        /*00c0*/ 	.word	0x00000600


	//   ....[5]....
        /*00c4*/ 	.word	0x000015c0


	//   ....[6]....
        /*00c8*/ 	.word	0x000068e0


	//   ....[7]....
        /*00cc*/ 	.word	0x00007690


	//   ....[8]....
        /*00d0*/ 	.word	0x00007b50


	//   ....[9]....
        /*00d4*/ 	.word	0x00007f50


	//   ....[10]....
        /*00d8*/ 	.word	0x00008340


	//   ....[11]....
        /*00dc*/ 	.word	0x000085f0


	//   ....[12]....
        /*00e0*/ 	.word	0x000089a0


	//   ....[13]....
        /*00e4*/ 	.word	0x0000b890


	//   ....[14]....
        /*00e8*/ 	.word	0x0000b9e0


	//   ....[15]....
        /*00ec*/ 	.word	0x0000ba50


	//   ....[16]....
        /*00f0*/ 	.word	0x0000bac0


	//----- nvinfo : EIATTR_REG_RECONFIG
	.align		4
.L_1584:
        /*00f4*/ 	.byte	0x01, 0x54
	.zero		2


	//----- nvinfo : EIATTR_SYSCALL_OFFSETS
	.align		4
        /*00f8*/ 	.byte	0x04, 0x46
        /*00fa*/ 	.short	(.L_1586 - .L_1585)


	//   ....[0]....
.L_1585:
        /*00fc*/ 	.word	0x00001220


	//   ....[1]....
        /*0100*/ 	.word	0x00001310


	//   ....[2]....
        /*0104*/ 	.word	0x00001450


	//   ....[3]....
        /*0108*/ 	.word	0x00001540


	//----- nvinfo : EIATTR_MBARRIER_INSTR_OFFSETS
	.align		4
.L_1586:
        /*010c*/ 	.byte	0x04, 0x39
        /*010e*/ 	.short	(.L_1588 - .L_1587)


	//   ....[0]....
.L_1587:
        /*0110*/ 	.word	0x00000260
        /*0114*/ 	.word	0x000000ff
        /*0118*/ 	.word	0x00036400
        /*011c*/ 	.short	0x0100
        /*011e*/ 	.byte	0x06
	.zero		1


	//   ....[1]....
        /*0120*/ 	.word	0x00000350
        /*0124*/ 	.word	0x000000ff
        /*0128*/ 	.word	0x00036410
        /*012c*/ 	.short	0x0100
        /*012e*/ 	.byte	0x08
	.zero		1


	//   ....[2]....
        /*0130*/ 	.word	0x00000360
        /*0134*/ 	.word	0x000000ff
        /*0138*/ 	.word	0x00036420
        /*013c*/ 	.short	0x0100
        /*013e*/ 	.byte	0x08
	.zero		1


	//   ....[3]....
        /*0140*/ 	.word	0x00000370
        /*0144*/ 	.word	0x000000ff
        /*0148*/ 	.word	0x00036418
        /*014c*/ 	.short	0x0100
        /*014e*/ 	.byte	0x08
	.zero		1


	//   ....[4]....
        /*0150*/ 	.word	0x00000380
        /*0154*/ 	.word	0x000000ff
        /*0158*/ 	.word	0x00036428
        /*015c*/ 	.short	0x0100
        /*015e*/ 	.byte	0x08
	.zero		1


	//   ....[5]....
        /*0160*/ 	.word	0x000004b0
        /*0164*/ 	.word	0x000000ff
        /*0168*/ 	.word	0x00036430
        /*016c*/ 	.short	0x0100
        /*016e*/ 	.byte	0x08
	.zero		1


	//   ....[6]....
        /*0170*/ 	.word	0x000004c0
        /*0174*/ 	.word	0x000000ff
        /*0178*/ 	.word	0x00036438
        /*017c*/ 	.short	0x0100
        /*017e*/ 	.byte	0x08
	.zero		1


	//   ....[7]....
        /*0180*/ 	.word	0x00001600
        /*0184*/ 	.word	0x000000ff
        /*0188*/ 	.word	0x00036400
        /*018c*/ 	.short	0x010a
        /*018e*/ 	.byte	0x24
	.zero		1


	//   ....[8]....
        /*0190*/ 	.word	0x00001700
        /*0194*/ 	.word	0x000000ff
        /*0198*/ 	.word	0x00036400
        /*019c*/ 	.short	0x010a
        /*019e*/ 	.byte	0x24
	.zero		1


	//   ....[9]....
        /*01a0*/ 	.word	0x00001de0
        /*01a4*/ 	.word	0x00000003
        /*01a8*/ 	.word	0x00036410
        /*01ac*/ 	.short	0x010a
        /*01ae*/ 	.byte	0x3f
	.zero		1


	//   ....[10]....
        /*01b0*/ 	.word	0x00001e20
        /*01b4*/ 	.word	0x00000003
        /*01b8*/ 	.word	0x00036410
        /*01bc*/ 	.short	0x010a
        /*01be*/ 	.byte	0x3f
	.zero		1


	//   ....[11]....
        /*01c0*/ 	.word	0x000024c0
        /*01c4*/ 	.word	0x000000ff
        /*01c8*/ 	.word	0x00036430
        /*01cc*/ 	.short	0x010a
        /*01ce*/ 	.byte	0x24
	.zero		1


	//   ....[12]....
        /*01d0*/ 	.word	0x00002500
        /*01d4*/ 	.word	0x000000ff
        /*01d8*/ 	.word	0x00036430
        /*01dc*/ 	.short	0x010a
        /*01de*/ 	.byte	0x24
	.zero		1


	//   ....[13]....
        /*01e0*/ 	.word	0x00003980
        /*01e4*/ 	.word	0x000000ff
        /*01e8*/ 	.word	0x00000000
        /*01ec*/ 	.short	0x0101
        /*01ee*/ 	.byte	0x04
	.zero		1


	//   ....[14]....
        /*01f0*/ 	.word	0x00003d10
        /*01f4*/ 	.word	0x00000003
        /*01f8*/ 	.word	0x00000000
        /*01fc*/ 	.short	0x0101
        /*01fe*/ 	.byte	0x3f
	.zero		1


	//   ....[15]....
        /*0200*/ 	.word	0x00009790
        /*0204*/ 	.word	0x00000000
        /*0208*/ 	.word	0x00036420
        /*020c*/ 	.short	0x010a
        /*020e*/ 	.byte	0x3f
	.zero		1


	//   ....[16]....
        /*0210*/ 	.word	0x00009f80
        /*0214*/ 	.word	0x00000000
        /*0218*/ 	.word	0x00036438
        /*021c*/ 	.short	0x010a
        /*021e*/ 	.byte	0x3f
	.zero		1


	//   ....[17]....
        /*0220*/ 	.word	0x0000a2e0
        /*0224*/ 	.word	0x00000000
        /*0228*/ 	.word	0x00036428
        /*022c*/ 	.short	0x010a
        /*022e*/ 	.byte	0x3f
	.zero		1


	//   ....[18]....
        /*0230*/ 	.word	0x0000a610
        /*0234*/ 	.word	0x00000000
        /*0238*/ 	.word	0x00036438
        /*023c*/ 	.short	0x010a
        /*023e*/ 	.byte	0x3f
	.zero		1


	//   ....[19]....
        /*0240*/ 	.word	0x0000a900
        /*0244*/ 	.word	0x00000000
        /*0248*/ 	.word	0x00036420
        /*024c*/ 	.short	0x010a
        /*024e*/ 	.byte	0x3f
	.zero		1


	//   ....[20]....
        /*0250*/ 	.word	0x0000ac80
        /*0254*/ 	.word	0x00000000
        /*0258*/ 	.word	0x00036438
        /*025c*/ 	.short	0x010a
        /*025e*/ 	.byte	0x3f
	.zero		1


	//   ....[21]....
        /*0260*/ 	.word	0x0000af80
        /*0264*/ 	.word	0x00000000
        /*0268*/ 	.word	0x00036428
        /*026c*/ 	.short	0x010a
        /*026e*/ 	.byte	0x3f
	.zero		1


	//   ....[22]....
        /*0270*/ 	.word	0x0000b2c0
        /*0274*/ 	.word	0x00000000
        /*0278*/ 	.word	0x00036438
        /*027c*/ 	.short	0x010a
        /*027e*/ 	.byte	0x3f
	.zero		1


	//   ....[23]....
        /*0280*/ 	.word	0x0000b720
        /*0284*/ 	.word	0x00000007
        /*0288*/ 	.word	0x00000000
        /*028c*/ 	.short	0x010a
        /*028e*/ 	.byte	0x3f
	.zero		1


	//   ....[24]....
        /*0290*/ 	.word	0x0000b7a0
        /*0294*/ 	.word	0x00000003
        /*0298*/ 	.word	0x00000000
        /*029c*/ 	.short	0x010a
        /*029e*/ 	.byte	0x3f
	.zero		1


	//   ....[25]....
        /*02a0*/ 	.word	0x0000b7f0
        /*02a4*/ 	.word	0x00000009
        /*02a8*/ 	.word	0x00036438
        /*02ac*/ 	.short	0x010a
        /*02ae*/ 	.byte	0x3f
	.zero		1


	//   ....[26]....
        /*02b0*/ 	.word	0x0000b8c0
        /*02b4*/ 	.word	0x0000009c
        /*02b8*/ 	.word	0x00036400
        /*02bc*/ 	.short	0x010a
        /*02be*/ 	.byte	0x3f
	.zero		1


	//   ....[27]....
        /*02c0*/ 	.word	0x0000b910
        /*02c4*/ 	.word	0x00000003
        /*02c8*/ 	.word	0x00036410
        /*02cc*/ 	.short	0x010a
        /*02ce*/ 	.byte	0x3f
	.zero		1


	//   ....[28]....
        /*02d0*/ 	.word	0x0000b960
        /*02d4*/ 	.word	0x0000009c
        /*02d8*/ 	.word	0x00036430
        /*02dc*/ 	.short	0x010a
        /*02de*/ 	.byte	0x3f
	.zero		1


	//   ....[29]....
        /*02e0*/ 	.word	0x0000bb00
        /*02e4*/ 	.word	0x00000000
        /*02e8*/ 	.word	0x00036420
        /*02ec*/ 	.short	0x010a
        /*02ee*/ 	.byte	0x3f
	.zero		1


	//   ....[30]....
        /*02f0*/ 	.word	0x0000bb50
        /*02f4*/ 	.word	0x00000000
        /*02f8*/ 	.word	0x00036438
        /*02fc*/ 	.short	0x010a
        /*02fe*/ 	.byte	0x3f
	.zero		1


	//   ....[31]....
        /*0300*/ 	.word	0x0000bba0
        /*0304*/ 	.word	0x00000000
        /*0308*/ 	.word	0x00036428
        /*030c*/ 	.short	0x010a
        /*030e*/ 	.byte	0x3f
	.zero		1


	//   ....[32]....
        /*0310*/ 	.word	0x0000bc00
        /*0314*/ 	.word	0x00000000
        /*0318*/ 	.word	0x00036438
        /*031c*/ 	.short	0x010a
        /*031e*/ 	.byte	0x3f
	.zero		1


	//   ....[33]....
        /*0320*/ 	.word	0x0000bc80
        /*0324*/ 	.word	0x00000000
        /*0328*/ 	.word	0x00036420
        /*032c*/ 	.short	0x010a
        /*032e*/ 	.byte	0x3f
	.zero		1


	//   ....[34]....
        /*0330*/ 	.word	0x0000bcd0
        /*0334*/ 	.word	0x00000000
        /*0338*/ 	.word	0x00036438
        /*033c*/ 	.short	0x010a
        /*033e*/ 	.byte	0x3f
	.zero		1


	//   ....[35]....
        /*0340*/ 	.word	0x0000bd20
        /*0344*/ 	.word	0x00000000
        /*0348*/ 	.word	0x00036428
        /*034c*/ 	.short	0x010a
        /*034e*/ 	.byte	0x3f
	.zero		1


	//   ....[36]....
        /*0350*/ 	.word	0x0000bd70
        /*0354*/ 	.word	0x00000000
        /*0358*/ 	.word	0x00036438
        /*035c*/ 	.short	0x010a
        /*035e*/ 	.byte	0x3f
	.zero		1


	//   ....[37]....
        /*0360*/ 	.word	0x0000be40
        /*0364*/ 	.word	0x00000007
        /*0368*/ 	.word	0x00000000
        /*036c*/ 	.short	0x010a
        /*036e*/ 	.byte	0x3f
	.zero		1


	//   ....[38]....
        /*0370*/ 	.word	0x0000be90
        /*0374*/ 	.word	0x00000003
        /*0378*/ 	.word	0x00000000
        /*037c*/ 	.short	0x010a
        /*037e*/ 	.byte	0x3f
	.zero		1


	//----- nvinfo : EIATTR_NUM_MBARRIERS
	.align		4
.L_1588:
        /*0380*/ 	.byte	0x03, 0x38
        /*0382*/ 	.short	0x0007


	//----- nvinfo : EIATTR_EXIT_INSTR_OFFSETS
	.align		4
        /*0384*/ 	.byte	0x04, 0x1c
        /*0386*/ 	.short	(.L_1590 - .L_1589)


	//   ....[0]....
.L_1589:
        /*0388*/ 	.word	0x0000b840


	//----- nvinfo : EIATTR_MAX_THREADS
	.align		4
.L_1590:
        /*038c*/ 	.byte	0x04, 0x05
        /*038e*/ 	.short	(.L_1592 - .L_1591)
.L_1591:
        /*0390*/ 	.word	0x00000200
        /*0394*/ 	.word	0x00000001
        /*0398*/ 	.word	0x00000001


	//----- nvinfo : EIATTR_CRS_STACK_SIZE
	.align		4
.L_1592:
        /*039c*/ 	.byte	0x04, 0x1e
        /*039e*/ 	.short	(.L_1594 - .L_1593)
.L_1593:
        /*03a0*/ 	.word	0x00000000


	//----- nvinfo : EIATTR_CBANK_PARAM_SIZE
	.align		4
.L_1594:
        /*03a4*/ 	.byte	0x03, 0x19
        /*03a6*/ 	.short	0x06f0


	//----- nvinfo : EIATTR_PARAM_CBANK
	.align		4
        /*03a8*/ 	.byte	0x04, 0x0a
        /*03aa*/ 	.short	(.L_1596 - .L_1595)
	.align		4
.L_1595:
        /*03ac*/ 	.word	index@(.nv.constant0._ZN7cutlass13device_kernelIN5flash11enable_sm90INS1_16FlashAttnBwdSm90INS1_25CollectiveMainloopBwdSm90ILi2ELi1ELi1EN4cute5tupleIJNS5_1CILi1EEES8_S8_EEENS6_IJNS7_ILi64EEENS7_ILi96EEENS7_ILi192EEEEEENS_10bfloat16_tEfNS_4arch4Sm90ELb1ELb0ELb0ELb1ELb1ELb0ELb1ELb0ELi3ELi1ELi1ELi1ELb0EEENS1_21CollectiveEpilogueBwdISD_SE_SG_Li384ELb1ELb1ELi3EEENS1_25SingleTileBwdLPTSchedulerILb1ELi96ELb1EEEEEEEEEvNT_6ParamsE)
        /*03b0*/ 	.short	0x0210
        /*03b2*/ 	.short	0x06f0


	//----- nvinfo : EIATTR_SW_WAR
	.align		4
.L_1596:
        /*03b4*/ 	.byte	0x04, 0x36
        /*03b6*/ 	.short	(.L_1598 - .L_1597)
.L_1597:
        /*03b8*/ 	.word	0x00000008
.L_1598:


//--------------------- .nv.info._ZN7cutlass13device_kernelIN5flash11enable_sm90INS1_16FlashAttnBwdSm90INS1_25CollectiveMainloopBwdSm90ILi2ELi1ELi1EN4cute5tupleIJNS5_1CILi1EEES8_S8_EEENS6_IJNS7_ILi64EEENS7_ILi96EEENS7_ILi192EEEEEENS_10bfloat16_tEfNS_4arch4Sm90ELb1ELb0ELb0ELb1ELb0ELb0ELb1ELb0ELi3ELi1ELi1ELi1ELb0EEENS1_24CollectiveEpilogueBwdGQAISD_fSG_Li384ELb1ELb0EEENS1_25SingleTileBwdLPTSchedulerILb1ELi96ELb0EEEEEEEEEvNT_6ParamsE --------------------------
	.section	.nv.info._ZN7cutlass13device_kernelIN5flash11enable_sm90INS1_16FlashAttnBwdSm90INS1_25CollectiveMainloopBwdSm90ILi2ELi1ELi1EN4cute5tupleIJNS5_1CILi1EEES8_S8_EEENS6_IJNS7_ILi64EEENS7_ILi96EEENS7_ILi192EEEEEENS_10bfloat16_tEfNS_4arch4Sm90ELb1ELb0ELb0ELb1ELb0ELb0ELb1ELb0ELi3ELi1ELi1ELi1ELb0EEENS1_24CollectiveEpilogueBwdGQAISD_fSG_Li384ELb1ELb0EEENS1_25SingleTileBwdLPTSchedulerILb1ELi96ELb0EEEEEEEEEvNT_6ParamsE,"",@"SHT_CUDA_INFO"
	.sectionflags	@""
	.align	4


	//----- nvinfo : EIATTR_CUDA_API_VERSION
	.align		4
        /*0000*/ 	.byte	0x04, 0x37
        /*0002*/ 	.short	(.L_1600 - .L_1599)
.L_1599:
        /*0004*/ 	.word	0x00000082


	//----- nvinfo : EIATTR_KPARAM_INFO
	.align		4
.L_1600:
        /*0008*/ 	.byte	0x04, 0x17
        /*000a*/ 	.short	(.L_1602 - .L_1601)
.L_1601:
        /*000c*/ 	.word	0x00000000
        /*0010*/ 	.short	0x0000
        /*0012*/ 	.short	0x0070
        /*0014*/ 	.byte	0x00, 0xf0, 0x01, 0x1c


	//----- nvinfo : EIATTR_SPARSE_MMA_MASK
	.align		4
.L_1602:
        /*0018*/ 	.byte	0x03, 0x50
        /*001a*/ 	.short	0x0000


	//----- nvinfo : EIATTR_MAXREG_COUNT
	.align		4
        /*001c*/ 	.byte	0x03, 0x1b
        /*001e*/ 	.short	0x0080


	//----- nvinfo : EIATTR_NUM_BARRIERS
	.align		4
        /*0020*/ 	.byte	0x02, 0x4c
        /*0022*/ 	.byte	0x10
	.zero		1


	//----- nvinfo : EIATTR_EXTERNS
	.align		4
        /*0024*/ 	.byte	0x04, 0x0f
        /*0026*/ 	.short	(.L_1604 - .L_1603)


	//   ....[0]....
	.align		4
.L_1603:
        /*0028*/ 	.word	index@(__assertfail)


	//----- nvinfo : EIATTR_ANNOTATIONS
	.align		4
.L_1604:
        /*002c*/ 	.byte	0x04, 0x55
        /*002e*/ 	.short	(.L_1606 - .L_1605)


	//   ....[0]....
.L_1605:
        /*0030*/ 	.word	0x00000001
        /*0034*/ 	.byte	0x40, 0x05, 0x00, 0x00, 0x01, 0x00, 0x00, 0x00, 0xf0, 0x16, 0x00, 0x00, 0x01, 0x00, 0x00, 0x00
        /*0044*/ 	.byte	0x70, 0x8d, 0x00, 0x00


	//----- nvinfo : EIATTR_MERCURY_ISA_VERSION
	.align		4
.L_1606:
        /*0048*/ 	.byte	0x03, 0x5f
        /*004a*/ 	.short	0x0101


	//----- nvinfo : EIATTR_INT_WARP_WIDE_INSTR_OFFSETS
	.align		4
        /*004c*/ 	.byte	0x04, 0x31
        /*004e*/ 	.short	(.L_1608 - .L_1607)


	//   ....[0]....
.L_1607:
        /*0050*/ 	.word	0x00000180


	//   ....[1]....
        /*0054*/ 	.word	0x00000240


	//----- nvinfo : EIATTR_COOP_GROUP_MASK_REGIDS
	.align		4
.L_1608:
        /*0058*/ 	.byte	0x04, 0x29
        /*005a*/ 	.short	(.L_1610 - .L_1609)


	//   ....[0]....
.L_1609:
        /*005c*/ 	.word	0xffffffff


	//   ....[1]....
        /*0060*/ 	.word	0xffffffff


	//   ....[2]....
        /*0064*/ 	.word	0xffffffff


	//   ....[3]....
        /*0068*/ 	.word	0xffffffff


	//   ....[4]....
        /*006c*/ 	.word	0xffffffff


	//   ....[5]....
        /*0070*/ 	.word	0xffffffff


	//   ....[6]....
        /*0074*/ 	.word	0xffffffff


	//   ....[7]....
        /*0078*/ 	.word	0x0500000f


	//----- nvinfo : EIATTR_COOP_GROUP_INSTR_OFFSETS
	.align		4
.L_1610:
        /*007c*/ 	.byte	0x04, 0x28
        /*007e*/ 	.short	(.L_1612 - .L_1611)


	//   ....[0]....
.L_1611:
        /*0080*/ 	.word	0x00000060


	//   ....[1]....
        /*0084*/ 	.word	0x00000190


	//   ....[2]....
        /*0088*/ 	.word	0x00000220


	//   ....[3]....
        /*008c*/ 	.word	0x000003a0


	//   ....[4]....
        /*0090*/ 	.word	0x00000600


	//   ....[5]....
        /*0094*/ 	.word	0x00001590


	//   ....[6]....
        /*0098*/ 	.word	0x00004920


	//   ....[7]....
        /*009c*/ 	.word	0x00008fa0


	//----- nvinfo : EIATTR_REG_RECONFIG
	.align		4
.L_1612:
        /*00a0*/ 	.byte	0x01, 0x54
	.zero		2


	//----- nvinfo : EIATTR_SYSCALL_OFFSETS
	.align		4
        /*00a4*/ 	.byte	0x04, 0x46
        /*00a6*/ 	.short	(.L_1614 - .L_1613)


	//   ....[0]....
.L_1613:
        /*00a8*/ 	.word	0x000011f0


	//   ....[1]....
        /*00ac*/ 	.word	0x000012e0


	//   ....[2]....
        /*00b0*/ 	.word	0x00001420


	//   ....[3]....
        /*00b4*/ 	.word	0x00001510


	//----- nvinfo : EIATTR_MBARRIER_INSTR_OFFSETS
	.align		4
.L_1614:
        /*00b8*/ 	.byte	0x04, 0x39
        /*00ba*/ 	.short	(.L_1616 - .L_1615)


	//   ....[0]....
.L_1615:
        /*00bc*/ 	.word	0x00000260
        /*00c0*/ 	.word	0x000000ff
        /*00c4*/ 	.word	0x00036400
        /*00c8*/ 	.short	0x0100
        /*00ca*/ 	.byte	0x06
	.zero		1


	//   ....[1]....
        /*00cc*/ 	.word	0x00000350
        /*00d0*/ 	.word	0x000000ff
        /*00d4*/ 	.word	0x00036410
        /*00d8*/ 	.short	0x0100
        /*00da*/ 	.byte	0x08
	.zero		1


	//   ....[2]....
        /*00dc*/ 	.word	0x00000360
        /*00e0*/ 	.word	0x000000ff
        /*00e4*/ 	.word	0x00036420
        /*00e8*/ 	.short	0x0100
        /*00ea*/ 	.byte	0x08
	.zero		1


	//   ....[3]....
        /*00ec*/ 	.word	0x00000370
        /*00f0*/ 	.word	0x000000ff
        /*00f4*/ 	.word	0x00036418
        /*00f8*/ 	.short	0x0100
        /*00fa*/ 	.byte	0x08
	.zero		1


	//   ....[4]....
        /*00fc*/ 	.word	0x00000380
        /*0100*/ 	.word	0x000000ff
        /*0104*/ 	.word	0x00036428
        /*0108*/ 	.short	0x0100
        /*010a*/ 	.byte	0x08
	.zero		1


	//   ....[5]....
        /*010c*/ 	.word	0x000004b0
        /*0110*/ 	.word	0x000000ff
        /*0114*/ 	.word	0x00036430
        /*0118*/ 	.short	0x0100
        /*011a*/ 	.byte	0x08
	.zero		1


	//   ....[6]....
        /*011c*/ 	.word	0x000004c0
        /*0120*/ 	.word	0x000000ff
        /*0124*/ 	.word	0x00036438
        /*0128*/ 	.short	0x0100
        /*012a*/ 	.byte	0x08
	.zero		1


	//   ....[7]....
        /*012c*/ 	.word	0x000015d0
        /*0130*/ 	.word	0x000000ff
        /*0134*/ 	.word	0x00036400
        /*0138*/ 	.short	0x010a
        /*013a*/ 	.byte	0x24
	.zero		1


	//   ....[8]....
        /*013c*/ 	.word	0x000016d0
        /*0140*/ 	.word	0x000000ff
        /*0144*/ 	.word	0x00036400
        /*0148*/ 	.short	0x010a
        /*014a*/ 	.byte	0x24
	.zero		1


	//   ....[9]....
        /*014c*/ 	.word	0x00001db0
        /*0150*/ 	.word	0x00000003
        /*0154*/ 	.word	0x00036410
        /*0158*/ 	.short	0x010a
        /*015a*/ 	.byte	0x3f
	.zero		1


	//   ....[10]....
        /*015c*/ 	.word	0x00001df0
        /*0160*/ 	.word	0x00000003
        /*0164*/ 	.word	0x00036410
        /*0168*/ 	.short	0x010a
        /*016a*/ 	.byte	0x3f
	.zero		1


	//   ....[11]....
        /*016c*/ 	.word	0x00002490
        /*0170*/ 	.word	0x000000ff
        /*0174*/ 	.word	0x00036430
        /*0178*/ 	.short	0x010a
        /*017a*/ 	.byte	0x24
	.zero		1


	//   ....[12]....
        /*017c*/ 	.word	0x000024d0
        /*0180*/ 	.word	0x000000ff
        /*0184*/ 	.word	0x00036430
        /*0188*/ 	.short	0x010a
        /*018a*/ 	.byte	0x24
	.zero		1


	//   ....[13]....
        /*018c*/ 	.word	0x00003950
        /*0190*/ 	.word	0x000000ff
        /*0194*/ 	.word	0x00000000
        /*0198*/ 	.short	0x0101
        /*019a*/ 	.byte	0x04
	.zero		1


	//   ....[14]....
        /*019c*/ 	.word	0x00003ce0
        /*01a0*/ 	.word	0x00000003
        /*01a4*/ 	.word	0x00000000
        /*01a8*/ 	.short	0x0101
        /*01aa*/ 	.byte	0x3f
	.zero		1


	//   ....[15]....
        /*01ac*/ 	.word	0x00006ea0
        /*01b0*/ 	.word	0x00000000
        /*01b4*/ 	.word	0x00036420
        /*01b8*/ 	.short	0x010a
        /*01ba*/ 	.byte	0x3f
	.zero		1


	//   ....[16]....
        /*01bc*/ 	.word	0x00007690
        /*01c0*/ 	.word	0x00000000
        /*01c4*/ 	.word	0x00036438
        /*01c8*/ 	.short	0x010a
        /*01ca*/ 	.byte	0x3f
	.zero		1


	//   ....[17]....
        /*01cc*/ 	.word	0x000079f0
        /*01d0*/ 	.word	0x00000000
        /*01d4*/ 	.word	0x00036428
        /*01d8*/ 	.short	0x010a
        /*01da*/ 	.byte	0x3f
	.zero		1


	//   ....[18]....
        /*01dc*/ 	.word	0x00007d20
        /*01e0*/ 	.word	0x00000000
        /*01e4*/ 	.word	0x00036438
        /*01e8*/ 	.short	0x010a
        /*01ea*/ 	.byte	0x3f
	.zero		1


	//   ....[19]....
        /*01ec*/ 	.word	0x00008010
        /*01f0*/ 	.word	0x00000000
        /*01f4*/ 	.word	0x00036420
        /*01f8*/ 	.short	0x010a
        /*01fa*/ 	.byte	0x3f
	.zero		1


	//   ....[20]....
        /*01fc*/ 	.word	0x00008390
        /*0200*/ 	.word	0x00000000
        /*0204*/ 	.word	0x00036438
        /*0208*/ 	.short	0x010a
        /*020a*/ 	.byte	0x3f
	.zero		1


	//   ....[21]....
        /*020c*/ 	.word	0x00008690
        /*0210*/ 	.word	0x00000000
        /*0214*/ 	.word	0x00036428
        /*0218*/ 	.short	0x010a
        /*021a*/ 	.byte	0x3f
	.zero		1


	//   ....[22]....
        /*021c*/ 	.word	0x000089d0
        /*0220*/ 	.word	0x00000000
        /*0224*/ 	.word	0x00036438
        /*0228*/ 	.short	0x010a
        /*022a*/ 	.byte	0x3f
	.zero		1


	//   ....[23]....
        /*022c*/ 	.word	0x00008e30
        /*0230*/ 	.word	0x00000007
        /*0234*/ 	.word	0x00000000
        /*0238*/ 	.short	0x010a
        /*023a*/ 	.byte	0x3f
	.zero		1


	//   ....[24]....
        /*023c*/ 	.word	0x00008eb0
        /*0240*/ 	.word	0x00000003
        /*0244*/ 	.word	0x00000000
        /*0248*/ 	.short	0x010a
        /*024a*/ 	.byte	0x3f
	.zero		1


	//   ....[25]....
        /*024c*/ 	.word	0x00008f00
        /*0250*/ 	.word	0x00000009
        /*0254*/ 	.word	0x00036438
        /*0258*/ 	.short	0x010a
        /*025a*/ 	.byte	0x3f
	.zero		1


	//   ....[26]....
        /*025c*/ 	.word	0x00008fd0
        /*0260*/ 	.word	0x0000009b
        /*0264*/ 	.word	0x00036400
        /*0268*/ 	.short	0x010a
        /*026a*/ 	.byte	0x3f
	.zero		1


	//   ....[27]....
        /*026c*/ 	.word	0x00009020
        /*0270*/ 	.word	0x00000003
        /*0274*/ 	.word	0x00036410
        /*0278*/ 	.short	0x010a
        /*027a*/ 	.byte	0x3f
	.zero		1


	//   ....[28]....
        /*027c*/ 	.word	0x00009070
        /*0280*/ 	.word	0x0000009b
        /*0284*/ 	.word	0x00036430
        /*0288*/ 	.short	0x010a
        /*028a*/ 	.byte	0x3f
	.zero		1


	//   ....[29]....
        /*028c*/ 	.word	0x000090c0
        /*0290*/ 	.word	0x00000000
        /*0294*/ 	.word	0x00036420
        /*0298*/ 	.short	0x010a
        /*029a*/ 	.byte	0x3f
	.zero		1


	//   ....[30]....
        /*029c*/ 	.word	0x00009110
        /*02a0*/ 	.word	0x00000000
        /*02a4*/ 	.word	0x00036438
        /*02a8*/ 	.short	0x010a
        /*02aa*/ 	.byte	0x3f
	.zero		1


	//   ....[31]....
        /*02ac*/ 	.word	0x00009160
        /*02b0*/ 	.word	0x00000000
        /*02b4*/ 	.word	0x00036428
        /*02b8*/ 	.short	0x010a
        /*02ba*/ 	.byte	0x3f
	.zero		1


	//   ....[32]....
        /*02bc*/ 	.word	0x000091c0
        /*02c0*/ 	.word	0x00000000
        /*02c4*/ 	.word	0x00036438
        /*02c8*/ 	.short	0x010a
        /*02ca*/ 	.byte	0x3f
	.zero		1


	//   ....[33]....
        /*02cc*/ 	.word	0x00009240
        /*02d0*/ 	.word	0x00000000
        /*02d4*/ 	.word	0x00036420
        /*02d8*/ 	.short	0x010a
        /*02da*/ 	.byte	0x3f
	.zero		1


	//   ....[34]....
        /*02dc*/ 	.word	0x00009290
        /*02e0*/ 	.word	0x00000000
        /*02e4*/ 	.word	0x00036438
        /*02e8*/ 	.short	0x010a
        /*02ea*/ 	.byte	0x3f
	.zero		1


	//   ....[35]....
        /*02ec*/ 	.word	0x000092e0
        /*02f0*/ 	.word	0x00000000
        /*02f4*/ 	.word	0x00036428
        /*02f8*/ 	.short	0x010a
        /*02fa*/ 	.byte	0x3f
	.zero		1


	//   ....[36]....
        /*02fc*/ 	.word	0x00009330
        /*0300*/ 	.word	0x00000000
        /*0304*/ 	.word	0x00036438
        /*0308*/ 	.short	0x010a
        /*030a*/ 	.byte	0x3f
	.zero		1


	//   ....[37]....
        /*030c*/ 	.word	0x00009400
        /*0310*/ 	.word	0x00000007
        /*0314*/ 	.word	0x00000000
        /*0318*/ 	.short	0x010a
        /*031a*/ 	.byte	0x3f
	.zero		1


	//   ....[38]....
        /*031c*/ 	.word	0x00009450
        /*0320*/ 	.word	0x00000003
        /*0324*/ 	.word	0x00000000
        /*0328*/ 	.short	0x010a
        /*032a*/ 	.byte	0x3f
	.zero		1


	//----- nvinfo : EIATTR_NUM_MBARRIERS
	.align		4
.L_1616:
        /*032c*/ 	.byte	0x03, 0x38
        /*032e*/ 	.short	0x0007


	//----- nvinfo : EIATTR_EXIT_INSTR_OFFSETS
	.align		4
        /*0330*/ 	.byte	0x04, 0x1c
        /*0332*/ 	.short	(.L_1618 - .L_1617)


	//   ....[0]....
.L_1617:
        /*0334*/ 	.word	0x00008f50


	//----- nvinfo : EIATTR_MAX_THREADS
	.align		4
.L_1618:
        /*0338*/ 	.byte	0x04, 0x05
        /*033a*/ 	.short	(.L_1620 - .L_1619)
.L_1619:
        /*033c*/ 	.word	0x00000200
        /*0340*/ 	.word	0x00000001
        /*0344*/ 	.word	0x00000001


	//----- nvinfo : EIATTR_CRS_STACK_SIZE
	.align		4
.L_1620:
        /*0348*/ 	.byte	0x04, 0x1e
        /*034a*/ 	.short	(.L_1622 - .L_1621)
.L_1621:
        /*034c*/ 	.word	0x00000000


	//----- nvinfo : EIATTR_CBANK_PARAM_SIZE
	.align		4
.L_1622:
        /*0350*/ 	.byte	0x03, 0x19
        /*0352*/ 	.short	0x0770


	//----- nvinfo : EIATTR_PARAM_CBANK
	.align		4
        /*0354*/ 	.byte	0x04, 0x0a
        /*0356*/ 	.short	(.L_1624 - .L_1623)
	.align		4
.L_1623:
        /*0358*/ 	.word	index@(.nv.constant0._ZN7cutlass13device_kernelIN5flash11enable_sm90INS1_16FlashAttnBwdSm90INS1_25CollectiveMainloopBwdSm90ILi2ELi1ELi1EN4cute5tupleIJNS5_1CILi1EEES8_S8_EEENS6_IJNS7_ILi64EEENS7_ILi96EEENS7_ILi192EEEEEENS_10bfloat16_tEfNS_4arch4Sm90ELb1ELb0ELb0ELb1ELb0ELb0ELb1ELb0ELi3ELi1ELi1ELi1ELb0EEENS1_24CollectiveEpilogueBwdGQAISD_fSG_Li384ELb1ELb0EEENS1_25SingleTileBwdLPTSchedulerILb1ELi96ELb0EEEEEEEEEvNT_6ParamsE)
        /*035c*/ 	.short	0x0210
        /*035e*/ 	.short	0x0770


	//----- nvinfo : EIATTR_SW_WAR
	.align		4
.L_1624:
        /*0360*/ 	.byte	0x04, 0x36
        /*0362*/ 	.short	(.L_1626 - .L_1625)
.L_1625:
        /*0364*/ 	.word	0x00000008
.L_1626:


//--------------------- .nv.info._ZN7cutlass13device_kernelIN5flash32FlashAttnBwdPostprocessConvertdQIN4cute5tupleIJNS3_1CILi96EEENS5_ILi192EEEEEENS_10bfloat16_tEfNS_4arch4Sm90ELi384ENS3_8TiledMMAINS3_8MMA_AtomIJNS3_4SM904GMMA27MMA_64x96x16_F32BF16BF16_SSILNSF_5MajorE1ELSH_1ELNSF_7ScaleInE1ELSI_1EEEEEENS3_6LayoutINS4_IJNS5_ILi3EEENS5_ILi1EEESN_EEENS4_IJSN_NS5_ILi0EEESP_EEEEENS4_IJNS3_10UnderscoreESS_SS_EEEEELb1EEEEEvNT_6ParamsE --------------------------
	.section	.nv.info._ZN7cutlass13device_kernelIN5flash32FlashAttnBwdPostprocessConvertdQIN4cute5tupleIJNS3_1CILi96EEENS5_ILi192EEEEEENS_10bfloat16_tEfNS_4arch4Sm90ELi384ENS3_8TiledMMAINS3_8MMA_AtomIJNS3_4SM904GMMA27MMA_64x96x16_F32BF16BF16_SSILNSF_5MajorE1ELSH_1ELNSF_7ScaleInE1ELSI_1EEEEEENS3_6LayoutINS4_IJNS5_ILi3EEENS5_ILi1EEESN_EEENS4_IJSN_NS5_ILi0EEESP_EEEEENS4_IJNS3_10UnderscoreESS_SS_EEEEELb1EEEEEvNT_6ParamsE,"",@"SHT_CUDA_INFO"
	.sectionflags	@""
	.align	4


	//----- nvinfo : EIATTR_CUDA_API_VERSION
	.align		4
        /*0000*/ 	.byte	0x04, 0x37
        /*0002*/ 	.short	(.L_1628 - .L_1627)
.L_1627:
        /*0004*/ 	.word	0x00000082


	//----- nvinfo : EIATTR_KPARAM_INFO
	.align		4
.L_1628:
        /*0008*/ 	.byte	0x04, 0x17
        /*000a*/ 	.short	(.L_1630 - .L_1629)
.L_1629:
        /*000c*/ 	.word	0x00000000
        /*0010*/ 	.short	0x0000
        /*0012*/ 	.short	0x0000
        /*0014*/ 	.byte	0x00, 0xf0, 0xc1, 0x01


	//----- nvinfo : EIATTR_SPARSE_MMA_MASK
	.align		4
.L_1630:
        /*0018*/ 	.byte	0x03, 0x50
        /*001a*/ 	.short	0x0000


	//----- nvinfo : EIATTR_MAXREG_COUNT
	.align		4
        /*001c*/ 	.byte	0x03, 0x1b
        /*001e*/ 	.short	0x0050


	//----- nvinfo : EIATTR_NUM_BARRIERS
	.align		4
        /*0020*/ 	.byte	0x02, 0x4c
        /*0022*/ 	.byte	0x01
	.zero		1


	//----- nvinfo : EIATTR_MERCURY_ISA_VERSION
	.align		4
        /*0024*/ 	.byte	0x03, 0x5f
        /*0026*/ 	.short	0x0101


	//----- nvinfo : EIATTR_MBARRIER_INSTR_OFFSETS
	.align		4
        /*0028*/ 	.byte	0x04, 0x39
        /*002a*/ 	.short	(.L_1632 - .L_1631)


	//   ....[0]....
.L_1631:
        /*002c*/ 	.word	0x00000490
        /*0030*/ 	.word	0x000000ff
        /*0034*/ 	.word	0x0001b000
        /*0038*/ 	.short	0x0100
        /*003a*/ 	.byte	0x06
	.zero		1


	//   ....[1]....
        /*003c*/ 	.word	0x000005a0
        /*0040*/ 	.word	0x00000002
        /*0044*/ 	.word	0x0001b000
        /*0048*/ 	.short	0x010a
        /*004a*/ 	.byte	0x3f
	.zero		1


	//----- nvinfo : EIATTR_NUM_MBARRIERS
	.align		4
.L_1632:
        /*004c*/ 	.byte	0x03, 0x38
        /*004e*/ 	.short	0x0001


	//----- nvinfo : EIATTR_EXIT_INSTR_OFFSETS
	.align		4
        /*0050*/ 	.byte	0x04, 0x1c
        /*0052*/ 	.short	(.L_1634 - .L_1633)


	//   ....[0]....
.L_1633:
        /*0054*/ 	.word	0x000001a0


	//   ....[1]....
        /*0058*/ 	.word	0x00001630


	//   ....[2]....
        /*005c*/ 	.word	0x00001710


	//----- nvinfo : EIATTR_MAX_THREADS
	.align		4
.L_1634:
        /*0060*/ 	.byte	0x04, 0x05
        /*0062*/ 	.short	(.L_1636 - .L_1635)
.L_1635:
        /*0064*/ 	.word	0x00000180
        /*0068*/ 	.word	0x00000001
        /*006c*/ 	.word	0x00000001


	//----- nvinfo : EIATTR_CRS_STACK_SIZE
	.align		4
.L_1636:
        /*0070*/ 	.byte	0x04, 0x1e
        /*0072*/ 	.short	(.L_1638 - .L_1637)
.L_1637:
        /*0074*/ 	.word	0x00000000


	//----- nvinfo : EIATTR_CBANK_PARAM_SIZE
	.align		4
.L_1638:
        /*0078*/ 	.byte	0x03, 0x19
        /*007a*/ 	.short	0x0070


	//----- nvinfo : EIATTR_PARAM_CBANK
	.align		4
        /*007c*/ 	.byte	0x04, 0x0a
        /*007e*/ 	.short	(.L_1640 - .L_1639)
	.align		4
.L_1639:
        /*0080*/ 	.word	index@(.nv.constant0._ZN7cutlass13device_kernelIN5flash32FlashAttnBwdPostprocessConvertdQIN4cute5tupleIJNS3_1CILi96EEENS5_ILi192EEEEEENS_10bfloat16_tEfNS_4arch4Sm90ELi384ENS3_8TiledMMAINS3_8MMA_AtomIJNS3_4SM904GMMA27MMA_64x96x16_F32BF16BF16_SSILNSF_5MajorE1ELSH_1ELNSF_7ScaleInE1ELSI_1EEEEEENS3_6LayoutINS4_IJNS5_ILi3EEENS5_ILi1EEESN_EEENS4_IJSN_NS5_ILi0EEESP_EEEEENS4_IJNS3_10UnderscoreESS_SS_EEEEELb1EEEEEvNT_6ParamsE)
        /*0084*/ 	.short	0x0210
        /*0086*/ 	.short	0x0070


	//----- nvinfo : EIATTR_SW_WAR
	.align		4
.L_1640:
        /*0088*/ 	.byte	0x04, 0x36
        /*008a*/ 	.short	(.L_1642 - .L_1641)
.L_1641:
        /*008c*/ 	.word	0x00000008
.L_1642:


//--------------------- .nv.info._ZN7cutlass13device_kernelIN5flash32FlashAttnBwdPostprocessConvertdQIN4cute5tupleIJNS3_1CILi64EEENS5_ILi192EEEEEENS_10bfloat16_tEfNS_4arch4Sm90ELi384ENS3_8TiledMMAINS3_8MMA_AtomIJNS3_4SM904GMMA27MMA_64x64x16_F32BF16BF16_SSILNSF_5MajorE0ELSH_1ELNSF_7ScaleInE1ELSI_1EEEEEENS3_6LayoutINS4_IJNS5_ILi1EEENS5_ILi3EEESM_EEENS4_IJNS5_ILi0EEESM_SP_EEEEENS4_IJNS3_10UnderscoreESS_SS_EEEEELb0EEEEEvNT_6ParamsE --------------------------
	.section	.nv.info._ZN7cutlass13device_kernelIN5flash32FlashAttnBwdPostprocessConvertdQIN4cute5tupleIJNS3_1CILi64EEENS5_ILi192EEEEEENS_10bfloat16_tEfNS_4arch4Sm90ELi384ENS3_8TiledMMAINS3_8MMA_AtomIJNS3_4SM904GMMA27MMA_64x64x16_F32BF16BF16_SSILNSF_5MajorE0ELSH_1ELNSF_7ScaleInE1ELSI_1EEEEEENS3_6LayoutINS4_IJNS5_ILi1EEENS5_ILi3EEESM_EEENS4_IJNS5_ILi0EEESM_SP_EEEEENS4_IJNS3_10UnderscoreESS_SS_EEEEELb0EEEEEvNT_6ParamsE,"",@"SHT_CUDA_INFO"
	.sectionflags	@""
	.align	4


	//----- nvinfo : EIATTR_CUDA_API_VERSION
	.align		4
        /*0000*/ 	.byte	0x04, 0x37
        /*0002*/ 	.short	(.L_1644 - .L_1643)
.L_1643:
        /*0004*/ 	.word	0x00000082


	//----- nvinfo : EIATTR_KPARAM_INFO
	.align		4
.L_1644:
        /*0008*/ 	.byte	0x04, 0x17
        /*000a*/ 	.short	(.L_1646 - .L_1645)
.L_1645:
        /*000c*/ 	.word	0x00000000
        /*0010*/ 	.short	0x0000
        /*0012*/ 	.short	0x0000
        /*0014*/ 	.byte	0x00, 0xf0, 0xc1, 0x01


	//----- nvinfo : EIATTR_SPARSE_MMA_MASK
	.align		4
.L_1646:
        /*0018*/ 	.byte	0x03, 0x50
        /*001a*/ 	.short	0x0000


	//----- nvinfo : EIATTR_MAXREG_COUNT
	.align		4
        /*001c*/ 	.byte	0x03, 0x1b
        /*001e*/ 	.short	0x0050


	//----- nvinfo : EIATTR_NUM_BARRIERS
	.align		4
        /*0020*/ 	.byte	0x02, 0x4c
        /*0022*/ 	.byte	0x01
	.zero		1


	//----- nvinfo : EIATTR_MERCURY_ISA_VERSION
	.align		4
        /*0024*/ 	.byte	0x03, 0x5f
        /*0026*/ 	.short	0x0101


	//----- nvinfo : EIATTR_MBARRIER_INSTR_OFFSETS
	.align		4
        /*0028*/ 	.byte	0x04, 0x39
        /*002a*/ 	.short	(.L_1648 - .L_1647)


	//   ....[0]....
.L_1647:
        /*002c*/ 	.word	0x000004a0
        /*0030*/ 	.word	0x000000ff
        /*0034*/ 	.word	0x00012000
        /*0038*/ 	.short	0x0100
        /*003a*/ 	.byte	0x06
	.zero		1


	//   ....[1]....
        /*003c*/ 	.word	0x000005b0
        /*0040*/ 	.word	0x00000029
        /*0044*/ 	.word	0x00012000
        /*0048*/ 	.short	0x010a
        /*004a*/ 	.byte	0x3f
	.zero		1


	//----- nvinfo : EIATTR_NUM_MBARRIERS
	.align		4
.L_1648:
        /*004c*/ 	.byte	0x03, 0x38
        /*004e*/ 	.short	0x0001


	//----- nvinfo : EIATTR_EXIT_INSTR_OFFSETS
	.align		4
        /*0050*/ 	.byte	0x04, 0x1c
        /*0052*/ 	.short	(.L_1650 - .L_1649)


	//   ....[0]....
.L_1649:
        /*0054*/ 	.word	0x000001b0


	//   ....[1]....
        /*0058*/ 	.word	0x00001220


	//   ....[2]....
        /*005c*/ 	.word	0x000012f0


	//----- nvinfo : EIATTR_MAX_THREADS
	.align		4
.L_1650:
        /*0060*/ 	.byte	0x04, 0x05
        /*0062*/ 	.short	(.L_1652 - .L_1651)
.L_1651:
        /*0064*/ 	.word	0x00000180
        /*0068*/ 	.word	0x00000001
        /*006c*/ 	.word	0x00000001


	//----- nvinfo : EIATTR_CRS_STACK_SIZE
	.align		4
.L_1652:
        /*0070*/ 	.byte	0x04, 0x1e
        /*0072*/ 	.short	(.L_1654 - .L_1653)
.L_1653:
        /*0074*/ 	.word	0x00000000


	//----- nvinfo : EIATTR_CBANK_PARAM_SIZE
	.align		4
.L_1654:
        /*0078*/ 	.byte	0x03, 0x19
        /*007a*/ 	.short	0x0070


	//----- nvinfo : EIATTR_PARAM_CBANK
	.align		4
        /*007c*/ 	.byte	0x04, 0x0a
        /*007e*/ 	.short	(.L_1656 - .L_1655)
	.align		4
.L_1655:
        /*0080*/ 	.word	index@(.nv.constant0._ZN7cutlass13device_kernelIN5flash32FlashAttnBwdPostprocessConvertdQIN4cute5tupleIJNS3_1CILi64EEENS5_ILi192EEEEEENS_10bfloat16_tEfNS_4arch4Sm90ELi384ENS3_8TiledMMAINS3_8MMA_AtomIJNS3_4SM904GMMA27MMA_64x64x16_F32BF16BF16_SSILNSF_5MajorE0ELSH_1ELNSF_7ScaleInE1ELSI_1EEEEEENS3_6LayoutINS4_IJNS5_ILi1EEENS5_ILi3EEESM_EEENS4_IJNS5_ILi0EEESM_SP_EEEEENS4_IJNS3_10UnderscoreESS_SS_EEEEELb0EEEEEvNT_6ParamsE)
        /*0084*/ 	.short	0x0210
        /*0086*/ 	.short	0x0070


	//----- nvinfo : EIATTR_SW_WAR
	.align		4
.L_1656:
        /*0088*/ 	.byte	0x04, 0x36
        /*008a*/ 	.short	(.L_1658 - .L_1657)
.L_1657:
        /*008c*/ 	.word	0x00000008
.L_1658:


//--------------------- .nv.info._ZN7cutlass13device_kernelIN5flash11enable_sm90INS1_16FlashAttnBwdSm90INS1_25CollectiveMainloopBwdSm90ILi2ELi1ELi1EN4cute5tupleIJNS5_1CILi1EEES8_S8_EEENS6_IJNS7_ILi64EEENS7_ILi96EEENS7_ILi192EEEEEENS_10bfloat16_tEfNS_4arch4Sm90ELb1ELb0ELb0ELb1ELb1ELb0ELb1ELb0ELi3ELi1ELi1ELi1ELb0EEENS1_24CollectiveEpilogueBwdGQAISD_fSG_Li384ELb1ELb1EEENS1_25SingleTileBwdLPTSchedulerILb1ELi96ELb1EEEEEEEEEvNT_6ParamsE --------------------------
	.section	.nv.info._ZN7cutlass13device_kernelIN5flash11enable_sm90INS1_16FlashAttnBwdSm90INS1_25CollectiveMainloopBwdSm90ILi2ELi1ELi1EN4cute5tupleIJNS5_1CILi1EEES8_S8_EEENS6_IJNS7_ILi64EEENS7_ILi96EEENS7_ILi192EEEEEENS_10bfloat16_tEfNS_4arch4Sm90ELb1ELb0ELb0ELb1ELb1ELb0ELb1ELb0ELi3ELi1ELi1ELi1ELb0EEENS1_24CollectiveEpilogueBwdGQAISD_fSG_Li384ELb1ELb1EEENS1_25SingleTileBwdLPTSchedulerILb1ELi96ELb1EEEEEEEEEvNT_6ParamsE,"",@"SHT_CUDA_INFO"
	.sectionflags	@""
	.align	4


	//----- nvinfo : EIATTR_CUDA_API_VERSION
	.align		4
        /*0000*/ 	.byte	0x04, 0x37
        /*0002*/ 	.short	(.L_1660 - .L_1659)
.L_1659:
        /*0004*/ 	.word	0x00000082


	//----- nvinfo : EIATTR_KPARAM_INFO
	.align		4
.L_1660:
        /*0008*/ 	.byte	0x04, 0x17
        /*000a*/ 	.short	(.L_1662 - .L_1661)
.L_1661:
        /*000c*/ 	.word	0x00000000
        /*0010*/ 	.short	0x0000
        /*0012*/ 	.short	0x0070
        /*0014*/ 	.byte	0x00, 0xf0, 0x01, 0x1c


	//----- nvinfo : EIATTR_SPARSE_MMA_MASK
	.align		4
.L_1662:
        /*0018*/ 	.byte	0x03, 0x50
        /*001a*/ 	.short	0x0000


	//----- nvinfo : EIATTR_MAXREG_COUNT
	.align		4
        /*001c*/ 	.byte	0x03, 0x1b
        /*001e*/ 	.short	0x0080


	//----- nvinfo : EIATTR_NUM_BARRIERS
	.align		4
        /*0020*/ 	.byte	0x02, 0x4c
        /*0022*/ 	.byte	0x10
	.zero		1


	//----- nvinfo : EIATTR_EXTERNS
	.align		4
        /*0024*/ 	.byte	0x04, 0x0f
        /*0026*/ 	.short	(.L_1664 - .L_1663)


	//   ....[0]....
	.align		4
.L_1663:
        /*0028*/ 	.word	index@(__assertfail)


	//----- nvinfo : EIATTR_ANNOTATIONS
	.align		4
.L_1664:
        /*002c*/ 	.byte	0x04, 0x55
        /*002e*/ 	.short	(.L_1666 - .L_1665)


	//   ....[0]....
.L_1665:
        /*0030*/ 	.word	0x00000001
        /*0034*/ 	.byte	0x40, 0x05, 0x00, 0x00, 0x01, 0x00, 0x00, 0x00, 0x10, 0x17, 0x00, 0x00, 0x01, 0x00, 0x00, 0x00
        /*0044*/ 	.byte	0x60, 0x9b, 0x00, 0x00


	//----- nvinfo : EIATTR_MERCURY_ISA_VERSION
	.align		4
.L_1666:
        /*0048*/ 	.byte	0x03, 0x5f
        /*004a*/ 	.short	0x0101


	//----- nvinfo : EIATTR_INT_WARP_WIDE_INSTR_OFFSETS
	.align		4
        /*004c*/ 	.byte	0x04, 0x31
        /*004e*/ 	.short	(.L_1668 - .L_1667)


	//   ....[0]....
.L_1667:
        /*0050*/ 	.word	0x00000180


	//   ....[1]....
        /*0054*/ 	.word	0x00000240


	//   ....[2]....
        /*0058*/ 	.word	0x00006120


	//   ....[3]....
        /*005c*/ 	.word	0x00006910


	//   ....[4]....
        /*0060*/ 	.word	0x00006f70


	//----- nvinfo : EIATTR_COOP_GROUP_MASK_REGIDS
	.align		4
.L_1668:
        /*0064*/ 	.byte	0x04, 0x29
        /*0066*/ 	.short	(.L_1670 - .L_1669)


	//   ....[0]....
.L_1669:
        /*0068*/ 	.word	0xffffffff


	//   ....[1]....
        /*006c*/ 	.word	0xffffffff


	//   ....[2]....
        /*0070*/ 	.word	0xffffffff


	//   ....[3]....
        /*0074*/ 	.word	0xffffffff


	//   ....[4]....
        /*0078*/ 	.word	0xffffffff


	//   ....[5]....
        /*007c*/ 	.word	0xffffffff


	//   ....[6]....
        /*0080*/ 	.word	0xffffffff


	//   ....[7]....
        /*0084*/ 	.word	0xffffffff


	//   ....[8]....
        /*0088*/ 	.word	0xffffffff


	//   ....[9]....
        /*008c*/ 	.word	0xffffffff


	//   ....[10]....
        /*0090*/ 	.word	0xffffffff


	//   ....[11]....
        /*0094*/ 	.word	0xffffffff


	//   ....[12]....
        /*0098*/ 	.word	0xffffffff


	//   ....[13]....
        /*009c*/ 	.word	0xffffffff


	//   ....[14]....
        /*00a0*/ 	.word	0xffffffff


	//   ....[15]....
        /*00a4*/ 	.word	0xffffffff


	//   ....[16]....
        /*00a8*/ 	.word	0xffffffff


	//   ....[17]....
        /*00ac*/ 	.word	0x0500000f


	//   ....[18]....
        /*00b0*/ 	.word	0x0500000f


	//   ....[19]....
        /*00b4*/ 	.word	0x0500000f


	//   ....[20]....
        /*00b8*/ 	.word	0x0500000f


	//   ....[21]....
        /*00bc*/ 	.word	0x0500000f


	//   ....[22]....
        /*00c0*/ 	.word	0x0500000f


	//----- nvinfo : EIATTR_COOP_GROUP_INSTR_OFFSETS
	.align		4
.L_1670:
        /*00c4*/ 	.byte	0x04, 0x28
        /*00c6*/ 	.short	(.L_1672 - .L_1671)


	//   ....[0]....
.L_1671:
        /*00c8*/ 	.word	0x00000060


	//   ....[1]....
        /*00cc*/ 	.word	0x00000190


	//   ....[2]....
        /*00d0*/ 	.word	0x00000220


	//   ....[3]....
        /*00d4*/ 	.word	0x000003a0


	//   ....[4]....
        /*00d8*/ 	.word	0x00000600


	//   ....[5]....
        /*00dc*/ 	.word	0x000015b0


	//   ....[6]....
        /*00e0*/ 	.word	0x00004720


	//   ....[7]....
        /*00e4*/ 	.word	0x000048b0


	//   ....[8]....
        /*00e8*/ 	.word	0x00004b40


	//   ....[9]....
        /*00ec*/ 	.word	0x00004cd0


	//   ....[10]....
        /*00f0*/ 	.word	0x00004de0


	//   ....[11]....
        /*00f4*/ 	.word	0x00005b90


	//   ....[12]....
        /*00f8*/ 	.word	0x00006050


	//   ....[13]....
        /*00fc*/ 	.word	0x00006450


	//   ....[14]....
        /*0100*/ 	.word	0x00006840


	//   ....[15]....
        /*0104*/ 	.word	0x00006af0


	//   ....[16]....
        /*0108*/ 	.word	0x00006ea0


	//   ....[17]....
        /*010c*/ 	.word	0x00009d90


	//   ....[18]....
        /*0110*/ 	.word	0x00009ee0


	//   ....[19]....
        /*0114*/ 	.word	0x00009f50


	//   ....[20]....
        /*0118*/ 	.word	0x00009fc0


	//   ....[21]....
        /*011c*/ 	.word	0x0000a030


	//   ....[22]....
        /*0120*/ 	.word	0x0000a0a0


	//----- nvinfo : EIATTR_REG_RECONFIG
	.align		4
.L_1672:
        /*0124*/ 	.byte	0x01, 0x54
	.zero		2


	//----- nvinfo : EIATTR_SYSCALL_OFFSETS
	.align		4
        /*0128*/ 	.byte	0x04, 0x46
        /*012a*/ 	.short	(.L_1674 - .L_1673)


	//   ....[0]....
.L_1673:
        /*012c*/ 	.word	0x00001210


	//   ....[1]....
        /*0130*/ 	.word	0x00001300


	//   ....[2]....
        /*0134*/ 	.word	0x00001440


	//   ....[3]....
        /*0138*/ 	.word	0x00001530


	//----- nvinfo : EIATTR_MBARRIER_INSTR_OFFSETS
	.align		4
.L_1674:
        /*013c*/ 	.byte	0x04, 0x39
        /*013e*/ 	.short	(.L_1676 - .L_1675)


	//   ....[0]....
.L_1675:
        /*0140*/ 	.word	0x00000260
        /*0144*/ 	.word	0x000000ff
        /*0148*/ 	.word	0x00036400
        /*014c*/ 	.short	0x0100
        /*014e*/ 	.byte	0x06
	.zero		1


	//   ....[1]....
        /*0150*/ 	.word	0x00000350
        /*0154*/ 	.word	0x000000ff
        /*0158*/ 	.word	0x00036410
        /*015c*/ 	.short	0x0100
        /*015e*/ 	.byte	0x08
	.zero		1


	//   ....[2]....
        /*0160*/ 	.word	0x00000360
        /*0164*/ 	.word	0x000000ff
        /*0168*/ 	.word	0x00036420
        /*016c*/ 	.short	0x0100
        /*016e*/ 	.byte	0x08
	.zero		1


	//   ....[3]....
        /*0170*/ 	.word	0x00000370
        /*0174*/ 	.word	0x000000ff
        /*0178*/ 	.word	0x00036418
        /*017c*/ 	.short	0x0100
        /*017e*/ 	.byte	0x08
	.zero		1


	//   ....[4]....
        /*0180*/ 	.word	0x00000380
        /*0184*/ 	.word	0x000000ff
        /*0188*/ 	.word	0x00036428
        /*018c*/ 	.short	0x0100
        /*018e*/ 	.byte	0x08
	.zero		1


	//   ....[5]....
        /*0190*/ 	.word	0x000004b0
        /*0194*/ 	.word	0x000000ff
        /*0198*/ 	.word	0x00036430
        /*019c*/ 	.short	0x0100
        /*019e*/ 	.byte	0x08
	.zero		1


	//   ....[6]....
        /*01a0*/ 	.word	0x000004c0
        /*01a4*/ 	.word	0x000000ff
        /*01a8*/ 	.word	0x00036438
        /*01ac*/ 	.short	0x0100
        /*01ae*/ 	.byte	0x08
	.zero		1


	//   ....[7]....
        /*01b0*/ 	.word	0x000015f0
        /*01b4*/ 	.word	0x000000ff
        /*01b8*/ 	.word	0x00036400
        /*01bc*/ 	.short	0x010a
        /*01be*/ 	.byte	0x24
	.zero		1


	//   ....[8]....
        /*01c0*/ 	.word	0x000016f0
        /*01c4*/ 	.word	0x000000ff
        /*01c8*/ 	.word	0x00036400
        /*01cc*/ 	.short	0x010a
        /*01ce*/ 	.byte	0x24
	.zero		1


	//   ....[9]....
        /*01d0*/ 	.word	0x00001dd0
        /*01d4*/ 	.word	0x00000003
        /*01d8*/ 	.word	0x00036410
        /*01dc*/ 	.short	0x010a
        /*01de*/ 	.byte	0x3f
	.zero		1


	//   ....[10]....
        /*01e0*/ 	.word	0x00001e10
        /*01e4*/ 	.word	0x00000003
        /*01e8*/ 	.word	0x00036410
        /*01ec*/ 	.short	0x010a
        /*01ee*/ 	.byte	0x3f
	.zero		1


	//   ....[11]....
        /*01f0*/ 	.word	0x000024b0
        /*01f4*/ 	.word	0x000000ff
        /*01f8*/ 	.word	0x00036430
        /*01fc*/ 	.short	0x010a
        /*01fe*/ 	.byte	0x24
	.zero		1


	//   ....[12]....
        /*0200*/ 	.word	0x000024f0
        /*0204*/ 	.word	0x000000ff
        /*0208*/ 	.word	0x00036430
        /*020c*/ 	.short	0x010a
        /*020e*/ 	.byte	0x24
	.zero		1


	//   ....[13]....
        /*0210*/ 	.word	0x00003970
        /*0214*/ 	.word	0x000000ff
        /*0218*/ 	.word	0x00000000
        /*021c*/ 	.short	0x0101
        /*021e*/ 	.byte	0x04
	.zero		1


	//   ....[14]....
        /*0220*/ 	.word	0x00003d00
        /*0224*/ 	.word	0x00000003
        /*0228*/ 	.word	0x00000000
        /*022c*/ 	.short	0x0101
        /*022e*/ 	.byte	0x3f
	.zero		1


	//   ....[15]....
        /*0230*/ 	.word	0x00007c90
        /*0234*/ 	.word	0x00000000
        /*0238*/ 	.word	0x00036420
        /*023c*/ 	.short	0x010a
        /*023e*/ 	.byte	0x3f
	.zero		1


	//   ....[16]....
        /*0240*/ 	.word	0x00008480
        /*0244*/ 	.word	0x00000000
        /*0248*/ 	.word	0x00036438
        /*024c*/ 	.short	0x010a
        /*024e*/ 	.byte	0x3f
	.zero		1


	//   ....[17]....
        /*0250*/ 	.word	0x000087e0
        /*0254*/ 	.word	0x00000000
        /*0258*/ 	.word	0x00036428
        /*025c*/ 	.short	0x010a
        /*025e*/ 	.byte	0x3f
	.zero		1


	//   ....[18]....
        /*0260*/ 	.word	0x00008b10
        /*0264*/ 	.word	0x00000000
        /*0268*/ 	.word	0x00036438
        /*026c*/ 	.short	0x010a
        /*026e*/ 	.byte	0x3f
	.zero		1


	//   ....[19]....
        /*0270*/ 	.word	0x00008e00
        /*0274*/ 	.word	0x00000000
        /*0278*/ 	.word	0x00036420
        /*027c*/ 	.short	0x010a
        /*027e*/ 	.byte	0x3f
	.zero		1


	//   ....[20]....
        /*0280*/ 	.word	0x00009180
        /*0284*/ 	.word	0x00000000
        /*0288*/ 	.word	0x00036438
        /*028c*/ 	.short	0x010a
        /*028e*/ 	.byte	0x3f
	.zero		1


	//   ....[21]....
        /*0290*/ 	.word	0x00009480
        /*0294*/ 	.word	0x00000000
        /*0298*/ 	.word	0x00036428
        /*029c*/ 	.short	0x010a
        /*029e*/ 	.byte	0x3f
	.zero		1


	//   ....[22]....
        /*02a0*/ 	.word	0x000097c0
        /*02a4*/ 	.word	0x00000000
        /*02a8*/ 	.word	0x00036438
        /*02ac*/ 	.short	0x010a
        /*02ae*/ 	.byte	0x3f
	.zero		1


	//   ....[23]....
        /*02b0*/ 	.word	0x00009c20
        /*02b4*/ 	.word	0x00000007
        /*02b8*/ 	.word	0x00000000
        /*02bc*/ 	.short	0x010a
        /*02be*/ 	.byte	0x3f
	.zero		1


	//   ....[24]....
        /*02c0*/ 	.word	0x00009ca0
        /*02c4*/ 	.word	0x00000003
        /*02c8*/ 	.word	0x00000000
        /*02cc*/ 	.short	0x010a
        /*02ce*/ 	.byte	0x3f
	.zero		1


	//   ....[25]....
        /*02d0*/ 	.word	0x00009cf0
        /*02d4*/ 	.word	0x00000009
        /*02d8*/ 	.word	0x00036438
        /*02dc*/ 	.short	0x010a
        /*02de*/ 	.byte	0x3f
	.zero		1


	//   ....[26]....
        /*02e0*/ 	.word	0x00009dc0
        /*02e4*/ 	.word	0x0000009b
        /*02e8*/ 	.word	0x00036400
        /*02ec*/ 	.short	0x010a
        /*02ee*/ 	.byte	0x3f
	.zero		1


	//   ....[27]....
        /*02f0*/ 	.word	0x00009e10
        /*02f4*/ 	.word	0x00000003
        /*02f8*/ 	.word	0x00036410
        /*02fc*/ 	.short	0x010a
        /*02fe*/ 	.byte	0x3f
	.zero		1


	//   ....[28]....
        /*0300*/ 	.word	0x00009e60
        /*0304*/ 	.word	0x0000009b
        /*0308*/ 	.word	0x00036430
        /*030c*/ 	.short	0x010a
        /*030e*/ 	.byte	0x3f
	.zero		1


	//   ....[29]....
        /*0310*/ 	.word	0x0000a0e0
        /*0314*/ 	.word	0x00000000
        /*0318*/ 	.word	0x00036420
        /*031c*/ 	.short	0x010a
        /*031e*/ 	.byte	0x3f
	.zero		1


	//   ....[30]....
        /*0320*/ 	.word	0x0000a130
        /*0324*/ 	.word	0x00000000
        /*0328*/ 	.word	0x00036438
        /*032c*/ 	.short	0x010a
        /*032e*/ 	.byte	0x3f
	.zero		1


	//   ....[31]....
        /*0330*/ 	.word	0x0000a180
        /*0334*/ 	.word	0x00000000
        /*0338*/ 	.word	0x00036428
        /*033c*/ 	.short	0x010a
        /*033e*/ 	.byte	0x3f
	.zero		1


	//   ....[32]....
        /*0340*/ 	.word	0x0000a1e0
        /*0344*/ 	.word	0x00000000
        /*0348*/ 	.word	0x00036438
        /*034c*/ 	.short	0x010a
        /*034e*/ 	.byte	0x3f
	.zero		1


	//   ....[33]....
        /*0350*/ 	.word	0x0000a260
        /*0354*/ 	.word	0x00000000
        /*0358*/ 	.word	0x00036420
        /*035c*/ 	.short	0x010a
        /*035e*/ 	.byte	0x3f
	.zero		1


	//   ....[34]....
        /*0360*/ 	.word	0x0000a2b0
        /*0364*/ 	.word	0x00000000
        /*0368*/ 	.word	0x00036438
        /*036c*/ 	.short	0x010a
        /*036e*/ 	.byte	0x3f
	.zero		1


	//   ....[35]....
        /*0370*/ 	.word	0x0000a300
        /*0374*/ 	.word	0x00000000
        /*0378*/ 	.word	0x00036428
        /*037c*/ 	.short	0x010a
        /*037e*/ 	.byte	0x3f
	.zero		1


	//   ....[36]....
        /*0380*/ 	.word	0x0000a350
        /*0384*/ 	.word	0x00000000
        /*0388*/ 	.word	0x00036438
        /*038c*/ 	.short	0x010a
        /*038e*/ 	.byte	0x3f
	.zero		1


	//   ....[37]....
        /*0390*/ 	.word	0x0000a420
        /*0394*/ 	.word	0x00000007
        /*0398*/ 	.word	0x00000000
        /*039c*/ 	.short	0x010a
        /*039e*/ 	.byte	0x3f
	.zero		1


	//   ....[38]....
        /*03a0*/ 	.word	0x0000a470
        /*03a4*/ 	.word	0x00000003
        /*03a8*/ 	.word	0x00000000
        /*03ac*/ 	.short	0x010a
        /*03ae*/ 	.byte	0x3f
	.zero		1


	//----- nvinfo : EIATTR_NUM_MBARRIERS
	.align		4
.L_1676:
        /*03b0*/ 	.byte	0x03, 0x38
        /*03b2*/ 	.short	0x0007


	//----- nvinfo : EIATTR_EXIT_INSTR_OFFSETS
	.align		4
        /*03b4*/ 	.byte	0x04, 0x1c
        /*03b6*/ 	.short	(.L_1678 - .L_1677)


	//   ....[0]....
.L_1677:
        /*03b8*/ 	.word	0x00009d40


	//----- nvinfo : EIATTR_MAX_THREADS
	.align		4
.L_1678:
        /*03bc*/ 	.byte	0x04, 0x05
        /*03be*/ 	.short	(.L_1680 - .L_1679)
.L_1679:
        /*03c0*/ 	.word	0x00000200
        /*03c4*/ 	.word	0x00000001
        /*03c8*/ 	.word	0x00000001


	//----- nvinfo : EIATTR_CRS_STACK_SIZE
	.align		4
.L_1680:
        /*03cc*/ 	.byte	0x04, 0x1e
        /*03ce*/ 	.short	(.L_1682 - .L_1681)
.L_1681:
        /*03d0*/ 	.word	0x00000000


	//----- nvinfo : EIATTR_CBANK_PARAM_SIZE
	.align		4
.L_1682:
        /*03d4*/ 	.byte	0x03, 0x19
        /*03d6*/ 	.short	0x0770


	//----- nvinfo : EIATTR_PARAM_CBANK
	.align		4
        /*03d8*/ 	.byte	0x04, 0x0a
        /*03da*/ 	.short	(.L_1684 - .L_1683)
	.align		4
.L_1683:
        /*03dc*/ 	.word	index@(.nv.constant0._ZN7cutlass13device_kernelIN5flash11enable_sm90INS1_16FlashAttnBwdSm90INS1_25CollectiveMainloopBwdSm90ILi2ELi1ELi1EN4cute5tupleIJNS5_1CILi1EEES8_S8_EEENS6_IJNS7_ILi64EEENS7_ILi96EEENS7_ILi192EEEEEENS_10bfloat16_tEfNS_4arch4Sm90ELb1ELb0ELb0ELb1ELb1ELb0ELb1ELb0ELi3ELi1ELi1ELi1ELb0EEENS1_24CollectiveEpilogueBwdGQAISD_fSG_Li384ELb1ELb1EEENS1_25SingleTileBwdLPTSchedulerILb1ELi96ELb1EEEEEEEEEvNT_6ParamsE)
        /*03e0*/ 	.short	0x0210
        /*03e2*/ 	.short	0x0770


	//----- nvinfo : EIATTR_SW_WAR
	.align		4
.L_1684:
        /*03e4*/ 	.byte	0x04, 0x36
        /*03e6*/ 	.short	(.L_1686 - .L_1685)
.L_1685:
        /*03e8*/ 	.word	0x00000008
.L_1686:


//--------------------- .nv.info._ZN7cutlass13device_kernelIN5flash22FlashAttnBwdPreprocessIN4cute5tupleIJNS3_1CILi64EEENS5_ILi192EEEEEENS_10bfloat16_tEfNS_4arch4Sm90ELb1ELb1EEEEEvNT_6ParamsE --------------------------
	.section	.nv.info._ZN7cutlass13device_kernelIN5flash22FlashAttnBwdPreprocessIN4cute5tupleIJNS3_1CILi64EEENS5_ILi192EEEEEENS_10bfloat16_tEfNS_4arch4Sm90ELb1ELb1EEEEEvNT_6ParamsE,"",@"SHT_CUDA_INFO"
	.sectionflags	@""
	.align	4


	//----- nvinfo : EIATTR_CUDA_API_VERSION
	.align		4
        /*0000*/ 	.byte	0x04, 0x37
        /*0002*/ 	.short	(.L_1688 - .L_1687)
.L_1687:
        /*0004*/ 	.word	0x00000082


	//----- nvinfo : EIATTR_KPARAM_INFO
	.align		4
.L_1688:
        /*0008*/ 	.byte	0x04, 0x17
        /*000a*/ 	.short	(.L_1690 - .L_1689)
.L_1689:
        /*000c*/ 	.word	0x00000000
        /*0010*/ 	.short	0x0000
        /*0012*/ 	.short	0x0000
        /*0014*/ 	.byte	0x00, 0xf0, 0xc1, 0x03


	//----- nvinfo : EIATTR_SPARSE_MMA_MASK
	.align		4
.L_1690:
        /*0018*/ 	.byte	0x03, 0x50
        /*001a*/ 	.short	0x0000


	//----- nvinfo : EIATTR_MAXREG_COUNT
	.align		4
        /*001c*/ 	.byte	0x03, 0x1b
        /*001e*/ 	.short	0x0080


	//----- nvinfo : EIATTR_MERCURY_ISA_VERSION
	.align		4
        /*0020*/ 	.byte	0x03, 0x5f
        /*0022*/ 	.short	0x0101


	//----- nvinfo : EIATTR_COOP_GROUP_MASK_REGIDS
	.align		4
        /*0024*/ 	.byte	0x04, 0x29
        /*0026*/ 	.short	(.L_1692 - .L_1691)


	//   ....[0]....
.L_1691:
        /*0028*/ 	.word	0xffffffff


	//   ....[1]....
        /*002c*/ 	.word	0xffffffff


	//   ....[2]....
        /*0030*/ 	.word	0xffffffff


	//   ....[3]....
        /*0034*/ 	.word	0xffffffff


	//   ....[4]....
        /*0038*/ 	.word	0xffffffff


	//   ....[5]....
        /*003c*/ 	.word	0xffffffff


	//----- nvinfo : EIATTR_COOP_GROUP_INSTR_OFFSETS
	.align		4
.L_1692:
        /*0040*/ 	.byte	0x04, 0x28
        /*0042*/ 	.short	(.L_1694 - .L_1693)


	//   ....[0]....
.L_1693:
        /*0044*/ 	.word	0x00001b30


	//   ....[1]....
        /*0048*/ 	.word	0x00001b50


	//   ....[2]....
        /*004c*/ 	.word	0x00001ba0


	//   ....[3]....
        /*0050*/ 	.word	0x00001bd0


	//   ....[4]....
        /*0054*/ 	.word	0x00001c10


	//   ....[5]....
        /*0058*/ 	.word	0x00001c40


	//----- nvinfo : EIATTR_EXIT_INSTR_OFFSETS
	.align		4
.L_1694:
        /*005c*/ 	.byte	0x04, 0x1c
        /*005e*/ 	.short	(.L_1696 - .L_1695)


	//   ....[0]....
.L_1695:
        /*0060*/ 	.word	0x000001c0


	//   ....[1]....
        /*0064*/ 	.word	0x000021b0


	//   ....[2]....
        /*0068*/ 	.word	0x00002230


	//----- nvinfo : EIATTR_MAX_THREADS
	.align		4
.L_1696:
        /*006c*/ 	.byte	0x04, 0x05
        /*006e*/ 	.short	(.L_1698 - .L_1697)
.L_1697:
        /*0070*/ 	.word	0x00000100
        /*0074*/ 	.word	0x00000001
        /*0078*/ 	.word	0x00000001


	//----- nvinfo : EIATTR_CRS_STACK_SIZE
	.align		4
.L_1698:
        /*007c*/ 	.byte	0x04, 0x1e
        /*007e*/ 	.short	(.L_1700 - .L_1699)
.L_1699:
        /*0080*/ 	.word	0x00000000


	//----- nvinfo : EIATTR_CBANK_PARAM_SIZE
	.align		4
.L_1700:
        /*0084*/ 	.byte	0x03, 0x19
        /*0086*/ 	.short	0x00f0


	//----- nvinfo : EIATTR_PARAM_CBANK
	.align		4
        /*0088*/ 	.byte	0x04, 0x0a
        /*008a*/ 	.short	(.L_1702 - .L_1701)
	.align		4
.L_1701:
        /*008c*/ 	.word	index@(.nv.constant0._ZN7cutlass13device_kernelIN5flash22FlashAttnBwdPreprocessIN4cute5tupleIJNS3_1CILi64EEENS5_ILi192EEEEEENS_10bfloat16_tEfNS_4arch4Sm90ELb1ELb1EEEEEvNT_6ParamsE)
        /*0090*/ 	.short	0x0210
        /*0092*/ 	.short	0x00f0


	//----- nvinfo : EIATTR_SW_WAR
	.align		4
.L_1702:
        /*0094*/ 	.byte	0x04, 0x36
        /*0096*/ 	.short	(.L_1704 - .L_1703)
.L_1703:
        /*0098*/ 	.word	0x00000008
.L_1704:


//--------------------- .nv.callgraph             --------------------------
	.section	.nv.callgraph,"",@"SHT_CUDA_CALLGRAPH"
	.align	4
	.sectionentsize	8
	.align		4
        /*0000*/ 	.word	0x00000000
	.align		4
        /*0004*/ 	.word	0xffffffff
	.align		4
        /*0008*/ 	.word	index@(_ZN7cutlass13device_kernelIN5flash11enable_sm90INS1_16FlashAttnBwdSm90INS1_25CollectiveMainloopBwdSm90ILi2ELi1ELi1EN4cute5tupleIJNS5_1CILi1EEES8_S8_EEENS6_IJNS7_ILi64EEENS7_ILi96EEENS7_ILi192EEEEEENS_10bfloat16_tEfNS_4arch4Sm90ELb0ELb0ELb1ELb0ELb0ELb0ELb1ELb0ELi3ELi1ELi1ELi1ELb0EEENS1_21CollectiveEpilogueBwdISD_SE_SG_Li384ELb0ELb1ELi3EEENS1_19SingleTileSchedulerILb0ELb0ELb0ELi96EEEEEEEEEvNT_6ParamsE)
	.align		4
        /*000c*/ 	.word	index@(__assertfail)
	.align		4
        /*0010*/ 	.word	index@(_ZN7cutlass13device_kernelIN5flash11enable_sm90INS1_16FlashAttnBwdSm90INS1_25CollectiveMainloopBwdSm90ILi2ELi1ELi1EN4cute5tupleIJNS5_1CILi1EEES8_S8_EEENS6_IJNS7_ILi64EEENS7_ILi96EEENS7_ILi192EEEEEENS_10bfloat16_tEfNS_4arch4Sm90ELb0ELb0ELb1ELb0ELb1ELb0ELb1ELb0ELi3ELi1ELi1ELi1ELb0EEENS1_21CollectiveEpilogueBwdISD_SE_SG_Li384ELb0ELb1ELi3EEENS1_19SingleTileSchedulerILb0ELb0ELb0ELi96EEEEEEEEEvNT_6ParamsE)
	.align		4
        /*0014*/ 	.word	index@(__assertfail)
	.align		4
        /*0018*/ 	.word	index@(_ZN7cutlass13device_kernelIN5flash11enable_sm90INS1_16FlashAttnBwdSm90INS1_25CollectiveMainloopBwdSm90ILi2ELi1ELi1EN4cute5tupleIJNS5_1CILi1EEES8_S8_EEENS6_IJNS7_ILi64EEENS7_ILi96EEENS7_ILi192EEEEEENS_10bfloat16_tEfNS_4arch4Sm90ELb0ELb0ELb1ELb0ELb0ELb0ELb1ELb0ELi3ELi1ELi1ELi1ELb0EEENS1_24CollectiveEpilogueBwdGQAISD_fSG_Li384ELb0ELb0EEENS1_19SingleTileSchedulerILb0ELb0ELb0ELi96EEEEEEEEEvNT_6ParamsE)
	.align		4
        /*001c*/ 	.word	index@(__assertfail)
	.align		4
        /*0020*/ 	.word	index@(_ZN7cutlass13device_kernelIN5flash11enable_sm90INS1_16FlashAttnBwdSm90INS1_25CollectiveMainloopBwdSm90ILi2ELi1ELi1EN4cute5tupleIJNS5_1CILi1EEES8_S8_EEENS6_IJNS7_ILi64EEENS7_ILi96EEENS7_ILi192EEEEEENS_10bfloat16_tEfNS_4arch4Sm90ELb0ELb0ELb1ELb0ELb1ELb0ELb1ELb0ELi3ELi1ELi1ELi1ELb0EEENS1_24CollectiveEpilogueBwdGQAISD_fSG_Li384ELb0ELb1EEENS1_19SingleTileSchedulerILb0ELb0ELb0ELi96EEEEEEEEEvNT_6ParamsE)
	.align		4
        /*0024*/ 	.word	index@(__assertfail)
	.align		4
        /*0028*/ 	.word	index@(_ZN7cutlass13device_kernelIN5flash11enable_sm90INS1_16FlashAttnBwdSm90INS1_25CollectiveMainloopBwdSm90ILi2ELi1ELi1EN4cute5tupleIJNS5_1CILi1EEES8_S8_EEENS6_IJNS7_ILi64EEENS7_ILi96EEENS7_ILi192EEEEEENS_10bfloat16_tEfNS_4arch4Sm90ELb0ELb0ELb1ELb1ELb0ELb0ELb1ELb0ELi3ELi1ELi1ELi1ELb0EEENS1_21CollectiveEpilogueBwdISD_SE_SG_Li384ELb1ELb1ELi3EEENS1_19SingleTileSchedulerILb1ELb0ELb0ELi96EEEEEEEEEvNT_6ParamsE)
	.align		4
        /*002c*/ 	.word	index@(__assertfail)
	.align		4
        /*0030*/ 	.word	index@(_ZN7cutlass13device_kernelIN5flash11enable_sm90INS1_16FlashAttnBwdSm90INS1_25CollectiveMainloopBwdSm90ILi2ELi1ELi1EN4cute5tupleIJNS5_1CILi1EEES8_S8_EEENS6_IJNS7_ILi64EEENS7_ILi96EEENS7_ILi192EEEEEENS_10bfloat16_tEfNS_4arch4Sm90ELb0ELb0ELb1ELb1ELb1ELb0ELb1ELb0ELi3ELi1ELi1ELi1ELb0EEENS1_21CollectiveEpilogueBwdISD_SE_SG_Li384ELb1ELb1ELi3EEENS1_19SingleTileSchedulerILb1ELb0ELb0ELi96EEEEEEEEEvNT_6ParamsE)
	.align		4
        /*0034*/ 	.word	index@(__assertfail)
	.align		4
        /*0038*/ 	.word	index@(_ZN7cutlass13device_kernelIN5flash11enable_sm90INS1_16FlashAttnBwdSm90INS1_25CollectiveMainloopBwdSm90ILi2ELi1ELi1EN4cute5tupleIJNS5_1CILi1EEES8_S8_EEENS6_IJNS7_ILi64EEENS7_ILi96EEENS7_ILi192EEEEEENS_10bfloat16_tEfNS_4arch4Sm90ELb0ELb0ELb1ELb1ELb0ELb0ELb1ELb0ELi3ELi1ELi1ELi1ELb0EEENS1_24CollectiveEpilogueBwdGQAISD_fSG_Li384ELb1ELb0EEENS1_19SingleTileSchedulerILb1ELb0ELb0ELi96EEEEEEEEEvNT_6ParamsE)
	.align		4
        /*003c*/ 	.word	index@(__assertfail)
	.align		4
        /*0040*/ 	.word	index@(_ZN7cutlass13device_kernelIN5flash11enable_sm90INS1_16FlashAttnBwdSm90INS1_25CollectiveMainloopBwdSm90ILi2ELi1ELi1EN4cute5tupleIJNS5_1CILi1EEES8_S8_EEENS6_IJNS7_ILi64EEENS7_ILi96EEENS7_ILi192EEEEEENS_10bfloat16_tEfNS_4arch4Sm90ELb0ELb0ELb1ELb1ELb1ELb0ELb1ELb0ELi3ELi1ELi1ELi1ELb0EEENS1_24CollectiveEpilogueBwdGQAISD_fSG_Li384ELb1ELb1EEENS1_19SingleTileSchedulerILb1ELb0ELb0ELi96EEEEEEEEEvNT_6ParamsE)
	.align		4
        /*0044*/ 	.word	index@(__assertfail)
	.align		4
        /*0048*/ 	.word	index@(_ZN7cutlass13device_kernelIN5flash11enable_sm90INS1_16FlashAttnBwdSm90INS1_25CollectiveMainloopBwdSm90ILi2ELi1ELi1EN4cute5tupleIJNS5_1CILi1EEES8_S8_EEENS6_IJNS7_ILi64EEENS7_ILi96EEENS7_ILi192EEEEEENS_10bfloat16_tEfNS_4arch4Sm90ELb0ELb1ELb1ELb0ELb0ELb0ELb1ELb0ELi3ELi1ELi1ELi1ELb0EEENS1_21CollectiveEpilogueBwdISD_SE_SG_Li384ELb0ELb1ELi3EEENS1_19SingleTileSchedulerILb0ELb0ELb0ELi96EEEEEEEEEvNT_6ParamsE)
	.align		4
        /*004c*/ 	.word	index@(__assertfail)
	.align		4
        /*0050*/ 	.word	index@(_ZN7cutlass13device_kernelIN5flash11enable_sm90INS1_16FlashAttnBwdSm90INS1_25CollectiveMainloopBwdSm90ILi2ELi1ELi1EN4cute5tupleIJNS5_1CILi1EEES8_S8_EEENS6_IJNS7_ILi64EEENS7_ILi96EEENS7_ILi192EEEEEENS_10bfloat16_tEfNS_4arch4Sm90ELb0ELb1ELb1ELb0ELb1ELb0ELb1ELb0ELi3ELi1ELi1ELi1ELb0EEENS1_21CollectiveEpilogueBwdISD_SE_SG_Li384ELb0ELb1ELi3EEENS1_19SingleTileSchedulerILb0ELb0ELb0ELi96EEEEEEEEEvNT_6ParamsE)
	.align		4
        /*0054*/ 	.word	index@(__assertfail)
	.align		4
        /*0058*/ 	.word	index@(_ZN7cutlass13device_kernelIN5flash11enable_sm90INS1_16FlashAttnBwdSm90INS1_25CollectiveMainloopBwdSm90ILi2ELi1ELi1EN4cute5tupleIJNS5_1CILi1EEES8_S8_EEENS6_IJNS7_ILi64EEENS7_ILi96EEENS7_ILi192EEEEEENS_10bfloat16_tEfNS_4arch4Sm90ELb0ELb1ELb1ELb0ELb0ELb0ELb1ELb0ELi3ELi1ELi1ELi1ELb0EEENS1_24CollectiveEpilogueBwdGQAISD_fSG_Li384ELb0ELb0EEENS1_19SingleTileSchedulerILb0ELb0ELb0ELi96EEEEEEEEEvNT_6ParamsE)
	.align		4
        /*005c*/ 	.word	index@(__assertfail)
	.align		4
        /*0060*/ 	.word	index@(_ZN7cutlass13device_kernelIN5flash11enable_sm90INS1_16FlashAttnBwdSm90INS1_25CollectiveMainloopBwdSm90ILi2ELi1ELi1EN4cute5tupleIJNS5_1CILi1EEES8_S8_EEENS6_IJNS7_ILi64EEENS7_ILi96EEENS7_ILi192EEEEEENS_10bfloat16_tEfNS_4arch4Sm90ELb0ELb1ELb1ELb0ELb1ELb0ELb1ELb0ELi3ELi1ELi1ELi1ELb0EEENS1_24CollectiveEpilogueBwdGQAISD_fSG_Li384ELb0ELb1EEENS1_19SingleTileSchedulerILb0ELb0ELb0ELi96EEEEEEEEEvNT_6ParamsE)
	.align		4
        /*0064*/ 	.word	index@(__assertfail)
	.align		4
        /*0068*/ 	.word	index@(_ZN7cutlass13device_kernelIN5flash11enable_sm90INS1_16FlashAttnBwdSm90INS1_25CollectiveMainloopBwdSm90ILi2ELi1ELi1EN4cute5tupleIJNS5_1CILi1EEES8_S8_EEENS6_IJNS7_ILi64EEENS7_ILi96EEENS7_ILi192EEEEEENS_10bfloat16_tEfNS_4arch4Sm90ELb0ELb1ELb1ELb1ELb0ELb0ELb1ELb0ELi3ELi1ELi1ELi1ELb0EEENS1_21CollectiveEpilogueBwdISD_SE_SG_Li384ELb1ELb1ELi3EEENS1_19SingleTileSchedulerILb1ELb0ELb0ELi96EEEEEEEEEvNT_6ParamsE)
	.align		4
        /*006c*/ 	.word	index@(__assertfail)
	.align		4
        /*0070*/ 	.word	index@(_ZN7cutlass13device_kernelIN5flash11enable_sm90INS1_16FlashAttnBwdSm90INS1_25CollectiveMainloopBwdSm90ILi2ELi1ELi1EN4cute5tupleIJNS5_1CILi1EEES8_S8_EEENS6_IJNS7_ILi64EEENS7_ILi96EEENS7_ILi192EEEEEENS_10bfloat16_tEfNS_4arch4Sm90ELb0ELb1ELb1ELb1ELb1ELb0ELb1ELb0ELi3ELi1ELi1ELi1ELb0EEENS1_21CollectiveEpilogueBwdISD_SE_SG_Li384ELb1ELb1ELi3EEENS1_19SingleTileSchedulerILb1ELb0ELb0ELi96EEEEEEEEEvNT_6ParamsE)
	.align		4
        /*0074*/ 	.word	index@(__assertfail)
	.align		4
        /*0078*/ 	.word	index@(_ZN7cutlass13device_kernelIN5flash11enable_sm90INS1_16FlashAttnBwdSm90INS1_25CollectiveMainloopBwdSm90ILi2ELi1ELi1EN4cute5tupleIJNS5_1CILi1EEES8_S8_EEENS6_IJNS7_ILi64EEENS7_ILi96EEENS7_ILi192EEEEEENS_10bfloat16_tEfNS_4arch4Sm90ELb0ELb1ELb1ELb1ELb0ELb0ELb1ELb0ELi3ELi1ELi1ELi1ELb0EEENS1_24CollectiveEpilogueBwdGQAISD_fSG_Li384ELb1ELb0EEENS1_19SingleTileSchedulerILb1ELb0ELb0ELi96EEEEEEEEEvNT_6ParamsE)
	.align		4
        /*007c*/ 	.word	index@(__assertfail)
	.align		4
        /*0080*/ 	.word	index@(_ZN7cutlass13device_kernelIN5flash11enable_sm90INS1_16FlashAttnBwdSm90INS1_25CollectiveMainloopBwdSm90ILi2ELi1ELi1EN4cute5tupleIJNS5_1CILi1EEES8_S8_EEENS6_IJNS7_ILi64EEENS7_ILi96EEENS7_ILi192EEEEEENS_10bfloat16_tEfNS_4arch4Sm90ELb0ELb1ELb1ELb1ELb1ELb0ELb1ELb0ELi3ELi1ELi1ELi1ELb0EEENS1_24CollectiveEpilogueBwdGQAISD_fSG_Li384ELb1ELb1EEENS1_19SingleTileSchedulerILb1ELb0ELb0ELi96EEEEEEEEEvNT_6ParamsE)
	.align		4
        /*0084*/ 	.word	index@(__assertfail)
	.align		4
        /*0088*/ 	.word	index@(_ZN7cutlass13device_kernelIN5flash11enable_sm90INS1_16FlashAttnBwdSm90INS1_25CollectiveMainloopBwdSm90ILi2ELi1ELi1EN4cute5tupleIJNS5_1CILi1EEES8_S8_EEENS6_IJNS7_ILi64EEENS7_ILi96EEENS7_ILi192EEEEEENS_10bfloat16_tEfNS_4arch4Sm90ELb1ELb0ELb1ELb0ELb0ELb0ELb1ELb0ELi3ELi1ELi1ELi1ELb0EEENS1_21CollectiveEpilogueBwdISD_SE_SG_Li384ELb0ELb1ELi3EEENS1_25SingleTileBwdLPTSchedulerILb0ELi96ELb0EEEEEEEEEvNT_6ParamsE)
	.align		4
        /*008c*/ 	.word	index@(__assertfail)
	.align		4
        /*0090*/ 	.word	index@(_ZN7cutlass13device_kernelIN5flash11enable_sm90INS1_16FlashAttnBwdSm90INS1_25CollectiveMainloopBwdSm90ILi2ELi1ELi1EN4cute5tupleIJNS5_1CILi1EEES8_S8_EEENS6_IJNS7_ILi64EEENS7_ILi96EEENS7_ILi192EEEEEENS_10bfloat16_tEfNS_4arch4Sm90ELb1ELb0ELb1ELb0ELb1ELb0ELb1ELb0ELi3ELi1ELi1ELi1ELb0EEENS1_21CollectiveEpilogueBwdISD_SE_SG_Li384ELb0ELb1ELi3EEENS1_25SingleTileBwdLPTSchedulerILb0ELi96ELb1EEEEEEEEEvNT_6ParamsE)
	.align		4
        /*0094*/ 	.word	index@(__assertfail)
	.align		4
        /*0098*/ 	.word	index@(_ZN7cutlass13device_kernelIN5flash11enable_sm90INS1_16FlashAttnBwdSm90INS1_25CollectiveMainloopBwdSm90ILi2ELi1ELi1EN4cute5tupleIJNS5_1CILi1EEES8_S8_EEENS6_IJNS7_ILi64EEENS7_ILi96EEENS7_ILi192EEEEEENS_10bfloat16_tEfNS_4arch4Sm90ELb1ELb0ELb1ELb0ELb0ELb0ELb1ELb0ELi3ELi1ELi1ELi1ELb0EEENS1_24CollectiveEpilogueBwdGQAISD_fSG_Li384ELb0ELb0EEENS1_25SingleTileBwdLPTSchedulerILb0ELi96ELb0EEEEEEEEEvNT_6ParamsE)
	.align		4
        /*009c*/ 	.word	index@(__assertfail)
	.align		4
        /*00a0*/ 	.word	index@(_ZN7cutlass13device_kernelIN5flash11enable_sm90INS1_16FlashAttnBwdSm90INS1_25CollectiveMainloopBwdSm90ILi2ELi1ELi1EN4cute5tupleIJNS5_1CILi1EEES8_S8_EEENS6_IJNS7_ILi64EEENS7_ILi96EEENS7_ILi192EEEEEENS_10bfloat16_tEfNS_4arch4Sm90ELb1ELb0ELb1ELb0ELb1ELb0ELb1ELb0ELi3ELi1ELi1ELi1ELb0EEENS1_24CollectiveEpilogueBwdGQAISD_fSG_Li384ELb0ELb1EEENS1_25SingleTileBwdLPTSchedulerILb0ELi96ELb1EEEEEEEEEvNT_6ParamsE)
	.align		4
        /*00a4*/ 	.word	index@(__assertfail)
	.align		4
        /*00a8*/ 	.word	index@(_ZN7cutlass13device_kernelIN5flash11enable_sm90INS1_16FlashAttnBwdSm90INS1_25CollectiveMainloopBwdSm90ILi2ELi1ELi1EN4cute5tupleIJNS5_1CILi1EEES8_S8_EEENS6_IJNS7_ILi64EEENS7_ILi96EEENS7_ILi192EEEEEENS_10bfloat16_tEfNS_4arch4Sm90ELb1ELb0ELb1ELb1ELb0ELb0ELb1ELb0ELi3ELi1ELi1ELi1ELb0EEENS1_21CollectiveEpilogueBwdISD_SE_SG_Li384ELb1ELb1ELi3EEENS1_25SingleTileBwdLPTSchedulerILb1ELi96ELb0EEEEEEEEEvNT_6ParamsE)
	.align		4
        /*00ac*/ 	.word	index@(__assertfail)
	.align		4
        /*00b0*/ 	.word	index@(_ZN7cutlass13device_kernelIN5flash11enable_sm90INS1_16FlashAttnBwdSm90INS1_25CollectiveMainloopBwdSm90ILi2ELi1ELi1EN4cute5tupleIJNS5_1CILi1EEES8_S8_EEENS6_IJNS7_ILi64EEENS7_ILi96EEENS7_ILi192EEEEEENS_10bfloat16_tEfNS_4arch4Sm90ELb1ELb0ELb1ELb1ELb1ELb0ELb1ELb0ELi3ELi1ELi1ELi1ELb0EEENS1_21CollectiveEpilogueBwdISD_SE_SG_Li384ELb1ELb1ELi3EEENS1_25SingleTileBwdLPTSchedulerILb1ELi96ELb1EEEEEEEEEvNT_6ParamsE)
	.align		4
        /*00b4*/ 	.word	index@(__assertfail)
	.align		4
        /*00b8*/ 	.word	index@(_ZN7cutlass13device_kernelIN5flash11enable_sm90INS1_16FlashAttnBwdSm90INS1_25CollectiveMainloopBwdSm90ILi2ELi1ELi1EN4cute5tupleIJNS5_1CILi1EEES8_S8_EEENS6_IJNS7_ILi64EEENS7_ILi96EEENS7_ILi192EEEEEENS_10bfloat16_tEfNS_4arch4Sm90ELb1ELb0ELb1ELb1ELb0ELb0ELb1ELb0ELi3ELi1ELi1ELi1ELb0EEENS1_24CollectiveEpilogueBwdGQAISD_fSG_Li384ELb1ELb0EEENS1_25SingleTileBwdLPTSchedulerILb1ELi96ELb0EEEEEEEEEvNT_6ParamsE)
	.align		4
        /*00bc*/ 	.word	index@(__assertfail)
	.align		4
        /*00c0*/ 	.word	index@(_ZN7cutlass13device_kernelIN5flash11enable_sm90INS1_16FlashAttnBwdSm90INS1_25CollectiveMainloopBwdSm90ILi2ELi1ELi1EN4cute5tupleIJNS5_1CILi1EEES8_S8_EEENS6_IJNS7_ILi64EEENS7_ILi96EEENS7_ILi192EEEEEENS_10bfloat16_tEfNS_4arch4Sm90ELb1ELb0ELb1ELb1ELb1ELb0ELb1ELb0ELi3ELi1ELi1ELi1ELb0EEENS1_24CollectiveEpilogueBwdGQAISD_fSG_Li384ELb1ELb1EEENS1_25SingleTileBwdLPTSchedulerILb1ELi96ELb1EEEEEEEEEvNT_6ParamsE)
	.align		4
        /*00c4*/ 	.word	index@(__assertfail)
	.align		4
        /*00c8*/ 	.word	index@(_ZN7cutlass13device_kernelIN5flash11enable_sm90INS1_16FlashAttnBwdSm90INS1_25CollectiveMainloopBwdSm90ILi2ELi1ELi1EN4cute5tupleIJNS5_1CILi1EEES8_S8_EEENS6_IJNS7_ILi64EEENS7_ILi96EEENS7_ILi192EEEEEENS_10bfloat16_tEfNS_4arch4Sm90ELb0ELb0ELb0ELb0ELb0ELb0ELb1ELb0ELi3ELi1ELi1ELi1ELb0EEENS1_21CollectiveEpilogueBwdISD_SE_SG_Li384ELb0ELb1ELi3EEENS1_19SingleTileSchedulerILb0ELb0ELb0ELi96EEEEEEEEEvNT_6ParamsE)
	.align		4
        /*00cc*/ 	.word	index@(__assertfail)
	.align		4
        /*00d0*/ 	.word	index@(_ZN7cutlass13device_kernelIN5flash11enable_sm90INS1_16FlashAttnBwdSm90INS1_25CollectiveMainloopBwdSm90ILi2ELi1ELi1EN4cute5tupleIJNS5_1CILi1EEES8_S8_EEENS6_IJNS7_ILi64EEENS7_ILi96EEENS7_ILi192EEEEEENS_10bfloat16_tEfNS_4arch4Sm90ELb0ELb0ELb0ELb0ELb1ELb0ELb1ELb0ELi3ELi1ELi1ELi1ELb0EEENS1_21CollectiveEpilogueBwdISD_SE_SG_Li384ELb0ELb1ELi3EEENS1_19SingleTileSchedulerILb0ELb0ELb0ELi96EEEEEEEEEvNT_6ParamsE)
	.align		4
        /*00d4*/ 	.word	index@(__assertfail)
	.align		4
        /*00d8*/ 	.word	index@(_ZN7cutlass13device_kernelIN5flash11enable_sm90INS1_16FlashAttnBwdSm90INS1_25CollectiveMainloopBwdSm90ILi2ELi1ELi1EN4cute5tupleIJNS5_1CILi1EEES8_S8_EEENS6_IJNS7_ILi64EEENS7_ILi96EEENS7_ILi192EEEEEENS_10bfloat16_tEfNS_4arch4Sm90ELb0ELb0ELb0ELb0ELb0ELb0ELb1ELb0ELi3ELi1ELi1ELi1ELb0EEENS1_24CollectiveEpilogueBwdGQAISD_fSG_Li384ELb0ELb0EEENS1_19SingleTileSchedulerILb0ELb0ELb0ELi96EEEEEEEEEvNT_6ParamsE)
	.align		4
        /*00dc*/ 	.word	index@(__assertfail)
	.align		4
        /*00e0*/ 	.word	index@(_ZN7cutlass13device_kernelIN5flash11enable_sm90INS1_16FlashAttnBwdSm90INS1_25CollectiveMainloopBwdSm90ILi2ELi1ELi1EN4cute5tupleIJNS5_1CILi1EEES8_S8_EEENS6_IJNS7_ILi64EEENS7_ILi96EEENS7_ILi192EEEEEENS_10bfloat16_tEfNS_4arch4Sm90ELb0ELb0ELb0ELb0ELb1ELb0ELb1ELb0ELi3ELi1ELi1ELi1ELb0EEENS1_24CollectiveEpilogueBwdGQAISD_fSG_Li384ELb0ELb1EEENS1_19SingleTileSchedulerILb0ELb0ELb0ELi96EEEEEEEEEvNT_6ParamsE)
	.align		4
        /*00e4*/ 	.word	index@(__assertfail)
	.align		4
        /*00e8*/ 	.word	index@(_ZN7cutlass13device_kernelIN5flash11enable_sm90INS1_16FlashAttnBwdSm90INS1_25CollectiveMainloopBwdSm90ILi2ELi1ELi1EN4cute5tupleIJNS5_1CILi1EEES8_S8_EEENS6_IJNS7_ILi64EEENS7_ILi96EEENS7_ILi192EEEEEENS_10bfloat16_tEfNS_4arch4Sm90ELb0ELb0ELb0ELb1ELb0ELb0ELb1ELb0ELi3ELi1ELi1ELi1ELb0EEENS1_21CollectiveEpilogueBwdISD_SE_SG_Li384ELb1ELb1ELi3EEENS1_19SingleTileSchedulerILb1ELb0ELb0ELi96EEEEEEEEEvNT_6ParamsE)
	.align		4
        /*00ec*/ 	.word	index@(__assertfail)
	.align		4
        /*00f0*/ 	.word	index@(_ZN7cutlass13device_kernelIN5flash11enable_sm90INS1_16FlashAttnBwdSm90INS1_25CollectiveMainloopBwdSm90ILi2ELi1ELi1EN4cute5tupleIJNS5_1CILi1EEES8_S8_EEENS6_IJNS7_ILi64EEENS7_ILi96EEENS7_ILi192EEEEEENS_10bfloat16_tEfNS_4arch4Sm90ELb0ELb0ELb0ELb1ELb1ELb0ELb1ELb0ELi3ELi1ELi1ELi1ELb0EEENS1_21CollectiveEpilogueBwdISD_SE_SG_Li384ELb1ELb1ELi3EEENS1_19SingleTileSchedulerILb1ELb0ELb0ELi96EEEEEEEEEvNT_6ParamsE)
	.align		4
        /*00f4*/ 	.word	index@(__assertfail)
	.align		4
        /*00f8*/ 	.word	index@(_ZN7cutlass13device_kernelIN5flash11enable_sm90INS1_16FlashAttnBwdSm90INS1_25CollectiveMainloopBwdSm90ILi2ELi1ELi1EN4cute5tupleIJNS5_1CILi1EEES8_S8_EEENS6_IJNS7_ILi64EEENS7_ILi96EEENS7_ILi192EEEEEENS_10bfloat16_tEfNS_4arch4Sm90ELb0ELb0ELb0ELb1ELb0ELb0ELb1ELb0ELi3ELi1ELi1ELi1ELb0EEENS1_24CollectiveEpilogueBwdGQAISD_fSG_Li384ELb1ELb0EEENS1_19SingleTileSchedulerILb1ELb0ELb0ELi96EEEEEEEEEvNT_6ParamsE)
	.align		4
        /*00fc*/ 	.word	index@(__assertfail)
	.align		4
        /*0100*/ 	.word	index@(_ZN7cutlass13device_kernelIN5flash11enable_sm90INS1_16FlashAttnBwdSm90INS1_25CollectiveMainloopBwdSm90ILi2ELi1ELi1EN4cute5tupleIJNS5_1CILi1EEES8_S8_EEENS6_IJNS7_ILi64EEENS7_ILi96EEENS7_ILi192EEEEEENS_10bfloat16_tEfNS_4arch4Sm90ELb0ELb0ELb0ELb1ELb1ELb0ELb1ELb0ELi3ELi1ELi1ELi1ELb0EEENS1_24CollectiveEpilogueBwdGQAISD_fSG_Li384ELb1ELb1EEENS1_19SingleTileSchedulerILb1ELb0ELb0ELi96EEEEEEEEEvNT_6ParamsE)
	.align		4
        /*0104*/ 	.word	index@(__assertfail)
	.align		4
        /*0108*/ 	.word	index@(_ZN7cutlass13device_kernelIN5flash11enable_sm90INS1_16FlashAttnBwdSm90INS1_25CollectiveMainloopBwdSm90ILi2ELi1ELi1EN4cute5tupleIJNS5_1CILi1EEES8_S8_EEENS6_IJNS7_ILi64EEENS7_ILi96EEENS7_ILi192EEEEEENS_10bfloat16_tEfNS_4arch4Sm90ELb0ELb1ELb0ELb0ELb0ELb0ELb1ELb0ELi3ELi1ELi1ELi1ELb0EEENS1_21CollectiveEpilogueBwdISD_SE_SG_Li384ELb0ELb1ELi3EEENS1_19SingleTileSchedulerILb0ELb0ELb0ELi96EEEEEEEEEvNT_6ParamsE)
	.align		4
        /*010c*/ 	.word	index@(__assertfail)
	.align		4
        /*0110*/ 	.word	index@(_ZN7cutlass13device_kernelIN5flash11enable_sm90INS1_16FlashAttnBwdSm90INS1_25CollectiveMainloopBwdSm90ILi2ELi1ELi1EN4cute5tupleIJNS5_1CILi1EEES8_S8_EEENS6_IJNS7_ILi64EEENS7_ILi96EEENS7_ILi192EEEEEENS_10bfloat16_tEfNS_4arch4Sm90ELb0ELb1ELb0ELb0ELb1ELb0ELb1ELb0ELi3ELi1ELi1ELi1ELb0EEENS1_21CollectiveEpilogueBwdISD_SE_SG_Li384ELb0ELb1ELi3EEENS1_19SingleTileSchedulerILb0ELb0ELb0ELi96EEEEEEEEEvNT_6ParamsE)
	.align		4
        /*0114*/ 	.word	index@(__assertfail)
	.align		4
        /*0118*/ 	.word	index@(_ZN7cutlass13device_kernelIN5flash11enable_sm90INS1_16FlashAttnBwdSm90INS1_25CollectiveMainloopBwdSm90ILi2ELi1ELi1EN4cute5tupleIJNS5_1CILi1EEES8_S8_EEENS6_IJNS7_ILi64EEENS7_ILi96EEENS7_ILi192EEEEEENS_10bfloat16_tEfNS_4arch4Sm90ELb0ELb1ELb0ELb0ELb0ELb0ELb1ELb0ELi3ELi1ELi1ELi1ELb0EEENS1_24CollectiveEpilogueBwdGQAISD_fSG_Li384ELb0ELb0EEENS1_19SingleTileSchedulerILb0ELb0ELb0ELi96EEEEEEEEEvNT_6ParamsE)
	.align		4
        /*011c*/ 	.word	index@(__assertfail)
	.align		4
        /*0120*/ 	.word	index@(_ZN7cutlass13device_kernelIN5flash11enable_sm90INS1_16FlashAttnBwdSm90INS1_25CollectiveMainloopBwdSm90ILi2ELi1ELi1EN4cute5tupleIJNS5_1CILi1EEES8_S8_EEENS6_IJNS7_ILi64EEENS7_ILi96EEENS7_ILi192EEEEEENS_10bfloat16_tEfNS_4arch4Sm90ELb0ELb1ELb0ELb0ELb1ELb0ELb1ELb0ELi3ELi1ELi1ELi1ELb0EEENS1_24CollectiveEpilogueBwdGQAISD_fSG_Li384ELb0ELb1EEENS1_19SingleTileSchedulerILb0ELb0ELb0ELi96EEEEEEEEEvNT_6ParamsE)
	.align		4
        /*0124*/ 	.word	index@(__assertfail)
	.align		4
        /*0128*/ 	.word	index@(_ZN7cutlass13device_kernelIN5flash11enable_sm90INS1_16FlashAttnBwdSm90INS1_25CollectiveMainloopBwdSm90ILi2ELi1ELi1EN4cute5tupleIJNS5_1CILi1EEES8_S8_EEENS6_IJNS7_ILi64EEENS7_ILi96EEENS7_ILi192EEEEEENS_10bfloat16_tEfNS_4arch4Sm90ELb0ELb1ELb0ELb1ELb0ELb0ELb1ELb0ELi3ELi1ELi1ELi1ELb0EEENS1_21CollectiveEpilogueBwdISD_SE_SG_Li384ELb1ELb1ELi3EEENS1_19SingleTileSchedulerILb1ELb0ELb0ELi96EEEEEEEEEvNT_6ParamsE)
	.align		4
        /*012c*/ 	.word	index@(__assertfail)
	.align		4
        /*0130*/ 	.word	index@(_ZN7cutlass13device_kernelIN5flash11enable_sm90INS1_16FlashAttnBwdSm90INS1_25CollectiveMainloopBwdSm90ILi2ELi1ELi1EN4cute5tupleIJNS5_1CILi1EEES8_S8_EEENS6_IJNS7_ILi64EEENS7_ILi96EEENS7_ILi192EEEEEENS_10bfloat16_tEfNS_4arch4Sm90ELb0ELb1ELb0ELb1ELb1ELb0ELb1ELb0ELi3ELi1ELi1ELi1ELb0EEENS1_21CollectiveEpilogueBwdISD_SE_SG_Li384ELb1ELb1ELi3EEENS1_19SingleTileSchedulerILb1ELb0ELb0ELi96EEEEEEEEEvNT_6ParamsE)
	.align		4
        /*0134*/ 	.word	index@(__assertfail)
	.align		4
        /*0138*/ 	.word	index@(_ZN7cutlass13device_kernelIN5flash11enable_sm90INS1_16FlashAttnBwdSm90INS1_25CollectiveMainloopBwdSm90ILi2ELi1ELi1EN4cute5tupleIJNS5_1CILi1EEES8_S8_EEENS6_IJNS7_ILi64EEENS7_ILi96EEENS7_ILi192EEEEEENS_10bfloat16_tEfNS_4arch4Sm90ELb0ELb1ELb0ELb1ELb0ELb0ELb1ELb0ELi3ELi1ELi1ELi1ELb0EEENS1_24CollectiveEpilogueBwdGQAISD_fSG_Li384ELb1ELb0EEENS1_19SingleTileSchedulerILb1ELb0ELb0ELi96EEEEEEEEEvNT_6ParamsE)
	.align		4
        /*013c*/ 	.word	index@(__assertfail)
	.align		4
        /*0140*/ 	.word	index@(_ZN7cutlass13device_kernelIN5flash11enable_sm90INS1_16FlashAttnBwdSm90INS1_25CollectiveMainloopBwdSm90ILi2ELi1ELi1EN4cute5tupleIJNS5_1CILi1EEES8_S8_EEENS6_IJNS7_ILi64EEENS7_ILi96EEENS7_ILi192EEEEEENS_10bfloat16_tEfNS_4arch4Sm90ELb0ELb1ELb0ELb1ELb1ELb0ELb1ELb0ELi3ELi1ELi1ELi1ELb0EEENS1_24CollectiveEpilogueBwdGQAISD_fSG_Li384ELb1ELb1EEENS1_19SingleTileSchedulerILb1ELb0ELb0ELi96EEEEEEEEEvNT_6ParamsE)
	.align		4
        /*0144*/ 	.word	index@(__assertfail)
	.align		4
        /*0148*/ 	.word	index@(_ZN7cutlass13device_kernelIN5flash11enable_sm90INS1_16FlashAttnBwdSm90INS1_25CollectiveMainloopBwdSm90ILi2ELi1ELi1EN4cute5tupleIJNS5_1CILi1EEES8_S8_EEENS6_IJNS7_ILi64EEENS7_ILi96EEENS7_ILi192EEEEEENS_10bfloat16_tEfNS_4arch4Sm90ELb1ELb0ELb0ELb0ELb0ELb0ELb1ELb0ELi3ELi1ELi1ELi1ELb0EEENS1_21CollectiveEpilogueBwdISD_SE_SG_Li384ELb0ELb1ELi3EEENS1_25SingleTileBwdLPTSchedulerILb0ELi96ELb0EEEEEEEEEvNT_6ParamsE)
	.align		4
        /*014c*/ 	.word	index@(__assertfail)
	.align		4
        /*0150*/ 	.word	index@(_ZN7cutlass13device_kernelIN5flash11enable_sm90INS1_16FlashAttnBwdSm90INS1_25CollectiveMainloopBwdSm90ILi2ELi1ELi1EN4cute5tupleIJNS5_1CILi1EEES8_S8_EEENS6_IJNS7_ILi64EEENS7_ILi96EEENS7_ILi192EEEEEENS_10bfloat16_tEfNS_4arch4Sm90ELb1ELb0ELb0ELb0ELb1ELb0ELb1ELb0ELi3ELi1ELi1ELi1ELb0EEENS1_21CollectiveEpilogueBwdISD_SE_SG_Li384ELb0ELb1ELi3EEENS1_25SingleTileBwdLPTSchedulerILb0ELi96ELb1EEEEEEEEEvNT_6ParamsE)
	.align		4
        /*0154*/ 	.word	index@(__assertfail)
	.align		4
        /*0158*/ 	.word	index@(_ZN7cutlass13device_kernelIN5flash11enable_sm90INS1_16FlashAttnBwdSm90INS1_25CollectiveMainloopBwdSm90ILi2ELi1ELi1EN4cute5tupleIJNS5_1CILi1EEES8_S8_EEENS6_IJNS7_ILi64EEENS7_ILi96EEENS7_ILi192EEEEEENS_10bfloat16_tEfNS_4arch4Sm90ELb1ELb0ELb0ELb0ELb0ELb0ELb1ELb0ELi3ELi1ELi1ELi1ELb0EEENS1_24CollectiveEpilogueBwdGQAISD_fSG_Li384ELb0ELb0EEENS1_25SingleTileBwdLPTSchedulerILb0ELi96ELb0EEEEEEEEEvNT_6ParamsE)
	.align		4
        /*015c*/ 	.word	index@(__assertfail)
	.align		4
        /*0160*/ 	.word	index@(_ZN7cutlass13device_kernelIN5flash11enable_sm90INS1_16FlashAttnBwdSm90INS1_25CollectiveMainloopBwdSm90ILi2ELi1ELi1EN4cute5tupleIJNS5_1CILi1EEES8_S8_EEENS6_IJNS7_ILi64EEENS7_ILi96EEENS7_ILi192EEEEEENS_10bfloat16_tEfNS_4arch4Sm90ELb1ELb0ELb0ELb0ELb1ELb0ELb1ELb0ELi3ELi1ELi1ELi1ELb0EEENS1_24CollectiveEpilogueBwdGQAISD_fSG_Li384ELb0ELb1EEENS1_25SingleTileBwdLPTSchedulerILb0ELi96ELb1EEEEEEEEEvNT_6ParamsE)
	.align		4
        /*0164*/ 	.word	index@(__assertfail)
	.align		4
        /*0168*/ 	.word	index@(_ZN7cutlass13device_kernelIN5flash11enable_sm90INS1_16FlashAttnBwdSm90INS1_25CollectiveMainloopBwdSm90ILi2ELi1ELi1EN4cute5tupleIJNS5_1CILi1EEES8_S8_EEENS6_IJNS7_ILi64EEENS7_ILi96EEENS7_ILi192EEEEEENS_10bfloat16_tEfNS_4arch4Sm90ELb1ELb0ELb0ELb1ELb0ELb0ELb1ELb0ELi3ELi1ELi1ELi1ELb0EEENS1_21CollectiveEpilogueBwdISD_SE_SG_Li384ELb1ELb1ELi3EEENS1_25SingleTileBwdLPTSchedulerILb1ELi96ELb0EEEEEEEEEvNT_6ParamsE)
	.align		4
        /*016c*/ 	.word	index@(__assertfail)
	.align		4
        /*0170*/ 	.word	index@(_ZN7cutlass13device_kernelIN5flash11enable_sm90INS1_16FlashAttnBwdSm90INS1_25CollectiveMainloopBwdSm90ILi2ELi1ELi1EN4cute5tupleIJNS5_1CILi1EEES8_S8_EEENS6_IJNS7_ILi64EEENS7_ILi96EEENS7_ILi192EEEEEENS_10bfloat16_tEfNS_4arch4Sm90ELb1ELb0ELb0ELb1ELb1ELb0ELb1ELb0ELi3ELi1ELi1ELi1ELb0EEENS1_21CollectiveEpilogueBwdISD_SE_SG_Li384ELb1ELb1ELi3EEENS1_25SingleTileBwdLPTSchedulerILb1ELi96ELb1EEEEEEEEEvNT_6ParamsE)
	.align		4
        /*0174*/ 	.word	index@(__assertfail)
	.align		4
        /*0178*/ 	.word	index@(_ZN7cutlass13device_kernelIN5flash11enable_sm90INS1_16FlashAttnBwdSm90INS1_25CollectiveMainloopBwdSm90ILi2ELi1ELi1EN4cute5tupleIJNS5_1CILi1EEES8_S8_EEENS6_IJNS7_ILi64EEENS7_ILi96EEENS7_ILi192EEEEEENS_10bfloat16_tEfNS_4arch4Sm90ELb1ELb0ELb0ELb1ELb0ELb0ELb1ELb0ELi3ELi1ELi1ELi1ELb0EEENS1_24CollectiveEpilogueBwdGQAISD_fSG_Li384ELb1ELb0EEENS1_25SingleTileBwdLPTSchedulerILb1ELi96ELb0EEEEEEEEEvNT_6ParamsE)
	.align		4
        /*017c*/ 	.word	index@(__assertfail)
	.align		4
        /*0180*/ 	.word	index@(_ZN7cutlass13device_kernelIN5flash11enable_sm90INS1_16FlashAttnBwdSm90INS1_25CollectiveMainloopBwdSm90ILi2ELi1ELi1EN4cute5tupleIJNS5_1CILi1EEES8_S8_EEENS6_IJNS7_ILi64EEENS7_ILi96EEENS7_ILi192EEEEEENS_10bfloat16_tEfNS_4arch4Sm90ELb1ELb0ELb0ELb1ELb1ELb0ELb1ELb0ELi3ELi1ELi1ELi1ELb0EEENS1_24CollectiveEpilogueBwdGQAISD_fSG_Li384ELb1ELb1EEENS1_25SingleTileBwdLPTSchedulerILb1ELi96ELb1EEEEEEEEEvNT_6ParamsE)
	.align		4
        /*0184*/ 	.word	index@(__assertfail)
	.align		4
        /*0188*/ 	.word	0x00000000
	.align		4
        /*018c*/ 	.word	0xfffffffe
	.align		4
        /*0190*/ 	.word	0x00000000
	.align		4
        /*0194*/ 	.word	0xfffffffd
	.align		4
        /*0198*/ 	.word	0x00000000
	.align		4
        /*019c*/ 	.word	0xfffffffc


//--------------------- .nv.constant4             --------------------------
	.section	.nv.constant4,"a",@progbits
	.align	8
	.align		8
.nv.constant4:
        /*0000*/ 	.dword	__assertfail
	.align		8
        /*0008*/ 	.dword	__unnamed_1
	.align		8
        /*0010*/ 	.dword	__unnamed_2
	.align		8
        /*0018*/ 	.dword	__unnamed_3
	.align		8
        /*0020*/ 	.dword	__unnamed_4
	.align		8
        /*0028*/ 	.dword	_ZN77_INTERNAL_ece17259_41_flash_bwd_hdim192_bf16_softcapall_sm90_cu_1f2e7571_28784cuda3std3__45__cpo5beginE
	.align		8
        /*0030*/ 	.dword	_ZN77_INTERNAL_ece17259_41_flash_bwd_hdim192_bf16_softcapall_sm90_cu_1f2e7571_28784cuda3std3__45__cpo3endE
	.align		8
        /*0038*/ 	.dword	_ZN77_INTERNAL_ece17259_41_flash_bwd_hdim192_bf16_softcapall_sm90_cu_1f2e7571_28784cuda3std3__45__cpo6cbeginE
	.align		8
        /*0040*/ 	.dword	_ZN77_INTERNAL_ece17259_41_flash_bwd_hdim192_bf16_softcapall_sm90_cu_1f2e7571_28784cuda3std3__45__cpo4cendE
	.align		8
        /*0048*/ 	.dword	_ZN77_INTERNAL_ece17259_41_flash_bwd_hdim192_bf16_softcapall_sm90_cu_1f2e7571_28784cuda3std3__479_GLOBAL__N__ece17259_41_flash_bwd_hdim192_bf16_softcapall_sm90_cu_1f2e7571_28786ignoreE
	.align		8
        /*0050*/ 	.dword	_ZN77_INTERNAL_ece17259_41_flash_bwd_hdim192_bf16_softcapall_sm90_cu_1f2e7571_28784cuda3std3__419piecewise_constructE
	.align		8
        /*0058*/ 	.dword	_ZN77_INTERNAL_ece17259_41_flash_bwd_hdim192_bf16_softcapall_sm90_cu_1f2e7571_28784cuda3std3__48in_placeE
	.align		8
        /*0060*/ 	.dword	_ZN77_INTERNAL_ece17259_41_flash_bwd_hdim192_bf16_softcapall_sm90_cu_1f2e7571_28784cuda3std6ranges3__45__cpo4swapE
	.align		8
        /*0068*/ 	.dword	_ZN77_INTERNAL_ece17259_41_flash_bwd_hdim192_bf16_softcapall_sm90_cu_1f2e7571_28784cuda3std6ranges3__45__cpo9iter_moveE
	.align		8
        /*0070*/ 	.dword	_ZN77_INTERNAL_ece17259_41_flash_bwd_hdim192_bf16_softcapall_sm90_cu_1f2e7571_28784cute7productE
	.align		8
        /*0078*/ 	.dword	_ZN77_INTERNAL_ece17259_41_flash_bwd_hdim192_bf16_softcapall_sm90_cu_1f2e7571_28784cute1_E
	.align		8
        /*0080*/ 	.dword	$str$23
	.align		8
        /*0088*/ 	.dword	$str$24


//--------------------- .text._ZN7cutlass13device_kernelIN5flash11enable_sm90INS1_16FlashAttnBwdSm90INS1_25CollectiveMainloopBwdSm90ILi2ELi1ELi1EN4cute5tupleIJNS5_1CILi1EEES8_S8_EEENS6_IJNS7_ILi64EEENS7_ILi96EEENS7_ILi192EEEEEENS_10bfloat16_tEfNS_4arch4Sm90ELb0ELb0ELb1ELb0ELb0ELb0ELb1ELb0ELi3ELi1ELi1ELi1ELb0EEENS1_21CollectiveEpilogueBwdISD_SE_SG_Li384ELb0ELb1ELi3EEENS1_19SingleTileSchedulerILb0ELb0ELb0ELi96EEEEEEEEEvNT_6ParamsE --------------------------
	.section	.text._ZN7cutlass13device_kernelIN5flash11enable_sm90INS1_16FlashAttnBwdSm90INS1_25CollectiveMainloopBwdSm90ILi2ELi1ELi1EN4cute5tupleIJNS5_1CILi1EEES8_S8_EEENS6_IJNS7_ILi64EEENS7_ILi96EEENS7_ILi192EEEEEENS_10bfloat16_tEfNS_4arch4Sm90ELb0ELb0ELb1ELb0ELb0ELb0ELb1ELb0ELi3ELi1ELi1ELi1ELb0EEENS1_21CollectiveEpilogueBwdISD_SE_SG_Li384ELb0ELb1ELi3EEENS1_19SingleTileSchedulerILb0ELb0ELb0ELi96EEEEEEEEEvNT_6ParamsE,"ax",@progbits
	.align	128
.text._ZN7cutlass13device_kernelIN5flash11enable_sm90INS1_16FlashAttnBwdSm90INS1_25CollectiveMainloopBwdSm90ILi2ELi1ELi1EN4cute5tupleIJNS5_1CILi1EEES8_S8_EEENS6_IJNS7_ILi64EEENS7_ILi96EEENS7_ILi192EEEEEENS_10bfloat16_tEfNS_4arch4Sm90ELb0ELb0ELb1ELb0ELb0ELb0ELb1ELb0ELi3ELi1ELi1ELi1ELb0EEENS1_21CollectiveEpilogueBwdISD_SE_SG_Li384ELb0ELb1ELi3EEENS1_19SingleTileSchedulerILb0ELb0ELb0ELi96EEEEEEEEEvNT_6ParamsE:
        .type           _ZN7cutlass13device_kernelIN5flash11enable_sm90INS1_16FlashAttnBwdSm90INS1_25CollectiveMainloopBwdSm90ILi2ELi1ELi1EN4cute5tupleIJNS5_1CILi1EEES8_S8_EEENS6_IJNS7_ILi64EEENS7_ILi96EEENS7_ILi192EEEEEENS_10bfloat16_tEfNS_4arch4Sm90ELb0ELb0ELb1ELb0ELb0ELb0ELb1ELb0ELi3ELi1ELi1ELi1ELb0EEENS1_21CollectiveEpilogueBwdISD_SE_SG_Li384ELb0ELb1ELi3EEENS1_19SingleTileSchedulerILb0ELb0ELb0ELi96EEEEEEEEEvNT_6ParamsE,@function
        .size           _ZN7cutlass13device_kernelIN5flash11enable_sm90INS1_16FlashAttnBwdSm90INS1_25CollectiveMainloopBwdSm90ILi2ELi1ELi1EN4cute5tupleIJNS5_1CILi1EEES8_S8_EEENS6_IJNS7_ILi64EEENS7_ILi96EEENS7_ILi192EEEEEENS_10bfloat16_tEfNS_4arch4Sm90ELb0ELb0ELb1ELb0ELb0ELb0ELb1ELb0ELi3ELi1ELi1ELi1ELb0EEENS1_21CollectiveEpilogueBwdISD_SE_SG_Li384ELb0ELb1ELi3EEENS1_19SingleTileSchedulerILb0ELb0ELb0ELi96EEEEEEEEEvNT_6ParamsE,(.L_x_7649 - _ZN7cutlass13device_kernelIN5flash11enable_sm90INS1_16FlashAttnBwdSm90INS1_25CollectiveMainloopBwdSm90ILi2ELi1ELi1EN4cute5tupleIJNS5_1CILi1EEES8_S8_EEENS6_IJNS7_ILi64EEENS7_ILi96EEENS7_ILi192EEEEEENS_10bfloat16_tEfNS_4arch4Sm90ELb0ELb0ELb1ELb0ELb0ELb0ELb1ELb0ELi3ELi1ELi1ELi1ELb0EEENS1_21CollectiveEpilogueBwdISD_SE_SG_Li384ELb0ELb1ELi3EEENS1_19SingleTileSchedulerILb0ELb0ELb0ELi96EEEEEEEEEvNT_6ParamsE)
        .other          _ZN7cutlass13device_kernelIN5flash11enable_sm90INS1_16FlashAttnBwdSm90INS1_25CollectiveMainloopBwdSm90ILi2ELi1ELi1EN4cute5tupleIJNS5_1CILi1EEES8_S8_EEENS6_IJNS7_ILi64EEENS7_ILi96EEENS7_ILi192EEEEEENS_10bfloat16_tEfNS_4arch4Sm90ELb0ELb0ELb1ELb0ELb0ELb0ELb1ELb0ELi3ELi1ELi1ELi1ELb0EEENS1_21CollectiveEpilogueBwdISD_SE_SG_Li384ELb0ELb1ELi3EEENS1_19SingleTileSchedulerILb0ELb0ELb0ELi96EEEEEEEEEvNT_6ParamsE,@"STO_CUDA_ENTRY STV_DEFAULT"
_ZN7cutlass13device_kernelIN5flash11enable_sm90INS1_16FlashAttnBwdSm90INS1_25CollectiveMainloopBwdSm90ILi2ELi1ELi1EN4cute5tupleIJNS5_1CILi1EEES8_S8_EEENS6_IJNS7_ILi64EEENS7_ILi96EEENS7_ILi192EEEEEENS_10bfloat16_tEfNS_4arch4Sm90ELb0ELb0ELb1ELb0ELb0ELb0ELb1ELb0ELi3ELi1ELi1ELi1ELb0EEENS1_21CollectiveEpilogueBwdISD_SE_SG_Li384ELb0ELb1ELi3EEENS1_19SingleTileSchedulerILb0ELb0ELb0ELi96EEEEEEEEEvNT_6ParamsE:
[----:B------:R-:W1:Y:S02]  /*0000*/  LDC R1, c[0x0][0x28] ;  /* 0x00000a00ff017b82 */ /* 0x000e640000000800 */
[----:B-1----:R-:W-:Y:S01]  /*0010*/  VIADD R1, R1, 0xfffffff8 ;  /* 0xfffffff801017836 */ /* 0x002fe20000000000 */
[----:B------:R-:W1:Y:S01]  /*0020*/  S2R R3, SR_TID.X ;  /* 0x0000000000037919 */ /* 0x000e620000002100 */
[----:B------:R-:W-:Y:S01]  /*0030*/  ELECT P0, URZ, PT ;  /* 0x00000000003f782f */ /* 0x000fe20003800000 */
[----:B------:R-:W-:Y:S01]  /*0040*/  BSSY B0, `(.L_x_0) ;  /* 0x0000019000007945 */ /* 0x000fe20003800000 */
[----:B-1----:R-:W-:-:S05]  /*0050*/  SHF.R.U32.HI R0, RZ, 0x5, R3 ;  /* 0x00000005ff007819 */ /* 0x002fca0000011603 */
[----:B------:R-:W1:Y:S02]  /*0060*/  SHFL.IDX PT, R2, R0, RZ, 0x1f ;  /* 0x00001fff00027589 */ /* 0x000e6400000e0000 */
[----:B-1----:R-:W-:-:S13]  /*0070*/  ISETP.EQ.AND P0, PT, R2, RZ, P0 ;  /* 0x000000ff0200720c */ /* 0x002fda0000702270 */
[----:B------:R-:W-:Y:S05]  /*0080*/  @!P0 BRA `(.L_x_1) ;  /* 0x0000000000508947 */ /* 0x000fea0003800000 */
[----:B------:R-:W-:Y:S02]  /*0090*/  ULDC.64 UR4, c[0x0][0x198] ;  /* 0x0000660000047ab9 */ /* 0x000fe40000000a00 */
[----:B------:R-:W-:Y:S02]  /*00a0*/  UIADD3 UR6, UP0, UR4, 0xf0, URZ ;  /* 0x000000f004067890 */ /* 0x000fe4000ff1e03f */
[----:B------:R-:W-:Y:S02]  /*00b0*/  UIADD3 UR8, UP1, UR4, 0x1f0, URZ ;  /* 0x000001f004087890 */ /* 0x000fe4000ff3e03f */
[----:B------:R-:W-:Y:S02]  /*00c0*/  UIADD3 UR10, UP2, UR4, 0x2f0, URZ ;  /* 0x000002f0040a7890 */ /* 0x000fe4000ff5e03f */
[----:B------:R-:W-:Y:S02]  /*00d0*/  UIADD3 UR12, UP3, UR4, 0x3f0, URZ ;  /* 0x000003f0040c7890 */ /* 0x000fe4000ff7e03f */
[----:B------:R-:W-:-:S02]  /*00e0*/  UIADD3 UR14, UP4, UR4, 0x670, URZ ;  /* 0x00000670040e7890 */ /* 0x000fc4000ff9e03f */
[----:B------:R-:W-:Y:S02]  /*00f0*/  UIADD3.X UR7, URZ, UR5, URZ, UP0, !UPT ;  /* 0x000000053f077290 */ /* 0x000fe400087fe43f */
[----:B------:R-:W-:Y:S02]  /*0100*/  UIADD3 UR4, UP5, UR4, 0x770, URZ ;  /* 0x0000077004047890 */ /* 0x000fe4000ffbe03f */
[----:B------:R-:W-:Y:S02]  /*0110*/  UIADD3.X UR9, URZ, UR5, URZ, UP1, !UPT ;  /* 0x000000053f097290 */ /* 0x000fe40008ffe43f */
[----:B------:R-:W-:Y:S02]  /*0120*/  UIADD3.X UR11, URZ, UR5, URZ, UP2, !UPT ;  /* 0x000000053f0b7290 */ /* 0x000fe400097fe43f */
[----:B------:R-:W-:Y:S01]  /*0130*/  UIADD3.X UR13, URZ, UR5, URZ, UP3, !UPT ;  /* 0x000000053f0d7290 */ /* 0x000fe20009ffe43f */
[----:B------:R1:W-:Y:S01]  /*0140*/  UTMACCTL.PF [UR6] ;  /* 0x00000000060079b9 */ /* 0x0003e20008040000 */
[----:B------:R-:W-:-:S03]  /*0150*/  UIADD3.X UR15, URZ, UR5, URZ, UP4, !UPT ;  /* 0x000000053f0f7290 */ /* 0x000fc6000a7fe43f */
[----:B------:R1:W-:Y:S01]  /*0160*/  UTMACCTL.PF [UR8] ;  /* 0x00000000080079b9 */ /* 0x0003e20008040000 */
[----:B------:R-:W-:Y:S01]  /*0170*/  UIADD3.X UR5, URZ, UR5, URZ, UP5, !UPT ;  /* 0x000000053f057290 */ /* 0x000fe2000affe43f */
[----:B------:R1:W-:Y:S02]  /*0180*/  UTMACCTL.PF [UR10] ;  /* 0x000000000a0079b9 */ /* 0x0003e40008040000 */
[----:B------:R1:W-:Y:S02]  /*0190*/  UTMACCTL.PF [UR12] ;  /* 0x000000000c0079b9 */ /* 0x0003e40008040000 */
[----:B------:R1:W-:Y:S04]  /*01a0*/  UTMACCTL.PF [UR14] ;  /* 0x000000000e0079b9 */ /* 0x0003e80008040000 */
[----:B------:R1:W-:Y:S02]  /*01b0*/  UTMACCTL.PF [UR4] ;  /* 0x00000000040079b9 */ /* 0x0003e40008040000 */
[----:B-1----:R-:W-:Y:S01]  /*01c0*/  NOP ;  /* 0x0000000000007918 */ /* 0x002fe20000000000 */
.L_x_1:
[----:B------:R-:W-:Y:S05]  /*01d0*/  BSYNC B0 ;  /* 0x0000000000007941 */ /* 0x000fea0003800000 */
.L_x_0:
[----:B------:R-:W-:Y:S01]  /*01e0*/  VOTEU.ANY UP0, P0 ;  /* 0x00000000003f7886 */ /* 0x000fe20000000100 */
[----:B------:R-:W1:Y:S01]  /*01f0*/  SHFL.IDX PT, R2, R0, RZ, 0x1f ;  /* 0x00001fff00027589 */ /* 0x000e6200000e0000 */
[----:B------:R-:W-:Y:S01]  /*0200*/  UMOV UR4, 0x1 ;  /* 0x0000000100047882 */ /* 0x000fe20000000000 */
[----:B------:R-:W-:Y:S02]  /*0210*/  SHF.R.U32.HI R3, RZ, 0x7, R3 ;  /* 0x00000007ff037819 */ /* 0x000fe40000011603 */
[----:B------:R-:W2:Y:S01]  /*0220*/  @UP0 S2UR UR7, SR_CgaCtaId ;  /* 0x00000000000709c3 */ /* 0x000ea20000008800 */
[----:B------:R-:W-:Y:S01]  /*0230*/  @UP0 UMOV UR6, 0x400 ;  /* 0x0000040000060882 */ /* 0x000fe20000000000 */
[----:B------:R-:W-:-:S04]  /*0240*/  @UP0 UIADD3 UR4, -UR4, 0x100000, URZ ;  /* 0x0010000004040890 */ /* 0x000fc8000fffe13f */
[----:B------:R-:W-:Y:S02]  /*0250*/  @UP0 USHF.L.U32 UR5, UR4, 0xb, URZ ;  /* 0x0000000b04050899 */ /* 0x000fe4000800063f */
[----:B------:R-:W-:Y:S01]  /*0260*/  @UP0 USHF.L.U32 UR4, UR4, 0x1, URZ ;  /* 0x0000000104040899 */ /* 0x000fe2000800063f */
[----:B-1----:R-:W-:Y:S02]  /*0270*/  ISETP.NE.AND P1, PT, R2, RZ, PT ;  /* 0x000000ff0200720c */ /* 0x002fe40003f25270 */
[----:B------:R1:W3:Y:S01]  /*0280*/  SHFL.IDX PT, R2, R3, RZ, 0x1f ;  /* 0x00001fff03027589 */ /* 0x0002e200000e0000 */
[----:B--2---:R-:W-:Y:S01]  /*0290*/  @UP0 ULEA UR6, UR7, UR6, 0x18 ;  /* 0x0000000607060291 */ /* 0x004fe2000f8ec03f */
[----:B------:R-:W-:Y:S02]  /*02a0*/  VOTEU.ANY UP0, P0 ;  /* 0x00000000003f7886 */ /* 0x000fe40000000100 */
[----:B------:R-:W2:Y:S09]  /*02b0*/  FENCE.VIEW.ASYNC.S ;  /* 0x00000000000073c6 */ /* 0x000eb20000000000 */
[----:B--2---:R1:W2:Y:S02]  /*02c0*/  @UP0 SYNCS.EXCH.64 URZ, [UR6+0x36400], UR4 ;  /* 0x03640004063f05b2 */ /* 0x0042a40008000100 */
[----:B-1----:R-:W-:Y:S05]  /*02d0*/  @P1 BRA `(.L_x_2) ;  /* 0x0000000000481947 */ /* 0x002fea0003800000 */
[----:B------:R-:W1:Y:S01]  /*02e0*/  S2UR UR5, SR_CgaCtaId ;  /* 0x00000000000579c3 */ /* 0x000e620000008800 */
[----:B------:R-:W-:Y:S01]  /*02f0*/  UMOV UR4, 0x400 ;  /* 0x0000040000047882 */ /* 0x000fe20000000000 */
[----:B------:R-:W-:Y:S01]  /*0300*/  UMOV UR6, 0x1 ;  /* 0x0000000100067882 */ /* 0x000fe20000000000 */
[----:B------:R-:W-:Y:S01]  /*0310*/  UMOV UR9, 0x180 ;  /* 0x0000018000097882 */ /* 0x000fe20000000000 */
[----:B------:R-:W-:-:S04]  /*0320*/  UIADD3 UR6, -UR6, 0x100000, URZ ;  /* 0x0010000006067890 */ /* 0x000fc8000fffe13f */
[----:B------:R-:W-:Y:S02]  /*0330*/  USHF.L.U32 UR7, UR6, 0xb, URZ ;  /* 0x0000000b06077899 */ /* 0x000fe4000800063f */
[----:B------:R-:W-:Y:S01]  /*0340*/  USHF.L.U32 UR6, UR6, 0x1, URZ ;  /* 0x0000000106067899 */ /* 0x000fe2000800063f */
[----:B------:R-:W-:Y:S01]  /*0350*/  ELECT P0, URZ, PT ;  /* 0x00000000003f782f */ /* 0x000fe20003800000 */
[----:B-1----:R-:W-:Y:S02]  /*0360*/  ULEA UR8, UR5, UR4, 0x18 ;  /* 0x0000000405087291 */ /* 0x002fe4000f8ec03f */
[----:B------:R-:W-:-:S04]  /*0370*/  UIADD3 UR4, -UR9, 0x100000, URZ ;  /* 0x0010000009047890 */ /* 0x000fc8000fffe13f */
[----:B------:R-:W-:Y:S02]  /*0380*/  USHF.L.U32 UR5, UR4, 0xb, URZ ;  /* 0x0000000b04057899 */ /* 0x000fe4000800063f */
[----:B------:R-:W-:Y:S01]  /*0390*/  USHF.L.U32 UR4, UR4, 0x1, URZ ;  /* 0x0000000104047899 */ /* 0x000fe2000800063f */
[----:B------:R-:W1:Y:S03]  /*03a0*/  FENCE.VIEW.ASYNC.S ;  /* 0x00000000000073c6 */ /* 0x000e660000000000 */
[----:B-1----:R1:W4:Y:S08]  /*03b0*/  SYNCS.EXCH.64 URZ, [UR8+0x36410], UR6 ;  /* 0x03641006083f75b2 */ /* 0x0023300008000100 */
[----:B------:R1:W1:Y:S01]  /*03c0*/  SYNCS.EXCH.64 URZ, [UR8+0x36420], UR4 ;  /* 0x03642004083f75b2 */ /* 0x0002620008000100 */
[----:B------:R1:W1:Y:S01]  /*03d0*/  SYNCS.EXCH.64 URZ, [UR8+0x36418], UR6 ;  /* 0x03641806083f75b2 */ /* 0x0002620008000100 */
[----:B------:R1:W1:Y:S01]  /*03e0*/  SYNCS.EXCH.64 URZ, [UR8+0x36428], UR4 ;  /* 0x03642804083f75b2 */ /* 0x0002620008000100 */
[----:B------:R-:W-:Y:S01]  /*03f0*/  NOP ;  /* 0x0000000000007918 */ /* 0x000fe20000000000 */
.L_x_2:
[----:B------:R-:W5:Y:S01]  /*0400*/  SHFL.IDX PT, R3, R0, RZ, 0x1f ;  /* 0x00001fff00037589 */ /* 0x000f6200000e0000 */
[----:B------:R-:W-:Y:S01]  /*0410*/  NOP ;  /* 0x0000000000007918 */ /* 0x000fe20000000000 */
[----:B-----5:R-:W-:-:S13]  /*0420*/  ISETP.NE.AND P0, PT, R3, RZ, PT ;  /* 0x000000ff0300720c */ /* 0x020fda0003f05270 */
[----:B------:R-:W-:Y:S05]  /*0430*/  @P0 BRA `(.L_x_3) ;  /* 0x0000000000400947 */ /* 0x000fea0003800000 */
[----:B-1----:R-:W1:Y:S01]  /*0440*/  S2UR UR5, SR_CgaCtaId ;  /* 0x00000000000579c3 */ /* 0x002e620000008800 */
[----:B------:R-:W-:Y:S01]  /*0450*/  UMOV UR4, 0x400 ;  /* 0x0000040000047882 */ /* 0x000fe20000000000 */
[----:B------:R-:W-:Y:S01]  /*0460*/  UMOV UR6, 0x1 ;  /* 0x0000000100067882 */ /* 0x000fe20000000000 */
[----:B------:R-:W-:Y:S01]  /*0470*/  UMOV UR7, 0x180 ;  /* 0x0000018000077882 */ /* 0x000fe20000000000 */
[----:B------:R-:W-:Y:S01]  /*0480*/  ELECT P0, URZ, PT ;  /* 0x00000000003f782f */ /* 0x000fe20003800000 */
[----:B-1----:R-:W-:Y:S02]  /*0490*/  ULEA UR8, UR5, UR4, 0x18 ;  /* 0x0000000405087291 */ /* 0x002fe4000f8ec03f */
[----:B------:R-:W-:-:S04]  /*04a0*/  UIADD3 UR4, -UR6, 0x100000, URZ ;  /* 0x0010000006047890 */ /* 0x000fc8000fffe13f */
[----:B------:R-:W-:Y:S02]  /*04b0*/  USHF.L.U32 UR5, UR4, 0xb, URZ ;  /* 0x0000000b04057899 */ /* 0x000fe4000800063f */
[----:B------:R-:W-:Y:S02]  /*04c0*/  USHF.L.U32 UR4, UR4, 0x1, URZ ;  /* 0x0000000104047899 */ /* 0x000fe4000800063f */
[----:B------:R-:W-:-:S04]  /*04d0*/  UIADD3 UR6, -UR7, 0x100000, URZ ;  /* 0x0010000007067890 */ /* 0x000fc8000fffe13f */
[----:B------:R-:W-:Y:S02]  /*04e0*/  USHF.L.U32 UR7, UR6, 0xb, URZ ;  /* 0x0000000b06077899 */ /* 0x000fe4000800063f */
[----:B------:R-:W-:Y:S01]  /*04f0*/  USHF.L.U32 UR6, UR6, 0x1, URZ ;  /* 0x0000000106067899 */ /* 0x000fe2000800063f */
[----:B------:R-:W1:Y:S03]  /*0500*/  FENCE.VIEW.ASYNC.S ;  /* 0x00000000000073c6 */ /* 0x000e660000000000 */
[----:B-1----:R1:W1:Y:S08]  /*0510*/  SYNCS.EXCH.64 URZ, [UR8+0x36430], UR4 ;  /* 0x03643004083f75b2 */ /* 0x0022700008000100 */
[----:B------:R1:W1:Y:S01]  /*0520*/  SYNCS.EXCH.64 URZ, [UR8+0x36438], UR6 ;  /* 0x03643806083f75b2 */ /* 0x0002620008000100 */
[----:B------:R-:W-:Y:S01]  /*0530*/  NOP ;  /* 0x0000000000007918 */ /* 0x000fe20000000000 */
.L_x_3:
[----:B---3--:R-:W-:Y:S01]  /*0540*/  ISETP.NE.AND P0, PT, R2, RZ, PT ;  /* 0x000000ff0200720c */ /* 0x008fe20003f05270 */
[----:B------:R-:W-:Y:S01]  /*0550*/  IMAD.MOV.U32 R17, RZ, RZ, 0x1 ;  /* 0x00000001ff117424 */ /* 0x000fe200078e00ff */
[----:B------:R-:W-:-:S04]  /*0560*/  NOP ;  /* 0x0000000000007918 */ /* 0x000fc80000000000 */
[----:B------:R-:W-:Y:S01]  /*0570*/  SEL R17, R17, 0x2, !P0 ;  /* 0x0000000211117807 */ /* 0x000fe20004000000 */
[----:B-12-4-:R-:W-:Y:S06]  /*0580*/  BAR.SYNC.DEFER_BLOCKING 0x0 ;  /* 0x0000000000007b1d */ /* 0x016fec0000010000 */
[----:B------:R-:W-:Y:S05]  /*0590*/  @!P0 BRA `(.L_x_4) ;  /* 0x0000004000848947 */ /* 0x000fea0003800000 */
.L_x_5:
[----:B------:R-:W-:-:S08]  /*05a0*/  NOP ;  /* 0x0000000000007918 */ /* 0x000fd00000000000 */
[----:B------:R-:W1:Y:S02]  /*05b0*/  USETMAXREG.TRY_ALLOC.CTAPOOL UP0, 0xa0 ;  /* 0x000000a0000079c8 */ /* 0x000e640008000600 */
[----:B-1----:R-:W-:-:S13]  /*05c0*/  PLOP3.LUT P0, PT, PT, PT, UP0, 0x80, 0x0 ;  /* 0x000000000000781c */ /* 0x002fda0003f0f008 */
[----:B------:R-:W-:Y:S05]  /*05d0*/  @!P0 BRA `(.L_x_5) ;  /* 0xfffffffc00f08947 */ /* 0x000fea000383ffff */
[----:B------:R-:W-:Y:S01]  /*05e0*/  LOP3.LUT R0, R0, 0x3, RZ, 0xc0, !PT ;  /* 0x0000000300007812 */ /* 0x000fe200078ec0ff */
[----:B------:R-:W1:Y:S01]  /*05f0*/  S2R R2, SR_TID.X ;  /* 0x0000000000027919 */ /* 0x000e620000002100 */
[----:B------:R-:W2:Y:S04]  /*0600*/  S2UR UR4, SR_CTAID.Z ;  /* 0x00000000000479c3 */ /* 0x000ea80000002700 */
[----:B------:R-:W3:Y:S02]  /*0610*/  SHFL.IDX PT, R0, R0, RZ, 0x1f ;  /* 0x00001fff00007589 */ /* 0x000ee400000e0000 */
[----:B---3--:R-:W-:Y:S02]  /*0620*/  ISETP.NE.AND P0, PT, R0, RZ, PT ;  /* 0x000000ff0000720c */ /* 0x008fe40003f05270 */
[----:B-1----:R-:W-:-:S11]  /*0630*/  SHF.R.U32.HI R2, RZ, 0x7, R2 ;  /* 0x00000007ff027819 */ /* 0x002fd60000011602 */
[----:B------:R-:W-:-:S05]  /*0640*/  @!P0 VIADD R2, R2, 0x9 ;  /* 0x0000000902028836 */ /* 0x000fca0000000000 */
[----:B------:R1:W-:Y:S06]  /*0650*/  @!P0 BAR.ARV R2, 0xa0 ;  /* 0x000280020000851d */ /* 0x0003ec0000002000 */
[----:B--2---:R-:W-:-:S13]  /*0660*/  ISETP.LE.AND P0, PT, RZ, UR4, PT ;  /* 0x00000004ff007c0c */ /* 0x004fda000bf03270 */
[----:B-1----:R-:W-:Y:S05]  /*0670*/  @!P0 EXIT ;  /* 0x000000000000894d */ /* 0x002fea0003800000 */
[----:B------:R-:W1:Y:S01]  /*0680*/  S2UR UR4, SR_CgaCtaId ;  /* 0x00000000000479c3 */ /* 0x000e620000008800 */
[----:B------:R-:W-:Y:S02]  /*0690*/  UMOV UR37, 0x400 ;  /* 0x0000040000257882 */ /* 0x000fe40000000000 */
[----:B-1----:R-:W-:-:S04]  /*06a0*/  ULEA UR37, UR4, UR37, 0x18 ;  /* 0x0000002504257291 */ /* 0x002fc8000f8ec03f */
[----:B------:R-:W-:-:S04]  /*06b0*/  UIADD3 UR36, UR37, 0x30400, URZ ;  /* 0x0003040025247890 */ /* 0x000fc8000fffe03f */
[----:B------:R-:W-:-:S06]  /*06c0*/  ULOP3.LUT UP0, URZ, UR36, 0x1bf, URZ, 0xc0, !UPT ;  /* 0x000001bf243f7892 */ /* 0x000fcc000f80c03f */
[----:B------:R-:W-:-:S13]  /*06d0*/  PLOP3.LUT P0, PT, PT, PT, UP0, 0x80, 0x0 ;  /* 0x000000000000781c */ /* 0x000fda0003f0f008 */
[----:B------:R-:W-:Y:S05]  /*06e0*/  @!P0 BRA `(.L_x_6) ;  /* 0x00000000007c8947 */ /* 0x000fea0003800000 */
[----:B------:R-:W-:Y:S01]  /*06f0*/  MOV R2, 0x0 ;  /* 0x0000000000027802 */ /* 0x000fe20000000f00 */
[----:B------:R-:W-:Y:S01]  /*0700*/  ULDC.64 UR4, c[0x4][0x80] ;  /* 0x0100200000047ab9 */ /* 0x000fe20000000a00 */
[----:B------:R-:W-:Y:S01]  /*0710*/  ULDC.64 UR6, c[0x4][0x8] ;  /* 0x0100020000067ab9 */ /* 0x000fe20000000a00 */
[----:B------:R-:W-:Y:S01]  /*0720*/  IMAD.U32 R4, RZ, RZ, UR4 ;  /* 0x00000004ff047e24 */ /* 0x000fe2000f8e00ff */
[----:B------:R1:W2:Y:S01]  /*0730*/  LDC.64 R14, c[0x4][R2] ;  /* 0x01000000020e7b82 */ /* 0x0002a20000000a00 */
[----:B------:R-:W-:Y:S01]  /*0740*/  IMAD.U32 R5, RZ, RZ, UR5 ;  /* 0x00000005ff057e24 */ /* 0x000fe2000f8e00ff */
[----:B------:R-:W-:Y:S01]  /*0750*/  ULDC.64 UR4, c[0x4][0x88] ;  /* 0x0100220000047ab9 */ /* 0x000fe20000000a00 */
[----:B------:R-:W-:Y:S02]  /*0760*/  IMAD.U32 R10, RZ, RZ, UR6 ;  /* 0x00000006ff0a7e24 */ /* 0x000fe4000f8e00ff */
[----:B------:R-:W-:Y:S02]  /*0770*/  IMAD.U32 R6, RZ, RZ, UR4 ;  /* 0x00000004ff067e24 */ /* 0x000fe4000f8e00ff */
[----:B------:R-:W-:-:S02]  /*0780*/  IMAD.U32 R7, RZ, RZ, UR5 ;  /* 0x00000005ff077e24 */ /* 0x000fc4000f8e00ff */
[----:B------:R-:W-:Y:S02]  /*0790*/  IMAD.U32 R11, RZ, RZ, UR7 ;  /* 0x00000007ff0b7e24 */ /* 0x000fe4000f8e00ff */
[----:B------:R-:W-:Y:S02]  /*07a0*/  IMAD.MOV.U32 R8, RZ, RZ, 0x70 ;  /* 0x00000070ff087424 */ /* 0x000fe400078e00ff */
[----:B------:R-:W-:Y:S02]  /*07b0*/  IMAD.MOV.U32 R12, RZ, RZ, 0x1 ;  /* 0x00000001ff0c7424 */ /* 0x000fe400078e00ff */
[----:B-1----:R-:W-:-:S07]  /*07c0*/  IMAD.MOV.U32 R13, RZ, RZ, RZ ;  /* 0x000000ffff0d7224 */ /* 0x002fce00078e00ff */
[----:B------:R-:W-:-:S07]  /*07d0*/  LEPC R20, `(.L_x_7) ;  /* 0x000000001014794e */ /* 0x000fce0000000000 */
[----:B--2---:R-:W-:Y:S05]  /*07e0*/  CALL.ABS.NOINC R14 ;  /* 0x000000000e007343 */ /* 0x004fea0003c00000 */
.L_x_7:
[----:B------:R-:W1:Y:S01]  /*07f0*/  LDC.64 R2, c[0x4][R2] ;  /* 0x0100000002027b82 */ /* 0x000e620000000a00 */
[----:B------:R-:W-:Y:S01]  /*0800*/  ULDC.64 UR4, c[0x4][0x80] ;  /* 0x0100200000047ab9 */ /* 0x000fe20000000a00 */
[----:B------:R-:W-:Y:S01]  /*0810*/  ULDC.64 UR6, c[0x4][0x88] ;  /* 0x0100220000067ab9 */ /* 0x000fe20000000a00 */
[----:B------:R-:W-:Y:S02]  /*0820*/  IMAD.U32 R4, RZ, RZ, UR4 ;  /* 0x00000004ff047e24 */ /* 0x000fe4000f8e00ff */
        /* <DEDUP_REMOVED lines=8> */
[----:B------:R-:W-:-:S07]  /*08b0*/  IMAD.MOV.U32 R13, RZ, RZ, RZ ;  /* 0x000000ffff0d7224 */ /* 0x000fce00078e00ff */
[----:B------:R-:W-:-:S07]  /*08c0*/  LEPC R20, `(.L_x_6) ;  /* 0x000000001014794e */ /* 0x000fce0000000000 */
[----:B-1----:R-:W-:Y:S05]  /*08d0*/  CALL.ABS.NOINC R2 ;  /* 0x0000000002007343 */ /* 0x002fea0003c00000 */
.L_x_6:
[----:B------:R-:W-:-:S04]  /*08e0*/  IMAD.U32 R157, RZ, RZ, UR37 ;  /* 0x00000025ff9d7e24 */ /* 0x000fc8000f8e00ff */
[----:B------:R-:W-:-:S05]  /*08f0*/  VIADD R156, R157, 0x33400 ;  /* 0x000334009d9c7836 */ /* 0x000fca0000000000 */
[----:B------:R-:W-:-:S13]  /*0900*/  LOP3.LUT P0, RZ, R156, 0x1bf, RZ, 0xc0, !PT ;  /* 0x000001bf9cff7812 */ /* 0x000fda000780c0ff */
        /* <DEDUP_REMOVED lines=17> */
.L_x_9:
        /* <DEDUP_REMOVED lines=15> */
.L_x_8:
[----:B------:R-:W1:Y:S01]  /*0b10*/  S2R R2, SR_TID.X ;  /* 0x0000000000027919 */ /* 0x000e620000002100 */
[----:B------:R-:W-:Y:S01]  /*0b20*/  UMOV UR4, 0xffffffff ;  /* 0xffffffff00047882 */ /* 0x000fe20000000000 */
[----:B-1----:R-:W-:-:S05]  /*0b30*/  VIADD R0, R2, 0xffffff80 ;  /* 0xffffff8002007836 */ /* 0x002fca0000000000 */
[----:B------:R-:W-:-:S04]  /*0b40*/  SHF.R.S32.HI R3, RZ, 0x1f, R0 ;  /* 0x0000001fff037819 */ /* 0x000fc80000011400 */
[----:B------:R-:W-:-:S04]  /*0b50*/  LEA.HI R2, R3, R0, RZ, 0x7 ;  /* 0x0000000003027211 */ /* 0x000fc800078f38ff */
[----:B------:R-:W-:Y:S01]  /*0b60*/  SHF.R.S32.HI R13, RZ, 0x7, R2 ;  /* 0x00000007ff0d7819 */ /* 0x000fe20000011402 */
[----:B------:R-:W-:Y:S06]  /*0b70*/  BRA.DIV UR4, `(.L_x_10) ;  /* 0x0000006e043c7947 */ /* 0x000fec000b800000 */
[----:B------:R1:W2:Y:S02]  /*0b80*/  SHFL.IDX PT, R14, R13, RZ, 0x1f ;  /* 0x00001fff0d0e7589 */ /* 0x0002a400000e0000 */
.L_x_94:
[----:B------:R-:W-:Y:S02]  /*0b90*/  SHF.L.U32 R18, RZ, 0x1f, RZ ;  /* 0x0000001fff127819 */ /* 0x000fe400000006ff */
[----:B------:R-:W-:Y:S01]  /*0ba0*/  LOP3.LUT R5, R2, 0xffffff80, RZ, 0xc0, !PT ;  /* 0xffffff8002057812 */ /* 0x000fe200078ec0ff */
[----:B--2---:R-:W-:Y:S01]  /*0bb0*/  IMAD.HI R2, R14, 0x55555556, RZ ;  /* 0x555555560e027827 */ /* 0x004fe200078e02ff */
[CC--:B------:R-:W-:Y:S01]  /*0bc0*/  LEA.HI R6, R3.reuse, R0.reuse, RZ, 0x5 ;  /* 0x0000000003067211 */ /* 0x0c0fe200078f28ff */
[----:B------:R-:W2:Y:S01]  /*0bd0*/  SYNCS.PHASECHK.TRANS64.TRYWAIT P0, [UR37+0x36400], R18 ;  /* 0x03640012ff0075a7 */ /* 0x000ea20008000165 */
[----:B------:R-:W-:Y:S01]  /*0be0*/  LEA.HI R3, R3, R0, RZ, 0x4 ;  /* 0x0000000003037211 */ /* 0x000fe200078f20ff */
[----:B------:R-:W-:Y:S01]  /*0bf0*/  IMAD.IADD R4, R0, 0x1, -R5 ;  /* 0x0000000100047824 */ /* 0x000fe200078e0a05 */
[----:B------:R-:W-:Y:S02]  /*0c00*/  LEA.HI R5, R2, R2, RZ, 0x1 ;  /* 0x0000000202057211 */ /* 0x000fe400078f08ff */
[----:B------:R-:W-:-:S02]  /*0c10*/  SHF.R.S32.HI R2, RZ, 0x4, R3 ;  /* 0x00000004ff027819 */ /* 0x000fc40000011403 */
[----:B------:R-:W-:Y:S01]  /*0c20*/  SHF.R.S32.HI R8, RZ, 0x5, R6 ;  /* 0x00000005ff087819 */ /* 0x000fe20000011406 */
[----:B------:R-:W-:Y:S01]  /*0c30*/  IMAD R5, R5, -0x3, R14 ;  /* 0xfffffffd05057824 */ /* 0x000fe200078e020e */
[----:B------:R-:W-:Y:S02]  /*0c40*/  SHF.R.S32.HI R7, RZ, 0x1f, R6 ;  /* 0x0000001fff077819 */ /* 0x000fe40000011406 */
[----:B------:R-:W-:Y:S02]  /*0c50*/  LEA.HI R6, R3, R2, RZ, 0x1 ;  /* 0x0000000203067211 */ /* 0x000fe400078f08ff */
[----:B------:R-:W-:Y:S02]  /*0c60*/  LEA.HI R9, R7, R8, RZ, 0x2 ;  /* 0x0000000807097211 */ /* 0x000fe400078f10ff */
[----:B------:R-:W-:Y:S02]  /*0c70*/  LOP3.LUT R7, R6, 0xfffffffe, RZ, 0xc0, !PT ;  /* 0xfffffffe06077812 */ /* 0x000fe400078ec0ff */
[----:B------:R-:W-:-:S02]  /*0c80*/  LOP3.LUT R9, R9, 0xfffffffc, RZ, 0xc0, !PT ;  /* 0xfffffffc09097812 */ /* 0x000fc400078ec0ff */
[----:B------:R-:W-:Y:S01]  /*0c90*/  SHF.R.S32.HI R11, RZ, 0x1f, R4 ;  /* 0x0000001fff0b7819 */ /* 0x000fe20000011404 */
[----:B------:R-:W-:Y:S02]  /*0ca0*/  IMAD.IADD R6, R2, 0x1, -R7 ;  /* 0x0000000102067824 */ /* 0x000fe400078e0a07 */
[----:B------:R-:W-:Y:S01]  /*0cb0*/  IMAD.IADD R2, R8, 0x1, -R9 ;  /* 0x0000000108027824 */ /* 0x000fe200078e0a09 */
[CC--:B------:R-:W-:Y:S02]  /*0cc0*/  LEA.HI R10, R11.reuse, R4.reuse, RZ, 0x2 ;  /* 0x000000040b0a7211 */ /* 0x0c0fe400078f10ff */
[----:B------:R3:W-:Y:S01]  /*0cd0*/  STL [R1+0x4], R6 ;  /* 0x0000040601007387 */ /* 0x0007e20000100800 */
[----:B------:R-:W-:Y:S02]  /*0ce0*/  LEA.HI R11, R11, R4, RZ, 0x5 ;  /* 0x000000040b0b7211 */ /* 0x000fe400078f28ff */
[--C-:B------:R-:W-:Y:S01]  /*0cf0*/  SHF.R.S32.HI R12, RZ, 0x2, R10.reuse ;  /* 0x00000002ff0c7819 */ /* 0x100fe2000001140a */
[----:B------:R3:W-:Y:S01]  /*0d00*/  STL [R1], R2 ;  /* 0x0000000201007387 */ /* 0x0007e20000100800 */
[----:B------:R-:W-:-:S02]  /*0d10*/  SHF.R.S32.HI R15, RZ, 0x1f, R10 ;  /* 0x0000001fff0f7819 */ /* 0x000fc4000001140a */
[----:B------:R-:W-:Y:S02]  /*0d20*/  SHF.R.S32.HI R11, RZ, 0x5, R11 ;  /* 0x00000005ff0b7819 */ /* 0x000fe4000001140b */
[----:B------:R-:W-:-:S04]  /*0d30*/  LEA.HI R15, R15, R12, RZ, 0x3 ;  /* 0x0000000c0f0f7211 */ /* 0x000fc800078f18ff */
[----:B------:R-:W-:-:S05]  /*0d40*/  LOP3.LUT R15, R15, 0xfffffff8, RZ, 0xc0, !PT ;  /* 0xfffffff80f0f7812 */ /* 0x000fca00078ec0ff */
[----:B------:R-:W-:Y:S01]  /*0d50*/  IMAD.IADD R16, R12, 0x1, -R15 ;  /* 0x000000010c107824 */ /* 0x000fe200078e0a0f */
[----:B--23--:R-:W-:Y:S06]  /*0d60*/  @P0 BRA `(.L_x_11) ;  /* 0x0000000000080947 */ /* 0x00cfec0003800000 */
[----:B------:R-:W2:Y:S02]  /*0d70*/  SYNCS.PHASECHK.TRANS64.TRYWAIT P0, [UR37+0x36400], R18 ;  /* 0x03640012ff0075a7 */ /* 0x000ea40008000165 */
[----:B--2---:R-:W-:Y:S05]  /*0d80*/  @!P0 BRA `(.L_x_12) ;  /* 0x0000006800d48947 */ /* 0x004fea0003800000 */
.L_x_11:
[----:B------:R-:W3:Y:S01]  /*0d90*/  LDC R12, c[0x0][0x280] ;  /* 0x0000a000ff0c7b82 */ /* 0x000ee20000000800 */
[----:B------:R-:W-:Y:S01]  /*0da0*/  IMAD R16, R11, 0x10, R16 ;  /* 0x000000100b107824 */ /* 0x000fe200078e0210 */
[----:B------:R-:W-:Y:S02]  /*0db0*/  CS2R R118, SRZ ;  /* 0x0000000000767805 */ /* 0x000fe4000001ff00 */
[----:B------:R-:W-:Y:S02]  /*0dc0*/  CS2R R116, SRZ ;  /* 0x0000000000747805 */ /* 0x000fe4000001ff00 */
[----:B------:R-:W-:Y:S02]  /*0dd0*/  CS2R R114, SRZ ;  /* 0x0000000000727805 */ /* 0x000fe4000001ff00 */
[----:B------:R-:W-:Y:S02]  /*0de0*/  CS2R R112, SRZ ;  /* 0x0000000000707805 */ /* 0x000fe4000001ff00 */
[----:B------:R-:W-:-:S02]  /*0df0*/  CS2R R110, SRZ ;  /* 0x00000000006e7805 */ /* 0x000fc4000001ff00 */
[----:B------:R-:W-:Y:S02]  /*0e00*/  CS2R R108, SRZ ;  /* 0x00000000006c7805 */ /* 0x000fe4000001ff00 */
        /* <DEDUP_REMOVED lines=16> */
[----:B---3--:R-:W-:-:S02]  /*0f10*/  ISETP.GE.AND P0, PT, R12, 0x1, PT ;  /* 0x000000010c00780c */ /* 0x008fc40003f06270 */
        /* <DEDUP_REMOVED lines=25> */
[----:B------:R-:W-:Y:S01]  /*10b0*/  CS2R R24, SRZ ;  /* 0x0000000000187805 */ /* 0x000fe2000001ff00 */
[----:B------:R-:W-:Y:S06]  /*10c0*/  @!P0 BRA `(.L_x_13) ;  /* 0x0000002400a08947 */ /* 0x000fec0003800000 */
[----:B------:R-:W3:Y:S04]  /*10d0*/  LDL R19, [R1+0x4] ;  /* 0x0000040001137983 */ /* 0x000ee80000100800 */
[----:B------:R-:W4:Y:S01]  /*10e0*/  LDL R15, [R1] ;  /* 0x00000000010f7983 */ /* 0x000f220000100800 */
[----:B------:R-:W-:Y:S01]  /*10f0*/  LOP3.LUT R3, R3, 0xfffffff0, RZ, 0xc0, !PT ;  /* 0xfffffff003037812 */ /* 0x000fe200078ec0ff */
[----:B--2---:R-:W2:Y:S01]  /*1100*/  LDC R18, c[0x0][0x290] ;  /* 0x0000a400ff127b82 */ /* 0x004ea20000000800 */
[----:B------:R-:W-:Y:S01]  /*1110*/  LOP3.LUT R9, R10, 0xfffffffc, RZ, 0xc0, !PT ;  /* 0xfffffffc0a097812 */ /* 0x000fe200078ec0ff */
[----:B------:R-:W2:Y:S01]  /*1120*/  S2R R11, SR_CTAID.X ;  /* 0x00000000000b7919 */ /* 0x000ea20000002500 */
[----:B------:R-:W-:-:S04]  /*1130*/  IMAD.HI R10, R13, 0x55555556, RZ ;  /* 0x555555560d0a7827 */ /* 0x000fc800078e02ff */
[----:B------:R-:W-:Y:S01]  /*1140*/  IMAD.IADD R3, R0, 0x1, -R3 ;  /* 0x0000000100037824 */ /* 0x000fe200078e0a03 */
[----:B------:R-:W-:Y:S01]  /*1150*/  LEA.HI R10, R10, R10, RZ, 0x1 ;  /* 0x0000000a0a0a7211 */ /* 0x000fe200078f08ff */
[----:B------:R-:W-:Y:S02]  /*1160*/  IMAD R14, R13, 0x400, R4 ;  /* 0x000004000d0e7824 */ /* 0x000fe400078e0204 */
[----:B------:R-:W-:Y:S01]  /*1170*/  IMAD.MOV.U32 R119, RZ, RZ, RZ ;  /* 0x000000ffff777224 */ /* 0x000fe200078e00ff */
[----:B------:R-:W-:Y:S01]  /*1180*/  LEA.HI R0, R3, R3, RZ, 0x1 ;  /* 0x0000000303007211 */ /* 0x000fe200078f08ff */
[----:B------:R-:W-:Y:S01]  /*1190*/  IMAD R10, R10, -0x3, R13 ;  /* 0xfffffffd0a0a7824 */ /* 0x000fe200078e020d */
[----:B------:R-:W-:Y:S02]  /*11a0*/  SHF.R.S32.HI R6, RZ, 0x1f, R3 ;  /* 0x0000001fff067819 */ /* 0x000fe40000011403 */
[--C-:B------:R-:W-:Y:S02]  /*11b0*/  SHF.R.S32.HI R2, RZ, 0x1, R0.reuse ;  /* 0x00000001ff027819 */ /* 0x100fe40000011400 */
[----:B------:R-:W-:-:S02]  /*11c0*/  SHF.R.S32.HI R7, RZ, 0x1f, R0 ;  /* 0x0000001fff077819 */ /* 0x000fc40000011400 */
[----:B------:R-:W-:Y:S02]  /*11d0*/  LEA.HI R8, R6, R3, RZ, 0x3 ;  /* 0x0000000306087211 */ /* 0x000fe400078f18ff */
[----:B------:R-:W-:Y:S02]  /*11e0*/  LEA.HI R7, R7, R2, RZ, 0x2 ;  /* 0x0000000207077211 */ /* 0x000fe400078f10ff */
[----:B------:R-:W-:Y:S01]  /*11f0*/  LOP3.LUT R0, R0, 0x7fffffe, RZ, 0xc0, !PT ;  /* 0x07fffffe00007812 */ /* 0x000fe200078ec0ff */
[----:B------:R-:W-:Y:S01]  /*1200*/  IMAD.SHL.U32 R8, R8, 0x20, RZ ;  /* 0x0000002008087824 */ /* 0x000fe200078e00ff */
[----:B------:R-:W-:-:S03]  /*1210*/  LOP3.LUT R7, R7, 0xfffffffc, RZ, 0xc0, !PT ;  /* 0xfffffffc07077812 */ /* 0x000fc600078ec0ff */
[----:B------:R-:W-:Y:S01]  /*1220*/  IMAD.IADD R6, R3, 0x1, -R0 ;  /* 0x0000000103067824 */ /* 0x000fe200078e0a00 */
[----:B------:R-:W-:Y:S01]  /*1230*/  LOP3.LUT R8, R8, 0x7fffff00, RZ, 0xc0, !PT ;  /* 0x7fffff0008087812 */ /* 0x000fe200078ec0ff */
[----:B------:R-:W-:Y:S02]  /*1240*/  IMAD.IADD R7, R2, 0x1, -R7 ;  /* 0x0000000102077824 */ /* 0x000fe400078e0a07 */
[----:B------:R-:W-:Y:S02]  /*1250*/  IMAD.IADD R2, R4, 0x1, -R9 ;  /* 0x0000000104027824 */ /* 0x000fe400078e0a09 */
[C---:B------:R-:W-:Y:S01]  /*1260*/  IMAD.SHL.U32 R0, R7.reuse, 0x40, RZ ;  /* 0x0000004007007824 */ /* 0x040fe200078e00ff */
[----:B------:R-:W-:Y:S01]  /*1270*/  LOP3.LUT P0, RZ, R7, 0x2, RZ, 0xc0, !PT ;  /* 0x0000000207ff7812 */ /* 0x000fe2000780c0ff */
[----:B-1----:R-:W-:Y:S02]  /*1280*/  IMAD R13, R13, 0x800, R8 ;  /* 0x000008000d0d7824 */ /* 0x002fe400078e0208 */
[----:B------:R-:W-:Y:S01]  /*1290*/  VIADD R4, R12, 0x3f ;  /* 0x0000003f0c047836 */ /* 0x000fe20000000000 */
[----:B------:R-:W-:Y:S01]  /*12a0*/  LOP3.LUT R0, R0, 0xc0, RZ, 0xc0, !PT ;  /* 0x000000c000007812 */ /* 0x000fe200078ec0ff */
[----:B------:R-:W-:-:S02]  /*12b0*/  IMAD R6, R6, 0x20, R13 ;  /* 0x0000002006067824 */ /* 0x000fc400078e020d */
[----:B--2---:R-:W-:Y:S01]  /*12c0*/  IMAD R9, R11, -0x60, R18 ;  /* 0xffffffa00b097824 */ /* 0x004fe200078e0212 */
[----:B------:R-:W-:Y:S01]  /*12d0*/  SHF.R.S32.HI R11, RZ, 0x1f, R4 ;  /* 0x0000001fff0b7819 */ /* 0x000fe20000011404 */
[----:B------:R-:W-:Y:S02]  /*12e0*/  IMAD.MOV.U32 R8, RZ, RZ, RZ ;  /* 0x000000ffff087224 */ /* 0x000fe400078e00ff */
[----:B------:R-:W-:Y:S01]  /*12f0*/  IMAD R9, R10, -0x20, R9 ;  /* 0xffffffe00a097824 */ /* 0x000fe200078e0209 */
[----:B------:R-:W-:Y:S01]  /*1300*/  LEA.HI R12, R11, R4, RZ, 0x6 ;  /* 0x000000040b0c7211 */ /* 0x000fe200078f30ff */
[----:B------:R-:W-:Y:S02]  /*1310*/  IMAD.MOV.U32 R11, RZ, RZ, 0x20 ;  /* 0x00000020ff0b7424 */ /* 0x000fe400078e00ff */
[----:B------:R-:W-:Y:S02]  /*1320*/  IMAD.SHL.U32 R4, R14, 0x4, RZ ;  /* 0x000000040e047824 */ /* 0x000fe400078e00ff */
[----:B------:R-:W-:Y:S01]  /*1330*/  IMAD R2, R2, -0x2, R9 ;  /* 0xfffffffe02027824 */ /* 0x000fe200078e0209 */
[----:B------:R-:W-:-:S02]  /*1340*/  SEL R11, R11, 0xffffffe0, !P0 ;  /* 0xffffffe00b0b7807 */ /* 0x000fc40004000000 */
[----:B------:R-:W-:Y:S02]  /*1350*/  LOP3.LUT R9, R17, 0x1, RZ, 0xfc, !PT ;  /* 0x0000000111097812 */ /* 0x000fe400078efcff */
[----:B------:R-:W-:Y:S01]  /*1360*/  SHF.R.S32.HI R17, RZ, 0x6, R12 ;  /* 0x00000006ff117819 */ /* 0x000fe2000001140c */
[----:B---3--:R-:W-:-:S05]  /*1370*/  IMAD.SHL.U32 R3, R19, 0x8, RZ ;  /* 0x0000000813037824 */ /* 0x008fca00078e00ff */
[----:B------:R-:W-:Y:S02]  /*1380*/  LOP3.LUT R3, R0, 0x8, R3, 0xf8, !PT ;  /* 0x0000000800037812 */ /* 0x000fe400078ef803 */
[----:B------:R-:W-:-:S04]  /*1390*/  SHF.R.U32.HI R0, RZ, 0x3, R0 ;  /* 0x00000003ff007819 */ /* 0x000fc80000011600 */
[----:B------:R-:W-:Y:S01]  /*13a0*/  LOP3.LUT R0, R3, R0, RZ, 0x3c, !PT ;  /* 0x0000000003007212 */ /* 0x000fe200078e3cff */
[----:B----4-:R-:W-:Y:S01]  /*13b0*/  IMAD R3, R15, 0x200, R6 ;  /* 0x000002000f037824 */ /* 0x010fe200078e0206 */
[----:B------:R-:W-:-:S03]  /*13c0*/  CS2R R6, SRZ ;  /* 0x0000000000067805 */ /* 0x000fc6000001ff00 */
[----:B------:R-:W-:Y:S02]  /*13d0*/  IMAD.IADD R0, R0, 0x1, R3 ;  /* 0x0000000100007824 */ /* 0x000fe400078e0203 */
[----:B------:R-:W-:-:S03]  /*13e0*/  IMAD.MOV.U32 R3, RZ, RZ, RZ ;  /* 0x000000ffff037224 */ /* 0x000fc600078e00ff */
[----:B------:R-:W-:Y:S02]  /*13f0*/  LEA R10, R0, UR37, 0x1 ;  /* 0x00000025000a7c11 */ /* 0x000fe4000f8e08ff */
[----:B------:R-:W-:Y:S02]  /*1400*/  LEA R0, R4, UR37, 0x2 ;  /* 0x0000002504007c11 */ /* 0x000fe4000f8e10ff */
[----:B------:R-:W-:-:S07]  /*1410*/  IADD3 R11, R11, 0x30400, R10 ;  /* 0x000304000b0b7810 */ /* 0x000fce0007ffe00a */
.L_x_24:
[----:B------:R-:W-:Y:S01]  /*1420*/  ISETP.NE.AND P0, PT, R9, 0x3, PT ;  /* 0x000000030900780c */ /* 0x000fe20003f05270 */
[----:B------:R-:W-:-:S12]  /*1430*/  YIELD ;  /* 0x0000000000007946 */ /* 0x000fd80003800000 */
[----:B---3--:R-:W-:Y:S05]  /*1440*/  @!P0 BRA `(.L_x_14) ;  /* 0x0000000000048947 */ /* 0x008fea0003800000 */
[----:B------:R-:W-:Y:S01]  /*1450*/  BPT.TRAP 0x1 ;  /* 0x000000040000795c */ /* 0x000fe20000300000 */
.L_x_14:
[----:B------:R-:W-:Y:S02]  /*1460*/  LEA R4, R3, UR37, 0x3 ;  /* 0x0000002503047c11 */ /* 0x000fe4000f8e18ff */
[----:B------:R-:W-:-:S04]  /*1470*/  SHF.L.U32 R13, R8, 0x1f, RZ ;  /* 0x0000001f080d7819 */ /* 0x000fc800000006ff */
[----:B------:R1:W2:Y:S01]  /*1480*/  SYNCS.PHASECHK.TRANS64.TRYWAIT P1, [R4+URZ+0x36410], R13 ;  /* 0x0364100d040075a7 */ /* 0x0002a2000802017f */
[----:B------:R-:W-:Y:S05]  /*1490*/  @!P0 BRA `(.L_x_15) ;  /* 0x0000000000048947 */ /* 0x000fea0003800000 */
[----:B------:R-:W-:Y:S01]  /*14a0*/  BPT.TRAP 0x1 ;  /* 0x000000040000795c */ /* 0x000fe20000300000 */
.L_x_15:
[----:B--2---:R-:W-:Y:S05]  /*14b0*/  @P1 BRA `(.L_x_16) ;  /* 0x0000000000081947 */ /* 0x004fea0003800000 */
[----:B------:R-:W2:Y:S02]  /*14c0*/  SYNCS.PHASECHK.TRANS64.TRYWAIT P1, [R4+URZ+0x36410], R13 ;  /* 0x0364100d040075a7 */ /* 0x000ea4000802017f */
[----:B--2---:R-:W-:Y:S05]  /*14d0*/  @!P1 BRA `(.L_x_17) ;  /* 0x0000006400149947 */ /* 0x004fea0003800000 */
.L_x_16:
[----:B------:R-:W-:Y:S05]  /*14e0*/  WARPSYNC.ALL ;  /* 0x0000000000007948 */ /* 0x000fea0003800000 */
[----:B------:R-:W-:Y:S01]  /*14f0*/  R2UR UR6, R5 ;  /* 0x00000000050672ca */ /* 0x000fe200000e0000 */
[----:B------:R-:W-:Y:S01]  /*1500*/  UIADD3 UR4, UR37, 0x1e000, URZ ;  /* 0x0001e00025047890 */ /* 0x000fe2000fffe03f */
[C---:B------:R-:W-:Y:S01]  /*1510*/  R2UR UR7, R3.reuse ;  /* 0x00000000030772ca */ /* 0x040fe200000e0000 */
[----:B------:R-:W-:Y:S01]  /*1520*/  WARPGROUP.ARRIVE ;  /* 0x00000000000079c5 */ /* 0x000fe20000000000 */
[----:B------:R-:W-:Y:S01]  /*1530*/  UMOV UR13, 0x40000040 ;  /* 0x40000040000d7882 */ /* 0x000fe20000000000 */
[----:B------:R-:W-:Y:S01]  /*1540*/  USHF.R.U32.HI UR5, URZ, 0x4, UR4 ;  /* 0x000000043f057899 */ /* 0x000fe20008011604 */
[----:B------:R-:W-:Y:S01]  /*1550*/  IMAD R12, R3, 0x40, R16 ;  /* 0x00000040030c7824 */ /* 0x000fe200078e0210 */
[----:B------:R-:W-:Y:S01]  /*1560*/  UMOV UR15, 0x40000040 ;  /* 0x40000040000f7882 */ /* 0x000fe20000000000 */
[----:B------:R-:W-:Y:S01]  /*1570*/  UMOV UR9, 0x40000040 ;  /* 0x4000004000097882 */ /* 0x000fe20000000000 */
[----:B------:R-:W-:Y:S01]  /*1580*/  ULOP3.LUT UR5, UR5, 0x3fff, URZ, 0xc0, !UPT ;  /* 0x00003fff05057892 */ /* 0x000fe2000f8ec03f */
[----:B------:R-:W-:Y:S01]  /*1590*/  UMOV UR11, 0x40000040 ;  /* 0x40000040000b7882 */ /* 0x000fe20000000000 */
[----:B------:R-:W-:-:S02]  /*15a0*/  LEA R14, R12, UR37, 0x2 ;  /* 0x000000250c0e7c11 */ /* 0x000fc4000f8e10ff */
[----:B------:R-:W-:Y:S02]  /*15b0*/  ULEA UR4, UR6, UR37, 0xc ;  /* 0x0000002506047291 */ /* 0x000fe4000f8e603f */
[----:B------:R-:W-:Y:S02]  /*15c0*/  ULOP3.LUT UR5, UR5, 0x10000, URZ, 0xfc, !UPT ;  /* 0x0001000005057892 */ /* 0x000fe4000f8efc3f */
[----:B------:R-:W-:-:S04]  /*15d0*/  USHF.R.U32.HI UR6, URZ, 0x4, UR4 ;  /* 0x000000043f067899 */ /* 0x000fc80008011604 */
[----:B------:R-:W-:Y:S02]  /*15e0*/  ULOP3.LUT UR8, UR6, 0x3fff, URZ, 0xc0, !UPT ;  /* 0x00003fff06087892 */ /* 0x000fe4000f8ec03f */
[----:B------:R-:W-:Y:S02]  /*15f0*/  UIMAD UR6, UR7, 0x600, UR5 ;  /* 0x00000600070678a4 */ /* 0x000fe4000f8e0205 */
[----:B------:R-:W-:-:S04]  /*1600*/  ULOP3.LUT UR8, UR8, 0x10000, URZ, 0xfc, !UPT ;  /* 0x0001000008087892 */ /* 0x000fc8000f8efc3f */
[----:B------:R-:W-:Y:S01]  /*1610*/  UIADD3 UR10, UR8, 0x606, URZ ;  /* 0x00000606080a7890 */ /* 0x000fe2000fffe03f */
[----:B------:R-:W-:Y:S02]  /*1620*/  UMOV UR12, UR6 ;  /* 0x00000006000c7c82 */ /* 0x000fe40008000000 */
[----:B------:R-:W-:Y:S02]  /*1630*/  UMOV UR14, UR8 ;  /* 0x00000008000e7c82 */ /* 0x000fe40008000000 */
[----:B------:R-:W-:Y:S01]  /*1640*/  HGMMA.64x32x16.F32.BF16 R136, gdesc[UR12], RZ, !UPT, gsb0 ;  /* 0x006000000c8879f0 */ /* 0x000fe2000c0018ff */
[----:B------:R-:W-:Y:S02]  /*1650*/  UIADD3 UR12, UR6, 0x2, URZ ;  /* 0x00000002060c7890 */ /* 0x000fe4000fffe03f */
[----:B------:R-:W-:Y:S01]  /*1660*/  UIADD3 UR14, UR8, 0x2, URZ ;  /* 0x00000002080e7890 */ /* 0x000fe2000fffe03f */
[----:B------:R-:W-:Y:S01]  /*1670*/  UMOV UR13, 0x40000040 ;  /* 0x40000040000d7882 */ /* 0x000fe20000000000 */
[----:B------:R-:W-:Y:S01]  /*1680*/  UMOV UR15, 0x40000040 ;  /* 0x40000040000f7882 */ /* 0x000fe20000000000 */
[----:B------:R-:W-:-:S02]  /*1690*/  WARPGROUP.DEPBAR.LE gsb0, 0x0 ;  /* 0x00008000000079c5 */ /* 0x000fc40000010000 */
[----:B------:R-:W-:-:S06]  /*16a0*/  WARPGROUP.ARRIVE ;  /* 0x00000000000079c5 */ /* 0x000fcc0000000000 */
[----:B------:R-:W-:Y:S01]  /*16b0*/  HGMMA.64x32x16.F32.BF16 R136, gdesc[UR12], R136, gsb0 ;  /* 0x006000000c8879f0 */ /* 0x000fe20008001888 */
[----:B------:R-:W-:Y:S02]  /*16c0*/  UIADD3 UR12, UR6, 0x4, URZ ;  /* 0x00000004060c7890 */ /* 0x000fe4000fffe03f */
[----:B------:R-:W-:Y:S01]  /*16d0*/  UIADD3 UR14, UR8, 0x4, URZ ;  /* 0x00000004080e7890 */ /* 0x000fe2000fffe03f */
[----:B------:R-:W-:Y:S01]  /*16e0*/  UMOV UR13, 0x40000040 ;  /* 0x40000040000d7882 */ /* 0x000fe20000000000 */
[----:B------:R-:W-:Y:S01]  /*16f0*/  UMOV UR15, 0x40000040 ;  /* 0x40000040000f7882 */ /* 0x000fe20000000000 */
[----:B------:R-:W-:Y:S02]  /*1700*/  WARPGROUP.DEPBAR.LE gsb0, 0x0 ;  /* 0x00008000000079c5 */ /* 0x000fe40000010000 */
        /* <DEDUP_REMOVED lines=55> */
[----:B------:R-:W-:-:S07]  /*1a80*/  UIADD3 UR6, UR6, 0x406, URZ ;  /* 0x0000040606067890 */ /* 0x000fce000fffe03f */
[----:B------:R-:W-:Y:S01]  /*1a90*/  UMOV UR8, UR6 ;  /* 0x0000000600087c82 */ /* 0x000fe20008000000 */
[----:B------:R-:W-:Y:S02]  /*1aa0*/  WARPGROUP.DEPBAR.LE gsb0, 0x0 ;  /* 0x00008000000079c5 */ /* 0x000fe40000010000 */
[----:B------:R-:W-:-:S06]  /*1ab0*/  WARPGROUP.ARRIVE ;  /* 0x00000000000079c5 */ /* 0x000fcc0000000000 */
[----:B------:R-:W-:Y:S03]  /*1ac0*/  HGMMA.64x32x16.F32.BF16 R136, gdesc[UR12], R136, gsb0 ;  /* 0x006000000c8879f0 */ /* 0x000fe60008001888 */
[----:B------:R-:W-:Y:S02]  /*1ad0*/  WARPGROUP.DEPBAR.LE gsb0, 0x0 ;  /* 0x00008000000079c5 */ /* 0x000fe40000010000 */
[----:B------:R-:W-:-:S06]  /*1ae0*/  WARPGROUP.ARRIVE ;  /* 0x00000000000079c5 */ /* 0x000fcc0000000000 */
[----:B------:R-:W-:Y:S03]  /*1af0*/  HGMMA.64x32x16.F32.BF16 R136, gdesc[UR8], R136, gsb0 ;  /* 0x00600000088879f0 */ /* 0x000fe60008001888 */
[----:B------:R-:W-:Y:S02]  /*1b00*/  WARPGROUP.DEPBAR.LE gsb0, 0x0 ;  /* 0x00008000000079c5 */ /* 0x000fe40000010000 */
[----:B------:R3:W4:Y:S04]  /*1b10*/  LDS R12, [R14+0x30000] ;  /* 0x030000000e0c7984 */ /* 0x0007280000000800 */
[----:B-12---:R3:W1:Y:S01]  /*1b20*/  LDS R13, [R14+0x30020] ;  /* 0x030020000e0d7984 */ /* 0x0066620000000800 */
[----:B------:R-:W-:Y:S05]  /*1b30*/  @!P0 BRA `(.L_x_18) ;  /* 0x0000000000048947 */ /* 0x000fea0003800000 */
[----:B------:R-:W-:Y:S01]  /*1b40*/  BPT.TRAP 0x1 ;  /* 0x000000040000795c */ /* 0x000fe20000300000 */
.L_x_18:
[----:B---3--:R-:W-:-:S04]  /*1b50*/  SHF.L.U32 R14, R7, 0x1f, RZ ;  /* 0x0000001f070e7819 */ /* 0x008fc800000006ff */
[----:B------:R2:W3:Y:S01]  /*1b60*/  SYNCS.PHASECHK.TRANS64.TRYWAIT P1, [UR37+0x36430], R14 ;  /* 0x0364300eff0075a7 */ /* 0x0004e20008020165 */
[----:B------:R-:W-:Y:S05]  /*1b70*/  @!P0 BRA `(.L_x_19) ;  /* 0x0000000000048947 */ /* 0x000fea0003800000 */
[----:B------:R-:W-:Y:S01]  /*1b80*/  BPT.TRAP 0x1 ;  /* 0x000000040000795c */ /* 0x000fe20000300000 */
.L_x_19:
[----:B---3--:R-:W-:Y:S05]  /*1b90*/  @P1 BRA `(.L_x_20) ;  /* 0x0000000000081947 */ /* 0x008fea0003800000 */
[----:B------:R-:W3:Y:S02]  /*1ba0*/  SYNCS.PHASECHK.TRANS64.TRYWAIT P1, [UR37+0x36430], R14 ;  /* 0x0364300eff0075a7 */ /* 0x000ee40008020165 */
[----:B---3--:R-:W-:Y:S05]  /*1bb0*/  @!P1 BRA `(.L_x_21) ;  /* 0x0000005c00709947 */ /* 0x008fea0003800000 */
.L_x_20:
[----:B------:R-:W-:Y:S01]  /*1bc0*/  UIADD3 UR5, UR37, 0x2a000, URZ ;  /* 0x0002a00025057890 */ /* 0x000fe2000fffe03f */
[----:B------:R-:W-:Y:S01]  /*1bd0*/  WARPGROUP.ARRIVE ;  /* 0x00000000000079c5 */ /* 0x000fe20000000000 */
[----:B------:R-:W-:Y:S01]  /*1be0*/  UIADD3 UR4, UR4, 0x9000, URZ ;  /* 0x0000900004047890 */ /* 0x000fe2000fffe03f */
[C---:B------:R-:W-:Y:S01]  /*1bf0*/  ISETP.GT.AND P3, PT, R2.reuse, RZ, PT ;  /* 0x000000ff0200720c */ /* 0x040fe20003f64270 */
[----:B------:R-:W-:Y:S01]  /*1c00*/  USHF.R.U32.HI UR6, URZ, 0x4, UR5 ;  /* 0x000000043f067899 */ /* 0x000fe20008011605 */
[C---:B------:R-:W-:Y:S01]  /*1c10*/  ISETP.GT.AND P4, PT, R2.reuse, 0x1, PT ;  /* 0x000000010200780c */ /* 0x040fe20003f84270 */
[----:B------:R-:W-:Y:S01]  /*1c20*/  USHF.R.U32.HI UR4, URZ, 0x4, UR4 ;  /* 0x000000043f047899 */ /* 0x000fe20008011604 */
[C---:B------:R-:W-:Y:S01]  /*1c30*/  ISETP.GT.AND P5, PT, R2.reuse, 0x8, PT ;  /* 0x000000080200780c */ /* 0x040fe20003fa4270 */
[----:B------:R-:W-:Y:S01]  /*1c40*/  ULOP3.LUT UR7, UR6, 0x3fff, URZ, 0xc0, !UPT ;  /* 0x00003fff06077892 */ /* 0x000fe2000f8ec03f */
[C---:B------:R-:W-:Y:S01]  /*1c50*/  ISETP.GT.AND P2, PT, R2.reuse, 0x10, PT ;  /* 0x000000100200780c */ /* 0x040fe20003f44270 */
[----:B------:R-:W-:Y:S01]  /*1c60*/  ULOP3.LUT UR6, UR4, 0x3fff, URZ, 0xc0, !UPT ;  /* 0x00003fff04067892 */ /* 0x000fe2000f8ec03f */
[----:B------:R-:W-:Y:S01]  /*1c70*/  ISETP.GT.AND P1, PT, R2, 0x9, PT ;  /* 0x000000090200780c */ /* 0x000fe20003f24270 */
[----:B------:R-:W-:-:S02]  /*1c80*/  ULOP3.LUT UR4, UR7, 0x10000, URZ, 0xfc, !UPT ;  /* 0x0001000007047892 */ /* 0x000fc4000f8efc3f */
[----:B------:R-:W-:Y:S01]  /*1c90*/  ULOP3.LUT UR6, UR6, 0x10000, URZ, 0xfc, !UPT ;  /* 0x0001000006067892 */ /* 0x000fe2000f8efc3f */
[----:B------:R-:W-:Y:S01]  /*1ca0*/  UMOV UR9, 0x40000040 ;  /* 0x4000004000097882 */ /* 0x000fe20000000000 */
[----:B------:R-:W-:Y:S01]  /*1cb0*/  UMOV UR11, 0x40000040 ;  /* 0x40000040000b7882 */ /* 0x000fe20000000000 */
[----:B------:R-:W-:Y:S02]  /*1cc0*/  ULDC UR7, c[0x0][0x75c] ;  /* 0x0001d70000077ab9 */ /* 0x000fe40000000800 */
[----:B------:R-:W-:Y:S01]  /*1cd0*/  UMOV UR8, UR4 ;  /* 0x0000000400087c82 */ /* 0x000fe20008000000 */
[----:B--23--:R-:W-:Y:S01]  /*1ce0*/  FMUL.FTZ R14, R136, UR7 ;  /* 0x00000007880e7c20 */ /* 0x00cfe20008410000 */
[----:B------:R-:W-:Y:S01]  /*1cf0*/  UMOV UR10, UR6 ;  /* 0x00000006000a7c82 */ /* 0x000fe20008000000 */
[----:B------:R-:W-:Y:S01]  /*1d00*/  FMUL.FTZ R15, R137, UR7 ;  /* 0x00000007890f7c20 */ /* 0x000fe20008410000 */
[----:B------:R-:W-:Y:S01]  /*1d10*/  HGMMA.64x32x16.F32.BF16 R120, gdesc[UR8], RZ, !UPT, gsb0 ;  /* 0x00600000087879f0 */ /* 0x000fe2000c0018ff */
[----:B------:R-:W-:Y:S01]  /*1d20*/  UIADD3 UR10, UR6, 0x2, URZ ;  /* 0x00000002060a7890 */ /* 0x000fe2000fffe03f */
[----:B------:R-:W-:Y:S01]  /*1d30*/  FMUL.FTZ R137, R141, UR7 ;  /* 0x000000078d897c20 */ /* 0x000fe20008410000 */
[----:B------:R-:W-:Y:S01]  /*1d40*/  UIADD3 UR8, UR4, 0x2, URZ ;  /* 0x0000000204087890 */ /* 0x000fe2000fffe03f */
[----:B------:R-:W2:Y:S01]  /*1d50*/  MUFU.TANH R14, R14 ;  /* 0x0000000e000e7308 */ /* 0x000ea20000002400 */
[----:B------:R-:W-:Y:S01]  /*1d60*/  UMOV UR11, 0x40000040 ;  /* 0x40000040000b7882 */ /* 0x000fe20000000000 */
[----:B------:R-:W-:Y:S01]  /*1d70*/  UMOV UR9, 0x40000040 ;  /* 0x4000004000097882 */ /* 0x000fe20000000000 */
[----:B------:R-:W-:Y:S01]  /*1d80*/  LEA R141, R16, UR37, 0x2 ;  /* 0x00000025108d7c11 */ /* 0x000fe2000f8e10ff */
[----:B------:R-:W-:Y:S01]  /*1d90*/  FMUL.FTZ R21, R143, UR7 ;  /* 0x000000078f157c20 */ /* 0x000fe20008410000 */
[----:B------:R-:W-:Y:S01]  /*1da0*/  FMUL.FTZ R19, R139, UR7 ;  /* 0x000000078b137c20 */ /* 0x000fe20008410000 */
[----:B------:R-:W-:Y:S01]  /*1db0*/  FMUL.FTZ R22, R146, UR7 ;  /* 0x0000000792167c20 */ /* 0x000fe20008410000 */
[----:B------:R-:W-:Y:S01]  /*1dc0*/  FMUL.FTZ R136, R140, UR7 ;  /* 0x000000078c887c20 */ /* 0x000fe20008410000 */
[----:B------:R-:W-:Y:S01]  /*1dd0*/  MUFU.TANH R15, R15 ;  /* 0x0000000f000f7308 */ /* 0x000fe20000002400 */
[----:B------:R-:W-:Y:S01]  /*1de0*/  FMUL.FTZ R23, R147, UR7 ;  /* 0x0000000793177c20 */ /* 0x000fe20008410000 */
[----:B------:R-:W-:Y:S01]  /*1df0*/  FMUL.FTZ R18, R138, UR7 ;  /* 0x000000078a127c20 */ /* 0x000fe20008410000 */
[----:B------:R-:W-:Y:S01]  /*1e00*/  FMUL.FTZ R138, R144, UR7 ;  /* 0x00000007908a7c20 */ /* 0x000fe20008410000 */
[----:B------:R-:W-:Y:S01]  /*1e10*/  FMUL.FTZ R20, R142, UR7 ;  /* 0x000000078e147c20 */ /* 0x000fe20008410000 */
[----:B------:R-:W-:Y:S01]  /*1e20*/  FMUL.FTZ R142, R145, UR7 ;  /* 0x00000007918e7c20 */ /* 0x000fe20008410000 */
[----:B------:R-:W-:Y:S01]  /*1e30*/  FMUL.FTZ R145, R149, UR7 ;  /* 0x0000000795917c20 */ /* 0x000fe20008410000 */
[----:B------:R-:W-:Y:S01]  /*1e40*/  FMUL.FTZ R140, R148, UR7 ;  /* 0x00000007948c7c20 */ /* 0x000fe20008410000 */
[----:B------:R-:W3:Y:S01]  /*1e50*/  MUFU.TANH R136, R136 ;  /* 0x0000008800887308 */ /* 0x000ee20000002400 */
[----:B--2---:R-:W-:-:S07]  /*1e60*/  FSEL R139, R14, -INF , P3 ;  /* 0xff8000000e8b7808 */ /* 0x004fce0001800000 */
[----:B------:R-:W-:Y:S08]  /*1e70*/  MUFU.TANH R138, R138 ;  /* 0x0000008a008a7308 */ /* 0x000ff00000002400 */
[----:B------:R-:W-:Y:S01]  /*1e80*/  MUFU.TANH R137, R137 ;  /* 0x0000008900897308 */ /* 0x000fe20000002400 */
[----:B---3--:R-:W-:-:S07]  /*1e90*/  FSEL R149, R136, -INF , P5 ;  /* 0xff80000088957808 */ /* 0x008fce0002800000 */
[----:B------:R-:W2:Y:S08]  /*1ea0*/  MUFU.TANH R18, R18 ;  /* 0x0000001200127308 */ /* 0x000eb00000002400 */
[----:B------:R-:W-:Y:S01]  /*1eb0*/  MUFU.TANH R19, R19 ;  /* 0x0000001300137308 */ /* 0x000fe20000002400 */
[----:B------:R-:W-:Y:S02]  /*1ec0*/  WARPGROUP.DEPBAR.LE gsb0, 0x0 ;  /* 0x00008000000079c5 */ /* 0x000fe40000010000 */
[----:B------:R-:W-:-:S05]  /*1ed0*/  WARPGROUP.ARRIVE ;  /* 0x00000000000079c5 */ /* 0x000fca0000000000 */
[----:B------:R-:W-:Y:S01]  /*1ee0*/  MUFU.TANH R20, R20 ;  /* 0x0000001400147308 */ /* 0x000fe20000002400 */
[----:B--2---:R-:W-:Y:S02]  /*1ef0*/  FSEL R148, R18, -INF , P3 ;  /* 0xff80000012947808 */ /* 0x004fe40001800000 */
[----:B------:R-:W-:Y:S01]  /*1f00*/  ISETP.GT.AND P3, PT, R2, 0x11, PT ;  /* 0x000000110200780c */ /* 0x000fe20003f64270 */
[----:B------:R-:W-:Y:S01]  /*1f10*/  HGMMA.64x32x16.F32.BF16 R120, gdesc[UR8], R120, gsb0 ;  /* 0x00600000087879f0 */ /* 0x000fe20008001878 */
[----:B------:R-:W-:Y:S02]  /*1f20*/  UIADD3 UR10, UR6, 0x4, URZ ;  /* 0x00000004060a7890 */ /* 0x000fe4000fffe03f */
[----:B------:R-:W-:Y:S01]  /*1f30*/  UIADD3 UR8, UR4, 0x4, URZ ;  /* 0x0000000404087890 */ /* 0x000fe2000fffe03f */
[----:B------:R-:W-:Y:S01]  /*1f40*/  MUFU.TANH R142, R142 ;  /* 0x0000008e008e7308 */ /* 0x000fe20000002400 */
[----:B------:R-:W-:Y:S01]  /*1f50*/  UMOV UR11, 0x40000040 ;  /* 0x40000040000b7882 */ /* 0x000fe20000000000 */
[----:B------:R-:W-:-:S06]  /*1f60*/  UMOV UR9, 0x40000040 ;  /* 0x4000004000097882 */ /* 0x000fcc0000000000 */
[----:B------:R-:W-:Y:S08]  /*1f70*/  MUFU.TANH R140, R140 ;  /* 0x0000008c008c7308 */ /* 0x000ff00000002400 */
[----:B------:R-:W-:Y:S08]  /*1f80*/  MUFU.TANH R145, R145 ;  /* 0x0000009100917308 */ /* 0x000ff00000002400 */
[----:B------:R-:W-:Y:S08]  /*1f90*/  MUFU.TANH R21, R21 ;  /* 0x0000001500157308 */ /* 0x000ff00000002400 */
[----:B------:R-:W-:Y:S08]  /*1fa0*/  MUFU.TANH R22, R22 ;  /* 0x0000001600167308 */ /* 0x000ff00000002400 */
[----:B------:R-:W-:Y:S01]  /*1fb0*/  MUFU.TANH R23, R23 ;  /* 0x0000001700177308 */ /* 0x000fe20000002400 */
        /* <DEDUP_REMOVED lines=63> */
[----:B------:R-:W-:Y:S02]  /*23b0*/  ULDC UR4, c[0x0][0x744] ;  /* 0x0001d10000047ab9 */ /* 0x000fe40000000800 */
[----:B----4-:R-:W-:Y:S01]  /*23c0*/  FFMA.FTZ R146, R139, UR4, -R12 ;  /* 0x000000048b927c23 */ /* 0x010fe2000801080c */
[----:B------:R-:W-:-:S05]  /*23d0*/  FSEL R139, R15, -INF , P4 ;  /* 0xff8000000f8b7808 */ /* 0x000fca0002000000 */
[----:B------:R-:W-:Y:S01]  /*23e0*/  FFMA.FTZ R147, R139, UR4, -R12 ;  /* 0x000000048b937c23 */ /* 0x000fe2000801080c */
[----:B------:R-:W-:Y:S08]  /*23f0*/  MUFU.EX2 R146, R146 ;  /* 0x0000009200927308 */ /* 0x000ff00000000800 */
[----:B------:R-:W2:Y:S01]  /*2400*/  MUFU.EX2 R147, R147 ;  /* 0x0000009300937308 */ /* 0x000ea20000000800 */
[----:B------:R-:W-:-:S02]  /*2410*/  WARPGROUP.DEPBAR.LE gsb0, 0x0 ;  /* 0x00008000000079c5 */ /* 0x000fc40000010000 */
[----:B------:R-:W-:-:S06]  /*2420*/  WARPGROUP.ARRIVE ;  /* 0x00000000000079c5 */ /* 0x000fcc0000000000 */
[----:B------:R-:W-:Y:S01]  /*2430*/  HGMMA.64x32x16.F32.BF16 R120, gdesc[UR8], R120, gsb0 ;  /* 0x00600000087879f0 */ /* 0x000fe20008001878 */
[----:B------:R-:W-:Y:S01]  /*2440*/  R2UR UR10, R5 ;  /* 0x00000000050a72ca */ /* 0x000fe200000e0000 */
[----:B------:R-:W-:-:S12]  /*2450*/  UMOV UR11, 0x40000040 ;  /* 0x40000040000b7882 */ /* 0x000fd80000000000 */
[----:B------:R-:W-:-:S04]  /*2460*/  ULEA UR5, UR10, UR5, 0xd ;  /* 0x000000050a057291 */ /* 0x000fc8000f8e683f */
[----:B------:R-:W-:-:S04]  /*2470*/  USHF.R.U32.HI UR5, URZ, 0x4, UR5 ;  /* 0x000000043f057899 */ /* 0x000fc80008011605 */
[----:B------:R-:W-:-:S03]  /*2480*/  ULOP3.LUT UR8, UR5, 0x3fff, URZ, 0xc0, !UPT ;  /* 0x00003fff05087892 */ /* 0x000fc6000f8ec03f */
[----:B------:R-:W-:Y:S01]  /*2490*/  UMOV UR5, 0x40000040 ;  /* 0x4000004000057882 */ /* 0x000fe20000000000 */
[----:B------:R-:W-:Y:S02]  /*24a0*/  WARPGROUP.DEPBAR.LE gsb0, 0x0 ;  /* 0x00008000000079c5 */ /* 0x000fe40000010000 */
[----:B------:R-:W3:Y:S04]  /*24b0*/  LDS R143, [R141+0x30200] ;  /* 0x030200008d8f7984 */ /* 0x000ee80000000800 */
[----:B------:R-:W4:Y:S01]  /*24c0*/  LDS R141, [R141+0x30220] ;  /* 0x030220008d8d7984 */ /* 0x000f220000000800 */
[--C-:B---3--:R-:W-:Y:S01]  /*24d0*/  FADD.FTZ R144, R121, -R143.reuse ;  /* 0x8000008f79907221 */ /* 0x108fe20000010000 */
[--C-:B------:R-:W-:Y:S01]  /*24e0*/  FADD.FTZ R139, R120, -R143.reuse ;  /* 0x8000008f788b7221 */ /* 0x100fe20000010000 */
[----:B------:R-:W-:Y:S01]  /*24f0*/  FFMA.FTZ R121, -R15, R15, 1 ;  /* 0x3f8000000f797423 */ /* 0x000fe2000001010f */
[----:B------:R-:W-:Y:S01]  /*2500*/  FFMA.FTZ R120, -R14, R14, 1 ;  /* 0x3f8000000e787423 */ /* 0x000fe2000001010e */
[----:B--2---:R-:W-:Y:S01]  /*2510*/  FMUL.FTZ R144, R147, R144 ;  /* 0x0000009093907220 */ /* 0x004fe20000410000 */
[--C-:B------:R-:W-:Y:S01]  /*2520*/  FFMA.FTZ R14, R149, UR4, -R12.reuse ;  /* 0x00000004950e7c23 */ /* 0x100fe2000801080c */
[----:B------:R-:W-:Y:S01]  /*2530*/  FSEL R149, R138, -INF , P2 ;  /* 0xff8000008a957808 */ /* 0x000fe20001000000 */
[----:B------:R-:W-:Y:S01]  /*2540*/  FMUL.FTZ R139, R146, R139 ;  /* 0x0000008b928b7220 */ /* 0x000fe20000410000 */
[----:B------:R-:W-:Y:S01]  /*2550*/  FMUL.FTZ R121, R121, R144 ;  /* 0x0000009079797220 */ /* 0x000fe20000410000 */
[----:B------:R-:W-:Y:S01]  /*2560*/  FMUL.FTZ R144, R151, UR7 ;  /* 0x0000000797907c20 */ /* 0x000fe20008410000 */
[--C-:B------:R-:W-:Y:S01]  /*2570*/  FADD.FTZ R151, R124, -R143.reuse ;  /* 0x8000008f7c977221 */ /* 0x100fe20000010000 */
[----:B------:R-:W-:Y:S01]  /*2580*/  FFMA.FTZ R124, -R136, R136, 1 ;  /* 0x3f800000887c7423 */ /* 0x000fe20000010188 */
[--C-:B------:R-:W-:Y:S01]  /*2590*/  FFMA.FTZ R136, R149, UR4, -R12.reuse ;  /* 0x0000000495887c23 */ /* 0x100fe2000801080c */
[----:B------:R-:W2:Y:S01]  /*25a0*/  MUFU.EX2 R14, R14 ;  /* 0x0000000e000e7308 */ /* 0x000ea20000000800 */
[----:B------:R-:W-:Y:S01]  /*25b0*/  FSEL R15, R137, -INF , P1 ;  /* 0xff800000890f7808 */ /* 0x000fe20000800000 */
[--C-:B------:R-:W-:Y:S01]  /*25c0*/  FADD.FTZ R149, R128, -R143.reuse ;  /* 0x8000008f80957221 */ /* 0x100fe20000010000 */
[----:B------:R-:W-:Y:S01]  /*25d0*/  FMUL.FTZ R120, R120, R139 ;  /* 0x0000008b78787220 */ /* 0x000fe20000410000 */
[----:B------:R-:W-:Y:S01]  /*25e0*/  FMUL.FTZ R139, R150, UR7 ;  /* 0x00000007968b7c20 */ /* 0x000fe20008410000 */
[----:B------:R-:W-:Y:S01]  /*25f0*/  FADD.FTZ R150, R125, -R143 ;  /* 0x8000008f7d967221 */ /* 0x000fe20000010000 */
[--C-:B------:R-:W-:Y:S01]  /*2600*/  FFMA.FTZ R15, R15, UR4, -R12.reuse ;  /* 0x000000040f0f7c23 */ /* 0x100fe2000801080c */
[----:B------:R-:W-:Y:S01]  /*2610*/  FFMA.FTZ R128, -R138, R138, 1 ;  /* 0x3f8000008a807423 */ /* 0x000fe2000001018a */
[----:B------:R-:W3:Y:S01]  /*2620*/  MUFU.EX2 R136, R136 ;  /* 0x0000008800887308 */ /* 0x000ee20000000800 */
[----:B------:R-:W-:Y:S01]  /*2630*/  FFMA.FTZ R125, -R137, R137, 1 ;  /* 0x3f800000897d7423 */ /* 0x000fe20000010189 */
[----:B-1----:R-:W-:Y:S01]  /*2640*/  FFMA.FTZ R137, R148, UR4, -R13 ;  /* 0x0000000494897c23 */ /* 0x002fe2000801080d */
[----:B------:R-:W-:Y:S01]  /*2650*/  FSEL R148, R19, -INF , P4 ;  /* 0xff80000013947808 */ /* 0x000fe20002000000 */
[--C-:B------:R-:W-:Y:S01]  /*2660*/  FADD.FTZ R132, R132, -R143.reuse ;  /* 0x8000008f84847221 */ /* 0x100fe20000010000 */
[----:B------:R-:W-:Y:S01]  /*2670*/  FSEL R138, R20, -INF , P5 ;  /* 0xff800000148a7808 */ /* 0x000fe20002800000 */
[--C-:B------:R-:W-:Y:S01]  /*2680*/  FADD.FTZ R129, R129, -R143.reuse ;  /* 0x8000008f81817221 */ /* 0x100fe20000010000 */
[----:B------:R-:W-:Y:S01]  /*2690*/  ISETP.GT.AND P4, PT, R2, 0x18, PT ;  /* 0x000000180200780c */ /* 0x000fe20003f84270 */
[----:B------:R-:W1:Y:S01]  /*26a0*/  MUFU.EX2 R15, R15 ;  /* 0x0000000f000f7308 */ /* 0x000e620000000800 */
[----:B--2---:R-:W-:Y:S01]  /*26b0*/  FMUL.FTZ R151, R14, R151 ;  /* 0x000000970e977220 */ /* 0x004fe20000410000 */
[----:B------:R-:W-:Y:S01]  /*26c0*/  ISETP.GT.AND P5, PT, R2, 0x19, PT ;  /* 0x000000190200780c */ /* 0x000fe20003fa4270 */
[----:B------:R-:W-:Y:S01]  /*26d0*/  FADD.FTZ R133, R133, -R143 ;  /* 0x8000008f85857221 */ /* 0x000fe20000010000 */
[----:B------:R-:W-:Y:S01]  /*26e0*/  FSEL R153, R140, -INF , P4 ;  /* 0xff8000008c997808 */ /* 0x000fe20002000000 */
[----:B------:R-:W-:Y:S01]  /*26f0*/  FMUL.FTZ R124, R124, R151 ;  /* 0x000000977c7c7220 */ /* 0x000fe20000410000 */
[----:B------:R-:W-:Y:S01]  /*2700*/  FFMA.FTZ R140, -R140, R140, 1 ;  /* 0x3f8000008c8c7423 */ /* 0x000fe2000001018c */
[----:B----4-:R-:W-:Y:S01]  /*2710*/  FADD.FTZ R122, R122, -R141 ;  /* 0x8000008d7a7a7221 */ /* 0x010fe20000010000 */
[----:B------:R-:W2:Y:S01]  /*2720*/  MUFU.TANH R139, R139 ;  /* 0x0000008b008b7308 */ /* 0x000ea20000002400 */
[----:B---3--:R-:W-:Y:S01]  /*2730*/  FMUL.FTZ R151, R136, R149 ;  /* 0x0000009588977220 */ /* 0x008fe20000410000 */
[--C-:B------:R-:W-:Y:S01]  /*2740*/  FFMA.FTZ R149, R148, UR4, -R13.reuse ;  /* 0x0000000494957c23 */ /* 0x100fe2000801080d */
[----:B------:R-:W-:Y:S01]  /*2750*/  FFMA.FTZ R148, R138, UR4, -R13 ;  /* 0x000000048a947c23 */ /* 0x000fe2000801080d */
[--C-:B------:R-:W-:Y:S01]  /*2760*/  FFMA.FTZ R152, R153, UR4, -R12.reuse ;  /* 0x0000000499987c23 */ /* 0x100fe2000801080c */
[----:B------:R-:W-:Y:S01]  /*2770*/  FMUL.FTZ R128, R128, R151 ;  /* 0x0000009780807220 */ /* 0x000fe20000410000 */
[----:B------:R-:W-:Y:S01]  /*2780*/  FSEL R151, R142, -INF , P3 ;  /* 0xff8000008e977808 */ /* 0x000fe20001800000 */
[--C-:B------:R-:W-:Y:S01]  /*2790*/  FADD.FTZ R127, R127, -R141.reuse ;  /* 0x8000008d7f7f7221 */ /* 0x100fe20000010000 */
[----:B------:R-:W3:Y:S01]  /*27a0*/  MUFU.TANH R144, R144 ;  /* 0x0000009000907308 */ /* 0x000ee20000002400 */
[C---:B-1----:R-:W-:Y:S01]  /*27b0*/  FMUL.FTZ R150, R15.reuse, R150 ;  /* 0x000000960f967220 */ /* 0x042fe20000410000 */
[----:B------:R-:W-:Y:S01]  /*27c0*/  F2FP.BF16.F32.PACK_AB R14, R15, R14 ;  /* 0x0000000e0f0e723e */ /* 0x000fe200000010ff */
[--C-:B------:R-:W-:Y:S01]  /*27d0*/  FFMA.FTZ R138, R151, UR4, -R12.reuse ;  /* 0x00000004978a7c23 */ /* 0x100fe2000801080c */
[----:B------:R-:W-:Y:S01]  /*27e0*/  FSEL R151, R145, -INF , P5 ;  /* 0xff80000091977808 */ /* 0x000fe20002800000 */
[----:B------:R-:W-:Y:S01]  /*27f0*/  FMUL.FTZ R125, R125, R150 ;  /* 0x000000967d7d7220 */ /* 0x000fe20000410000 */
[----:B------:R-:W-:Y:S01]  /*2800*/  FSEL R150, R21, -INF , P1 ;  /* 0xff80000015967808 */ /* 0x000fe20000800000 */
[----:B------:R-:W-:Y:S01]  /*2810*/  FADD.FTZ R130, R130, -R141 ;  /* 0x8000008d82827221 */ /* 0x000fe20000010000 */
[----:B------:R-:W1:Y:S01]  /*2820*/  MUFU.EX2 R137, R137 ;  /* 0x0000008900897308 */ /* 0x000e620000000800 */
[----:B------:R-:W-:Y:S01]  /*2830*/  FFMA.FTZ R154, R151, UR4, -R12 ;  /* 0x00000004979a7c23 */ /* 0x000fe2000801080c */
[----:B------:R-:W-:Y:S01]  /*2840*/  FFMA.FTZ R12, -R142, R142, 1 ;  /* 0x3f8000008e0c7423 */ /* 0x000fe2000001018e */
[----:B------:R-:W-:Y:S01]  /*2850*/  FFMA.FTZ R150, R150, UR4, -R13 ;  /* 0x0000000496967c23 */ /* 0x000fe2000801080d */
[----:B------:R-:W-:Y:S01]  /*2860*/  FSEL R151, R22, -INF , P2 ;  /* 0xff80000016977808 */ /* 0x000fe20001000000 */
[--C-:B------:R-:W-:Y:S01]  /*2870*/  FADD.FTZ R131, R131, -R141.reuse ;  /* 0x8000008d83837221 */ /* 0x100fe20000010000 */
[----:B--2---:R-:W-:Y:S01]  /*2880*/  FSEL R153, R139, -INF , P4 ;  /* 0xff8000008b997808 */ /* 0x004fe20002000000 */
[----:B------:R-:W-:Y:S01]  /*2890*/  FADD.FTZ R134, R134, -R141 ;  /* 0x8000008d86867221 */ /* 0x000fe20000010000 */
[----:B------:R2:W4:Y:S01]  /*28a0*/  MUFU.EX2 R142, R152 ;  /* 0x00000098008e7308 */ /* 0x0005220000000800 */
[C---:B---3--:R-:W-:Y:S01]  /*28b0*/  FSEL R155, R144.reuse, -INF , P5 ;  /* 0xff800000909b7808 */ /* 0x048fe20002800000 */
[--C-:B------:R-:W-:Y:S01]  /*28c0*/  FFMA.FTZ R151, R151, UR4, -R13.reuse ;  /* 0x0000000497977c23 */ /* 0x100fe2000801080d */
[----:B------:R-:W-:Y:S01]  /*28d0*/  FFMA.FTZ R153, R153, UR4, -R13 ;  /* 0x0000000499997c23 */ /* 0x000fe2000801080d */
[----:B------:R-:W-:Y:S01]  /*28e0*/  FADD.FTZ R135, R135, -R141 ;  /* 0x8000008d87877221 */ /* 0x000fe20000010000 */
[----:B------:R-:W-:Y:S01]  /*28f0*/  FFMA.FTZ R145, -R145, R145, 1 ;  /* 0x3f80000091917423 */ /* 0x000fe20000010191 */
[----:B------:R-:W-:Y:S01]  /*2900*/  FFMA.FTZ R155, R155, UR4, -R13 ;  /* 0x000000049b9b7c23 */ /* 0x000fe2000801080d */
[----:B------:R-:W-:Y:S01]  /*2910*/  FFMA.FTZ R139, -R139, R139, 1 ;  /* 0x3f8000008b8b7423 */ /* 0x000fe2000001018b */
[----:B------:R-:W3:Y:S01]  /*2920*/  MUFU.EX2 R138, R138 ;  /* 0x0000008a008a7308 */ /* 0x000ee20000000800 */
[----:B--2---:R-:W-:Y:S01]  /*2930*/  FSEL R152, R23, -INF , P3 ;  /* 0xff80000017987808 */ /* 0x004fe20001800000 */
[----:B-1----:R-:W-:Y:S01]  /*2940*/  FMUL.FTZ R122, R137, R122 ;  /* 0x0000007a897a7220 */ /* 0x002fe20000410000 */
[----:B------:R-:W-:Y:S01]  /*2950*/  FFMA.FTZ R144, -R144, R144, 1 ;  /* 0x3f80000090907423 */ /* 0x000fe20000010190 */
[----:B------:R-:W-:-:S02]  /*2960*/  UMOV UR7, 0x80000020 ;  /* 0x8000002000077882 */ /* 0x000fc40000000000 */
[----:B------:R-:W-:Y:S01]  /*2970*/  FFMA.FTZ R152, R152, UR4, -R13 ;  /* 0x0000000498987c23 */ /* 0x000fe2000801080d */
[----:B------:R-:W-:Y:S01]  /*2980*/  USHF.R.U32.HI UR4, URZ, 0x4, UR36 ;  /* 0x000000043f047899 */ /* 0x000fe20008011624 */
[----:B------:R-:W1:Y:S01]  /*2990*/  MUFU.EX2 R149, R149 ;  /* 0x0000009500957308 */ /* 0x000e620000000800 */
[----:B----4-:R-:W-:Y:S02]  /*29a0*/  FMUL.FTZ R143, R142, R132 ;  /* 0x000000848e8f7220 */ /* 0x010fe40000410000 */
[----:B------:R-:W-:Y:S02]  /*29b0*/  ULOP3.LUT UR4, UR4, 0x3fff, URZ, 0xc0, !UPT ;  /* 0x00003fff04047892 */ /* 0x000fe4000f8ec03f */
[----:B------:R-:W-:Y:S02]  /*29c0*/  FMUL.FTZ R132, R140, R143 ;  /* 0x0000008f8c847220 */ /* 0x000fe40000410000 */
[----:B------:R-:W-:Y:S01]  /*29d0*/  ULOP3.LUT UR9, UR4, 0x1000000, URZ, 0xfc, !UPT ;  /* 0x0100000004097892 */ /* 0x000fe2000f8efc3f */
[----:B------:R-:W-:Y:S01]  /*29e0*/  MUFU.EX2 R148, R148 ;  /* 0x0000009400947308 */ /* 0x000fe20000000800 */
[----:B---3--:R-:W-:Y:S01]  /*29f0*/  FMUL.FTZ R129, R138, R129 ;  /* 0x000000818a817220 */ /* 0x008fe20000410000 */
[----:B------:R-:W-:-:S03]  /*2a00*/  UMOV UR4, UR8 ;  /* 0x0000000800047c82 */ /* 0x000fc60008000000 */
[----:B------:R-:W-:Y:S01]  /*2a10*/  FMUL.FTZ R129, R12, R129 ;  /* 0x000000810c817220 */ /* 0x000fe20000410000 */
[----:B------:R-:W-:Y:S01]  /*2a20*/  F2FP.BF16.F32.PACK_AB R12, R147, R146 ;  /* 0x00000092930c723e */ /* 0x000fe200000010ff */
[----:B------:R-:W-:Y:S01]  /*2a30*/  UMOV UR6, UR9 ;  /* 0x0000000900067c82 */ /* 0x000fe20008000000 */
[----:B------:R-:W2:Y:S01]  /*2a40*/  MUFU.EX2 R150, R150 ;  /* 0x0000009600967308 */ /* 0x000ea20000000800 */
[----:B-1----:R-:W-:-:S07]  /*2a50*/  F2FP.BF16.F32.PACK_AB R13, R149, R137 ;  /* 0x00000089950d723e */ /* 0x002fce00000010ff */
[----:B------:R-:W1:Y:S08]  /*2a60*/  MUFU.EX2 R154, R154 ;  /* 0x0000009a009a7308 */ /* 0x000e700000000800 */
[----:B------:R-:W3:Y:S01]  /*2a70*/  MUFU.EX2 R151, R151 ;  /* 0x0000009700977308 */ /* 0x000ee20000000800 */
[C---:B--2---:R-:W-:Y:S01]  /*2a80*/  F2FP.BF16.F32.PACK_AB R15, R150.reuse, R148 ;  /* 0x00000094960f723e */ /* 0x044fe200000010ff */
[----:B------:R-:W-:Y:S01]  /*2a90*/  BAR.SYNC.DEFER_BLOCKING 0x9, 0x180 ;  /* 0x0246000000007b1d */ /* 0x000fe20000010000 */
[----:B------:R-:W-:-:S05]  /*2aa0*/  FMUL.FTZ R127, R150, R127 ;  /* 0x0000007f967f7220 */ /* 0x000fca0000410000 */
[----:B------:R-:W2:Y:S01]  /*2ab0*/  MUFU.EX2 R152, R152 ;  /* 0x0000009800987308 */ /* 0x000ea20000000800 */
[----:B-1----:R-:W-:-:S04]  /*2ac0*/  FMUL.FTZ R146, R154, R133 ;  /* 0x000000859a927220 */ /* 0x002fc80000410000 */
[----:B------:R-:W-:-:S03]  /*2ad0*/  FMUL.FTZ R133, R145, R146 ;  /* 0x0000009291857220 */ /* 0x000fc60000410000 */
[----:B------:R-:W1:Y:S01]  /*2ae0*/  MUFU.EX2 R153, R153 ;  /* 0x0000009900997308 */ /* 0x000e620000000800 */
[----:B---3--:R-:W-:-:S07]  /*2af0*/  FMUL.FTZ R130, R151, R130 ;  /* 0x0000008297827220 */ /* 0x008fce0000410000 */
[----:B------:R-:W3:Y:S01]  /*2b00*/  MUFU.EX2 R140, R155 ;  /* 0x0000009b008c7308 */ /* 0x000ee20000000800 */
[----:B--2---:R-:W-:Y:S01]  /*2b10*/  FMUL.FTZ R131, R152, R131 ;  /* 0x0000008398837220 */ /* 0x004fe20000410000 */
[----:B------:R2:W-:Y:S01]  /*2b20*/  STSM.16.M88.4 [R10+0x30400], R12 ;  /* 0x0304000c0a007844 */ /* 0x0005e20000000200 */
[----:B-1----:R-:W-:Y:S01]  /*2b30*/  FMUL.FTZ R134, R153, R134 ;  /* 0x0000008699867220 */ /* 0x002fe20000410000 */
[----:B---3--:R-:W-:Y:S01]  /*2b40*/  FMUL.FTZ R135, R140, R135 ;  /* 0x000000878c877220 */ /* 0x008fe20000410000 */
[--C-:B--2---:R-:W-:Y:S01]  /*2b50*/  FADD.FTZ R12, R123, -R141.reuse ;  /* 0x8000008d7b0c7221 */ /* 0x104fe20000010000 */
[----:B------:R-:W-:Y:S01]  /*2b60*/  FADD.FTZ R13, R126, -R141 ;  /* 0x8000008d7e0d7221 */ /* 0x000fe20000010000 */
[----:B------:R-:W-:Y:S01]  /*2b70*/  F2FP.BF16.F32.PACK_AB R14, R154, R142 ;  /* 0x0000008e9a0e723e */ /* 0x000fe200000010ff */
[----:B------:R-:W-:Y:S01]  /*2b80*/  FFMA.FTZ R123, -R18, R18, 1 ;  /* 0x3f800000127b7423 */ /* 0x000fe20000010112 */
[----:B------:R-:W-:Y:S01]  /*2b90*/  FMUL.FTZ R149, R149, R12 ;  /* 0x0000000c95957220 */ /* 0x000fe20000410000 */
[----:B------:R-:W-:Y:S01]  /*2ba0*/  FMUL.FTZ R148, R148, R13 ;  /* 0x0000000d94947220 */ /* 0x000fe20000410000 */
[----:B------:R-:W-:Y:S01]  /*2bb0*/  F2FP.BF16.F32.PACK_AB R12, R138, R136 ;  /* 0x000000888a0c723e */ /* 0x000fe200000010ff */
[----:B------:R-:W-:Y:S01]  /*2bc0*/  FFMA.FTZ R18, -R19, R19, 1 ;  /* 0x3f80000013127423 */ /* 0x000fe20000010113 */
[----:B------:R-:W-:Y:S01]  /*2bd0*/  F2FP.BF16.F32.PACK_AB R13, R152, R151 ;  /* 0x00000097980d723e */ /* 0x000fe200000010ff */
[----:B------:R-:W-:Y:S01]  /*2be0*/  FFMA.FTZ R19, -R20, R20, 1 ;  /* 0x3f80000014137423 */ /* 0x000fe20000010114 */
[----:B------:R-:W-:Y:S01]  /*2bf0*/  F2FP.BF16.F32.PACK_AB R15, R140, R153 ;  /* 0x000000998c0f723e */ /* 0x000fe200000010ff */
[----:B------:R-:W-:Y:S01]  /*2c00*/  FFMA.FTZ R20, -R21, R21, 1 ;  /* 0x3f80000015147423 */ /* 0x000fe20000010115 */
[----:B------:R-:W-:Y:S01]  /*2c10*/  FMUL.FTZ R122, R123, R122 ;  /* 0x0000007a7b7a7220 */ /* 0x000fe20000410000 */
[----:B------:R-:W-:Y:S01]  /*2c20*/  FMUL.FTZ R148, R19, R148 ;  /* 0x0000009413947220 */ /* 0x000fe20000410000 */
[----:B------:R-:W-:Y:S01]  /*2c30*/  FFMA.FTZ R19, -R22, R22, 1 ;  /* 0x3f80000016137423 */ /* 0x000fe20000010116 */
[----:B------:R1:W-:Y:S01]  /*2c40*/  STSM.16.M88.4 [R11], R12 ;  /* 0x0000000c0b007844 */ /* 0x0003e20000000200 */
[----:B------:R-:W-:Y:S01]  /*2c50*/  FMUL.FTZ R149, R18, R149 ;  /* 0x0000009512957220 */ /* 0x000fe20000410000 */
[----:B------:R-:W-:Y:S01]  /*2c60*/  FMUL.FTZ R127, R20, R127 ;  /* 0x0000007f147f7220 */ /* 0x000fe20000410000 */
[----:B------:R-:W-:Y:S01]  /*2c70*/  FMUL.FTZ R19, R19, R130 ;  /* 0x0000008213137220 */ /* 0x000fe20000410000 */
[----:B------:R-:W-:Y:S01]  /*2c80*/  @!PT LDS RZ, [RZ] ;  /* 0x00000000fffff984 */ /* 0x000fe20000000800 */
[----:B------:R-:W-:Y:S01]  /*2c90*/  @!PT LDS RZ, [RZ] ;  /* 0x00000000fffff984 */ /* 0x000fe20000000800 */
[----:B------:R-:W-:Y:S01]  /*2ca0*/  @!PT LDS RZ, [RZ] ;  /* 0x00000000fffff984 */ /* 0x000fe20000000800 */
[----:B------:R-:W-:Y:S01]  /*2cb0*/  @!PT LDS RZ, [RZ] ;  /* 0x00000000fffff984 */ /* 0x000fe20000000800 */
[----:B------:R2:W-:Y:S06]  /*2cc0*/  MEMBAR.ALL.CTA ;  /* 0x0000000000007992 */ /* 0x0005ec0000008000 */
[----:B--2---:R-:W2:Y:S01]  /*2cd0*/  FENCE.VIEW.ASYNC.S ;  /* 0x00000000000073c6 */ /* 0x004ea20000000000 */
[----:B------:R-:W-:Y:S01]  /*2ce0*/  FMUL.FTZ R144, R144, R135 ;  /* 0x0000008790907220 */ /* 0x000fe20000410000 */
[----:B------:R-:W-:-:S02]  /*2cf0*/  F2FP.BF16.F32.PACK_AB R20, R129, R128 ;  /* 0x000000808114723e */ /* 0x000fc400000010ff */
[----:B------:R-:W-:Y:S01]  /*2d00*/  F2FP.BF16.F32.PACK_AB R22, R133, R132 ;  /* 0x000000848516723e */ /* 0x000fe200000010ff */
[----:B-1----:R-:W-:Y:S01]  /*2d10*/  FFMA.FTZ R12, -R23, R23, 1 ;  /* 0x3f800000170c7423 */ /* 0x002fe20000010117 */
[----:B------:R-:W-:Y:S01]  /*2d20*/  FMUL.FTZ R23, R139, R134 ;  /* 0x000000868b177220 */ /* 0x000fe20000410000 */
[----:B------:R-:W-:Y:S02]  /*2d30*/  F2FP.BF16.F32.PACK_AB R14, R125, R124 ;  /* 0x0000007c7d0e723e */ /* 0x000fe400000010ff */
[----:B------:R-:W-:Y:S01]  /*2d40*/  FMUL.FTZ R18, R12, R131 ;  /* 0x000000830c127220 */ /* 0x000fe20000410000 */
[----:B------:R-:W-:Y:S02]  /*2d50*/  F2FP.BF16.F32.PACK_AB R12, R121, R120 ;  /* 0x00000078790c723e */ /* 0x000fe400000010ff */
[----:B------:R-:W-:Y:S02]  /*2d60*/  F2FP.BF16.F32.PACK_AB R13, R149, R122 ;  /* 0x0000007a950d723e */ /* 0x000fe400000010ff */
[----:B------:R-:W-:-:S02]  /*2d70*/  F2FP.BF16.F32.PACK_AB R15, R127, R148 ;  /* 0x000000947f0f723e */ /* 0x000fc400000010ff */
[----:B------:R-:W-:Y:S01]  /*2d80*/  F2FP.BF16.F32.PACK_AB R21, R18, R19 ;  /* 0x000000131215723e */ /* 0x000fe200000010ff */
[----:B--2---:R-:W-:Y:S01]  /*2d90*/  BAR.SYNC.DEFER_BLOCKING 0x9, 0x180 ;  /* 0x0246000000007b1d */ /* 0x004fe20000010000 */
[----:B------:R-:W-:-:S05]  /*2da0*/  F2FP.BF16.F32.PACK_AB R23, R144, R23 ;  /* 0x000000179017723e */ /* 0x000fca00000010ff */
[----:B------:R1:W-:Y:S04]  /*2db0*/  STSM.16.M88.4 [R10+0x33400], R12 ;  /* 0x0334000c0a007844 */ /* 0x0003e80000000200 */
[----:B------:R1:W-:Y:S01]  /*2dc0*/  STSM.16.M88.4 [R11+0x3000], R20 ;  /* 0x003000140b007844 */ /* 0x0003e20000000200 */
[----:B------:R-:W-:-:S06]  /*2dd0*/  WARPGROUP.ARRIVE ;  /* 0x00000000000079c5 */ /* 0x000fcc0000000000 */
[----:B------:R-:W-:Y:S01]  /*2de0*/  HGMMA.64x96x16.F32.BF16 R24, gdesc[UR4].tnspA.tnspB, R24, gsb0 ;  /* 0x61600000041879f0 */ /* 0x000fe20008001818 */
[----:B------:R-:W-:Y:S02]  /*2df0*/  UIADD3 UR6, UR9, 0x40, URZ ;  /* 0x0000004009067890 */ /* 0x000fe4000fffe03f */
[----:B------:R-:W-:Y:S01]  /*2e00*/  UIADD3 UR4, UR8, 0x80, URZ ;  /* 0x0000008008047890 */ /* 0x000fe2000fffe03f */
[----:B------:R-:W-:Y:S01]  /*2e10*/  UMOV UR7, 0x80000020 ;  /* 0x8000002000077882 */ /* 0x000fe20000000000 */
[----:B------:R-:W-:Y:S01]  /*2e20*/  UMOV UR5, 0x40000040 ;  /* 0x4000004000057882 */ /* 0x000fe20000000000 */
[----:B------:R-:W-:Y:S02]  /*2e30*/  WARPGROUP.DEPBAR.LE gsb0, 0x0 ;  /* 0x00008000000079c5 */ /* 0x000fe40000010000 */
        /* <DEDUP_REMOVED lines=9> */
[----:B------:R-:W-:Y:S01]  /*2ed0*/  R2UR UR5, R156 ;  /* 0x000000009c0572ca */ /* 0x000fe200000e0000 */
[----:B------:R-:W-:Y:S02]  /*2ee0*/  UIMAD UR4, UR10, 0x3000, UR37 ;  /* 0x000030000a0478a4 */ /* 0x000fe4000f8e0225 */
[----:B------:R-:W-:Y:S01]  /*2ef0*/  UIADD3 UR6, UR9, 0xc0, URZ ;  /* 0x000000c009067890 */ /* 0x000fe2000fffe03f */
[----:B------:R-:W-:Y:S02]  /*2f00*/  UMOV UR7, 0x80000020 ;  /* 0x8000002000077882 */ /* 0x000fe40000000000 */
[----:B------:R-:W-:-:S07]  /*2f10*/  UMOV UR9, 0x80000020 ;  /* 0x8000002000097882 */ /* 0x000fce0000000000 */
[----:B------:R-:W-:-:S04]  /*2f20*/  USHF.R.U32.HI UR5, URZ, 0x4, UR5 ;  /* 0x000000043f057899 */ /* 0x000fc80008011605 */
[----:B------:R-:W-:Y:S02]  /*2f30*/  ULOP3.LUT UR12, UR5, 0x3fff, URZ, 0xc0, !UPT ;  /* 0x00003fff050c7892 */ /* 0x000fe4000f8ec03f */
[----:B------:R-:W-:Y:S02]  /*2f40*/  USHF.R.U32.HI UR5, URZ, 0x4, UR4 ;  /* 0x000000043f057899 */ /* 0x000fe40008011604 */
[----:B------:R-:W-:Y:S02]  /*2f50*/  UIADD3 UR4, UR8, 0x180, URZ ;  /* 0x0000018008047890 */ /* 0x000fe4000fffe03f */
[----:B------:R-:W-:Y:S02]  /*2f60*/  ULOP3.LUT UR10, UR5, 0x3fff, URZ, 0xc0, !UPT ;  /* 0x00003fff050a7892 */ /* 0x000fe4000f8ec03f */
[----:B------:R-:W-:Y:S01]  /*2f70*/  ULOP3.LUT UR13, UR12, 0x10000, URZ, 0xfc, !UPT ;  /* 0x000100000c0d7892 */ /* 0x000fe2000f8efc3f */
[----:B------:R-:W-:-:S06]  /*2f80*/  UMOV UR5, 0x40000040 ;  /* 0x4000004000057882 */ /* 0x000fcc0000000000 */
[----:B------:R-:W-:Y:S01]  /*2f90*/  UMOV UR8, UR13 ;  /* 0x0000000d00087c82 */ /* 0x000fe20008000000 */
        /* <DEDUP_REMOVED lines=8> */
[----:B------:R-:W-:Y:S01]  /*3020*/  @!PT LDS RZ, [RZ] ;  /* 0x00000000fffff984 */ /* 0x000fe20000000800 */
[----:B------:R-:W-:Y:S01]  /*3030*/  @!PT LDS RZ, [RZ] ;  /* 0x00000000fffff984 */ /* 0x000fe20000000800 */
[----:B------:R-:W-:Y:S01]  /*3040*/  @!PT LDS RZ, [RZ] ;  /* 0x00000000fffff984 */ /* 0x000fe20000000800 */
[----:B------:R-:W-:Y:S01]  /*3050*/  @!PT LDS RZ, [RZ] ;  /* 0x00000000fffff984 */ /* 0x000fe20000000800 */
[----:B------:R2:W-:Y:S06]  /*3060*/  MEMBAR.ALL.CTA ;  /* 0x0000000000007992 */ /* 0x0005ec0000008000 */
[----:B--2---:R-:W2:Y:S02]  /*3070*/  FENCE.VIEW.ASYNC.S ;  /* 0x00000000000073c6 */ /* 0x004ea40000000000 */
[----:B--2---:R-:W-:Y:S06]  /*3080*/  BAR.SYNC.DEFER_BLOCKING 0x9, 0x180 ;  /* 0x0246000000007b1d */ /* 0x004fec0000010000 */
[----:B------:R-:W-:-:S06]  /*3090*/  WARPGROUP.ARRIVE ;  /* 0x00000000000079c5 */ /* 0x000fcc0000000000 */
[----:B------:R-:W-:Y:S03]  /*30a0*/  HGMMA.64x64x16.F32.BF16 R120, gdesc[UR8].tnspB, RZ, !UPT, gsb0 ;  /* 0x40e00000087879f0 */ /* 0x000fe6000c0018ff */
[----:B------:R-:W-:Y:S02]  /*30b0*/  WARPGROUP.DEPBAR.LE gsb0, 0x0 ;  /* 0x00008000000079c5 */ /* 0x000fe40000010000 */
[----:B------:R-:W-:-:S06]  /*30c0*/  WARPGROUP.ARRIVE ;  /* 0x00000000000079c5 */ /* 0x000fcc0000000000 */
[----:B------:R-:W-:Y:S01]  /*30d0*/  HGMMA.64x64x16.F32.BF16 R120, gdesc[UR4].tnspB, R120, gsb0 ;  /* 0x40e00000047879f0 */ /* 0x000fe20008001878 */
[----:B------:R-:W-:Y:S02]  /*30e0*/  UIADD3 UR6, UR10, 0x100, URZ ;  /* 0x000001000a067890 */ /* 0x000fe4000fffe03f */
[----:B------:R-:W-:Y:S01]  /*30f0*/  UIADD3 UR4, UR13, 0x100, URZ ;  /* 0x000001000d047890 */ /* 0x000fe2000fffe03f */
[----:B------:R-:W-:Y:S01]  /*3100*/  UMOV UR7, 0x40000040 ;  /* 0x4000004000077882 */ /* 0x000fe20000000000 */
[----:B------:R-:W-:Y:S01]  /*3110*/  UMOV UR5, 0x80000020 ;  /* 0x8000002000057882 */ /* 0x000fe20000000000 */
        /* <DEDUP_REMOVED lines=23> */
[----:B------:R-:W-:Y:S03]  /*3290*/  HGMMA.64x64x16.F32.BF16 R120, gdesc[UR4].tnspB, R120, gsb0 ;  /* 0x40e00000047879f0 */ /* 0x000fe60008001878 */
[----:B------:R-:W-:Y:S02]  /*32a0*/  WARPGROUP.DEPBAR.LE gsb0, 0x0 ;  /* 0x00008000000079c5 */ /* 0x000fe40000010000 */
[----:B-1----:R-:W-:Y:S05]  /*32b0*/  @!P0 BRA `(.L_x_22) ;  /* 0x0000000000048947 */ /* 0x002fea0003800000 */
[----:B------:R-:W-:Y:S01]  /*32c0*/  BPT.TRAP 0x1 ;  /* 0x000000040000795c */ /* 0x000fe20000300000 */
.L_x_22:
[----:B------:R-:W-:Y:S01]  /*32d0*/  LEA R12, R5, UR37, 0xd ;  /* 0x00000025050c7c11 */ /* 0x000fe2000f8e68ff */
[----:B------:R-:W-:Y:S01]  /*32e0*/  UIADD3 UR4, UR37, 0x36438, URZ ;  /* 0x0003643825047890 */ /* 0x000fe2000fffe03f */
[----:B------:R-:W1:Y:S01]  /*32f0*/  S2R R13, SR_TID.X ;  /* 0x00000000000d7919 */ /* 0x000e620000002100 */
[----:B------:R-:W-:Y:S02]  /*3300*/  ULOP3.LUT UR12, UR12, 0x1000000, URZ, 0xfc, !UPT ;  /* 0x010000000c0c7892 */ /* 0x000fe4000f8efc3f */
[----:B------:R-:W-:Y:S01]  /*3310*/  VIADD R12, R12, 0x1e000 ;  /* 0x0001e0000c0c7836 */ /* 0x000fe20000000000 */
[----:B------:R-:W-:Y:S01]  /*3320*/  UPRMT UR4, URZ, 0x654, UR4 ;  /* 0x000006543f047896 */ /* 0x000fe20008000004 */
[----:B------:R-:W-:Y:S01]  /*3330*/  UMOV UR7, 0x80000020 ;  /* 0x8000002000077882 */ /* 0x000fe20000000000 */
[----:B------:R-:W-:Y:S02]  /*3340*/  UMOV UR5, 0x40000040 ;  /* 0x4000004000057882 */ /* 0x000fe40000000000 */
[----:B------:R-:W-:Y:S01]  /*3350*/  SHF.R.U32.HI R12, RZ, 0x4, R12 ;  /* 0x00000004ff0c7819 */ /* 0x000fe2000001160c */
[----:B------:R-:W-:-:S03]  /*3360*/  UMOV UR6, UR12 ;  /* 0x0000000c00067c82 */ /* 0x000fc60008000000 */
[----:B------:R-:W-:Y:S01]  /*3370*/  LOP3.LUT R12, R12, 0x3fff, RZ, 0xc0, !PT ;  /* 0x00003fff0c0c7812 */ /* 0x000fe200078ec0ff */
[----:B------:R-:W-:Y:S01]  /*3380*/  SYNCS.ARRIVE.TRANS64.RED.A1T0 RZ, [UR4], RZ ;  /* 0x000000ffffff79a7 */ /* 0x000fe20008100404 */
[----:B------:R-:W-:-:S03]  /*3390*/  WARPGROUP.ARRIVE ;  /* 0x00000000000079c5 */ /* 0x000fc60000000000 */
[----:B------:R-:W-:-:S05]  /*33a0*/  IMAD R12, R3, 0x600, R12 ;  /* 0x00000600030c7824 */ /* 0x000fca00078e020c */
[----:B------:R-:W-:Y:S02]  /*33b0*/  R2UR UR8, R12 ;  /* 0x000000000c0872ca */ /* 0x000fe400000e0000 */
[----:B-1----:R-:W-:-:S11]  /*33c0*/  SHF.R.U32.HI R14, RZ, 0x7, R13 ;  /* 0x00000007ff0e7819 */ /* 0x002fd6000001160d */
[----:B------:R-:W-:Y:S02]  /*33d0*/  UMOV UR4, UR8 ;  /* 0x0000000800047c82 */ /* 0x000fe40008000000 */
[----:B------:R-:W-:Y:S01]  /*33e0*/  HGMMA.64x96x16.F32.BF16 R72, gdesc[UR4].tnspA.tnspB, R72, gsb0 ;  /* 0x61600000044879f0 */ /* 0x000fe20008001848 */
[----:B------:R-:W-:Y:S01]  /*33f0*/  UIADD3 UR6, UR12, 0x40, URZ ;  /* 0x000000400c067890 */ /* 0x000fe2000fffe03f */
[C---:B------:R-:W-:Y:S01]  /*3400*/  VIADD R13, R14.reuse, 0x9 ;  /* 0x000000090e0d7836 */ /* 0x040fe20000000000 */
[----:B------:R-:W-:Y:S01]  /*3410*/  UIADD3 UR4, UR8, 0x80, URZ ;  /* 0x0000008008047890 */ /* 0x000fe2000fffe03f */
[----:B------:R-:W-:Y:S01]  /*3420*/  VIADD R12, R14, 0xc ;  /* 0x0000000c0e0c7836 */ /* 0x000fe20000000000 */
        /* <DEDUP_REMOVED lines=18> */
[----:B------:R-:W-:Y:S03]  /*3550*/  HGMMA.64x96x16.F32.BF16 R72, gdesc[UR4].tnspA.tnspB, R72, gsb0 ;  /* 0x61600000044879f0 */ /* 0x000fe60008001848 */
[----:B------:R-:W-:Y:S02]  /*3560*/  WARPGROUP.DEPBAR.LE gsb0, 0x0 ;  /* 0x00008000000079c5 */ /* 0x000fe40000010000 */
[----:B------:R1:W-:Y:S06]  /*3570*/  BAR.SYNC.DEFER_BLOCKING R13, 0xa0 ;  /* 0x0002800d0000751d */ /* 0x0003ec0000010000 */
[----:B------:R1:W-:Y:S04]  /*3580*/  STS.128 [R0+0x12000], R120 ;  /* 0x0120007800007388 */ /* 0x0003e80000000c00 */
[----:B------:R1:W-:Y:S04]  /*3590*/  STS.128 [R0+0x12800], R124 ;  /* 0x0128007c00007388 */ /* 0x0003e80000000c00 */
[----:B------:R1:W-:Y:S04]  /*35a0*/  STS.128 [R0+0x13000], R128 ;  /* 0x0130008000007388 */ /* 0x0003e80000000c00 */
[----:B------:R1:W-:Y:S04]  /*35b0*/  STS.128 [R0+0x13800], R132 ;  /* 0x0138008400007388 */ /* 0x0003e80000000c00 */
[----:B------:R1:W-:Y:S04]  /*35c0*/  STS.128 [R0+0x14000], R136 ;  /* 0x0140008800007388 */ /* 0x0003e80000000c00 */
[----:B------:R1:W-:Y:S04]  /*35d0*/  STS.128 [R0+0x14800], R140 ;  /* 0x0148008c00007388 */ /* 0x0003e80000000c00 */
[----:B------:R1:W-:Y:S04]  /*35e0*/  STS.128 [R0+0x15000], R144 ;  /* 0x0150009000007388 */ /* 0x0003e80000000c00 */
[----:B------:R1:W-:Y:S01]  /*35f0*/  STS.128 [R0+0x15800], R148 ;  /* 0x0158009400007388 */ /* 0x0003e20000000c00 */
[----:B------:R-:W-:Y:S01]  /*3600*/  @!PT LDS RZ, [RZ] ;  /* 0x00000000fffff984 */ /* 0x000fe20000000800 */
[----:B------:R-:W-:Y:S01]  /*3610*/  @!PT LDS RZ, [RZ] ;  /* 0x00000000fffff984 */ /* 0x000fe20000000800 */
[----:B------:R-:W-:Y:S01]  /*3620*/  @!PT LDS RZ, [RZ] ;  /* 0x00000000fffff984 */ /* 0x000fe20000000800 */
[----:B------:R-:W-:Y:S01]  /*3630*/  @!PT LDS RZ, [RZ] ;  /* 0x00000000fffff984 */ /* 0x000fe20000000800 */
[----:B------:R2:W-:Y:S06]  /*3640*/  MEMBAR.ALL.CTA ;  /* 0x0000000000007992 */ /* 0x0005ec0000008000 */
[----:B--2---:R-:W2:Y:S02]  /*3650*/  FENCE.VIEW.ASYNC.S ;  /* 0x00000000000073c6 */ /* 0x004ea40000000000 */
[----:B--2---:R1:W-:Y:S06]  /*3660*/  BAR.ARV R12, 0xa0 ;  /* 0x0002800c0000751d */ /* 0x0043ec0000002000 */
[----:B------:R-:W-:Y:S05]  /*3670*/  @!P0 BRA `(.L_x_23) ;  /* 0x0000000000048947 */ /* 0x000fea0003800000 */
[----:B------:R-:W-:Y:S01]  /*3680*/  BPT.TRAP 0x1 ;  /* 0x000000040000795c */ /* 0x000fe20000300000 */
.L_x_23:
[----:B------:R-:W-:Y:S01]  /*3690*/  VIADD R6, R6, 0x1 ;  /* 0x0000000106067836 */ /* 0x000fe20000000000 */
[----:B------:R-:W-:Y:S01]  /*36a0*/  LOP3.LUT R7, R7, 0x1, RZ, 0x3c, !PT ;  /* 0x0000000107077812 */ /* 0x000fe200078e3cff */
[----:B------:R-:W-:Y:S02]  /*36b0*/  VIADD R3, R3, 0x1 ;  /* 0x0000000103037836 */ /* 0x000fe40000000000 */
[----:B------:R-:W-:Y:S01]  /*36c0*/  VIADD R4, R4, 0x36420 ;  /* 0x0003642004047836 */ /* 0x000fe20000000000 */
[----:B------:R-:W-:Y:S02]  /*36d0*/  ISETP.GE.AND P1, PT, R6, R17, PT ;  /* 0x000000110600720c */ /* 0x000fe40003f26270 */
[----:B------:R-:W-:Y:S02]  /*36e0*/  ISETP.NE.AND P0, PT, R3, 0x2, PT ;  /* 0x000000020300780c */ /* 0x000fe40003f05270 */
[----:B------:R-:W-:Y:S02]  /*36f0*/  PRMT R4, RZ, 0x654, R4 ;  /* 0x00000654ff047816 */ /* 0x000fe40000000004 */
[----:B-1----:R-:W-:-:S02]  /*3700*/  SEL R13, RZ, 0x1, P0 ;  /* 0x00000001ff0d7807 */ /* 0x002fc40000000000 */
[----:B------:R3:W-:Y:S01]  /*3710*/  SYNCS.ARRIVE.TRANS64.RED.A1T0 RZ, [R4+URZ], RZ ;  /* 0x000000ff04ff79a7 */ /* 0x0007e2000810043f */
[----:B------:R-:W-:Y:S02]  /*3720*/  SEL R3, R3, RZ, P0 ;  /* 0x000000ff03037207 */ /* 0x000fe40000000000 */
[----:B------:R-:W-:Y:S02]  /*3730*/  LOP3.LUT R8, R8, R13, RZ, 0x3c, !PT ;  /* 0x0000000d08087212 */ /* 0x000fe400078e3cff */
[----:B------:R-:W-:Y:S05]  /*3740*/  @!P1 BRA `(.L_x_24) ;  /* 0xffffffdc00349947 */ /* 0x000fea000383ffff */
.L_x_13:
[----:B------:R-:W-:Y:S01]  /*3750*/  IMAD.U32 R2, RZ, RZ, UR37 ;  /* 0x00000025ff027e24 */ /* 0x000fe2000f8e00ff */
[----:B------:R-:W-:Y:S02]  /*3760*/  ULDC UR4, c[0x0][0x740] ;  /* 0x0001d00000047ab9 */ /* 0x000fe40000000800 */
[----:B------:R-:W-:Y:S01]  /*3770*/  FMUL.FTZ R72, R72, UR4 ;  /* 0x0000000448487c20 */ /* 0x000fe20008410000 */
[----:B------:R-:W-:Y:S01]  /*3780*/  FMUL.FTZ R73, R73, UR4 ;  /* 0x0000000449497c20 */ /* 0x000fe20008410000 */
[----:B------:R-:W-:Y:S01]  /*3790*/  LOP3.LUT P0, RZ, R2, 0x3ff, RZ, 0xc0, !PT ;  /* 0x000003ff02ff7812 */ /* 0x000fe2000780c0ff */
[----:B------:R-:W-:Y:S01]  /*37a0*/  FMUL.FTZ R74, R74, UR4 ;  /* 0x000000044a4a7c20 */ /* 0x000fe20008410000 */
        /* <DEDUP_REMOVED lines=45> */
[----:B------:R-:W-:Y:S06]  /*3a80*/  @!P0 BRA `(.L_x_25) ;  /* 0x0000000000408947 */ /* 0x000fec0003800000 */
[----:B------:R-:W-:Y:S01]  /*3a90*/  MOV R14, 0x0 ;  /* 0x00000000000e7802 */ /* 0x000fe20000000f00 */
[----:B------:R-:W-:Y:S01]  /*3aa0*/  ULDC.64 UR4, c[0x4][0x80] ;  /* 0x0100200000047ab9 */ /* 0x000fe20000000a00 */
[----:B------:R-:W-:Y:S01]  /*3ab0*/  ULDC.64 UR6, c[0x4][0x88] ;  /* 0x0100220000067ab9 */ /* 0x000fe20000000a00 */
[----:B---3--:R-:W-:Y:S02]  /*3ac0*/  IMAD.U32 R4, RZ, RZ, UR4 ;  /* 0x00000004ff047e24 */ /* 0x008fe4000f8e00ff */
[----:B------:R-:W-:Y:S01]  /*3ad0*/  IMAD.U32 R5, RZ, RZ, UR5 ;  /* 0x00000005ff057e24 */ /* 0x000fe2000f8e00ff */
[----:B------:R-:W3:Y:S01]  /*3ae0*/  LDC.64 R14, c[0x4][R14] ;  /* 0x010000000e0e7b82 */ /* 0x000ee20000000a00 */
[----:B------:R-:W-:Y:S01]  /*3af0*/  ULDC.64 UR4, c[0x4][0x18] ;  /* 0x0100060000047ab9 */ /* 0x000fe20000000a00 */
[----:B------:R-:W-:Y:S02]  /*3b00*/  IMAD.U32 R6, RZ, RZ, UR6 ;  /* 0x00000006ff067e24 */ /* 0x000fe4000f8e00ff */
[----:B------:R-:W-:-:S02]  /*3b10*/  IMAD.U32 R7, RZ, RZ, UR7 ;  /* 0x00000007ff077e24 */ /* 0x000fc4000f8e00ff */
[----:B------:R-:W-:Y:S02]  /*3b20*/  IMAD.U32 R10, RZ, RZ, UR4 ;  /* 0x00000004ff0a7e24 */ /* 0x000fe4000f8e00ff */
[----:B------:R-:W-:Y:S02]  /*3b30*/  IMAD.U32 R11, RZ, RZ, UR5 ;  /* 0x00000005ff0b7e24 */ /* 0x000fe4000f8e00ff */
[----:B------:R-:W-:Y:S02]  /*3b40*/  IMAD.MOV.U32 R8, RZ, RZ, 0x70 ;  /* 0x00000070ff087424 */ /* 0x000fe400078e00ff */
[----:B------:R-:W-:Y:S02]  /*3b50*/  IMAD.MOV.U32 R12, RZ, RZ, 0x1 ;  /* 0x00000001ff0c7424 */ /* 0x000fe400078e00ff */
[----:B-1----:R-:W-:-:S07]  /*3b60*/  IMAD.MOV.U32 R13, RZ, RZ, RZ ;  /* 0x000000ffff0d7224 */ /* 0x002fce00078e00ff */
[----:B------:R-:W-:-:S07]  /*3b70*/  LEPC R20, `(.L_x_25) ;  /* 0x000000001014794e */ /* 0x000fce0000000000 */
[----:B--23--:R-:W-:Y:S05]  /*3b80*/  CALL.ABS.NOINC R14 ;  /* 0x000000000e007343 */ /* 0x00cfea0003c00000 */
.L_x_25:
[----:B------:R-:W-:-:S06]  /*3b90*/  UIADD3 UR4, UR37, 0x9000, URZ ;  /* 0x0000900025047890 */ /* 0x000fcc000fffe03f */
[----:B------:R-:W-:-:S05]  /*3ba0*/  IMAD.U32 R16, RZ, RZ, UR4 ;  /* 0x00000004ff107e24 */ /* 0x000fca000f8e00ff */
[----:B------:R-:W-:-:S13]  /*3bb0*/  LOP3.LUT P0, RZ, R16, 0x3ff, RZ, 0xc0, !PT ;  /* 0x000003ff10ff7812 */ /* 0x000fda000780c0ff */
[----:B------:R-:W-:Y:S05]  /*3bc0*/  @!P0 BRA `(.L_x_26) ;  /* 0x0000000000408947 */ /* 0x000fea0003800000 */
        /* <DEDUP_REMOVED lines=16> */
.L_x_26:
        /* <DEDUP_REMOVED lines=18> */
.L_x_27:
        /* <DEDUP_REMOVED lines=18> */
.L_x_28:
[----:B------:R-:W4:Y:S04]  /*3f10*/  LDL.LU R2, [R1] ;  /* 0x0000000001027983 */ /* 0x000f280000300800 */
[----:B------:R-:W5:Y:S01]  /*3f20*/  LDL.LU R16, [R1+0x4] ;  /* 0x0000040001107983 */ /* 0x000f620000300800 */
[----:B------:R-:W-:Y:S05]  /*3f30*/  WARPSYNC.ALL ;  /* 0x0000000000007948 */ /* 0x000fea0003800000 */
[----:B------:R-:W3:Y:S01]  /*3f40*/  S2R R0, SR_TID.X ;  /* 0x0000000000007919 */ /* 0x000ee20000002100 */
[----:B------:R-:W-:-:S02]  /*3f50*/  F2FP.BF16.F32.PACK_AB R24, R25, R24 ;  /* 0x000000181918723e */ /* 0x000fc400000010ff */
[----:B------:R-:W-:Y:S02]  /*3f60*/  F2FP.BF16.F32.PACK_AB R25, R27, R26 ;  /* 0x0000001a1b19723e */ /* 0x000fe400000010ff */
[----:B------:R-:W-:Y:S02]  /*3f70*/  F2FP.BF16.F32.PACK_AB R32, R33, R32 ;  /* 0x000000202120723e */ /* 0x000fe400000010ff */
[----:B------:R-:W-:Y:S02]  /*3f80*/  F2FP.BF16.F32.PACK_AB R26, R29, R28 ;  /* 0x0000001c1d1a723e */ /* 0x000fe400000010ff */
[----:B------:R-:W-:Y:S02]  /*3f90*/  F2FP.BF16.F32.PACK_AB R27, R31, R30 ;  /* 0x0000001e1f1b723e */ /* 0x000fe400000010ff */
[----:B------:R-:W-:Y:S02]  /*3fa0*/  F2FP.BF16.F32.PACK_AB R33, R35, R34 ;  /* 0x000000222321723e */ /* 0x000fe400000010ff */
        /* <DEDUP_REMOVED lines=9> */
[----:B------:R-:W-:Y:S01]  /*4040*/  F2FP.BF16.F32.PACK_AB R50, R53, R52 ;  /* 0x000000343532723e */ /* 0x000fe200000010ff */
[----:B---3--:R-:W-:Y:S01]  /*4050*/  VIADD R4, R0, 0xffffff80 ;  /* 0xffffff8000047836 */ /* 0x008fe20000000000 */
[----:B------:R-:W-:Y:S02]  /*4060*/  F2FP.BF16.F32.PACK_AB R51, R55, R54 ;  /* 0x000000363733723e */ /* 0x000fe400000010ff */
[----:B------:R-:W-:Y:S01]  /*4070*/  F2FP.BF16.F32.PACK_AB R57, R59, R58 ;  /* 0x0000003a3b39723e */ /* 0x000fe200000010ff */
[----:B------:R-:W-:Y:S01]  /*4080*/  IMAD.SHL.U32 R0, R4, 0x40, RZ ;  /* 0x0000004004007824 */ /* 0x000fe200078e00ff */
[----:B------:R-:W-:-:S02]  /*4090*/  SHF.R.S32.HI R7, RZ, 0x1f, R4 ;  /* 0x0000001fff077819 */ /* 0x000fc40000011404 */
[----:B------:R-:W-:Y:S02]  /*40a0*/  F2FP.BF16.F32.PACK_AB R64, R65, R64 ;  /* 0x000000404140723e */ /* 0x000fe400000010ff */
[----:B------:R-:W-:Y:S02]  /*40b0*/  LEA.HI R5, R7, R4, RZ, 0x7 ;  /* 0x0000000407057211 */ /* 0x000fe400078f38ff */
[----:B------:R-:W-:Y:S02]  /*40c0*/  F2FP.BF16.F32.PACK_AB R58, R61, R60 ;  /* 0x0000003c3d3a723e */ /* 0x000fe400000010ff */
[----:B------:R-:W-:Y:S02]  /*40d0*/  SHF.R.S32.HI R6, RZ, 0x7, R5 ;  /* 0x00000007ff067819 */ /* 0x000fe40000011405 */
        /* <DEDUP_REMOVED lines=27> */
[----:B------:R-:W-:Y:S01]  /*4290*/  F2FP.BF16.F32.PACK_AB R115, R119, R118 ;  /* 0x000000767773723e */ /* 0x000fe200000010ff */
[----:B----4-:R-:W-:Y:S01]  /*42a0*/  IMAD.SHL.U32 R3, R2, 0x10, RZ ;  /* 0x0000001002037824 */ /* 0x010fe200078e00ff */
[----:B------:R-:W-:Y:S02]  /*42b0*/  LOP3.LUT R2, R0, 0x1c0, RZ, 0xc0, !PT ;  /* 0x000001c000027812 */ /* 0x000fe400078ec0ff */
[----:B------:R-:W-:Y:S02]  /*42c0*/  LEA.HI R0, R7, R4, RZ, 0x3 ;  /* 0x0000000407007211 */ /* 0x000fe400078f18ff */
[----:B------:R-:W-:Y:S02]  /*42d0*/  LOP3.LUT R3, R2, 0x30, R3, 0xf8, !PT ;  /* 0x0000003002037812 */ /* 0x000fe400078ef803 */
[----:B------:R-:W-:-:S02]  /*42e0*/  SHF.R.U32.HI R5, RZ, 0x3, R2 ;  /* 0x00000003ff057819 */ /* 0x000fc40000011602 */
[----:B------:R-:W-:Y:S01]  /*42f0*/  LOP3.LUT R0, R3, 0x8, R0, 0xf8, !PT ;  /* 0x0000000803007812 */ /* 0x000fe200078ef800 */
[----:B-----5:R-:W-:Y:S01]  /*4300*/  IMAD R3, R6, 0xc, R16 ;  /* 0x0000000c06037824 */ /* 0x020fe200078e0210 */
[----:B------:R-:W-:Y:S02]  /*4310*/  LEA.HI R4, R7, R4, RZ, 0x5 ;  /* 0x0000000407047211 */ /* 0x000fe400078f28ff */
[----:B------:R-:W-:Y:S02]  /*4320*/  LOP3.LUT R0, R0, R5, RZ, 0x3c, !PT ;  /* 0x0000000500007212 */ /* 0x000fe400078e3cff */
[----:B------:R-:W-:-:S03]  /*4330*/  SHF.R.S32.HI R2, RZ, 0x5, R4 ;  /* 0x00000005ff027819 */ /* 0x000fc60000011404 */
[----:B------:R-:W-:-:S03]  /*4340*/  IMAD.U32 R0, R3, 0x200, R0 ;  /* 0x0000020003007824 */ /* 0x000fc600078e0000 */
[----:B------:R-:W3:Y:S02]  /*4350*/  SHFL.IDX PT, R2, R2, RZ, 0x1f ;  /* 0x00001fff02027589 */ /* 0x000ee400000e0000 */
[----:B------:R-:W-:Y:S01]  /*4360*/  LEA R0, R0, UR37, 0x1 ;  /* 0x0000002500007c11 */ /* 0x000fe2000f8e08ff */
[----:B------:R-:W-:Y:S01]  /*4370*/  BAR.SYNC.DEFER_BLOCKING 0x1, 0x180 ;  /* 0x0046000000007b1d */ /* 0x000fe20000010000 */
[----:B---3--:R-:W-:-:S05]  /*4380*/  ISETP.NE.AND P0, PT, R2, 0xb, PT ;  /* 0x0000000b0200780c */ /* 0x008fca0003f05270 */
[----:B------:R3:W-:Y:S04]  /*4390*/  STSM.16.MT88.4 [R0+0x9000], R24 ;  /* 0x0090001800007844 */ /* 0x0007e80000004200 */
[----:B------:R3:W-:Y:S04]  /*43a0*/  STSM.16.MT88.4 [R0+0x9800], R32 ;  /* 0x0098002000007844 */ /* 0x0007e80000004200 */
[----:B------:R3:W-:Y:S04]  /*43b0*/  STSM.16.MT88.4 [R0+0xa000], R40 ;  /* 0x00a0002800007844 */ /* 0x0007e80000004200 */
[----:B------:R3:W-:Y:S04]  /*43c0*/  STSM.16.MT88.4 [R0+0xa800], R48 ;  /* 0x00a8003000007844 */ /* 0x0007e80000004200 */
[----:B------:R3:W-:Y:S04]  /*43d0*/  STSM.16.MT88.4 [R0+0xb000], R56 ;  /* 0x00b0003800007844 */ /* 0x0007e80000004200 */
[----:B------:R3:W-:Y:S04]  /*43e0*/  STSM.16.MT88.4 [R0+0xb800], R64 ;  /* 0x00b8004000007844 */ /* 0x0007e80000004200 */
[----:B------:R3:W-:Y:S04]  /*43f0*/  STSM.16.MT88.4 [R0], R72 ;  /* 0x0000004800007844 */ /* 0x0007e80000004200 */
[----:B------:R3:W-:Y:S04]  /*4400*/  STSM.16.MT88.4 [R0+0x800], R80 ;  /* 0x0008005000007844 */ /* 0x0007e80000004200 */
[----:B------:R3:W-:Y:S04]  /*4410*/  STSM.16.MT88.4 [R0+0x1000], R88 ;  /* 0x0010005800007844 */ /* 0x0007e80000004200 */
[----:B------:R3:W-:Y:S04]  /*4420*/  STSM.16.MT88.4 [R0+0x1800], R96 ;  /* 0x0018006000007844 */ /* 0x0007e80000004200 */
[----:B------:R3:W-:Y:S04]  /*4430*/  STSM.16.MT88.4 [R0+0x2000], R104 ;  /* 0x0020006800007844 */ /* 0x0007e80000004200 */
[----:B------:R3:W-:Y:S01]  /*4440*/  STSM.16.MT88.4 [R0+0x2800], R112 ;  /* 0x0028007000007844 */ /* 0x0007e20000004200 */
[----:B------:R-:W-:Y:S01]  /*4450*/  @!PT LDS RZ, [RZ] ;  /* 0x00000000fffff984 */ /* 0x000fe20000000800 */
[----:B------:R-:W-:Y:S01]  /*4460*/  @!PT LDS RZ, [RZ] ;  /* 0x00000000fffff984 */ /* 0x000fe20000000800 */
[----:B------:R-:W-:Y:S01]  /*4470*/  @!PT LDS RZ, [RZ] ;  /* 0x00000000fffff984 */ /* 0x000fe20000000800 */
[----:B------:R-:W-:Y:S01]  /*4480*/  @!PT LDS RZ, [RZ] ;  /* 0x00000000fffff984 */ /* 0x000fe20000000800 */
[----:B------:R4:W-:Y:S06]  /*4490*/  MEMBAR.ALL.CTA ;  /* 0x0000000000007992 */ /* 0x0009ec0000008000 */
[----:B----4-:R-:W4:Y:S02]  /*44a0*/  FENCE.VIEW.ASYNC.S ;  /* 0x00000000000073c6 */ /* 0x010f240000000000 */
[----:B----4-:R-:W-:Y:S06]  /*44b0*/  BAR.ARV 0x1, 0x1a0 ;  /* 0x0046800000007b1d */ /* 0x010fec0000002000 */
[----:B------:R-:W-:Y:S05]  /*44c0*/  @P0 BRA `(.L_x_29) ;  /* 0x0000000000b00947 */ /* 0x000fea0003800000 */
[----:B------:R-:W-:Y:S01]  /*44d0*/  BAR.SYNC.DEFER_BLOCKING 0x1, 0x1a0 ;  /* 0x0046800000007b1d */ /* 0x000fe20000010000 */
[----:B------:R-:W-:-:S05]  /*44e0*/  ELECT P0, URZ, PT ;  /* 0x00000000003f782f */ /* 0x000fca0003800000 */
[----:B------:R-:W-:Y:S08]  /*44f0*/  BSSY B0, `(.L_x_29) ;  /* 0x0000029000007945 */ /* 0x000ff00003800000 */
[----:B------:R-:W-:Y:S05]  /*4500*/  @!P0 BRA `(.L_x_30) ;  /* 0x00000000009c8947 */ /* 0x000fea0003800000 */
[----:B------:R-:W4:Y:S01]  /*4510*/  S2UR UR10, SR_CTAID.X ;  /* 0x00000000000a79c3 */ /* 0x000f220000002500 */
[----:B------:R-:W-:Y:S01]  /*4520*/  ULDC.64 UR6, c[0x0][0x198] ;  /* 0x0000660000067ab9 */ /* 0x000fe20000000a00 */
[----:B------:R-:W-:Y:S02]  /*4530*/  UIADD3 UR8, UR37, 0x9000, URZ ;  /* 0x0000900025087890 */ /* 0x000fe4000fffe03f */
[----:B------:R-:W-:Y:S02]  /*4540*/  UIADD3 UR4, UP0, UR6, 0x770, URZ ;  /* 0x0000077006047890 */ /* 0x000fe4000ff1e03f */
[----:B------:R-:W-:Y:S02]  /*4550*/  UIADD3 UR40, UR37, 0xc000, URZ ;  /* 0x0000c00025287890 */ /* 0x000fe4000fffe03f */
[----:B------:R-:W5:Y:S01]  /*4560*/  S2UR UR11, SR_CTAID.Y ;  /* 0x00000000000b79c3 */ /* 0x000f620000002600 */
[----:B------:R-:W-:Y:S02]  /*4570*/  UIADD3.X UR5, URZ, UR7, URZ, UP0, !UPT ;  /* 0x000000073f057290 */ /* 0x000fe400087fe43f */
[----:B------:R-:W-:-:S02]  /*4580*/  UIADD3 UR6, UP0, UR6, 0x670, URZ ;  /* 0x0000067006067890 */ /* 0x000fc4000ff1e03f */
[----:B------:R-:W-:Y:S02]  /*4590*/  UIADD3 UR32, UR37, 0xf000, URZ ;  /* 0x0000f00025207890 */ /* 0x000fe4000fffe03f */
[----:B------:R-:W-:Y:S01]  /*45a0*/  UIADD3.X UR7, URZ, UR7, URZ, UP0, !UPT ;  /* 0x000000073f077290 */ /* 0x000fe200087fe43f */
[----:B------:R-:W1:Y:S01]  /*45b0*/  S2UR UR12, SR_CTAID.Z ;  /* 0x00000000000c79c3 */ /* 0x000e620000002700 */
[----:B------:R-:W-:Y:S02]  /*45c0*/  UIADD3 UR24, UR37, 0x3000, URZ ;  /* 0x0000300025187890 */ /* 0x000fe4000fffe03f */
[----:B------:R-:W-:Y:S01]  /*45d0*/  UIADD3 UR16, UR37, 0x6000, URZ ;  /* 0x0000600025107890 */ /* 0x000fe2000fffe03f */
[----:B------:R-:W-:Y:S01]  /*45e0*/  UMOV UR9, URZ ;  /* 0x0000003f00097c82 */ /* 0x000fe20008000000 */
[----:B------:R-:W-:Y:S01]  /*45f0*/  UMOV UR41, 0x40 ;  /* 0x0000004000297882 */ /* 0x000fe20000000000 */
[----:B------:R-:W-:Y:S01]  /*4600*/  UMOV UR33, 0x80 ;  /* 0x0000008000217882 */ /* 0x000fe20000000000 */
[----:B----4-:R-:W-:Y:S01]  /*4610*/  UIMAD UR10, UR10, 0x60, URZ ;  /* 0x000000600a0a78a4 */ /* 0x010fe2000f8e023f */
[----:B------:R-:W-:Y:S01]  /*4620*/  UMOV UR25, 0x40 ;  /* 0x0000004000197882 */ /* 0x000fe20000000000 */
[----:B------:R-:W-:-:S05]  /*4630*/  UMOV UR17, 0x80 ;  /* 0x0000008000117882 */ /* 0x000fca0000000000 */
[----:B------:R-:W-:Y:S01]  /*4640*/  UMOV UR42, UR10 ;  /* 0x0000000a002a7c82 */ /* 0x000fe20008000000 */
[----:B-----5:R-:W-:Y:S01]  /*4650*/  UMOV UR43, UR11 ;  /* 0x0000000b002b7c82 */ /* 0x020fe20008000000 */
[----:B------:R-:W-:Y:S01]  /*4660*/  UMOV UR35, UR11 ;  /* 0x0000000b00237c82 */ /* 0x000fe20008000000 */
[----:B------:R-:W-:Y:S01]  /*4670*/  UMOV UR34, UR10 ;  /* 0x0000000a00227c82 */ /* 0x000fe20008000000 */
[----:B------:R-:W-:Y:S01]  /*4680*/  UMOV UR27, UR11 ;  /* 0x0000000b001b7c82 */ /* 0x000fe20008000000 */
[----:B------:R-:W-:Y:S01]  /*4690*/  UMOV UR26, UR10 ;  /* 0x0000000a001a7c82 */ /* 0x000fe20008000000 */
[----:B------:R-:W-:Y:S01]  /*46a0*/  UMOV UR19, UR11 ;  /* 0x0000000b00137c82 */ /* 0x000fe20008000000 */
[----:B------:R-:W-:Y:S01]  /*46b0*/  UMOV UR18, UR10 ;  /* 0x0000000a00127c82 */ /* 0x000fe20008000000 */
[----:B-1----:R-:W-:Y:S01]  /*46c0*/  UMOV UR44, UR12 ;  /* 0x0000000c002c7c82 */ /* 0x002fe20008000000 */
[----:B------:R1:W-:Y:S01]  /*46d0*/  UTMASTG.4D [UR8], [UR4] ;  /* 0x00000008040073b5 */ /* 0x0003e20008018000 */
[----:B------:R-:W-:Y:S01]  /*46e0*/  UMOV UR36, UR12 ;  /* 0x0000000c00247c82 */ /* 0x000fe20008000000 */
[----:B------:R-:W-:Y:S01]  /*46f0*/  UMOV UR28, UR12 ;  /* 0x0000000c001c7c82 */ /* 0x000fe20008000000 */
[----:B------:R-:W-:Y:S01]  /*4700*/  UMOV UR20, UR12 ;  /* 0x0000000c00147c82 */ /* 0x000fe20008000000 */
[----:B------:R4:W-:Y:S01]  /*4710*/  UTMASTG.4D [UR40], [UR4] ;  /* 0x00000028040073b5 */ /* 0x0009e20008018000 */
[----:B------:R4:W-:Y:S01]  /*4720*/  UTMASTG.4D [UR32], [UR4] ;  /* 0x00000020040073b5 */ /* 0x0009e20008018000 */
[----:B-1----:R-:W-:-:S02]  /*4730*/  UMOV UR8, UR37 ;  /* 0x0000002500087c82 */ /* 0x002fc40008000000 */
[----:B------:R4:W-:Y:S01]  /*4740*/  UTMASTG.4D [UR8], [UR6] ;  /* 0x00000008060073b5 */ /* 0x0009e20008018000 */
[----:B------:R4:W-:Y:S01]  /*4750*/  UTMASTG.4D [UR24], [UR6] ;  /* 0x00000018060073b5 */ /* 0x0009e20008018000 */
[----:B------:R4:W-:Y:S02]  /*4760*/  UTMASTG.4D [UR16], [UR6] ;  /* 0x00000010060073b5 */ /* 0x0009e40008018000 */
[----:B----4-:R0:W-:Y:S02]  /*4770*/  UTMACMDFLUSH ;  /* 0x00000000000079b7 */ /* 0x0101e40000000000 */
.L_x_30:
[----:B------:R-:W-:Y:S05]  /*4780*/  BSYNC B0 ;  /* 0x0000000000007941 */ /* 0x000fea0003800000 */
.L_x_29:
[----:B------:R-:W-:-:S04]  /*4790*/  DEPBAR.LE SB0, 0x0 ;  /* 0x000080000000791a */ /* 0x000fc80000000000 */
[----:B------:R-:W-:Y:S05]  /*47a0*/  EXIT ;  /* 0x000000000000794d */ /* 0x000fea0003800000 */
.L_x_4:
[----:B------:R-:W-:-:S08]  /*47b0*/  NOP ;  /* 0x0000000000007918 */ /* 0x000fd00000000000 */
[----:B------:R-:W1:-:S00]  /*47c0*/  USETMAXREG.DEALLOC.CTAPOOL 0x20 ;  /* 0x00000020000079c8 */ /* 0x000e4000080e0500 */
[----:B-1----:R-:W-:Y:S01]  /*47d0*/  LOP3.LUT R0, R0, 0x3, RZ, 0xc0, !PT ;  /* 0x0000000300007812 */ /* 0x002fe200078ec0ff */
[----:B------:R-:W-:-:S05]  /*47e0*/  IMAD.MOV.U32 R2, RZ, RZ, RZ ;  /* 0x000000ffff027224 */ /* 0x000fca00078e00ff */
[----:B------:R-:W1:Y:S02]  /*47f0*/  SHFL.IDX PT, R0, R0, RZ, 0x1f ;  /* 0x00001fff00007589 */ /* 0x000e6400000e0000 */
[----:B-1----:R-:W-:-:S13]  /*4800*/  ISETP.NE.AND P0, PT, R0, RZ, PT ;  /* 0x000000ff0000720c */ /* 0x002fda0003f05270 */
[----:B------:R-:W-:Y:S05]  /*4810*/  @!P0 BRA `(.L_x_31) ;  /* 0x0000000c00b88947 */ /* 0x000fea0003800000 */
[----:B------:R-:W-:-:S13]  /*4820*/  ISETP.NE.AND P0, PT, R0, 0x1, PT ;  /* 0x000000010000780c */ /* 0x000fda0003f05270 */
[----:B------:R-:W-:Y:S05]  /*4830*/  @P0 EXIT ;  /* 0x000000000000094d */ /* 0x000fea0003800000 */
[----:B------:R-:W1:Y:S02]  /*4840*/  S2UR UR12, SR_CTAID.Z ;  /* 0x00000000000c79c3 */ /* 0x000e640000002700 */
[----:B-1----:R-:W-:-:S13]  /*4850*/  ISETP.LE.AND P0, PT, RZ, UR12, PT ;  /* 0x0000000cff007c0c */ /* 0x002fda000bf03270 */
[----:B------:R-:W-:Y:S05]  /*4860*/  @!P0 EXIT ;  /* 0x000000000000894d */ /* 0x000fea0003800000 */
[----:B------:R-:W1:Y:S01]  /*4870*/  S2UR UR7, SR_CTAID.Y ;  /* 0x00000000000779c3 */ /* 0x000e620000002600 */
[----:B------:R-:W-:Y:S01]  /*4880*/  ULDC.64 UR8, c[0x0][0x2d8] ;  /* 0x0000b60000087ab9 */ /* 0x000fe20000000a00 */
[----:B------:R-:W-:Y:S01]  /*4890*/  ULDC.64 UR10, c[0x0][0x2e0] ;  /* 0x0000b800000a7ab9 */ /* 0x000fe20000000a00 */
[----:B------:R-:W-:-:S05]  /*48a0*/  ELECT P0, URZ, PT ;  /* 0x00000000003f782f */ /* 0x000fca0003800000 */
[----:B------:R-:W2:Y:S01]  /*48b0*/  LDC R2, c[0x0][0x280] ;  /* 0x0000a000ff027b82 */ /* 0x000ea20000000800 */
[----:B-1----:R-:W-:-:S04]  /*48c0*/  USHF.R.S32.HI UR4, URZ, 0x1f, UR7 ;  /* 0x0000001f3f047899 */ /* 0x002fc80008011407 */
[----:B------:R-:W-:Y:S02]  /*48d0*/  UIMAD UR6, UR4, UR8, URZ ;  /* 0x00000008040672a4 */ /* 0x000fe4000f8e023f */
[----:B------:R-:W-:Y:S01]  /*48e0*/  UIMAD.WIDE.U32 UR4, UR7, UR8, URZ ;  /* 0x00000008070472a5 */ /* 0x000fe2000f8e003f */
[----:B--2---:R-:W-:Y:S01]  /*48f0*/  ISETP.GE.AND P1, PT, R2, 0x1, PT ;  /* 0x000000010200780c */ /* 0x004fe20003f26270 */
[----:B------:R-:W-:Y:S02]  /*4900*/  UIMAD UR7, UR7, UR9, UR6 ;  /* 0x00000009070772a4 */ /* 0x000fe4000f8e0206 */
[----:B------:R-:W-:Y:S02]  /*4910*/  USHF.R.S32.HI UR6, URZ, 0x1f, UR12 ;  /* 0x0000001f3f067899 */ /* 0x000fe4000801140c */
[----:B------:R-:W-:Y:S02]  /*4920*/  UIADD3 UR5, UR5, UR7, URZ ;  /* 0x0000000705057290 */ /* 0x000fe4000fffe03f */
[----:B------:R-:W-:-:S04]  /*4930*/  UIMAD UR6, UR6, UR10, URZ ;  /* 0x0000000a060672a4 */ /* 0x000fc8000f8e023f */
[----:B------:R-:W-:Y:S02]  /*4940*/  UIMAD UR8, UR12, UR11, UR6 ;  /* 0x0000000b0c0872a4 */ /* 0x000fe4000f8e0206 */
[----:B------:R-:W-:Y:S01]  /*4950*/  UIMAD.WIDE.U32 UR6, UR12, UR10, UR4 ;  /* 0x0000000a0c0672a5 */ /* 0x000fe2000f8e0004 */
[----:B------:R-:W-:Y:S11]  /*4960*/  @!P1 EXIT ;  /* 0x000000000000994d */ /* 0x000ff60003800000 */
[C---:B------:R-:W-:Y:S01]  /*4970*/  VIADD R0, R2.reuse, 0x3f ;  /* 0x0000003f02007836 */ /* 0x040fe20000000000 */
[----:B------:R-:W-:Y:S01]  /*4980*/  ISETP.GE.AND P1, PT, R2, 0x41, PT ;  /* 0x000000410200780c */ /* 0x000fe20003f26270 */
[----:B------:R-:W-:Y:S01]  /*4990*/  UIADD3 UR8, UR7, UR8, URZ ;  /* 0x0000000807087290 */ /* 0x000fe2000fffe03f */
[----:B------:R-:W-:Y:S02]  /*49a0*/  UMOV UR4, URZ ;  /* 0x0000003f00047c82 */ /* 0x000fe40008000000 */
[----:B------:R-:W-:-:S04]  /*49b0*/  SHF.R.S32.HI R3, RZ, 0x1f, R0 ;  /* 0x0000001fff037819 */ /* 0x000fc80000011400 */
[----:B------:R-:W-:-:S04]  /*49c0*/  LEA.HI R3, R3, R0, RZ, 0x6 ;  /* 0x0000000003037211 */ /* 0x000fc800078f30ff */
[----:B------:R-:W-:-:S04]  /*49d0*/  SHF.R.S32.HI R0, RZ, 0x6, R3 ;  /* 0x00000006ff007819 */ /* 0x000fc80000011403 */
[----:B------:R-:W-:-:S04]  /*49e0*/  VIMNMX R0, R0, 0x1, !PT ;  /* 0x0000000100007848 */ /* 0x000fc80007fe0100 */
[----:B------:R-:W-:Y:S01]  /*49f0*/  LOP3.LUT R3, R0, 0x1, RZ, 0xc0, !PT ;  /* 0x0000000100037812 */ /* 0x000fe200078ec0ff */
[----:B------:R-:W-:Y:S06]  /*4a00*/  @!P1 BRA `(.L_x_32) ;  /* 0x0000000800209947 */ /* 0x000fec0003800000 */
[----:B------:R-:W-:Y:S01]  /*4a10*/  ULDC.64 UR20, c[0x0][0x2c0] ;  /* 0x0000b00000147ab9 */ /* 0x000fe20000000a00 */
[----:B------:R-:W-:Y:S01]  /*4a20*/  IMAD.IADD R0, R0, 0x1, -R3 ;  /* 0x0000000100007824 */ /* 0x000fe200078e0a03 */
[----:B------:R-:W-:Y:S01]  /*4a30*/  ULEA UR20, UP0, UR6, UR20, 0x2 ;  /* 0x0000001406147291 */ /* 0x000fe2000f80103f */
[----:B------:R-:W-:Y:S01]  /*4a40*/  UMOV UR4, URZ ;  /* 0x0000003f00047c82 */ /* 0x000fe20008000000 */
[----:B------:R-:W-:Y:S02]  /*4a50*/  UMOV UR5, URZ ;  /* 0x0000003f00057c82 */ /* 0x000fe40008000000 */
[----:B------:R-:W-:Y:S02]  /*4a60*/  ULEA.HI.X UR21, UR6, UR21, UR8, 0x2, UP0 ;  /* 0x0000001506157291 */ /* 0x000fe400080f1408 */
[----:B------:R-:W-:Y:S02]  /*4a70*/  UIADD3 UR12, UP0, UR20, 0x4000, URZ ;  /* 0x00004000140c7890 */ /* 0x000fe4000ff1e03f */
[----:B------:R-:W-:-:S02]  /*4a80*/  UIADD3 UR14, UP1, UR20, 0x8000, URZ ;  /* 0x00008000140e7890 */ /* 0x000fc4000ff3e03f */
[----:B------:R-:W-:Y:S02]  /*4a90*/  UIADD3 UR16, UP2, UR20, 0xc000, URZ ;  /* 0x0000c00014107890 */ /* 0x000fe4000ff5e03f */
[----:B------:R-:W-:Y:S02]  /*4aa0*/  UIADD3 UR18, UP3, UR20, 0x10000, URZ ;  /* 0x0001000014127890 */ /* 0x000fe4000ff7e03f */
[----:B------:R-:W-:Y:S02]  /*4ab0*/  UIADD3 UR20, UP4, UR20, 0x14000, URZ ;  /* 0x0001400014147890 */ /* 0x000fe4000ff9e03f */
[----:B------:R-:W-:Y:S02]  /*4ac0*/  UIADD3.X UR13, URZ, UR21, URZ, UP0, !UPT ;  /* 0x000000153f0d7290 */ /* 0x000fe400087fe43f */
[----:B------:R-:W-:Y:S02]  /*4ad0*/  UIADD3.X UR15, URZ, UR21, URZ, UP1, !UPT ;  /* 0x000000153f0f7290 */ /* 0x000fe40008ffe43f */
[----:B------:R-:W-:-:S02]  /*4ae0*/  UIADD3.X UR17, URZ, UR21, URZ, UP2, !UPT ;  /* 0x000000153f117290 */ /* 0x000fc400097fe43f */
[----:B------:R-:W-:Y:S02]  /*4af0*/  UIADD3.X UR19, URZ, UR21, URZ, UP3, !UPT ;  /* 0x000000153f137290 */ /* 0x000fe40009ffe43f */
[----:B------:R-:W-:Y:S01]  /*4b00*/  UIADD3.X UR21, URZ, UR21, URZ, UP4, !UPT ;  /* 0x000000153f157290 */ /* 0x000fe2000a7fe43f */
[----:B------:R-:W-:-:S11]  /*4b10*/  ULDC.64 UR24, c[0x0][0x2c0] ;  /* 0x0000b00000187ab9 */ /* 0x000fd60000000a00 */
.L_x_53:
[----:B------:R-:W-:Y:S01]  /*4b20*/  UIMAD UR10, UR4, 0x6000, URZ ;  /* 0x00006000040a78a4 */ /* 0x000fe2000f8e023f */
[----:B------:R-:W-:Y:S01]  /*4b30*/  BAR.SYNC.DEFER_BLOCKING 0xd, 0xa0 ;  /* 0x0342800000007b1d */ /* 0x000fe20000010000 */
[----:B------:R-:W-:Y:S02]  /*4b40*/  UIMAD UR9, UR5, 0x3000, URZ ;  /* 0x00003000050978a4 */ /* 0x000fe4000f8e023f */
[----:B------:R-:W-:Y:S02]  /*4b50*/  UIMAD.WIDE UR28, UR10, 0x4, UR12 ;  /* 0x000000040a1c78a5 */ /* 0x000fe4000f8e020c */
[----:B------:R-:W-:Y:S01]  /*4b60*/  UIMAD.WIDE UR26, UR10, 0x4, UR14 ;  /* 0x000000040a1a78a5 */ /* 0x000fe2000f8e020e */
[----:B------:R-:W-:Y:S01]  /*4b70*/  BSSY B0, `(.L_x_33) ;  /* 0x0000012000007945 */ /* 0x000fe20003800000 */
[----:B------:R-:W-:Y:S02]  /*4b80*/  UIMAD.WIDE UR30, UR10, 0x4, UR16 ;  /* 0x000000040a1e78a5 */ /* 0x000fe4000f8e0210 */
[----:B------:R-:W-:-:S02]  /*4b90*/  UIMAD.WIDE UR32, UR10, 0x4, UR18 ;  /* 0x000000040a2078a5 */ /* 0x000fc4000f8e0212 */
[----:B------:R-:W-:Y:S01]  /*4ba0*/  UIMAD.WIDE UR10, UR10, 0x4, UR20 ;  /* 0x000000040a0a78a5 */ /* 0x000fe2000f8e0214 */
[----:B------:R-:W-:Y:S11]  /*4bb0*/  @!P0 BRA `(.L_x_34) ;  /* 0x0000000000348947 */ /* 0x000ff60003800000 */
[----:B------:R-:W1:Y:S01]  /*4bc0*/  S2UR UR23, SR_CgaCtaId ;  /* 0x00000000001779c3 */ /* 0x000e620000008800 */
[----:B------:R-:W-:Y:S01]  /*4bd0*/  UIADD3 UR34, UP0, UR9, UR6, URZ ;  /* 0x0000000609227290 */ /* 0x000fe2000ff1e03f */
[----:B------:R-:W-:-:S03]  /*4be0*/  UMOV UR22, 0x400 ;  /* 0x0000040000167882 */ /* 0x000fc60000000000 */
[----:B------:R-:W-:Y:S02]  /*4bf0*/  ULEA.HI.X.SX32 UR35, UR9, UR8, 0x1, UP0 ;  /* 0x0000000809237291 */ /* 0x000fe400080f0e3f */
[----:B------:R-:W-:-:S04]  /*4c00*/  ULEA UR36, UP0, UR34, UR24, 0x2 ;  /* 0x0000001822247291 */ /* 0x000fc8000f80103f */
[----:B------:R-:W-:-:S03]  /*4c10*/  ULEA.HI.X UR37, UR34, UR25, UR35, 0x2, UP0 ;  /* 0x0000001922257291 */ /* 0x000fc600080f1423 */
[----:B------:R-:W-:Y:S01]  /*4c20*/  UMOV UR34, 0x0 ;  /* 0x0000000000227882 */ /* 0x000fe20000000000 */
[----:B------:R-:W-:Y:S01]  /*4c30*/  UMOV UR35, 0x14f00000 ;  /* 0x14f0000000237882 */ /* 0x000fe20000000000 */
[----:B-1----:R-:W-:-:S03]  /*4c40*/  ULEA UR22, UR23, UR22, 0x18 ;  /* 0x0000001617167291 */ /* 0x002fc6000f8ec03f */
[----:B------:R-:W-:Y:S01]  /*4c50*/  UMOV UR23, 0x400 ;  /* 0x0000040000177882 */ /* 0x000fe20000000000 */
[----:B------:R-:W-:-:S09]  /*4c60*/  UIADD3 UR22, UR22, 0x12000, URZ ;  /* 0x0001200016167890 */ /* 0x000fd2000fffe03f */
[----:B------:R1:W-:Y:S02]  /*4c70*/  UBLKRED.G.S.ADD.F32.RN [UR36], [UR22], UR23, desc[UR34] ;  /* 0x00002224160073bb */ /* 0x0003e400080a1417 */
[----:B-1----:R0:W-:Y:S02]  /*4c80*/  UTMACMDFLUSH ;  /* 0x00000000000079b7 */ /* 0x0021e40000000000 */
.L_x_34:
[----:B------:R-:W-:Y:S05]  /*4c90*/  BSYNC B0 ;  /* 0x0000000000007941 */ /* 0x000fea0003800000 */
.L_x_33:
[----:B------:R-:W-:Y:S06]  /*4ca0*/  BAR.SYNC.DEFER_BLOCKING 0xe, 0xa0 ;  /* 0x0382800000007b1d */ /* 0x000fec0000010000 */
[----:B------:R-:W-:Y:S04]  /*4cb0*/  BSSY B0, `(.L_x_35) ;  /* 0x000000b000007945 */ /* 0x000fe80003800000 */
[----:B------:R-:W-:Y:S05]  /*4cc0*/  @!P0 BRA `(.L_x_36) ;  /* 0x0000000000248947 */ /* 0x000fea0003800000 */
[----:B------:R-:W1:Y:S01]  /*4cd0*/  S2UR UR23, SR_CgaCtaId ;  /* 0x00000000001779c3 */ /* 0x000e620000008800 */
[----:B------:R-:W-:Y:S01]  /*4ce0*/  UMOV UR22, 0x400 ;  /* 0x0000040000167882 */ /* 0x000fe20000000000 */
[----:B------:R-:W-:Y:S01]  /*4cf0*/  UMOV UR34, 0x0 ;  /* 0x0000000000227882 */ /* 0x000fe20000000000 */
[----:B------:R-:W-:Y:S01]  /*4d00*/  UMOV UR35, 0x14f00000 ;  /* 0x14f0000000237882 */ /* 0x000fe20000000000 */
[----:B-1----:R-:W-:-:S03]  /*4d10*/  ULEA UR22, UR23, UR22, 0x18 ;  /* 0x0000001617167291 */ /* 0x002fc6000f8ec03f */
[----:B------:R-:W-:Y:S01]  /*4d20*/  UMOV UR23, 0x400 ;  /* 0x0000040000177882 */ /* 0x000fe20000000000 */
[----:B------:R-:W-:-:S09]  /*4d30*/  UIADD3 UR22, UR22, 0x16000, URZ ;  /* 0x0001600016167890 */ /* 0x000fd2000fffe03f */
[----:B------:R1:W-:Y:S02]  /*4d40*/  UBLKRED.G.S.ADD.F32.RN [UR28], [UR22], UR23, desc[UR34] ;  /* 0x0000221c160073bb */ /* 0x0003e400080a1417 */
[----:B-1----:R0:W-:Y:S02]  /*4d50*/  UTMACMDFLUSH ;  /* 0x00000000000079b7 */ /* 0x0021e40000000000 */
.L_x_36:
[----:B------:R-:W-:Y:S05]  /*4d60*/  BSYNC B0 ;  /* 0x0000000000007941 */ /* 0x000fea0003800000 */
.L_x_35:
        /* <DEDUP_REMOVED lines=10> */
[----:B------:R1:W-:Y:S01]  /*4e10*/  UBLKRED.G.S.ADD.F32.RN [UR26], [UR22], UR23, desc[UR28] ;  /* 0x00001c1a160073bb */ /* 0x0003e200080a1417 */
[----:B------:R0:W-:Y:S01]  /*4e20*/  UTMACMDFLUSH ;  /* 0x00000000000079b7 */ /* 0x0001e20000000000 */
[----:B-1----:R-:W-:-:S04]  /*4e30*/  DEPBAR.LE SB0, 0x2 ;  /* 0x000080800000791a */ /* 0x002fc80000000000 */
.L_x_38:
[----:B------:R-:W-:Y:S05]  /*4e40*/  BSYNC B0 ;  /* 0x0000000000007941 */ /* 0x000fea0003800000 */
.L_x_37:
[----:B------:R-:W-:Y:S06]  /*4e50*/  BAR.ARV 0xa, 0xa0 ;  /* 0x0282800000007b1d */ /* 0x000fec0000002000 */
[----:B------:R-:W-:Y:S04]  /*4e60*/  BSSY B0, `(.L_x_39) ;  /* 0x0000003000007945 */ /* 0x000fe80003800000 */
[----:B------:R-:W-:Y:S05]  /*4e70*/  @!P0 BRA `(.L_x_40) ;  /* 0x0000000000048947 */ /* 0x000fea0003800000 */
[----:B------:R-:W-:-:S04]  /*4e80*/  DEPBAR.LE SB0, 0x1 ;  /* 0x000080400000791a */ /* 0x000fc80000000000 */
.L_x_40:
[----:B------:R-:W-:Y:S05]  /*4e90*/  BSYNC B0 ;  /* 0x0000000000007941 */ /* 0x000fea0003800000 */
.L_x_39:
[----:B------:R-:W-:Y:S06]  /*4ea0*/  BAR.ARV 0xb, 0xa0 ;  /* 0x02c2800000007b1d */ /* 0x000fec0000002000 */
[----:B------:R-:W-:Y:S04]  /*4eb0*/  BSSY B0, `(.L_x_41) ;  /* 0x0000003000007945 */ /* 0x000fe80003800000 */
[----:B------:R-:W-:Y:S05]  /*4ec0*/  @!P0 BRA `(.L_x_42) ;  /* 0x0000000000048947 */ /* 0x000fea0003800000 */
[----:B------:R-:W-:-:S04]  /*4ed0*/  DEPBAR.LE SB0, 0x0 ;  /* 0x000080000000791a */ /* 0x000fc80000000000 */
.L_x_42:
[----:B------:R-:W-:Y:S05]  /*4ee0*/  BSYNC B0 ;  /* 0x0000000000007941 */ /* 0x000fea0003800000 */
.L_x_41:
[----:B------:R-:W-:Y:S06]  /*4ef0*/  BAR.ARV 0xc, 0xa0 ;  /* 0x0302800000007b1d */ /* 0x000fec0000002000 */
[----:B------:R-:W-:Y:S02]  /*4f00*/  BSSY B0, `(.L_x_43) ;  /* 0x000000c000007945 */ /* 0x000fe40003800000 */
[----:B------:R-:W-:Y:S06]  /*4f10*/  BAR.SYNC.DEFER_BLOCKING 0xd, 0xa0 ;  /* 0x0342800000007b1d */ /* 0x000fec0000010000 */
        /* <DEDUP_REMOVED lines=10> */
.L_x_44:
[----:B------:R-:W-:Y:S05]  /*4fc0*/  BSYNC B0 ;  /* 0x0000000000007941 */ /* 0x000fea0003800000 */
.L_x_43:
        /* <DEDUP_REMOVED lines=12> */
.L_x_46:
[----:B------:R-:W-:Y:S05]  /*5090*/  BSYNC B0 ;  /* 0x0000000000007941 */ /* 0x000fea0003800000 */
.L_x_45:
        /* <DEDUP_REMOVED lines=13> */
.L_x_48:
[----:B------:R-:W-:Y:S05]  /*5170*/  BSYNC B0 ;  /* 0x0000000000007941 */ /* 0x000fea0003800000 */
.L_x_47:
[----:B------:R-:W-:Y:S06]  /*5180*/  BAR.ARV 0xa, 0xa0 ;  /* 0x0282800000007b1d */ /* 0x000fec0000002000 */
[----:B------:R-:W-:Y:S04]  /*5190*/  BSSY B0, `(.L_x_49) ;  /* 0x0000003000007945 */ /* 0x000fe80003800000 */
[----:B------:R-:W-:Y:S05]  /*51a0*/  @!P0 BRA `(.L_x_50) ;  /* 0x0000000000048947 */ /* 0x000fea0003800000 */
[----:B------:R-:W-:-:S04]  /*51b0*/  DEPBAR.LE SB0, 0x1 ;  /* 0x000080400000791a */ /* 0x000fc80000000000 */
.L_x_50:
[----:B------:R-:W-:Y:S05]  /*51c0*/  BSYNC B0 ;  /* 0x0000000000007941 */ /* 0x000fea0003800000 */
.L_x_49:
[----:B------:R-:W-:Y:S01]  /*51d0*/  VIADD R0, R0, 0xfffffffe ;  /* 0xfffffffe00007836 */ /* 0x000fe20000000000 */
[----:B------:R-:W-:Y:S06]  /*51e0*/  BAR.ARV 0xb, 0xa0 ;  /* 0x02c2800000007b1d */ /* 0x000fec0000002000 */
[----:B------:R-:W-:Y:S01]  /*51f0*/  BSSY B0, `(.L_x_51) ;  /* 0x0000004000007945 */ /* 0x000fe20003800000 */
[----:B------:R-:W-:-:S03]  /*5200*/  ISETP.NE.AND P1, PT, R0, RZ, PT ;  /* 0x000000ff0000720c */ /* 0x000fc60003f25270 */
[----:B------:R-:W-:Y:S10]  /*5210*/  @!P0 BRA `(.L_x_52) ;  /* 0x0000000000048947 */ /* 0x000ff40003800000 */
[----:B------:R-:W-:-:S04]  /*5220*/  DEPBAR.LE SB0, 0x0 ;  /* 0x000080000000791a */ /* 0x000fc80000000000 */
.L_x_52:
[----:B------:R-:W-:Y:S05]  /*5230*/  BSYNC B0 ;  /* 0x0000000000007941 */ /* 0x000fea0003800000 */
.L_x_51:
[----:B------:R-:W-:Y:S06]  /*5240*/  BAR.ARV 0xc, 0xa0 ;  /* 0x0302800000007b1d */ /* 0x000fec0000002000 */
[----:B------:R-:W-:Y:S02]  /*5250*/  UIADD3 UR5, UR5, 0x2, URZ ;  /* 0x0000000205057890 */ /* 0x000fe4000fffe03f */
[----:B------:R-:W-:Y:S01]  /*5260*/  UIADD3 UR4, UR4, 0x1, URZ ;  /* 0x0000000104047890 */ /* 0x000fe2000fffe03f */
[----:B------:R-:W-:Y:S11]  /*5270*/  @P1 BRA `(.L_x_53) ;  /* 0xfffffff800281947 */ /* 0x000ff6000383ffff */
[----:B------:R-:W-:-:S12]  /*5280*/  UIADD3 UR4, UR9, 0x6000, URZ ;  /* 0x0000600009047890 */ /* 0x000fd8000fffe03f */
.L_x_32:
[----:B------:R-:W-:-:S13]  /*5290*/  ISETP.NE.AND P1, PT, R3, RZ, PT ;  /* 0x000000ff0300720c */ /* 0x000fda0003f25270 */
[----:B------:R-:W-:Y:S05]  /*52a0*/  @!P1 EXIT ;  /* 0x000000000000994d */ /* 0x000fea0003800000 */
[----:B------:R-:W-:Y:S06]  /*52b0*/  BAR.SYNC.DEFER_BLOCKING 0xd, 0xa0 ;  /* 0x0342800000007b1d */ /* 0x000fec0000010000 */
[----:B------:R-:W-:Y:S04]  /*52c0*/  BSSY B0, `(.L_x_54) ;  /* 0x0000010000007945 */ /* 0x000fe80003800000 */
[----:B------:R-:W-:Y:S05]  /*52d0*/  @!P0 BRA `(.L_x_55) ;  /* 0x0000000000388947 */ /* 0x000fea0003800000 */
[----:B------:R-:W1:Y:S01]  /*52e0*/  S2UR UR9, SR_CgaCtaId ;  /* 0x00000000000979c3 */ /* 0x000e620000008800 */
[----:B------:R-:W-:Y:S01]  /*52f0*/  UIADD3 UR12, UP0, UR4, UR6, URZ ;  /* 0x00000006040c7290 */ /* 0x000fe2000ff1e03f */
[----:B------:R-:W-:Y:S01]  /*5300*/  UMOV UR5, 0x400 ;  /* 0x0000040000057882 */ /* 0x000fe20000000000 */
[----:B------:R-:W-:Y:S02]  /*5310*/  ULDC.64 UR10, c[0x0][0x2c0] ;  /* 0x0000b000000a7ab9 */ /* 0x000fe40000000a00 */
        /* <DEDUP_REMOVED lines=10> */
.L_x_55:
[----:B------:R-:W-:Y:S05]  /*53c0*/  BSYNC B0 ;  /* 0x0000000000007941 */ /* 0x000fea0003800000 */
.L_x_54:
[----:B------:R-:W-:Y:S06]  /*53d0*/  BAR.SYNC.DEFER_BLOCKING 0xe, 0xa0 ;  /* 0x0382800000007b1d */ /* 0x000fec0000010000 */
[----:B------:R-:W-:Y:S04]  /*53e0*/  BSSY B0, `(.L_x_56) ;  /* 0x0000011000007945 */ /* 0x000fe80003800000 */
[----:B------:R-:W-:Y:S05]  /*53f0*/  @!P0 BRA `(.L_x_57) ;  /* 0x00000000003c8947 */ /* 0x000fea0003800000 */
[----:B------:R-:W1:Y:S01]  /*5400*/  S2UR UR12, SR_CgaCtaId ;  /* 0x00000000000c79c3 */ /* 0x000e620000008800 */
[----:B------:R-:W-:Y:S01]  /*5410*/  UIADD3 UR5, UR4, 0x1000, URZ ;  /* 0x0000100004057890 */ /* 0x000fe2000fffe03f */
[----:B------:R-:W-:Y:S01]  /*5420*/  UMOV UR9, 0x400 ;  /* 0x0000040000097882 */ /* 0x000fe20000000000 */
[----:B------:R-:W-:Y:S02]  /*5430*/  ULDC.64 UR10, c[0x0][0x2c0] ;  /* 0x0000b000000a7ab9 */ /* 0x000fe40000000a00 */
[----:B------:R-:W-:-:S04]  /*5440*/  UIADD3 UR13, UP0, UR5, UR6, URZ ;  /* 0x00000006050d7290 */ /* 0x000fc8000ff1e03f */
        /* <DEDUP_REMOVED lines=10> */
.L_x_57:
[----:B------:R-:W-:Y:S05]  /*54f0*/  BSYNC B0 ;  /* 0x0000000000007941 */ /* 0x000fea0003800000 */
.L_x_56:
        /* <DEDUP_REMOVED lines=19> */
.L_x_59:
[----:B------:R-:W-:Y:S05]  /*5630*/  BSYNC B0 ;  /* 0x0000000000007941 */ /* 0x000fea0003800000 */
.L_x_58:
[----:B------:R-:W-:Y:S06]  /*5640*/  BAR.ARV 0xa, 0xa0 ;  /* 0x0282800000007b1d */ /* 0x000fec0000002000 */
[----:B------:R-:W-:Y:S04]  /*5650*/  BSSY B0, `(.L_x_60) ;  /* 0x0000003000007945 */ /* 0x000fe80003800000 */
[----:B------:R-:W-:Y:S05]  /*5660*/  @!P0 BRA `(.L_x_61) ;  /* 0x0000000000048947 */ /* 0x000fea0003800000 */
[----:B------:R-:W-:-:S04]  /*5670*/  DEPBAR.LE SB0, 0x1 ;  /* 0x000080400000791a */ /* 0x000fc80000000000 */
.L_x_61:
[----:B------:R-:W-:Y:S05]  /*5680*/  BSYNC B0 ;  /* 0x0000000000007941 */ /* 0x000fea0003800000 */
.L_x_60:
[----:B------:R-:W-:Y:S06]  /*5690*/  BAR.ARV 0xb, 0xa0 ;  /* 0x02c2800000007b1d */ /* 0x000fec0000002000 */
[----:B------:R-:W-:Y:S04]  /*56a0*/  BSSY B0, `(.L_x_62) ;  /* 0x0000003000007945 */ /* 0x000fe80003800000 */
[----:B------:R-:W-:Y:S05]  /*56b0*/  @!P0 BRA `(.L_x_63) ;  /* 0x0000000000048947 */ /* 0x000fea0003800000 */
[----:B------:R-:W-:-:S04]  /*56c0*/  DEPBAR.LE SB0, 0x0 ;  /* 0x000080000000791a */ /* 0x000fc80000000000 */
.L_x_63:
[----:B------:R-:W-:Y:S05]  /*56d0*/  BSYNC B0 ;  /* 0x0000000000007941 */ /* 0x000fea0003800000 */
.L_x_62:
[----:B------:R-:W-:Y:S06]  /*56e0*/  BAR.ARV 0xc, 0xa0 ;  /* 0x0302800000007b1d */ /* 0x000fec0000002000 */
[----:B------:R-:W-:Y:S05]  /*56f0*/  EXIT ;  /* 0x000000000000794d */ /* 0x000fea0003800000 */
.L_x_31:
[----:B------:R-:W1:Y:S01]  /*5700*/  S2UR UR29, SR_CTAID.Z ;  /* 0x00000000001d79c3 */ /* 0x000e620000002700 */
[----:B------:R-:W-:Y:S02]  /*5710*/  IMAD.MOV.U32 R12, RZ, RZ, 0x1 ;  /* 0x00000001ff0c7424 */ /* 0x000fe400078e00ff */
[----:B------:R-:W-:Y:S01]  /*5720*/  IMAD.MOV.U32 R4, RZ, RZ, 0x1 ;  /* 0x00000001ff047424 */ /* 0x000fe200078e00ff */
[----:B-1----:R-:W-:-:S13]  /*5730*/  ISETP.LE.AND P0, PT, RZ, UR29, PT ;  /* 0x0000001dff007c0c */ /* 0x002fda000bf03270 */
[----:B------:R-:W-:Y:S05]  /*5740*/  @!P0 BRA `(.L_x_64) ;  /* 0x0000001c00bc8947 */ /* 0x000fea0003800000 */
[----:B------:R-:W1:Y:S01]  /*5750*/  S2R R13, SR_CTAID.Y ;  /* 0x00000000000d7919 */ /* 0x000e620000002600 */
[----:B------:R-:W2:Y:S01]  /*5760*/  LDC.64 R8, c[0x0][0x718] ;  /* 0x0001c600ff087b82 */ /* 0x000ea20000000a00 */
[----:B------:R-:W-:Y:S01]  /*5770*/  ULDC UR4, c[0x0][0x2e8] ;  /* 0x0000ba0000047ab9 */ /* 0x000fe20000000800 */
[----:B------:R-:W-:Y:S01]  /*5780*/  BSSY B0, `(.L_x_64) ;  /* 0x00001eb000007945 */ /* 0x000fe20003800000 */
[----:B------:R-:W3:Y:S01]  /*5790*/  S2R R11, SR_CTAID.Z ;  /* 0x00000000000b7919 */ /* 0x000ee20000002700 */
[----:B------:R-:W-:-:S04]  /*57a0*/  UISETP.NE.AND UP0, UPT, UR4, 0x1, UPT ;  /* 0x000000010400788c */ /* 0x000fc8000bf05270 */
[----:B------:R-:W2:Y:S07]  /*57b0*/  S2UR UR28, SR_CTAID.Y ;  /* 0x00000000001c79c3 */ /* 0x000eae0000002600 */
[----:B------:R-:W-:Y:S01]  /*57c0*/  @UP0 ULDC UR6, c[0x0][0x2ec] ;  /* 0x0000bb0000060ab9 */ /* 0x000fe20000000800 */
[----:B------:R-:W4:Y:S01]  /*57d0*/  LDC.64 R14, c[0x0][0x720] ;  /* 0x0001c800ff0e7b82 */ /* 0x000f220000000a00 */
[----:B------:R-:W-:-:S07]  /*57e0*/  @UP0 ULDC UR8, c[0x0][0x2f0] ;  /* 0x0000bc0000080ab9 */ /* 0x000fce0000000800 */
[----:B------:R-:W5:Y:S01]  /*57f0*/  LDC.64 R4, c[0x0][0x700] ;  /* 0x0001c000ff047b82 */ /* 0x000f620000000a00 */
[----:B-1----:R-:W-:-:S07]  /*5800*/  SHF.R.S32.HI R13, RZ, 0x1f, R13 ;  /* 0x0000001fff0d7819 */ /* 0x002fce000001140d */
[----:B------:R-:W1:Y:S01]  /*5810*/  LDC.64 R6, c[0x0][0x730] ;  /* 0x0001cc00ff067b82 */ /* 0x000e620000000a00 */
[----:B--2---:R-:W-:Y:S01]  /*5820*/  IMAD.WIDE.U32 R2, R8, UR28, RZ ;  /* 0x0000001c08027c25 */ /* 0x004fe2000f8e00ff */
[----:B------:R-:W-:Y:S01]  /*5830*/  UIMAD.WIDE.U32 UR6, UR28, UR6, URZ ;  /* 0x000000061c0672a5 */ /* 0x000fe2000f8e003f */
[----:B---3--:R-:W-:Y:S01]  /*5840*/  SHF.R.S32.HI R11, RZ, 0x1f, R11 ;  /* 0x0000001fff0b7819 */ /* 0x008fe2000001140b */
[----:B------:R-:W-:Y:S01]  /*5850*/  UMOV UR36, UR28 ;  /* 0x0000001c00247c82 */ /* 0x000fe20008000000 */
[----:B------:R-:W-:Y:S01]  /*5860*/  IMAD R0, R13, R8, RZ ;  /* 0x000000080d007224 */ /* 0x000fe200078e02ff */
[----:B------:R-:W-:-:S03]  /*5870*/  @UP0 USHF.R.U32.HI UR36, URZ, UR8, UR7 ;  /* 0x000000083f240299 */ /* 0x000fc60008011607 */
[----:B------:R-:W-:Y:S02]  /*5880*/  IMAD R9, R9, UR28, R0 ;  /* 0x0000001c09097c24 */ /* 0x000fe4000f8e0200 */
[----:B----4-:R-:W-:Y:S02]  /*5890*/  IMAD R0, R11, R14, RZ ;  /* 0x0000000e0b007224 */ /* 0x010fe400078e02ff */
[----:B------:R-:W-:Y:S02]  /*58a0*/  IMAD.IADD R3, R3, 0x1, R9 ;  /* 0x0000000103037824 */ /* 0x000fe400078e0209 */
[----:B------:R-:W2:Y:S01]  /*58b0*/  LDC.64 R8, c[0x0][0x738] ;  /* 0x0001ce00ff087b82 */ /* 0x000ea20000000a00 */
[----:B------:R-:W-:Y:S02]  /*58c0*/  IMAD R15, R15, UR29, R0 ;  /* 0x0000001d0f0f7c24 */ /* 0x000fe4000f8e0200 */
[----:B------:R-:W-:-:S04]  /*58d0*/  IMAD.WIDE.U32 R2, R14, UR29, R2 ;  /* 0x0000001d0e027c25 */ /* 0x000fc8000f8e0002 */
[----:B------:R-:W-:Y:S01]  /*58e0*/  IMAD.IADD R0, R3, 0x1, R15 ;  /* 0x0000000103007824 */ /* 0x000fe200078e020f */
[----:B-----5:R-:W-:Y:S01]  /*58f0*/  LEA R4, P0, R2, R4, 0x2 ;  /* 0x0000000402047211 */ /* 0x020fe200078010ff */
[----:B-1----:R-:W-:-:S03]  /*5900*/  IMAD R10, R13, R6, RZ ;  /* 0x000000060d0a7224 */ /* 0x002fc600078e02ff */
[----:B------:R-:W-:Y:S02]  /*5910*/  LEA.HI.X R0, R2, R5, R0, 0x2, P0 ;  /* 0x0000000502007211 */ /* 0x000fe400000f1400 */
[----:B------:R-:W-:Y:S01]  /*5920*/  ELECT P0, URZ, PT ;  /* 0x00000000003f782f */ /* 0x000fe20003800000 */
[----:B------:R-:W-:Y:S01]  /*5930*/  IMAD R3, R7, UR28, R10 ;  /* 0x0000001c07037c24 */ /* 0x000fe2000f8e020a */
[----:B------:R-:W-:Y:S01]  /*5940*/  R2UR UR4, R4 ;  /* 0x00000000040472ca */ /* 0x000fe200000e0000 */
[----:B------:R-:W-:Y:S01]  /*5950*/  IMAD.WIDE.U32 R6, R6, UR28, RZ ;  /* 0x0000001c06067c25 */ /* 0x000fe2000f8e00ff */
[----:B------:R-:W-:-:S03]  /*5960*/  R2UR UR5, R0 ;  /* 0x00000000000572ca */ /* 0x000fc600000e0000 */
[----:B------:R-:W-:Y:S02]  /*5970*/  IMAD.IADD R7, R7, 0x1, R3 ;  /* 0x0000000107077824 */ /* 0x000fe400078e0203 */
[----:B------:R-:W-:Y:S02]  /*5980*/  IMAD.MOV.U32 R2, RZ, RZ, RZ ;  /* 0x000000ffff027224 */ /* 0x000fe400078e00ff */
[----:B--2---:R-:W-:Y:S02]  /*5990*/  IMAD R0, R11, R8, RZ ;  /* 0x000000080b007224 */ /* 0x004fe400078e02ff */
[----:B------:R-:W-:-:S04]  /*59a0*/  IMAD.WIDE.U32 R6, R8, UR29, R6 ;  /* 0x0000001d08067c25 */ /* 0x000fc8000f8e0006 */
[----:B------:R-:W-:Y:S02]  /*59b0*/  IMAD R9, R9, UR29, R0 ;  /* 0x0000001d09097c24 */ /* 0x000fe4000f8e0200 */
[----:B------:R-:W-:Y:S01]  /*59c0*/  IMAD.MOV.U32 R4, RZ, RZ, 0x1 ;  /* 0x00000001ff047424 */ /* 0x000fe200078e00ff */
[----:B------:R-:W-:Y:S06]  /*59d0*/  @!P0 BRA `(.L_x_65) ;  /* 0x0000001c00148947 */ /* 0x000fec0003800000 */
[----:B------:R-:W1:Y:S01]  /*59e0*/  S2R R3, SR_CgaCtaId ;  /* 0x0000000000037919 */ /* 0x000e620000008800 */
[----:B------:R-:W-:Y:S01]  /*59f0*/  IMAD.MOV.U32 R10, RZ, RZ, 0x1 ;  /* 0x00000001ff0a7424 */ /* 0x000fe200078e00ff */
[----:B------:R-:W-:Y:S01]  /*5a00*/  MOV R0, 0x400 ;  /* 0x0000040000007802 */ /* 0x000fe20000000f00 */
[----:B------:R-:W-:Y:S01]  /*5a10*/  IMAD.IADD R11, R7, 0x1, R9 ;  /* 0x00000001070b7824 */ /* 0x000fe200078e0209 */
[----:B------:R-:W2:Y:S02]  /*5a20*/  S2R R16, SR_TID.X ;  /* 0x0000000000107919 */ /* 0x000ea40000002100 */
[----:B------:R-:W-:Y:S01]  /*5a30*/  SHF.L.U32 R10, R10, 0x1f, RZ ;  /* 0x0000001f0a0a7819 */ /* 0x000fe200000006ff */
[----:B------:R-:W3:Y:S01]  /*5a40*/  S2R R2, SR_CTAID.X ;  /* 0x0000000000027919 */ /* 0x000ee20000002500 */
[----:B-1----:R-:W-:-:S04]  /*5a50*/  LEA R0, R3, R0, 0x18 ;  /* 0x0000000003007211 */ /* 0x002fc800078ec0ff */
[----:B------:R-:W1:Y:S01]  /*5a60*/  SYNCS.PHASECHK.TRANS64.TRYWAIT P1, [R0+URZ+0x36420], R10 ;  /* 0x0364200a000075a7 */ /* 0x000e62000802017f */
[----:B--2---:R-:W-:Y:S01]  /*5a70*/  LOP3.LUT P0, RZ, R16, 0x7f, RZ, 0xc0, !PT ;  /* 0x0000007f10ff7812 */ /* 0x004fe2000780c0ff */
[----:B-1-3--:R-:W-:-:S12]  /*5a80*/  @!P1 BRA `(.L_x_66) ;  /* 0x0000001c00d09947 */ /* 0x00afd80003800000 */
.L_x_95:
[----:B------:R-:W-:Y:S02]  /*5a90*/  IMAD.MOV.U32 R12, RZ, RZ, 0x1 ;  /* 0x00000001ff0c7424 */ /* 0x000fe400078e00ff */
[----:B------:R-:W-:Y:S01]  /*5aa0*/  IMAD R4, R2, 0x60, RZ ;  /* 0x0000006002047824 */ /* 0x000fe200078e02ff */
[----:B------:R-:W-:Y:S06]  /*5ab0*/  @P0 BRA `(.L_x_67) ;  /* 0x0000000000180947 */ /* 0x000fec0003800000 */
[----:B------:R-:W2:Y:S01]  /*5ac0*/  S2R R5, SR_TID.X ;  /* 0x0000000000057919 */ /* 0x000ea20000002100 */
[----:B------:R-:W-:-:S04]  /*5ad0*/  IMAD.MOV.U32 R3, RZ, RZ, 0x6100 ;  /* 0x00006100ff037424 */ /* 0x000fc800078e00ff */
[----:B------:R3:W-:Y:S01]  /*5ae0*/  SYNCS.ARRIVE.TRANS64 RZ, [R0+URZ+0x36410], R3 ;  /* 0x0364100300ff79a7 */ /* 0x0007e2000800003f */
[----:B--2---:R-:W-:-:S13]  /*5af0*/  LOP3.LUT P1, RZ, R5, 0x1f, RZ, 0xc0, !PT ;  /* 0x0000001f05ff7812 */ /* 0x004fda000782c0ff */
[----:B---3--:R-:W-:Y:S05]  /*5b00*/  @!P1 BRA `(.L_x_67) ;  /* 0x0000000000049947 */ /* 0x008fea0003800000 */
[----:B------:R-:W-:Y:S01]  /*5b10*/  BPT.TRAP 0x1 ;  /* 0x000000040000795c */ /* 0x000fe20000300000 */
.L_x_67:
[----:B------:R-:W2:Y:S01]  /*5b20*/  LDC.64 R8, c[0x0][0x198] ;  /* 0x00006600ff087b82 */ /* 0x000ea20000000a00 */
[----:B------:R-:W-:Y:S01]  /*5b30*/  R2UR UR32, R0 ;  /* 0x00000000002072ca */ /* 0x000fe200000e0000 */
[----:B------:R-:W-:Y:S01]  /*5b40*/  UMOV UR27, URZ ;  /* 0x0000003f001b7c82 */ /* 0x000fe20008000000 */
[----:B------:R-:W-:Y:S01]  /*5b50*/  R2UR UR35, R4 ;  /* 0x00000000042372ca */ /* 0x000fe200000e0000 */
[----:B------:R-:W-:Y:S01]  /*5b60*/  UMOV UR30, 0x0 ;  /* 0x00000000001e7882 */ /* 0x000fe20000000000 */
[----:B------:R-:W-:Y:S01]  /*5b70*/  UMOV UR31, 0x14f00000 ;  /* 0x14f00000001f7882 */ /* 0x000fe20000000000 */
[----:B------:R-:W-:Y:S01]  /*5b80*/  UMOV UR26, URZ ;  /* 0x0000003f001a7c82 */ /* 0x000fe20008000000 */
[----:B------:R-:W-:Y:S01]  /*5b90*/  UMOV UR18, 0x40 ;  /* 0x0000004000127882 */ /* 0x000fe20000000000 */
[----:B------:R-:W3:Y:S01]  /*5ba0*/  LDC R16, c[0x0][0x280] ;  /* 0x0000a000ff107b82 */ /* 0x000ee20000000800 */
[----:B------:R-:W-:Y:S01]  /*5bb0*/  UMOV UR20, UR28 ;  /* 0x0000001c00147c82 */ /* 0x000fe20008000000 */
[----:B------:R-:W-:Y:S01]  /*5bc0*/  UMOV UR21, UR29 ;  /* 0x0000001d00157c82 */ /* 0x000fe20008000000 */
[----:B------:R-:W-:Y:S01]  /*5bd0*/  UMOV UR19, UR27 ;  /* 0x0000001b00137c82 */ /* 0x000fe20008000000 */
[----:B------:R-:W-:Y:S01]  /*5be0*/  UMOV UR10, 0x80 ;  /* 0x00000080000a7882 */ /* 0x000fe20000000000 */
[----:B------:R-:W-:Y:S01]  /*5bf0*/  UMOV UR12, UR28 ;  /* 0x0000001c000c7c82 */ /* 0x000fe20008000000 */
[----:B------:R-:W-:Y:S01]  /*5c00*/  UIADD3 UR24, UR32, 0x1e000, URZ ;  /* 0x0001e00020187890 */ /* 0x000fe2000fffe03f */
[----:B------:R-:W-:Y:S01]  /*5c10*/  IMAD.MOV.U32 R4, RZ, RZ, 0x1 ;  /* 0x00000001ff047424 */ /* 0x000fe200078e00ff */
[----:B------:R-:W-:-:S02]  /*5c20*/  UIADD3 UR25, UR32, 0x36410, URZ ;  /* 0x0003641020197890 */ /* 0x000fc4000fffe03f */
[----:B------:R-:W-:Y:S02]  /*5c30*/  UIADD3 UR16, UR32, 0x20000, URZ ;  /* 0x0002000020107890 */ /* 0x000fe4000fffe03f */
[----:B------:R-:W-:Y:S02]  /*5c40*/  UIADD3 UR8, UR32, 0x22000, URZ ;  /* 0x0002200020087890 */ /* 0x000fe4000fffe03f */
[----:B------:R-:W-:Y:S01]  /*5c50*/  UIADD3 UR40, UR32, 0x30000, URZ ;  /* 0x0003000020287890 */ /* 0x000fe2000fffe03f */
[----:B--2---:R-:W-:Y:S01]  /*5c60*/  IMAD.MOV.U32 R13, RZ, RZ, R8 ;  /* 0x000000ffff0d7224 */ /* 0x004fe200078e0008 */
[----:B------:R-:W-:Y:S01]  /*5c70*/  UIADD3 UR33, UR32, 0x36400, URZ ;  /* 0x0003640020217890 */ /* 0x000fe2000fffe03f */
[----:B------:R-:W-:Y:S01]  /*5c80*/  IMAD.MOV.U32 R14, RZ, RZ, R9 ;  /* 0x000000ffff0e7224 */ /* 0x000fe200078e0009 */
[----:B------:R-:W-:Y:S01]  /*5c90*/  UMOV UR17, UR25 ;  /* 0x0000001900117c82 */ /* 0x000fe20008000000 */
[----:B------:R-:W-:Y:S01]  /*5ca0*/  UMOV UR13, UR29 ;  /* 0x0000001d000d7c82 */ /* 0x000fe20008000000 */
[C---:B------:R-:W-:Y:S01]  /*5cb0*/  IADD3 R2, P2, R13.reuse, 0x2f0, RZ ;  /* 0x000002f00d027810 */ /* 0x040fe20007f5e0ff */
[----:B------:R-:W-:Y:S01]  /*5cc0*/  UMOV UR11, UR27 ;  /* 0x0000001b000b7c82 */ /* 0x000fe20008000000 */
[C---:B------:R-:W-:Y:S01]  /*5cd0*/  IADD3 R5, P3, R13.reuse, 0x3f0, RZ ;  /* 0x000003f00d057810 */ /* 0x040fe20007f7e0ff */
[----:B------:R-:W-:Y:S01]  /*5ce0*/  UMOV UR9, UR25 ;  /* 0x0000001900097c82 */ /* 0x000fe20008000000 */
[----:B------:R-:W-:Y:S01]  /*5cf0*/  R2UR UR14, R2 ;  /* 0x00000000020e72ca */ /* 0x000fe200000e0000 */
[----:B------:R-:W-:Y:S01]  /*5d00*/  UMOV UR42, 0x10 ;  /* 0x00000010002a7882 */ /* 0x000fe20000000000 */
[----:B------:R-:W-:Y:S01]  /*5d10*/  IADD3 R2, P1, R13, 0xf0, RZ ;  /* 0x000000f00d027810 */ /* 0x000fe20007f3e0ff */
[--C-:B------:R-:W-:Y:S01]  /*5d20*/  IMAD.X R15, RZ, RZ, R14.reuse, P3 ;  /* 0x000000ffff0f7224 */ /* 0x100fe200018e060e */
[----:B------:R-:W-:Y:S01]  /*5d30*/  R2UR UR6, R5 ;  /* 0x00000000050672ca */ /* 0x000fe200000e0000 */
[--C-:B------:R-:W-:Y:S01]  /*5d40*/  IMAD.X R5, RZ, RZ, R14.reuse, P2 ;  /* 0x000000ffff057224 */ /* 0x100fe200010e060e */
[----:B------:R-:W-:Y:S01]  /*5d50*/  R2UR UR22, R2 ;  /* 0x00000000021672ca */ /* 0x000fe200000e0000 */
[----:B------:R-:W-:Y:S01]  /*5d60*/  IMAD.X R3, RZ, RZ, R14, P1 ;  /* 0x000000ffff037224 */ /* 0x000fe200008e060e */
[----:B------:R-:W-:Y:S01]  /*5d70*/  R2UR UR7, R15 ;  /* 0x000000000f0772ca */ /* 0x000fe200000e0000 */
[----:B------:R-:W-:Y:S01]  /*5d80*/  UMOV UR41, UR25 ;  /* 0x0000001900297c82 */ /* 0x000fe20008000000 */
[----:B------:R-:W-:Y:S01]  /*5d90*/  R2UR UR15, R5 ;  /* 0x00000000050f72ca */ /* 0x000fe200000e0000 */
[----:B------:R-:W-:Y:S01]  /*5da0*/  IMAD.MOV.U32 R5, RZ, RZ, 0x12000 ;  /* 0x00012000ff057424 */ /* 0x000fe200078e00ff */
[----:B------:R-:W-:Y:S01]  /*5db0*/  R2UR UR23, R3 ;  /* 0x00000000031772ca */ /* 0x000fe200000e0000 */
[----:B------:R-:W-:Y:S01]  /*5dc0*/  UIADD3 UR48, UR32, 0x3000, URZ ;  /* 0x0000300020307890 */ /* 0x000fe2000fffe03f */
[----:B---3--:R-:W-:Y:S01]  /*5dd0*/  ISETP.GE.AND P1, PT, R16, 0x41, PT ;  /* 0x000000411000780c */ /* 0x008fe20003f26270 */
[----:B------:R-:W-:Y:S01]  /*5de0*/  UMOV UR38, 0x0 ;  /* 0x0000000000267882 */ /* 0x000fe20000000000 */
[----:B------:R-:W-:Y:S01]  /*5df0*/  UMOV UR39, 0x10000000 ;  /* 0x1000000000277882 */ /* 0x000fe20000000000 */
[----:B------:R-:W-:Y:S01]  /*5e00*/  UMOV UR37, UR29 ;  /* 0x0000001d00257c82 */ /* 0x000fe20008000000 */
[----:B------:R-:W-:Y:S01]  /*5e10*/  UMOV UR34, UR26 ;  /* 0x0000001a00227c82 */ /* 0x000fe20008000000 */
[----:B------:R-:W-:Y:S01]  /*5e20*/  UMOV UR50, 0x40 ;  /* 0x0000004000327882 */ /* 0x000fe20000000000 */
[----:B------:R-:W-:Y:S01]  /*5e30*/  UMOV UR52, UR36 ;  /* 0x0000002400347c82 */ /* 0x000fe20008000000 */
[----:B------:R-:W-:Y:S01]  /*5e40*/  UMOV UR53, UR29 ;  /* 0x0000001d00357c82 */ /* 0x000fe20008000000 */
[----:B------:R-:W-:Y:S01]  /*5e50*/  UMOV UR51, UR35 ;  /* 0x0000002300337c82 */ /* 0x000fe20008000000 */
[----:B------:R-:W-:Y:S01]  /*5e60*/  UMOV UR49, UR33 ;  /* 0x0000002100317c82 */ /* 0x000fe20008000000 */
[----:B------:R-:W-:Y:S01]  /*5e70*/  UMOV UR44, UR36 ;  /* 0x00000024002c7c82 */ /* 0x000fe20008000000 */
[----:B------:R-:W-:Y:S01]  /*5e80*/  UTMALDG.4D [UR24], [UR22], desc[UR30] ;  /* 0x00001e18160075b4 */ /* 0x000fe20008019000 */
[----:B------:R-:W-:Y:S01]  /*5e90*/  UMOV UR45, UR29 ;  /* 0x0000001d002d7c82 */ /* 0x000fe20008000000 */
[----:B------:R-:W-:Y:S01]  /*5ea0*/  UMOV UR43, UR35 ;  /* 0x00000023002b7c82 */ /* 0x000fe20008000000 */
[----:B------:R-:W-:Y:S01]  /*5eb0*/  IMAD.MOV.U32 R15, RZ, RZ, 0x1 ;  /* 0x00000001ff0f7424 */ /* 0x000fe200078e00ff */
[----:B------:R2:W-:Y:S01]  /*5ec0*/  UTMALDG.4D [UR16], [UR22], desc[UR30] ;  /* 0x00001e10160075b4 */ /* 0x0005e20008019000 */
[----:B------:R-:W-:Y:S01]  /*5ed0*/  UTMALDG.4D [UR8], [UR22], desc[UR30] ;  /* 0x00001e08160075b4 */ /* 0x000fe20008019000 */
[----:B------:R3:W-:Y:S01]  /*5ee0*/  UBLKCP.S.G [UR40], [UR4], UR42 ;  /* 0x00000028040073ba */ /* 0x0007e2000800022a */
[----:B------:R4:W-:Y:S01]  /*5ef0*/  SYNCS.ARRIVE.TRANS64 RZ, [R0+URZ+0x36400], R5 ;  /* 0x0364000500ff79a7 */ /* 0x0009e2000800003f */
[----:B------:R5:W-:Y:S01]  /*5f00*/  UTMALDG.4D [UR32], [UR14], desc[UR38] ;  /* 0x000026200e0075b4 */ /* 0x000be20008019000 */
[----:B--2---:R-:W-:Y:S01]  /*5f10*/  UIADD3 UR16, UR32, 0x9000, URZ ;  /* 0x0000900020107890 */ /* 0x004fe2000fffe03f */
[----:B----4-:R-:W-:Y:S01]  /*5f20*/  IMAD.MOV.U32 R5, RZ, RZ, RZ ;  /* 0x000000ffff057224 */ /* 0x010fe200078e00ff */
[----:B------:R-:W-:Y:S01]  /*5f30*/  UMOV UR20, UR36 ;  /* 0x0000002400147c82 */ /* 0x000fe20008000000 */
[----:B------:R-:W-:Y:S01]  /*5f40*/  UMOV UR18, UR26 ;  /* 0x0000001a00127c82 */ /* 0x000fe20008000000 */
[----:B------:R-:W-:Y:S01]  /*5f50*/  UMOV UR19, UR35 ;  /* 0x0000002300137c82 */ /* 0x000fe20008000000 */
[----:B------:R-:W-:Y:S01]  /*5f60*/  UMOV UR17, UR33 ;  /* 0x0000002100117c82 */ /* 0x000fe20008000000 */
[----:B---3--:R-:W-:Y:S01]  /*5f70*/  UIADD3 UR40, UR32, 0x6000, URZ ;  /* 0x0000600020287890 */ /* 0x008fe2000fffe03f */
[----:B------:R2:W-:Y:S01]  /*5f80*/  UTMALDG.4D [UR48], [UR14], desc[UR38] ;  /* 0x000026300e0075b4 */ /* 0x0005e20008019000 */
[----:B------:R-:W-:Y:S01]  /*5f90*/  UIADD3 UR8, UR32, 0xc000, URZ ;  /* 0x0000c00020087890 */ /* 0x000fe2000fffe03f */
[----:B------:R-:W-:Y:S01]  /*5fa0*/  UMOV UR42, 0x80 ;  /* 0x00000080002a7882 */ /* 0x000fe20000000000 */
[----:B------:R-:W-:Y:S01]  /*5fb0*/  UMOV UR41, UR33 ;  /* 0x0000002100297c82 */ /* 0x000fe20008000000 */
[----:B------:R-:W-:Y:S01]  /*5fc0*/  UMOV UR10, 0x40 ;  /* 0x00000040000a7882 */ /* 0x000fe20000000000 */
[----:B------:R-:W-:Y:S01]  /*5fd0*/  UMOV UR12, UR36 ;  /* 0x00000024000c7c82 */ /* 0x000fe20008000000 */
[----:B------:R-:W-:-:S02]  /*5fe0*/  UMOV UR11, UR35 ;  /* 0x00000023000b7c82 */ /* 0x000fc40008000000 */
[----:B------:R2:W-:Y:S01]  /*5ff0*/  UTMALDG.4D [UR40], [UR14], desc[UR38] ;  /* 0x000026280e0075b4 */ /* 0x0005e20008019000 */
[----:B------:R-:W-:Y:S01]  /*6000*/  UMOV UR9, UR33 ;  /* 0x0000002100097c82 */ /* 0x000fe20008000000 */
[----:B------:R2:W-:Y:S01]  /*6010*/  UTMALDG.4D [UR16], [UR6], desc[UR38] ;  /* 0x00002610060075b4 */ /* 0x0005e20008019000 */
[----:B-----5:R-:W-:Y:S01]  /*6020*/  UIADD3 UR32, UR32, 0xf000, URZ ;  /* 0x0000f00020207890 */ /* 0x020fe2000fffe03f */
[----:B------:R-:W-:Y:S01]  /*6030*/  UMOV UR34, 0x80 ;  /* 0x0000008000227882 */ /* 0x000fe20000000000 */
[----:B------:R2:W-:Y:S07]  /*6040*/  UTMALDG.4D [UR8], [UR6], desc[UR38] ;  /* 0x00002608060075b4 */ /* 0x0005ee0008019000 */
[----:B------:R2:W-:Y:S02]  /*6050*/  UTMALDG.4D [UR32], [UR6], desc[UR38] ;  /* 0x00002620060075b4 */ /* 0x0005e40008019000 */
[----:B--2---:R-:W-:Y:S05]  /*6060*/  @!P1 BRA `(.L_x_68) ;  /* 0x00000010009c9947 */ /* 0x004fea0003800000 */
[----:B------:R-:W2:Y:S01]  /*6070*/  S2R R18, SR_TID.X ;  /* 0x0000000000127919 */ /* 0x000ea20000002100 */
[C---:B------:R-:W-:Y:S01]  /*6080*/  VIADD R4, R16.reuse, 0x3f ;  /* 0x0000003f10047836 */ /* 0x040fe20000000000 */
[----:B------:R-:W-:Y:S01]  /*6090*/  ISETP.GE.AND P1, PT, R16, 0x81, PT ;  /* 0x000000811000780c */ /* 0x000fe20003f26270 */
[----:B------:R-:W-:Y:S02]  /*60a0*/  IMAD.MOV.U32 R15, RZ, RZ, 0x1 ;  /* 0x00000001ff0f7424 */ /* 0x000fe400078e00ff */
[----:B------:R-:W-:Y:S01]  /*60b0*/  IMAD.MOV.U32 R20, RZ, RZ, RZ ;  /* 0x000000ffff147224 */ /* 0x000fe200078e00ff */
[----:B------:R-:W-:Y:S01]  /*60c0*/  SHF.R.S32.HI R5, RZ, 0x1f, R4 ;  /* 0x0000001fff057819 */ /* 0x000fe20000011404 */
[----:B------:R-:W-:-:S03]  /*60d0*/  IMAD.MOV.U32 R12, RZ, RZ, 0x1 ;  /* 0x00000001ff0c7424 */ /* 0x000fc600078e00ff */
[----:B------:R-:W-:Y:S01]  /*60e0*/  LEA.HI R4, R5, R4, RZ, 0x6 ;  /* 0x0000000405047211 */ /* 0x000fe200078f30ff */
[----:B------:R-:W-:-:S03]  /*60f0*/  IMAD.MOV.U32 R5, RZ, RZ, RZ ;  /* 0x000000ffff057224 */ /* 0x000fc600078e00ff */
[----:B------:R-:W-:-:S04]  /*6100*/  LEA.HI.SX32 R4, R4, 0xffffffff, 0x1a ;  /* 0xffffffff04047811 */ /* 0x000fc800078fd2ff */
[----:B------:R-:W-:-:S04]  /*6110*/  VIMNMX R4, R4, 0x1, !PT ;  /* 0x0000000104047848 */ /* 0x000fc80007fe0100 */
[----:B------:R-:W-:Y:S02]  /*6120*/  LOP3.LUT R21, R4, 0x1, RZ, 0xc0, !PT ;  /* 0x0000000104157812 */ /* 0x000fe400078ec0ff */
[----:B--2---:R-:W-:Y:S01]  /*6130*/  LOP3.LUT R16, R18, 0x1f, RZ, 0xc0, !PT ;  /* 0x0000001f12107812 */ /* 0x004fe200078ec0ff */
[----:B------:R-:W-:Y:S06]  /*6140*/  @!P1 BRA `(.L_x_69) ;  /* 0x0000000800f49947 */ /* 0x000fec0003800000 */
[----:B------:R-:W-:Y:S02]  /*6150*/  IMAD.IADD R22, R4, 0x1, -R21 ;  /* 0x0000000104167824 */ /* 0x000fe400078e0a15 */
[----:B------:R-:W-:Y:S02]  /*6160*/  IMAD.MOV.U32 R20, RZ, RZ, RZ ;  /* 0x000000ffff147224 */ /* 0x000fe400078e00ff */
[----:B------:R-:W-:-:S07]  /*6170*/  IMAD.MOV.U32 R12, RZ, RZ, 0x1 ;  /* 0x00000001ff0c7424 */ /* 0x000fce00078e00ff */
.L_x_78:
[----:B-1----:R-:W-:-:S05]  /*6180*/  IMAD.MOV.U32 R10, RZ, RZ, 0x1 ;  /* 0x00000001ff0a7424 */ /* 0x002fca00078e00ff */
[----:B------:R-:W-:-:S04]  /*6190*/  SHF.L.U32 R10, R10, 0x1f, RZ ;  /* 0x0000001f0a0a7819 */ /* 0x000fc800000006ff */
[----:B------:R-:W1:Y:S02]  /*61a0*/  SYNCS.PHASECHK.TRANS64.TRYWAIT P1, [R0+URZ+0x36438], R10 ;  /* 0x0364380a000075a7 */ /* 0x000e64000802017f */
[----:B-123--:R-:W-:Y:S05]  /*61b0*/  @!P1 BRA `(.L_x_70) ;  /* 0x0000001800189947 */ /* 0x00efea0003800000 */
.L_x_96:
[----:B------:R-:W-:Y:S05]  /*61c0*/  @P0 BRA `(.L_x_71) ;  /* 0x0000000000140947 */ /* 0x000fea0003800000 */
[----:B------:R-:W-:Y:S01]  /*61d0*/  ISETP.NE.AND P1, PT, R16, RZ, PT ;  /* 0x000000ff1000720c */ /* 0x000fe20003f25270 */
[----:B------:R-:W-:-:S04]  /*61e0*/  IMAD.MOV.U32 R3, RZ, RZ, 0x6100 ;  /* 0x00006100ff037424 */ /* 0x000fc800078e00ff */
[----:B------:R2:W-:Y:S08]  /*61f0*/  SYNCS.ARRIVE.TRANS64 RZ, [R0+URZ+0x36430], R3 ;  /* 0x0364300300ff79a7 */ /* 0x0005f0000800003f */
[----:B------:R-:W-:Y:S05]  /*6200*/  @!P1 BRA `(.L_x_71) ;  /* 0x0000000000049947 */ /* 0x000fea0003800000 */
[----:B------:R-:W-:Y:S01]  /*6210*/  BPT.TRAP 0x1 ;  /* 0x000000040000795c */ /* 0x000fe20000300000 */
.L_x_71:
[----:B------:R-:W3:Y:S01]  /*6220*/  LDC.64 R18, c[0x0][0x728] ;  /* 0x0001ca00ff127b82 */ /* 0x000ee20000000a00 */
[----:B------:R-:W-:Y:S01]  /*6230*/  IMAD.SHL.U32 R28, R20, 0x40, RZ ;  /* 0x00000040141c7824 */ /* 0x000fe200078e00ff */
[----:B------:R-:W-:Y:S01]  /*6240*/  UMOV UR14, 0x0 ;  /* 0x00000000000e7882 */ /* 0x000fe20000000000 */
[----:B------:R-:W-:Y:S01]  /*6250*/  IMAD.MOV.U32 R13, RZ, RZ, R8 ;  /* 0x000000ffff0d7224 */ /* 0x000fe200078e0008 */
[----:B------:R-:W-:Y:S01]  /*6260*/  UMOV UR15, 0x14f00000 ;  /* 0x14f00000000f7882 */ /* 0x000fe20000000000 */
[----:B------:R-:W-:Y:S01]  /*6270*/  IMAD.MOV.U32 R14, RZ, RZ, R9 ;  /* 0x000000ffff0e7224 */ /* 0x000fe200078e0009 */
[----:B------:R-:W-:Y:S01]  /*6280*/  IADD3 R2, P1, R28, R6, RZ ;  /* 0x000000061c027210 */ /* 0x000fe20007f3e0ff */
[----:B------:R-:W-:Y:S01]  /*6290*/  VIADD R23, R0, 0x36430 ;  /* 0x0003643000177836 */ /* 0x000fe20000000000 */
[----:B------:R-:W-:Y:S01]  /*62a0*/  R2UR UR27, R28 ;  /* 0x000000001c1b72ca */ /* 0x000fe200000e0000 */
[----:B------:R-:W-:Y:S01]  /*62b0*/  VIADD R24, R0, 0x2a000 ;  /* 0x0002a00000187836 */ /* 0x000fe20000000000 */
[----:B--2---:R-:W-:Y:S01]  /*62c0*/  LEA.HI.X.SX32 R3, R28, R11, 0x1, P1 ;  /* 0x0000000b1c037211 */ /* 0x004fe200008f0eff */
[C---:B------:R-:W-:Y:S01]  /*62d0*/  VIADD R25, R0.reuse, 0x2c000 ;  /* 0x0002c00000197836 */ /* 0x040fe20000000000 */
[----:B------:R-:W-:Y:S01]  /*62e0*/  R2UR UR25, R23 ;  /* 0x00000000171972ca */ /* 0x000fe200000e0000 */
[----:B------:R-:W-:Y:S01]  /*62f0*/  VIADD R26, R0, 0x2e000 ;  /* 0x0002e000001a7836 */ /* 0x000fe20000000000 */
[----:B------:R-:W-:Y:S01]  /*6300*/  R2UR UR24, R24 ;  /* 0x00000000181872ca */ /* 0x000fe200000e0000 */
[----:B------:R-:W-:Y:S01]  /*6310*/  VIADD R27, R0, 0x30200 ;  /* 0x00030200001b7836 */ /* 0x000fe20000000000 */
[----:B------:R-:W-:Y:S01]  /*6320*/  R2UR UR16, R25 ;  /* 0x00000000191072ca */ /* 0x000fe200000e0000 */
[----:B------:R-:W-:Y:S01]  /*6330*/  UMOV UR26, URZ ;  /* 0x0000003f001a7c82 */ /* 0x000fe20008000000 */
[----:B------:R-:W-:Y:S01]  /*6340*/  R2UR UR8, R26 ;  /* 0x000000001a0872ca */ /* 0x000fe200000e0000 */
[----:B------:R-:W-:Y:S01]  /*6350*/  UMOV UR18, 0x40 ;  /* 0x0000004000127882 */ /* 0x000fe20000000000 */
[----:B------:R-:W-:Y:S01]  /*6360*/  R2UR UR32, R27 ;  /* 0x000000001b2072ca */ /* 0x000fe200000e0000 */
[----:B------:R-:W-:Y:S01]  /*6370*/  UMOV UR20, UR28 ;  /* 0x0000001c00147c82 */ /* 0x000fe20008000000 */
[----:B------:R-:W-:Y:S01]  /*6380*/  UMOV UR21, UR29 ;  /* 0x0000001d00157c82 */ /* 0x000fe20008000000 */
[----:B------:R-:W-:Y:S01]  /*6390*/  UMOV UR19, UR27 ;  /* 0x0000001b00137c82 */ /* 0x000fe20008000000 */
[C---:B---3--:R-:W-:Y:S01]  /*63a0*/  LEA R4, P1, R2.reuse, R18, 0x2 ;  /* 0x0000001202047211 */ /* 0x048fe200078210ff */
[----:B------:R-:W-:Y:S01]  /*63b0*/  UMOV UR17, UR25 ;  /* 0x0000001900117c82 */ /* 0x000fe20008000000 */
[----:B------:R-:W-:Y:S01]  /*63c0*/  UMOV UR10, 0x80 ;  /* 0x00000080000a7882 */ /* 0x000fe20000000000 */
[----:B------:R-:W-:Y:S01]  /*63d0*/  UMOV UR12, UR28 ;  /* 0x0000001c000c7c82 */ /* 0x000fe20008000000 */
[----:B------:R-:W-:Y:S01]  /*63e0*/  LEA.HI.X R2, R2, R19, R3, 0x2, P1 ;  /* 0x0000001302027211 */ /* 0x000fe200008f1403 */
[----:B------:R-:W-:Y:S01]  /*63f0*/  UMOV UR13, UR29 ;  /* 0x0000001d000d7c82 */ /* 0x000fe20008000000 */
[----:B------:R-:W-:Y:S01]  /*6400*/  R2UR UR30, R4 ;  /* 0x00000000041e72ca */ /* 0x000fe200000e0000 */
[----:B------:R-:W-:Y:S01]  /*6410*/  UMOV UR9, UR25 ;  /* 0x0000001900097c82 */ /* 0x000fe20008000000 */
[----:B------:R-:W-:Y:S01]  /*6420*/  IADD3 R4, P1, R13, 0x1f0, RZ ;  /* 0x000001f00d047810 */ /* 0x000fe20007f3e0ff */
[----:B------:R-:W-:Y:S01]  /*6430*/  UMOV UR11, UR27 ;  /* 0x0000001b000b7c82 */ /* 0x000fe20008000000 */
[----:B------:R-:W-:Y:S01]  /*6440*/  R2UR UR31, R2 ;  /* 0x00000000021f72ca */ /* 0x000fe200000e0000 */
[----:B------:R-:W-:Y:S01]  /*6450*/  UMOV UR22, 0x10 ;  /* 0x0000001000167882 */ /* 0x000fe20000000000 */
[----:B------:R-:W-:Y:S01]  /*6460*/  R2UR UR6, R4 ;  /* 0x00000000040672ca */ /* 0x000fe200000e0000 */
[----:B------:R-:W-:Y:S01]  /*6470*/  IMAD.X R5, RZ, RZ, R14, P1 ;  /* 0x000000ffff057224 */ /* 0x000fe200008e060e */
[----:B------:R-:W-:Y:S01]  /*6480*/  SHF.L.U32 R3, R12, 0x1f, RZ ;  /* 0x0000001f0c037819 */ /* 0x000fe200000006ff */
[----:B------:R-:W-:-:S03]  /*6490*/  UMOV UR33, UR25 ;  /* 0x0000001900217c82 */ /* 0x000fc60008000000 */
[----:B------:R-:W-:-:S13]  /*64a0*/  R2UR UR7, R5 ;  /* 0x00000000050772ca */ /* 0x000fda00000e0000 */
[----:B------:R2:W-:Y:S01]  /*64b0*/  UTMALDG.4D [UR24], [UR6], desc[UR14] ;  /* 0x00000e18060075b4 */ /* 0x0005e20008019000 */
[----:B------:R2:W-:Y:S01]  /*64c0*/  UTMALDG.4D [UR16], [UR6], desc[UR14] ;  /* 0x00000e10060075b4 */ /* 0x0005e20008019000 */
[----:B------:R2:W-:Y:S01]  /*64d0*/  UTMALDG.4D [UR8], [UR6], desc[UR14] ;  /* 0x00000e08060075b4 */ /* 0x0005e20008019000 */
[----:B------:R2:W-:Y:S01]  /*64e0*/  UBLKCP.S.G [UR32], [UR30], UR22 ;  /* 0x000000201e0073ba */ /* 0x0005e20008000216 */
[----:B------:R-:W3:Y:S02]  /*64f0*/  SYNCS.PHASECHK.TRANS64.TRYWAIT P1, [R0+URZ+0x36428], R3 ;  /* 0x03642803000075a7 */ /* 0x000ee4000802017f */
[----:B--23--:R-:W-:Y:S05]  /*6500*/  @!P1 BRA `(.L_x_72) ;  /* 0x0000001400589947 */ /* 0x00cfea0003800000 */
.L_x_97:
[----:B------:R-:W-:Y:S05]  /*6510*/  @P0 BRA `(.L_x_73) ;  /* 0x0000000000140947 */ /* 0x000fea0003800000 */
[----:B------:R-:W-:Y:S01]  /*6520*/  ISETP.NE.AND P1, PT, R16, RZ, PT ;  /* 0x000000ff1000720c */ /* 0x000fe20003f25270 */
[----:B--2---:R-:W-:-:S04]  /*6530*/  IMAD.MOV.U32 R3, RZ, RZ, 0x6100 ;  /* 0x00006100ff037424 */ /* 0x004fc800078e00ff */
[----:B------:R3:W-:Y:S08]  /*6540*/  SYNCS.ARRIVE.TRANS64 RZ, [R0+URZ+0x36418], R3 ;  /* 0x0364180300ff79a7 */ /* 0x0007f0000800003f */
[----:B------:R-:W-:Y:S05]  /*6550*/  @!P1 BRA `(.L_x_73) ;  /* 0x0000000000049947 */ /* 0x000fea0003800000 */
[----:B------:R-:W-:Y:S01]  /*6560*/  BPT.TRAP 0x1 ;  /* 0x000000040000795c */ /* 0x000fe20000300000 */
.L_x_73:
[----:B------:R-:W-:Y:S01]  /*6570*/  VIADD R28, R28, 0x40 ;  /* 0x000000401c1c7836 */ /* 0x000fe20000000000 */
[----:B------:R-:W-:Y:S01]  /*6580*/  IADD3 R2, P1, R13, 0xf0, RZ ;  /* 0x000000f00d027810 */ /* 0x000fe20007f3e0ff */
[----:B------:R-:W-:Y:S01]  /*6590*/  UMOV UR22, 0x0 ;  /* 0x0000000000167882 */ /* 0x000fe20000000000 */
[----:B------:R-:W-:Y:S01]  /*65a0*/  R2UR UR24, R0 ;  /* 0x00000000001872ca */ /* 0x000fe200000e0000 */
[----:B------:R-:W-:Y:S01]  /*65b0*/  UMOV UR23, 0x14f00000 ;  /* 0x14f0000000177882 */ /* 0x000fe20000000000 */
[----:B------:R-:W-:Y:S01]  /*65c0*/  R2UR UR19, R28 ;  /* 0x000000001c1372ca */ /* 0x000fe200000e0000 */
[----:B--23--:R-:W-:Y:S01]  /*65d0*/  IMAD.X R3, RZ, RZ, R14, P1 ;  /* 0x000000ffff037224 */ /* 0x00cfe200008e060e */
[----:B------:R-:W-:Y:S01]  /*65e0*/  R2UR UR14, R2 ;  /* 0x00000000020e72ca */ /* 0x000fe200000e0000 */
[----:B------:R-:W-:Y:S01]  /*65f0*/  UMOV UR18, URZ ;  /* 0x0000003f00127c82 */ /* 0x000fe20008000000 */
[----:B------:R-:W-:Y:S01]  /*6600*/  UMOV UR20, UR28 ;  /* 0x0000001c00147c82 */ /* 0x000fe20008000000 */
[----:B------:R-:W-:Y:S01]  /*6610*/  UMOV UR21, UR29 ;  /* 0x0000001d00157c82 */ /* 0x000fe20008000000 */
[----:B------:R-:W-:Y:S01]  /*6620*/  R2UR UR15, R3 ;  /* 0x00000000030f72ca */ /* 0x000fe200000e0000 */
[----:B------:R-:W-:Y:S01]  /*6630*/  UMOV UR10, 0x40 ;  /* 0x00000040000a7882 */ /* 0x000fe20000000000 */
[----:B------:R-:W-:Y:S01]  /*6640*/  UMOV UR12, UR28 ;  /* 0x0000001c000c7c82 */ /* 0x000fe20008000000 */
[----:B------:R-:W-:Y:S01]  /*6650*/  UMOV UR13, UR29 ;  /* 0x0000001d000d7c82 */ /* 0x000fe20008000000 */
[----:B------:R-:W-:Y:S01]  /*6660*/  UMOV UR26, 0x80 ;  /* 0x00000080001a7882 */ /* 0x000fe20000000000 */
[----:B------:R-:W-:Y:S01]  /*6670*/  UIADD3 UR16, UR24, 0x24000, URZ ;  /* 0x0002400018107890 */ /* 0x000fe2000fffe03f */
[----:B------:R-:W-:Y:S01]  /*6680*/  SHF.L.U32 R29, RZ, 0x1f, RZ ;  /* 0x0000001fff1d7819 */ /* 0x000fe200000006ff */
[----:B------:R-:W-:-:S02]  /*6690*/  UIADD3 UR17, UR24, 0x36418, URZ ;  /* 0x0003641818117890 */ /* 0x000fc4000fffe03f */
[----:B------:R-:W-:Y:S02]  /*66a0*/  UIADD3 UR8, UR24, 0x26000, URZ ;  /* 0x0002600018087890 */ /* 0x000fe4000fffe03f */
[----:B------:R-:W-:Y:S02]  /*66b0*/  UIADD3 UR30, UR24, 0x30100, URZ ;  /* 0x00030100181e7890 */ /* 0x000fe4000fffe03f */
[----:B------:R-:W-:Y:S02]  /*66c0*/  UIADD3 UR24, UR24, 0x28000, URZ ;  /* 0x0002800018187890 */ /* 0x000fe4000fffe03f */
[----:B------:R-:W-:Y:S02]  /*66d0*/  UIMAD.WIDE UR6, UR19, 0x4, UR4 ;  /* 0x00000004130678a5 */ /* 0x000fe4000f8e0204 */
[----:B------:R2:W-:Y:S01]  /*66e0*/  UTMALDG.4D [UR16], [UR14], desc[UR22] ;  /* 0x000016100e0075b4 */ /* 0x0005e20008019000 */
[----:B------:R-:W-:Y:S01]  /*66f0*/  UMOV UR9, UR17 ;  /* 0x0000001100097c82 */ /* 0x000fe20008000000 */
[----:B------:R-:W-:Y:S01]  /*6700*/  UMOV UR11, UR19 ;  /* 0x00000013000b7c82 */ /* 0x000fe20008000000 */
[----:B------:R-:W-:Y:S01]  /*6710*/  UMOV UR25, UR17 ;  /* 0x0000001100197c82 */ /* 0x000fe20008000000 */
[----:B------:R-:W-:Y:S01]  /*6720*/  UMOV UR27, UR19 ;  /* 0x00000013001b7c82 */ /* 0x000fe20008000000 */
[----:B------:R-:W-:Y:S01]  /*6730*/  UMOV UR32, 0x10 ;  /* 0x0000001000207882 */ /* 0x000fe20000000000 */
[----:B------:R-:W-:Y:S01]  /*6740*/  UMOV UR31, UR17 ;  /* 0x00000011001f7c82 */ /* 0x000fe20008000000 */
[----:B------:R2:W-:Y:S01]  /*6750*/  UTMALDG.4D [UR8], [UR14], desc[UR22] ;  /* 0x000016080e0075b4 */ /* 0x0005e20008019000 */
[----:B------:R2:W-:Y:S01]  /*6760*/  UTMALDG.4D [UR24], [UR14], desc[UR22] ;  /* 0x000016180e0075b4 */ /* 0x0005e20008019000 */
[----:B------:R2:W-:Y:S01]  /*6770*/  UBLKCP.S.G [UR30], [UR6], UR32 ;  /* 0x0000001e060073ba */ /* 0x0005e20008000220 */
[----:B------:R-:W3:Y:S02]  /*6780*/  SYNCS.PHASECHK.TRANS64.TRYWAIT P1, [R0+URZ+0x36438], R29 ;  /* 0x0364381d000075a7 */ /* 0x000ee4000802017f */
[----:B--23--:R-:W-:Y:S05]  /*6790*/  @!P1 BRA `(.L_x_74) ;  /* 0x0000001000c89947 */ /* 0x00cfea0003800000 */
.L_x_98:
[----:B--2---:R-:W-:Y:S01]  /*67a0*/  SHF.R.S32.HI R29, RZ, 0x1f, R28 ;  /* 0x0000001fff1d7819 */ /* 0x004fe2000001141c */
[----:B------:R-:W-:Y:S06]  /*67b0*/  @P0 BRA `(.L_x_75) ;  /* 0x00000000001c0947 */ /* 0x000fec0003800000 */
[----:B------:R-:W-:-:S04]  /*67c0*/  IMAD.MOV.U32 R16, RZ, RZ, 0x6100 ;  /* 0x00006100ff107424 */ /* 0x000fc800078e00ff */
[----:B------:R2:W-:Y:S02]  /*67d0*/  SYNCS.ARRIVE.TRANS64 RZ, [R0+URZ+0x36430], R16 ;  /* 0x0364301000ff79a7 */ /* 0x0005e4000800003f */
[----:B--2---:R-:W2:Y:S02]  /*67e0*/  S2R R16, SR_TID.X ;  /* 0x0000000000107919 */ /* 0x004ea40000002100 */
[----:B--2---:R-:W-:-:S04]  /*67f0*/  LOP3.LUT R16, R16, 0x1f, RZ, 0xc0, !PT ;  /* 0x0000001f10107812 */ /* 0x004fc800078ec0ff */
[----:B------:R-:W-:-:S13]  /*6800*/  ISETP.NE.AND P1, PT, R16, RZ, PT ;  /* 0x000000ff1000720c */ /* 0x000fda0003f25270 */
[----:B------:R-:W-:Y:S05]  /*6810*/  @!P1 BRA `(.L_x_75) ;  /* 0x0000000000049947 */ /* 0x000fea0003800000 */
[----:B------:R-:W-:Y:S01]  /*6820*/  BPT.TRAP 0x1 ;  /* 0x000000040000795c */ /* 0x000fe20000300000 */
.L_x_75:
[C---:B------:R-:W-:Y:S01]  /*6830*/  R2UR UR27, R28.reuse ;  /* 0x000000001c1b72ca */ /* 0x040fe200000e0000 */
[----:B------:R-:W-:Y:S01]  /*6840*/  UMOV UR14, 0x0 ;  /* 0x00000000000e7882 */ /* 0x000fe20000000000 */
[----:B------:R-:W-:Y:S01]  /*6850*/  IADD3 R28, P1, R28, R6, RZ ;  /* 0x000000061c1c7210 */ /* 0x000fe20007f3e0ff */
[----:B------:R-:W-:Y:S01]  /*6860*/  UMOV UR15, 0x14f00000 ;  /* 0x14f00000000f7882 */ /* 0x000fe20000000000 */
[----:B------:R-:W-:Y:S01]  /*6870*/  R2UR UR25, R23 ;  /* 0x00000000171972ca */ /* 0x000fe200000e0000 */
[----:B------:R-:W-:Y:S01]  /*6880*/  UMOV UR26, URZ ;  /* 0x0000003f001a7c82 */ /* 0x000fe20008000000 */
[----:B------:R-:W-:Y:S01]  /*6890*/  R2UR UR24, R24 ;  /* 0x00000000181872ca */ /* 0x000fe200000e0000 */
[----:B------:R-:W-:Y:S01]  /*68a0*/  IMAD.X R29, R29, 0x1, R11, P1 ;  /* 0x000000011d1d7824 */ /* 0x000fe200008e060b */
[----:B------:R-:W-:Y:S01]  /*68b0*/  LEA R18, P1, R28, R18, 0x2 ;  /* 0x000000121c127211 */ /* 0x000fe200078210ff */
[----:B------:R-:W-:Y:S01]  /*68c0*/  UMOV UR18, 0x40 ;  /* 0x0000004000127882 */ /* 0x000fe20000000000 */
[----:B------:R-:W-:Y:S01]  /*68d0*/  R2UR UR6, R4 ;  /* 0x00000000040672ca */ /* 0x000fe200000e0000 */
[----:B------:R-:W-:Y:S01]  /*68e0*/  UMOV UR20, UR28 ;  /* 0x0000001c00147c82 */ /* 0x000fe20008000000 */
[----:B------:R-:W-:Y:S01]  /*68f0*/  LEA.HI.X R19, R28, R19, R29, 0x2, P1 ;  /* 0x000000131c137211 */ /* 0x000fe200008f141d */
[----:B------:R-:W-:Y:S01]  /*6900*/  UMOV UR21, UR29 ;  /* 0x0000001d00157c82 */ /* 0x000fe20008000000 */
[----:B------:R-:W-:Y:S01]  /*6910*/  R2UR UR7, R5 ;  /* 0x00000000050772ca */ /* 0x000fe200000e0000 */
[----:B------:R-:W-:Y:S01]  /*6920*/  UMOV UR19, UR27 ;  /* 0x0000001b00137c82 */ /* 0x000fe20008000000 */
[----:B------:R-:W-:Y:S01]  /*6930*/  R2UR UR16, R25 ;  /* 0x00000000191072ca */ /* 0x000fe200000e0000 */
[----:B------:R-:W-:Y:S01]  /*6940*/  UMOV UR17, UR25 ;  /* 0x0000001900117c82 */ /* 0x000fe20008000000 */
[----:B------:R-:W-:Y:S01]  /*6950*/  R2UR UR8, R26 ;  /* 0x000000001a0872ca */ /* 0x000fe200000e0000 */
[----:B------:R-:W-:Y:S01]  /*6960*/  UMOV UR10, 0x80 ;  /* 0x00000080000a7882 */ /* 0x000fe20000000000 */
[----:B------:R-:W-:Y:S01]  /*6970*/  R2UR UR30, R18 ;  /* 0x00000000121e72ca */ /* 0x000fe200000e0000 */
[----:B------:R-:W-:Y:S01]  /*6980*/  UMOV UR12, UR28 ;  /* 0x0000001c000c7c82 */ /* 0x000fe20008000000 */
[----:B------:R-:W-:Y:S01]  /*6990*/  R2UR UR31, R19 ;  /* 0x00000000131f72ca */ /* 0x000fe200000e0000 */
[----:B------:R-:W-:Y:S01]  /*69a0*/  UMOV UR13, UR29 ;  /* 0x0000001d000d7c82 */ /* 0x000fe20008000000 */
[----:B------:R-:W-:Y:S01]  /*69b0*/  R2UR UR32, R27 ;  /* 0x000000001b2072ca */ /* 0x000fe200000e0000 */
[----:B------:R-:W-:Y:S01]  /*69c0*/  UMOV UR9, UR25 ;  /* 0x0000001900097c82 */ /* 0x000fe20008000000 */
[----:B------:R-:W-:Y:S01]  /*69d0*/  LOP3.LUT R12, R12, 0x1, RZ, 0x3c, !PT ;  /* 0x000000010c0c7812 */ /* 0x000fe200078e3cff */
[----:B------:R2:W-:Y:S01]  /*69e0*/  UTMALDG.4D [UR24], [UR6], desc[UR14] ;  /* 0x00000e18060075b4 */ /* 0x0005e20008019000 */
[----:B------:R-:W-:Y:S01]  /*69f0*/  UMOV UR11, UR27 ;  /* 0x0000001b000b7c82 */ /* 0x000fe20008000000 */
[----:B------:R-:W-:Y:S01]  /*6a00*/  UMOV UR33, UR25 ;  /* 0x0000001900217c82 */ /* 0x000fe20008000000 */
[----:B------:R-:W-:Y:S01]  /*6a10*/  SHF.L.U32 R5, R12, 0x1f, RZ ;  /* 0x0000001f0c057819 */ /* 0x000fe200000006ff */
[----:B------:R-:W-:Y:S01]  /*6a20*/  UMOV UR22, 0x10 ;  /* 0x0000001000167882 */ /* 0x000fe20000000000 */
[----:B------:R2:W-:Y:S01]  /*6a30*/  UTMALDG.4D [UR16], [UR6], desc[UR14] ;  /* 0x00000e10060075b4 */ /* 0x0005e20008019000 */
[----:B------:R2:W-:Y:S04]  /*6a40*/  UTMALDG.4D [UR8], [UR6], desc[UR14] ;  /* 0x00000e08060075b4 */ /* 0x0005e80008019000 */
[----:B------:R2:W-:Y:S01]  /*6a50*/  UBLKCP.S.G [UR32], [UR30], UR22 ;  /* 0x000000201e0073ba */ /* 0x0005e20008000216 */
[----:B------:R-:W3:Y:S02]  /*6a60*/  SYNCS.PHASECHK.TRANS64.TRYWAIT P1, [R0+URZ+0x36420], R5 ;  /* 0x03642005000075a7 */ /* 0x000ee4000802017f */
[----:B--23--:R-:W-:Y:S05]  /*6a70*/  @!P1 BRA `(.L_x_76) ;  /* 0x0000001000249947 */ /* 0x00cfea0003800000 */
.L_x_100:
[----:B------:R-:W-:Y:S05]  /*6a80*/  @P0 BRA `(.L_x_77) ;  /* 0x0000000000140947 */ /* 0x000fea0003800000 */
[----:B------:R-:W-:Y:S01]  /*6a90*/  ISETP.NE.AND P1, PT, R16, RZ, PT ;  /* 0x000000ff1000720c */ /* 0x000fe20003f25270 */
[----:B--2---:R-:W-:-:S04]  /*6aa0*/  IMAD.MOV.U32 R5, RZ, RZ, 0x6100 ;  /* 0x00006100ff057424 */ /* 0x004fc800078e00ff */
[----:B------:R3:W-:Y:S08]  /*6ab0*/  SYNCS.ARRIVE.TRANS64 RZ, [R0+URZ+0x36410], R5 ;  /* 0x0364100500ff79a7 */ /* 0x0007f0000800003f */
[----:B------:R-:W-:Y:S05]  /*6ac0*/  @!P1 BRA `(.L_x_77) ;  /* 0x0000000000049947 */ /* 0x000fea0003800000 */
[----:B------:R-:W-:Y:S01]  /*6ad0*/  BPT.TRAP 0x1 ;  /* 0x000000040000795c */ /* 0x000fe20000300000 */
.L_x_77:
[----:B------:R-:W-:Y:S01]  /*6ae0*/  R2UR UR30, R20 ;  /* 0x00000000141e72ca */ /* 0x000fe200000e0000 */
[----:B------:R-:W-:Y:S01]  /*6af0*/  VIADD R22, R22, 0xfffffffe ;  /* 0xfffffffe16167836 */ /* 0x000fe20000000000 */
[----:B------:R-:W-:Y:S01]  /*6b00*/  R2UR UR24, R0 ;  /* 0x00000000001872ca */ /* 0x000fe200000e0000 */
[----:B------:R-:W-:Y:S01]  /*6b10*/  UMOV UR22, 0x0 ;  /* 0x0000000000167882 */ /* 0x000fe20000000000 */
[----:B------:R-:W-:Y:S01]  /*6b20*/  R2UR UR14, R2 ;  /* 0x00000000020e72ca */ /* 0x000fe200000e0000 */
[----:B------:R-:W-:Y:S01]  /*6b30*/  UMOV UR23, 0x14f00000 ;  /* 0x14f0000000177882 */ /* 0x000fe20000000000 */
[----:B------:R-:W-:Y:S01]  /*6b40*/  R2UR UR15, R3 ;  /* 0x00000000030f72ca */ /* 0x000fe200000e0000 */
[----:B------:R-:W-:Y:S01]  /*6b50*/  UMOV UR18, URZ ;  /* 0x0000003f00127c82 */ /* 0x000fe20008000000 */
[----:B------:R-:W-:Y:S01]  /*6b60*/  ISETP.NE.AND P1, PT, R22, RZ, PT ;  /* 0x000000ff1600720c */ /* 0x000fe20003f25270 */
[----:B------:R-:W-:Y:S01]  /*6b70*/  UMOV UR20, UR28 ;  /* 0x0000001c00147c82 */ /* 0x000fe20008000000 */
[----:B------:R-:W-:Y:S01]  /*6b80*/  UMOV UR21, UR29 ;  /* 0x0000001d00157c82 */ /* 0x000fe20008000000 */
[----:B------:R-:W-:Y:S01]  /*6b90*/  UMOV UR10, 0x40 ;  /* 0x00000040000a7882 */ /* 0x000fe20000000000 */
[----:B------:R-:W-:Y:S01]  /*6ba0*/  UMOV UR12, UR28 ;  /* 0x0000001c000c7c82 */ /* 0x000fe20008000000 */
[----:B------:R-:W-:-:S02]  /*6bb0*/  UIADD3 UR30, UR30, 0x2, URZ ;  /* 0x000000021e1e7890 */ /* 0x000fc4000fffe03f */
[----:B------:R-:W-:Y:S02]  /*6bc0*/  UIADD3 UR16, UR24, 0x1e000, URZ ;  /* 0x0001e00018107890 */ /* 0x000fe4000fffe03f */
[----:B------:R-:W-:Y:S02]  /*6bd0*/  USHF.L.U32 UR19, UR30, 0x6, URZ ;  /* 0x000000061e137899 */ /* 0x000fe4000800063f */
[----:B------:R-:W-:Y:S01]  /*6be0*/  UIADD3 UR17, UR24, 0x36410, URZ ;  /* 0x0003641018117890 */ /* 0x000fe2000fffe03f */
[----:B------:R-:W-:Y:S01]  /*6bf0*/  IMAD.U32 R20, RZ, RZ, UR30 ;  /* 0x0000001eff147e24 */ /* 0x000fe2000f8e00ff */
[----:B------:R-:W-:Y:S02]  /*6c00*/  UIADD3 UR8, UR24, 0x20000, URZ ;  /* 0x0002000018087890 */ /* 0x000fe4000fffe03f */
[----:B------:R-:W-:Y:S02]  /*6c10*/  UIADD3 UR32, UR24, 0x30000, URZ ;  /* 0x0003000018207890 */ /* 0x000fe4000fffe03f */
[----:B------:R-:W-:-:S02]  /*6c20*/  UIADD3 UR24, UR24, 0x22000, URZ ;  /* 0x0002200018187890 */ /* 0x000fc4000fffe03f */
[----:B------:R-:W-:Y:S02]  /*6c30*/  UIMAD.WIDE UR6, UR19, 0x4, UR4 ;  /* 0x00000004130678a5 */ /* 0x000fe4000f8e0204 */
[----:B------:R4:W-:Y:S01]  /*6c40*/  UTMALDG.4D [UR16], [UR14], desc[UR22] ;  /* 0x000016100e0075b4 */ /* 0x0009e20008019000 */
[----:B------:R-:W-:Y:S01]  /*6c50*/  UMOV UR13, UR29 ;  /* 0x0000001d000d7c82 */ /* 0x000fe20008000000 */
[----:B------:R-:W-:Y:S01]  /*6c60*/  UMOV UR9, UR17 ;  /* 0x0000001100097c82 */ /* 0x000fe20008000000 */
[----:B------:R-:W-:Y:S01]  /*6c70*/  UMOV UR11, UR19 ;  /* 0x00000013000b7c82 */ /* 0x000fe20008000000 */
[----:B------:R-:W-:Y:S01]  /*6c80*/  UMOV UR26, 0x80 ;  /* 0x00000080001a7882 */ /* 0x000fe20000000000 */
[----:B------:R-:W-:Y:S01]  /*6c90*/  UMOV UR25, UR17 ;  /* 0x0000001100197c82 */ /* 0x000fe20008000000 */
[----:B------:R-:W-:Y:S01]  /*6ca0*/  UMOV UR27, UR19 ;  /* 0x00000013001b7c82 */ /* 0x000fe20008000000 */
[----:B------:R-:W-:Y:S01]  /*6cb0*/  UMOV UR31, 0x10 ;  /* 0x00000010001f7882 */ /* 0x000fe20000000000 */
[----:B------:R4:W-:Y:S01]  /*6cc0*/  UTMALDG.4D [UR8], [UR14], desc[UR22] ;  /* 0x000016080e0075b4 */ /* 0x0009e20008019000 */
[----:B------:R-:W-:Y:S01]  /*6cd0*/  UMOV UR33, UR17 ;  /* 0x0000001100217c82 */ /* 0x000fe20008000000 */
[----:B------:R4:W-:Y:S01]  /*6ce0*/  UTMALDG.4D [UR24], [UR14], desc[UR22] ;  /* 0x000016180e0075b4 */ /* 0x0009e20008019000 */
[----:B------:R4:W-:Y:S02]  /*6cf0*/  UBLKCP.S.G [UR32], [UR6], UR31 ;  /* 0x00000020060073ba */ /* 0x0009e4000800021f */
[----:B----4-:R-:W-:Y:S05]  /*6d00*/  @P1 BRA `(.L_x_78) ;  /* 0xfffffff4001c1947 */ /* 0x010fea000383ffff */
[----:B--23--:R-:W-:-:S07]  /*6d10*/  IMAD.U32 R5, RZ, RZ, UR19 ;  /* 0x00000013ff057e24 */ /* 0x00cfce000f8e00ff */
.L_x_69:
[----:B------:R-:W-:Y:S01]  /*6d20*/  ISETP.NE.AND P1, PT, R21, RZ, PT ;  /* 0x000000ff1500720c */ /* 0x000fe20003f25270 */
[----:B------:R-:W-:-:S12]  /*6d30*/  IMAD.MOV.U32 R4, RZ, RZ, 0x1 ;  /* 0x00000001ff047424 */ /* 0x000fd800078e00ff */
[----:B------:R-:W-:Y:S05]  /*6d40*/  @!P1 BRA `(.L_x_68) ;  /* 0x0000000400649947 */ /* 0x000fea0003800000 */
[----:B------:R-:W2:Y:S02]  /*6d50*/  SYNCS.PHASECHK.TRANS64.TRYWAIT P1, [R0+URZ+0x36438], R10 ;  /* 0x0364380a000075a7 */ /* 0x000ea4000802017f */
[----:B--2---:R-:W-:Y:S05]  /*6d60*/  @!P1 BRA `(.L_x_79) ;  /* 0x0000000c00809947 */ /* 0x004fea0003800000 */
.L_x_101:
[----:B------:R-:W-:Y:S05]  /*6d70*/  @P0 BRA `(.L_x_80) ;  /* 0x0000000000140947 */ /* 0x000fea0003800000 */
[----:B------:R-:W-:Y:S01]  /*6d80*/  ISETP.NE.AND P1, PT, R16, RZ, PT ;  /* 0x000000ff1000720c */ /* 0x000fe20003f25270 */
[----:B------:R-:W-:-:S04]  /*6d90*/  IMAD.MOV.U32 R5, RZ, RZ, 0x6100 ;  /* 0x00006100ff057424 */ /* 0x000fc800078e00ff */
[----:B------:R3:W-:Y:S08]  /*6da0*/  SYNCS.ARRIVE.TRANS64 RZ, [R0+URZ+0x36430], R5 ;  /* 0x0364300500ff79a7 */ /* 0x0007f0000800003f */
[----:B------:R-:W-:Y:S05]  /*6db0*/  @!P1 BRA `(.L_x_80) ;  /* 0x0000000000049947 */ /* 0x000fea0003800000 */
[----:B------:R-:W-:Y:S01]  /*6dc0*/  BPT.TRAP 0x1 ;  /* 0x000000040000795c */ /* 0x000fe20000300000 */
.L_x_80:
[----:B---3--:R-:W3:Y:S01]  /*6dd0*/  LDC.64 R4, c[0x0][0x728] ;  /* 0x0001ca00ff047b82 */ /* 0x008ee20000000a00 */
[----:B------:R-:W-:Y:S01]  /*6de0*/  IMAD.SHL.U32 R20, R20, 0x40, RZ ;  /* 0x0000004014147824 */ /* 0x000fe200078e00ff */
[----:B------:R-:W-:Y:S01]  /*6df0*/  R2UR UR24, R0 ;  /* 0x00000000001872ca */ /* 0x000fe200000e0000 */
[----:B------:R-:W-:Y:S01]  /*6e00*/  UMOV UR14, 0x0 ;  /* 0x00000000000e7882 */ /* 0x000fe20000000000 */
[----:B------:R-:W-:Y:S01]  /*6e10*/  UMOV UR15, 0x14f00000 ;  /* 0x14f00000000f7882 */ /* 0x000fe20000000000 */
[----:B------:R-:W-:Y:S01]  /*6e20*/  UMOV UR18, URZ ;  /* 0x0000003f00127c82 */ /* 0x000fe20008000000 */
[C---:B------:R-:W-:Y:S01]  /*6e30*/  IADD3 R8, P1, R20.reuse, R6, RZ ;  /* 0x0000000614087210 */ /* 0x040fe20007f3e0ff */
[----:B------:R-:W-:Y:S01]  /*6e40*/  UMOV UR20, UR28 ;  /* 0x0000001c00147c82 */ /* 0x000fe20008000000 */
[C---:B------:R-:W-:Y:S01]  /*6e50*/  R2UR UR19, R20.reuse ;  /* 0x00000000141372ca */ /* 0x040fe200000e0000 */
[----:B------:R-:W-:Y:S01]  /*6e60*/  UMOV UR21, UR29 ;  /* 0x0000001d00157c82 */ /* 0x000fe20008000000 */
[----:B------:R-:W-:Y:S01]  /*6e70*/  LEA.HI.X.SX32 R9, R20, R11, 0x1, P1 ;  /* 0x0000000b14097211 */ /* 0x000fe200008f0eff */
[----:B------:R-:W-:Y:S01]  /*6e80*/  UMOV UR10, 0x40 ;  /* 0x00000040000a7882 */ /* 0x000fe20000000000 */
[----:B------:R-:W-:Y:S01]  /*6e90*/  UMOV UR12, UR28 ;  /* 0x0000001c000c7c82 */ /* 0x000fe20008000000 */
[----:B------:R-:W-:Y:S01]  /*6ea0*/  UMOV UR13, UR29 ;  /* 0x0000001d000d7c82 */ /* 0x000fe20008000000 */
[----:B------:R-:W-:Y:S01]  /*6eb0*/  UMOV UR26, 0x80 ;  /* 0x00000080001a7882 */ /* 0x000fe20000000000 */
[----:B------:R-:W-:-:S02]  /*6ec0*/  UIADD3 UR17, UR24, 0x36430, URZ ;  /* 0x0003643018117890 */ /* 0x000fc4000fffe03f */
[----:B------:R-:W-:Y:S02]  /*6ed0*/  UIADD3 UR16, UR24, 0x2a000, URZ ;  /* 0x0002a00018107890 */ /* 0x000fe4000fffe03f */
[----:B------:R-:W-:Y:S02]  /*6ee0*/  UIADD3 UR32, UR24, 0x30200, URZ ;  /* 0x0003020018207890 */ /* 0x000fe4000fffe03f */
[----:B------:R-:W-:Y:S02]  /*6ef0*/  UIADD3 UR8, UR24, 0x2c000, URZ ;  /* 0x0002c00018087890 */ /* 0x000fe4000fffe03f */
[----:B------:R-:W-:Y:S01]  /*6f00*/  UIADD3 UR24, UR24, 0x2e000, URZ ;  /* 0x0002e00018187890 */ /* 0x000fe2000fffe03f */
[C---:B---3--:R-:W-:Y:S01]  /*6f10*/  LEA R4, P2, R8.reuse, R4, 0x2 ;  /* 0x0000000408047211 */ /* 0x048fe200078410ff */
[----:B------:R-:W-:Y:S01]  /*6f20*/  UMOV UR9, UR17 ;  /* 0x0000001100097c82 */ /* 0x000fe20008000000 */
[----:B------:R-:W-:Y:S01]  /*6f30*/  UMOV UR11, UR19 ;  /* 0x00000013000b7c82 */ /* 0x000fe20008000000 */
[----:B------:R-:W-:Y:S01]  /*6f40*/  UMOV UR25, UR17 ;  /* 0x0000001100197c82 */ /* 0x000fe20008000000 */
[----:B------:R-:W-:Y:S01]  /*6f50*/  LEA.HI.X R5, R8, R5, R9, 0x2, P2 ;  /* 0x0000000508057211 */ /* 0x000fe200010f1409 */
[----:B------:R-:W-:Y:S01]  /*6f60*/  UMOV UR27, UR19 ;  /* 0x00000013001b7c82 */ /* 0x000fe20008000000 */
[----:B------:R-:W-:Y:S01]  /*6f70*/  IADD3 R8, P1, R13, 0x1f0, RZ ;  /* 0x000001f00d087810 */ /* 0x000fe20007f3e0ff */
[----:B------:R-:W-:Y:S01]  /*6f80*/  UMOV UR33, UR17 ;  /* 0x0000001100217c82 */ /* 0x000fe20008000000 */
[----:B------:R-:W-:Y:S01]  /*6f90*/  R2UR UR30, R4 ;  /* 0x00000000041e72ca */ /* 0x000fe200000e0000 */
[----:B------:R-:W-:Y:S01]  /*6fa0*/  UMOV UR22, 0x10 ;  /* 0x0000001000167882 */ /* 0x000fe20000000000 */
[----:B------:R-:W-:Y:S01]  /*6fb0*/  R2UR UR6, R8 ;  /* 0x00000000080672ca */ /* 0x000fe200000e0000 */
[----:B------:R-:W-:Y:S01]  /*6fc0*/  IMAD.X R8, RZ, RZ, R14, P1 ;  /* 0x000000ffff087224 */ /* 0x000fe200008e060e */
[----:B------:R-:W-:-:S02]  /*6fd0*/  R2UR UR31, R5 ;  /* 0x00000000051f72ca */ /* 0x000fc400000e0000 */
[----:B------:R-:W-:Y:S02]  /*6fe0*/  SHF.L.U32 R5, R12, 0x1f, RZ ;  /* 0x0000001f0c057819 */ /* 0x000fe400000006ff */
[----:B------:R-:W-:-:S13]  /*6ff0*/  R2UR UR7, R8 ;  /* 0x00000000080772ca */ /* 0x000fda00000e0000 */
[----:B------:R3:W-:Y:S01]  /*7000*/  UTMALDG.4D [UR16], [UR6], desc[UR14] ;  /* 0x00000e10060075b4 */ /* 0x0007e20008019000 */
[----:B------:R3:W-:Y:S01]  /*7010*/  UTMALDG.4D [UR8], [UR6], desc[UR14] ;  /* 0x00000e08060075b4 */ /* 0x0007e20008019000 */
[----:B------:R3:W-:Y:S01]  /*7020*/  UTMALDG.4D [UR24], [UR6], desc[UR14] ;  /* 0x00000e18060075b4 */ /* 0x0007e20008019000 */
[----:B------:R3:W-:Y:S01]  /*7030*/  UBLKCP.S.G [UR32], [UR30], UR22 ;  /* 0x000000201e0073ba */ /* 0x0007e20008000216 */
[----:B------:R-:W4:Y:S02]  /*7040*/  SYNCS.PHASECHK.TRANS64.TRYWAIT P1, [R0+URZ+0x36428], R5 ;  /* 0x03642805000075a7 */ /* 0x000f24000802017f */
[----:B---34-:R-:W-:Y:S05]  /*7050*/  @!P1 BRA `(.L_x_81) ;  /* 0x0000000800d89947 */ /* 0x018fea0003800000 */
.L_x_102:
[----:B------:R-:W-:Y:S01]  /*7060*/  IMAD.MOV.U32 R4, RZ, RZ, RZ ;  /* 0x000000ffff047224 */ /* 0x000fe200078e00ff */
[----:B------:R-:W-:Y:S06]  /*7070*/  @P0 BRA `(.L_x_82) ;  /* 0x0000000000140947 */ /* 0x000fec0003800000 */
[----:B------:R-:W-:Y:S01]  /*7080*/  ISETP.NE.AND P1, PT, R16, RZ, PT ;  /* 0x000000ff1000720c */ /* 0x000fe20003f25270 */
[----:B---3--:R-:W-:-:S04]  /*7090*/  IMAD.MOV.U32 R5, RZ, RZ, 0x6100 ;  /* 0x00006100ff057424 */ /* 0x008fc800078e00ff */
[----:B------:R4:W-:Y:S08]  /*70a0*/  SYNCS.ARRIVE.TRANS64 RZ, [R0+URZ+0x36418], R5 ;  /* 0x0364180500ff79a7 */ /* 0x0009f0000800003f */
[----:B------:R-:W-:Y:S05]  /*70b0*/  @!P1 BRA `(.L_x_82) ;  /* 0x0000000000049947 */ /* 0x000fea0003800000 */
[----:B------:R-:W-:Y:S01]  /*70c0*/  BPT.TRAP 0x1 ;  /* 0x000000040000795c */ /* 0x000fe20000300000 */
.L_x_82:
[----:B------:R-:W-:Y:S01]  /*70d0*/  R2UR UR19, R20 ;  /* 0x00000000141372ca */ /* 0x000fe200000e0000 */
[----:B------:R-:W-:Y:S01]  /*70e0*/  UMOV UR22, 0x0 ;  /* 0x0000000000167882 */ /* 0x000fe20000000000 */
[----:B------:R-:W-:Y:S01]  /*70f0*/  R2UR UR24, R0 ;  /* 0x00000000001872ca */ /* 0x000fe200000e0000 */
[----:B------:R-:W-:Y:S01]  /*7100*/  UMOV UR23, 0x14f00000 ;  /* 0x14f0000000177882 */ /* 0x000fe20000000000 */
[----:B------:R-:W-:Y:S01]  /*7110*/  R2UR UR14, R2 ;  /* 0x00000000020e72ca */ /* 0x000fe200000e0000 */
[----:B------:R-:W-:Y:S01]  /*7120*/  UMOV UR18, URZ ;  /* 0x0000003f00127c82 */ /* 0x000fe20008000000 */
[----:B------:R-:W-:Y:S01]  /*7130*/  R2UR UR15, R3 ;  /* 0x00000000030f72ca */ /* 0x000fe200000e0000 */
[----:B------:R-:W-:Y:S01]  /*7140*/  UMOV UR20, UR28 ;  /* 0x0000001c00147c82 */ /* 0x000fe20008000000 */
[----:B------:R-:W-:Y:S01]  /*7150*/  UMOV UR21, UR29 ;  /* 0x0000001d00157c82 */ /* 0x000fe20008000000 */
[----:B------:R-:W-:Y:S01]  /*7160*/  UMOV UR10, 0x40 ;  /* 0x00000040000a7882 */ /* 0x000fe20000000000 */
[----:B------:R-:W-:Y:S01]  /*7170*/  UMOV UR12, UR28 ;  /* 0x0000001c000c7c82 */ /* 0x000fe20008000000 */
[----:B------:R-:W-:Y:S01]  /*7180*/  UMOV UR13, UR29 ;  /* 0x0000001d000d7c82 */ /* 0x000fe20008000000 */
[----:B------:R-:W-:Y:S01]  /*7190*/  UMOV UR26, 0x80 ;  /* 0x00000080001a7882 */ /* 0x000fe20000000000 */
[----:B------:R-:W-:Y:S01]  /*71a0*/  UIADD3 UR19, UR19, 0x40, URZ ;  /* 0x0000004013137890 */ /* 0x000fe2000fffe03f */
[----:B------:R-:W-:Y:S01]  /*71b0*/  IMAD.MOV.U32 R15, RZ, RZ, 0x2 ;  /* 0x00000002ff0f7424 */ /* 0x000fe200078e00ff */
[----:B------:R-:W-:-:S02]  /*71c0*/  UIADD3 UR16, UR24, 0x24000, URZ ;  /* 0x0002400018107890 */ /* 0x000fc4000fffe03f */
[----:B------:R-:W-:Y:S02]  /*71d0*/  UIADD3 UR17, UR24, 0x36418, URZ ;  /* 0x0003641818117890 */ /* 0x000fe4000fffe03f */
[----:B------:R-:W-:Y:S01]  /*71e0*/  UIADD3 UR8, UR24, 0x26000, URZ ;  /* 0x0002600018087890 */ /* 0x000fe2000fffe03f */
[----:B---34-:R-:W-:Y:S01]  /*71f0*/  IMAD.U32 R5, RZ, RZ, UR19 ;  /* 0x00000013ff057e24 */ /* 0x018fe2000f8e00ff */
        /* <DEDUP_REMOVED lines=12> */
[----:B------:R3:W-:Y:S02]  /*72c0*/  UBLKCP.S.G [UR32], [UR6], UR30 ;  /* 0x00000020060073ba */ /* 0x0007e4000800021e */
[----:B---3--:R-:W-:Y:S01]  /*72d0*/  NOP ;  /* 0x0000000000007918 */ /* 0x008fe20000000000 */
.L_x_68:
[----:B------:R-:W-:-:S04]  /*72e0*/  SHF.L.U32 R3, R4, 0x1f, RZ ;  /* 0x0000001f04037819 */ /* 0x000fc800000006ff */
[----:B------:R-:W3:Y:S02]  /*72f0*/  SYNCS.PHASECHK.TRANS64.TRYWAIT P1, [R0+URZ+0x36438], R3 ;  /* 0x03643803000075a7 */ /* 0x000ee4000802017f */
[----:B---3--:R-:W-:Y:S05]  /*7300*/  @!P1 BRA `(.L_x_83) ;  /* 0x0000000800409947 */ /* 0x008fea0003800000 */
.L_x_103:
[----:B------:R-:W-:Y:S05]  /*7310*/  @P0 BRA `(.L_x_84) ;  /* 0x0000000000180947 */ /* 0x000fea0003800000 */
[----:B------:R-:W4:Y:S01]  /*7320*/  S2R R2, SR_TID.X ;  /* 0x0000000000027919 */ /* 0x000f220000002100 */
[----:B---3--:R-:W-:-:S04]  /*7330*/  IMAD.MOV.U32 R3, RZ, RZ, 0x6100 ;  /* 0x00006100ff037424 */ /* 0x008fc800078e00ff */
[----:B------:R3:W-:Y:S01]  /*7340*/  SYNCS.ARRIVE.TRANS64 RZ, [R0+URZ+0x36430], R3 ;  /* 0x0364300300ff79a7 */ /* 0x0007e2000800003f */
[----:B----4-:R-:W-:-:S13]  /*7350*/  LOP3.LUT P0, RZ, R2, 0x1f, RZ, 0xc0, !PT ;  /* 0x0000001f02ff7812 */ /* 0x010fda000780c0ff */
[----:B---3--:R-:W-:Y:S05]  /*7360*/  @!P0 BRA `(.L_x_84) ;  /* 0x0000000000048947 */ /* 0x008fea0003800000 */
[----:B------:R-:W-:Y:S01]  /*7370*/  BPT.TRAP 0x1 ;  /* 0x000000040000795c */ /* 0x000fe20000300000 */
.L_x_84:
[----:B---3--:R-:W3:Y:S01]  /*7380*/  LDC.64 R2, c[0x0][0x728] ;  /* 0x0001ca00ff027b82 */ /* 0x008ee20000000a00 */
[----:B------:R-:W-:Y:S01]  /*7390*/  IADD3 R13, P1, R13, 0x1f0, RZ ;  /* 0x000001f00d0d7810 */ /* 0x000fe20007f3e0ff */
[----:B------:R-:W-:Y:S01]  /*73a0*/  UMOV UR14, 0x0 ;  /* 0x00000000000e7882 */ /* 0x000fe20000000000 */
[C---:B------:R-:W-:Y:S01]  /*73b0*/  IADD3 R6, P0, R5.reuse, R6, RZ ;  /* 0x0000000605067210 */ /* 0x040fe20007f1e0ff */
[----:B------:R-:W-:Y:S01]  /*73c0*/  UMOV UR15, 0x14f00000 ;  /* 0x14f00000000f7882 */ /* 0x000fe20000000000 */
[----:B------:R-:W-:Y:S01]  /*73d0*/  R2UR UR24, R0 ;  /* 0x00000000001872ca */ /* 0x000fe200000e0000 */
[----:B------:R-:W-:Y:S01]  /*73e0*/  IMAD.X R14, RZ, RZ, R14, P1 ;  /* 0x000000ffff0e7224 */ /* 0x000fe200008e060e */
[C---:B------:R-:W-:Y:S01]  /*73f0*/  LEA.HI.X.SX32 R11, R5.reuse, R11, 0x1, P0 ;  /* 0x0000000b050b7211 */ /* 0x040fe200000f0eff */
[----:B------:R-:W-:Y:S01]  /*7400*/  UMOV UR18, URZ ;  /* 0x0000003f00127c82 */ /* 0x000fe20008000000 */
[----:B------:R-:W-:Y:S01]  /*7410*/  R2UR UR19, R5 ;  /* 0x00000000051372ca */ /* 0x000fe200000e0000 */
[----:B------:R-:W-:Y:S01]  /*7420*/  UMOV UR20, UR28 ;  /* 0x0000001c00147c82 */ /* 0x000fe20008000000 */
[----:B------:R-:W-:Y:S01]  /*7430*/  R2UR UR6, R13 ;  /* 0x000000000d0672ca */ /* 0x000fe200000e0000 */
[----:B------:R-:W-:Y:S01]  /*7440*/  UMOV UR21, UR29 ;  /* 0x0000001d00157c82 */ /* 0x000fe20008000000 */
[----:B------:R-:W-:Y:S01]  /*7450*/  R2UR UR7, R14 ;  /* 0x000000000e0772ca */ /* 0x000fe200000e0000 */
[----:B------:R-:W-:Y:S01]  /*7460*/  UMOV UR10, 0x40 ;  /* 0x00000040000a7882 */ /* 0x000fe20000000000 */
[----:B------:R-:W-:Y:S01]  /*7470*/  UMOV UR12, UR28 ;  /* 0x0000001c000c7c82 */ /* 0x000fe20008000000 */
[----:B------:R-:W-:Y:S01]  /*7480*/  UMOV UR13, UR29 ;  /* 0x0000001d000d7c82 */ /* 0x000fe20008000000 */
[----:B------:R-:W-:Y:S01]  /*7490*/  UMOV UR26, 0x80 ;  /* 0x00000080001a7882 */ /* 0x000fe20000000000 */
[----:B------:R-:W-:Y:S01]  /*74a0*/  UIADD3 UR17, UR24, 0x36430, URZ ;  /* 0x0003643018117890 */ /* 0x000fe2000fffe03f */
[----:B------:R-:W-:Y:S01]  /*74b0*/  LOP3.LUT R4, R4, 0x1, RZ, 0x3c, !PT ;  /* 0x0000000104047812 */ /* 0x000fe200078e3cff */
[----:B------:R-:W-:-:S02]  /*74c0*/  UIADD3 UR16, UR24, 0x2a000, URZ ;  /* 0x0002a00018107890 */ /* 0x000fc4000fffe03f */
[----:B------:R-:W-:Y:S01]  /*74d0*/  UIADD3 UR32, UR24, 0x30200, URZ ;  /* 0x0003020018207890 */ /* 0x000fe2000fffe03f */
[C---:B---3--:R-:W-:Y:S01]  /*74e0*/  LEA R2, P0, R6.reuse, R2, 0x2 ;  /* 0x0000000206027211 */ /* 0x048fe200078010ff */
[----:B------:R-:W-:Y:S02]  /*74f0*/  UIADD3 UR8, UR24, 0x2c000, URZ ;  /* 0x0002c00018087890 */ /* 0x000fe4000fffe03f */
[----:B------:R-:W-:Y:S01]  /*7500*/  UIADD3 UR24, UR24, 0x2e000, URZ ;  /* 0x0002e00018187890 */ /* 0x000fe2000fffe03f */
[----:B------:R-:W-:Y:S01]  /*7510*/  LEA.HI.X R3, R6, R3, R11, 0x2, P0 ;  /* 0x0000000306037211 */ /* 0x000fe200000f140b */
[----:B------:R-:W-:Y:S01]  /*7520*/  UMOV UR11, UR19 ;  /* 0x00000013000b7c82 */ /* 0x000fe20008000000 */
[----:B------:R-:W-:Y:S01]  /*7530*/  R2UR UR30, R2 ;  /* 0x00000000021e72ca */ /* 0x000fe200000e0000 */
[----:B------:R-:W-:Y:S01]  /*7540*/  UMOV UR9, UR17 ;  /* 0x0000001100097c82 */ /* 0x000fe20008000000 */
[----:B------:R-:W-:Y:S01]  /*7550*/  R2UR UR31, R3 ;  /* 0x00000000031f72ca */ /* 0x000fe200000e0000 */
[----:B------:R-:W-:Y:S01]  /*7560*/  UMOV UR27, UR19 ;  /* 0x00000013001b7c82 */ /* 0x000fe20008000000 */
[----:B------:R3:W-:Y:S01]  /*7570*/  UTMALDG.4D [UR16], [UR6], desc[UR14] ;  /* 0x00000e10060075b4 */ /* 0x0007e20008019000 */
[----:B------:R-:W-:Y:S01]  /*7580*/  UMOV UR25, UR17 ;  /* 0x0000001100197c82 */ /* 0x000fe20008000000 */
[----:B------:R-:W-:Y:S01]  /*7590*/  UMOV UR33, UR17 ;  /* 0x0000001100217c82 */ /* 0x000fe20008000000 */
[----:B------:R-:W-:Y:S01]  /*75a0*/  UMOV UR22, 0x10 ;  /* 0x0000001000167882 */ /* 0x000fe20000000000 */
[----:B------:R-:W-:Y:S01]  /*75b0*/  ISETP.NE.AND P0, PT, R15, 0x2, PT ;  /* 0x000000020f00780c */ /* 0x000fe20003f05270 */
[----:B------:R3:W-:Y:S03]  /*75c0*/  UTMALDG.4D [UR8], [UR6], desc[UR14] ;  /* 0x00000e08060075b4 */ /* 0x0007e60008019000 */
[----:B------:R-:W-:-:S02]  /*75d0*/  SEL R3, RZ, 0x1, P0 ;  /* 0x00000001ff037807 */ /* 0x000fc40000000000 */
[----:B------:R-:W-:Y:S02]  /*75e0*/  SEL R2, R15, RZ, P0 ;  /* 0x000000ff0f027207 */ /* 0x000fe40000000000 */
[----:B------:R-:W-:Y:S01]  /*75f0*/  LOP3.LUT R12, R12, R3, RZ, 0x3c, !PT ;  /* 0x000000030c0c7212 */ /* 0x000fe200078e3cff */
[----:B------:R3:W-:Y:S01]  /*7600*/  UTMALDG.4D [UR24], [UR6], desc[UR14] ;  /* 0x00000e18060075b4 */ /* 0x0007e20008019000 */
[----:B------:R3:W-:Y:S02]  /*7610*/  UBLKCP.S.G [UR32], [UR30], UR22 ;  /* 0x000000201e0073ba */ /* 0x0007e40008000216 */
[----:B---3--:R-:W-:-:S03]  /*7620*/  NOP ;  /* 0x0000000000007918 */ /* 0x008fc60000000000 */
.L_x_65:
[----:B------:R-:W-:Y:S05]  /*7630*/  BSYNC B0 ;  /* 0x0000000000007941 */ /* 0x000fea0003800000 */
.L_x_64:
[----:B------:R-:W-:-:S03]  /*7640*/  UMOV UR6, 0xffffffff ;  /* 0xffffffff00067882 */ /* 0x000fc60000000000 */
[----:B------:R-:W-:Y:S05]  /*7650*/  BRA.DIV UR6, `(.L_x_85) ;  /* 0x0000000606807947 */ /* 0x000fea000b800000 */
[----:B------:R-:W-:-:S13]  /*7660*/  ELECT P0, URZ, PT ;  /* 0x00000000003f782f */ /* 0x000fda0003800000 */
.L_x_106:
[----:B------:R-:W-:Y:S04]  /*7670*/  BSSY B0, `(.L_x_86) ;  /* 0x000001e000007945 */ /* 0x000fe80003800000 */
[----:B------:R-:W-:Y:S05]  /*7680*/  @!P0 BRA `(.L_x_87) ;  /* 0x0000000000708947 */ /* 0x000fea0003800000 */
[----:B------:R-:W-:-:S04]  /*7690*/  LOP3.LUT R17, R17, 0x2, RZ, 0xfc, !PT ;  /* 0x0000000211117812 */ /* 0x000fc800078efcff */
[----:B------:R-:W-:-:S13]  /*76a0*/  ISETP.NE.AND P2, PT, R17, 0x3, PT ;  /* 0x000000031100780c */ /* 0x000fda0003f45270 */
[----:B------:R-:W-:Y:S05]  /*76b0*/  @!P2 BRA `(.L_x_88) ;  /* 0x000000000004a947 */ /* 0x000fea0003800000 */
[----:B------:R-:W-:Y:S01]  /*76c0*/  BPT.TRAP 0x1 ;  /* 0x000000040000795c */ /* 0x000fe20000300000 */
.L_x_88:
[----:B------:R-:W3:Y:S01]  /*76d0*/  S2R R3, SR_CgaCtaId ;  /* 0x0000000000037919 */ /* 0x000ee20000008800 */
[----:B-12---:R-:W-:-:S04]  /*76e0*/  MOV R0, 0x400 ;  /* 0x0000040000007802 */ /* 0x006fc80000000f00 */
[----:B---3--:R-:W-:Y:S02]  /*76f0*/  LEA R9, R3, R0, 0x18 ;  /* 0x0000000003097211 */ /* 0x008fe400078ec0ff */
[----:B------:R-:W-:-:S03]  /*7700*/  SHF.L.U32 R0, R12, 0x1f, RZ ;  /* 0x0000001f0c007819 */ /* 0x000fc600000006ff */
[----:B------:R-:W-:-:S04]  /*7710*/  VIADD R3, R9, 0x36420 ;  /* 0x0003642009037836 */ /* 0x000fc80000000000 */
[C---:B------:R-:W-:Y:S02]  /*7720*/  IMAD R7, R2.reuse, 0x8, R3 ;  /* 0x0000000802077824 */ /* 0x040fe400078e0203 */
[----:B------:R-:W-:Y:S02]  /*7730*/  VIADD R2, R2, 0x1 ;  /* 0x0000000102027836 */ /* 0x000fe40000000000 */
[----:B------:R-:W1:Y:S03]  /*7740*/  SYNCS.PHASECHK.TRANS64.TRYWAIT P0, [R7+URZ], R0 ;  /* 0x00000000070075a7 */ /* 0x000e66000800017f */
[----:B------:R-:W-:-:S04]  /*7750*/  ISETP.NE.AND P1, PT, R2, 0x2, PT ;  /* 0x000000020200780c */ /* 0x000fc80003f25270 */
[----:B------:R-:W-:Y:S02]  /*7760*/  SEL R5, RZ, 0x1, P1 ;  /* 0x00000001ff057807 */ /* 0x000fe40000800000 */
[----:B------:R-:W-:Y:S02]  /*7770*/  SEL R2, R2, RZ, P1 ;  /* 0x000000ff02027207 */ /* 0x000fe40000800000 */
[----:B------:R-:W-:-:S03]  /*7780*/  LOP3.LUT R5, R12, R5, RZ, 0x3c, !PT ;  /* 0x000000050c057212 */ /* 0x000fc600078e3cff */
[----:B------:R-:W-:Y:S01]  /*7790*/  IMAD R3, R2, 0x8, R3 ;  /* 0x0000000802037824 */ /* 0x000fe200078e0203 */
[----:B------:R-:W-:Y:S01]  /*77a0*/  SHF.L.U32 R2, R5, 0x1f, RZ ;  /* 0x0000001f05027819 */ /* 0x000fe200000006ff */
[----:B-1----:R-:W-:Y:S06]  /*77b0*/  @!P0 BRA `(.L_x_89) ;  /* 0x00000004004c8947 */ /* 0x002fec0003800000 */
.L_x_107:
[----:B------:R-:W2:Y:S02]  /*77c0*/  SYNCS.PHASECHK.TRANS64.TRYWAIT P0, [R3+URZ], R2 ;  /* 0x00000002030075a7 */ /* 0x000ea4000800017f */
[----:B--2---:R-:W-:Y:S05]  /*77d0*/  @!P0 BRA `(.L_x_90) ;  /* 0x0000000400588947 */ /* 0x004fea0003800000 */
.L_x_108:
[----:B------:R-:W-:Y:S05]  /*77e0*/  @!P2 BRA `(.L_x_91) ;  /* 0x000000000004a947 */ /* 0x000fea0003800000 */
[----:B------:R-:W-:Y:S01]  /*77f0*/  BPT.TRAP 0x1 ;  /* 0x000000040000795c */ /* 0x000fe20000300000 */
.L_x_91:
[----:B------:R-:W-:-:S07]  /*7800*/  SHF.L.U32 R4, R4, 0x1f, RZ ;  /* 0x0000001f04047819 */ /* 0x000fce00000006ff */
.L_x_92:
[----:B---3--:R3:W4:Y:S02]  /*7810*/  SYNCS.PHASECHK.TRANS64.TRYWAIT P0, [R9+URZ+0x36438], R4 ;  /* 0x03643804090075a7 */ /* 0x008724000800017f */
[----:B----4-:R-:W-:Y:S05]  /*7820*/  @!P0 NANOSLEEP.SYNCS 0x989680 ;  /* 0x009896800000895d */ /* 0x010fea0003900000 */
[----:B------:R-:W4:Y:S02]  /*7830*/  @!P0 SYNCS.PHASECHK.TRANS64 P0, [R9+URZ+0x36438], R4 ;  /* 0x03643804090085a7 */ /* 0x000f24000800007f */
[----:B----4-:R-:W-:Y:S05]  /*7840*/  @!P0 BRA `(.L_x_92) ;  /* 0xfffffffc00f08947 */ /* 0x010fea000383ffff */
.L_x_87:
[----:B------:R-:W-:Y:S05]  /*7850*/  BSYNC B0 ;  /* 0x0000000000007941 */ /* 0x000fea0003800000 */
.L_x_86:
[----:B------:R-:W-:Y:S05]  /*7860*/  EXIT ;  /* 0x000000000000794d */ /* 0x000fea0003800000 */
.L_x_10:
[----:B------:R-:W-:Y:S02]  /*7870*/  IMAD.MOV.U32 R12, RZ, RZ, RZ ;  /* 0x000000ffff0c7224 */ /* 0x000fe400078e00ff */
[----:B------:R-:W-:Y:S02]  /*7880*/  IMAD.MOV.U32 R11, RZ, RZ, 0x1f ;  /* 0x0000001fff0b7424 */ /* 0x000fe400078e00ff */
[----:B------:R-:W-:-:S07]  /*7890*/  IMAD.MOV.U32 R15, RZ, RZ, -0x1 ;  /* 0xffffffffff0f7424 */ /* 0x000fce00078e00ff */
[----:B------:R-:W-:Y:S05]  /*78a0*/  WARPSYNC.COLLECTIVE R15, `(.L_x_93) ;  /* 0x000000000f087348 */ /* 0x000fea0003c00000 */
[----:B------:R1:W2:Y:S02]  /*78b0*/  SHFL.IDX P6, R14, R13, R12, R11 ;  /* 0x0000000c0d0e7389 */ /* 0x0002a400000c000b */
[----:B-12---:R-:W-:Y:S01]  /*78c0*/  ENDCOLLECTIVE ;  /* 0x000000000000791b */ /* 0x006fe20003800000 */
.L_x_93:
[----:B------:R-:W-:Y:S05]  /*78d0*/  BRA `(.L_x_94) ;  /* 0xffffff9000ac7947 */ /* 0x000fea000383ffff */
.L_x_12:
[----:B--2---:R2:W3:Y:S02]  /*78e0*/  SYNCS.PHASECHK.TRANS64.TRYWAIT P0, [R157+URZ+0x36400], R18 ;  /* 0x036400129d0075a7 */ /* 0x0044e4000800017f */
[----:B---3--:R-:W-:Y:S05]  /*78f0*/  @!P0 NANOSLEEP.SYNCS 0x989680 ;  /* 0x009896800000895d */ /* 0x008fea0003900000 */
[----:B------:R-:W3:Y:S02]  /*7900*/  @!P0 SYNCS.PHASECHK.TRANS64 P0, [R157+URZ+0x36400], R18 ;  /* 0x036400129d0085a7 */ /* 0x000ee4000800007f */
[----:B---3--:R-:W-:Y:S05]  /*7910*/  @!P0 BRA `(.L_x_12) ;  /* 0xfffffffc00f08947 */ /* 0x008fea000383ffff */
[----:B------:R-:W-:Y:S05]  /*7920*/  BRA `(.L_x_11) ;  /* 0xffffff9400187947 */ /* 0x000fea000383ffff */
.L_x_17:
[----:B--2---:R2:W3:Y:S02]  /*7930*/  SYNCS.PHASECHK.TRANS64.TRYWAIT P1, [R4+URZ+0x36410], R13 ;  /* 0x0364100d040075a7 */ /* 0x0044e4000802017f */
[----:B---3--:R-:W-:Y:S05]  /*7940*/  @!P1 NANOSLEEP.SYNCS 0x989680 ;  /* 0x009896800000995d */ /* 0x008fea0003900000 */
[----:B------:R-:W3:Y:S02]  /*7950*/  @!P1 SYNCS.PHASECHK.TRANS64 P1, [R4+URZ+0x36410], R13 ;  /* 0x0364100d040095a7 */ /* 0x000ee4000802007f */
[----:B---3--:R-:W-:Y:S05]  /*7960*/  @!P1 BRA `(.L_x_17) ;  /* 0xfffffffc00f09947 */ /* 0x008fea000383ffff */
[----:B------:R-:W-:Y:S05]  /*7970*/  BRA `(.L_x_16) ;  /* 0xffffff9800d87947 */ /* 0x000fea000383ffff */
.L_x_21:
[----:B---3--:R3:W1:Y:S02]  /*7980*/  SYNCS.PHASECHK.TRANS64.TRYWAIT P1, [R157+URZ+0x36430], R14 ;  /* 0x0364300e9d0075a7 */ /* 0x008664000802017f */
[----:B-1----:R-:W-:Y:S05]  /*7990*/  @!P1 NANOSLEEP.SYNCS 0x989680 ;  /* 0x009896800000995d */ /* 0x002fea0003900000 */
[----:B------:R-:W1:Y:S02]  /*79a0*/  @!P1 SYNCS.PHASECHK.TRANS64 P1, [R157+URZ+0x36430], R14 ;  /* 0x0364300e9d0095a7 */ /* 0x000e64000802007f */
[----:B-1----:R-:W-:Y:S05]  /*79b0*/  @!P1 BRA `(.L_x_21) ;  /* 0xfffffffc00f09947 */ /* 0x002fea000383ffff */
[----:B------:R-:W-:Y:S05]  /*79c0*/  BRA `(.L_x_20) ;  /* 0xffffffa0007c7947 */ /* 0x000fea000383ffff */
.L_x_66:
[----:B-1----:R1:W2:Y:S02]  /*79d0*/  SYNCS.PHASECHK.TRANS64.TRYWAIT P1, [R0+URZ+0x36420], R10 ;  /* 0x0364200a000075a7 */ /* 0x0022a4000802017f */
[----:B--2---:R-:W-:Y:S05]  /*79e0*/  @!P1 NANOSLEEP.SYNCS 0x989680 ;  /* 0x009896800000995d */ /* 0x004fea0003900000 */
[----:B------:R-:W2:Y:S02]  /*79f0*/  @!P1 SYNCS.PHASECHK.TRANS64 P1, [R0+URZ+0x36420], R10 ;  /* 0x0364200a000095a7 */ /* 0x000ea4000802007f */
[----:B--2---:R-:W-:Y:S05]  /*7a00*/  @!P1 BRA `(.L_x_66) ;  /* 0xfffffffc00f09947 */ /* 0x004fea000383ffff */
[----:B------:R-:W-:Y:S05]  /*7a10*/  BRA `(.L_x_95) ;  /* 0xffffffe0001c7947 */ /* 0x000fea000383ffff */
.L_x_70:
[----:B-1----:R1:W2:Y:S02]  /*7a20*/  SYNCS.PHASECHK.TRANS64.TRYWAIT P1, [R0+URZ+0x36438], R10 ;  /* 0x0364380a000075a7 */ /* 0x0022a4000802017f */
[----:B--2---:R-:W-:Y:S05]  /*7a30*/  @!P1 NANOSLEEP.SYNCS 0x989680 ;  /* 0x009896800000995d */ /* 0x004fea0003900000 */
[----:B------:R-:W2:Y:S02]  /*7a40*/  @!P1 SYNCS.PHASECHK.TRANS64 P1, [R0+URZ+0x36438], R10 ;  /* 0x0364380a000095a7 */ /* 0x000ea4000802007f */
[----:B--2---:R-:W-:Y:S05]  /*7a50*/  @!P1 BRA `(.L_x_70) ;  /* 0xfffffffc00f09947 */ /* 0x004fea000383ffff */
[----:B------:R-:W-:Y:S05]  /*7a60*/  BRA `(.L_x_96) ;  /* 0xffffffe400d47947 */ /* 0x000fea000383ffff */
.L_x_72:
[----:B--2---:R2:W3:Y:S02]  /*7a70*/  SYNCS.PHASECHK.TRANS64.TRYWAIT P1, [R0+URZ+0x36428], R3 ;  /* 0x03642803000075a7 */ /* 0x0044e4000802017f */
[----:B---3--:R-:W-:Y:S05]  /*7a80*/  @!P1 NANOSLEEP.SYNCS 0x989680 ;  /* 0x009896800000995d */ /* 0x008fea0003900000 */
[----:B------:R-:W3:Y:S02]  /*7a90*/  @!P1 SYNCS.PHASECHK.TRANS64 P1, [R0+URZ+0x36428], R3 ;  /* 0x03642803000095a7 */ /* 0x000ee4000802007f */
[----:B---3--:R-:W-:Y:S05]  /*7aa0*/  @!P1 BRA `(.L_x_72) ;  /* 0xfffffffc00f09947 */ /* 0x008fea000383ffff */
[----:B------:R-:W-:Y:S05]  /*7ab0*/  BRA `(.L_x_97) ;  /* 0xffffffe800947947 */ /* 0x000fea000383ffff */
.L_x_74:
[----:B--2---:R2:W3:Y:S02]  /*7ac0*/  SYNCS.PHASECHK.TRANS64.TRYWAIT P1, [R0+URZ+0x36438], R29 ;  /* 0x0364381d000075a7 */ /* 0x0044e4000802017f */
[----:B---3--:R-:W-:Y:S05]  /*7ad0*/  @!P1 NANOSLEEP.SYNCS 0x989680 ;  /* 0x009896800000995d */ /* 0x008fea0003900000 */
[----:B------:R-:W3:Y:S02]  /*7ae0*/  @!P1 SYNCS.PHASECHK.TRANS64 P1, [R0+URZ+0x36438], R29 ;  /* 0x0364381d000095a7 */ /* 0x000ee4000802007f */
[----:B---3--:R-:W-:Y:S05]  /*7af0*/  @!P1 BRA `(.L_x_74) ;  /* 0xfffffffc00f09947 */ /* 0x008fea000383ffff */
[----:B------:R-:W-:Y:S05]  /*7b00*/  BRA `(.L_x_98) ;  /* 0xffffffec00247947 */ /* 0x000fea000383ffff */
.L_x_76:
[----:B------:R-:W-:-:S07]  /*7b10*/  SHF.L.U32 R5, R12, 0x1f, RZ ;  /* 0x0000001f0c057819 */ /* 0x000fce00000006ff */
.L_x_99:
[----:B--2---:R2:W3:Y:S02]  /*7b20*/  SYNCS.PHASECHK.TRANS64.TRYWAIT P1, [R0+URZ+0x36420], R5 ;  /* 0x03642005000075a7 */ /* 0x0044e4000802017f */
[----:B---3--:R-:W-:Y:S05]  /*7b30*/  @!P1 NANOSLEEP.SYNCS 0x989680 ;  /* 0x009896800000995d */ /* 0x008fea0003900000 */
[----:B------:R-:W3:Y:S02]  /*7b40*/  @!P1 SYNCS.PHASECHK.TRANS64 P1, [R0+URZ+0x36420], R5 ;  /* 0x03642005000095a7 */ /* 0x000ee4000802007f */
[----:B---3--:R-:W-:Y:S05]  /*7b50*/  @!P1 BRA `(.L_x_99) ;  /* 0xfffffffc00f09947 */ /* 0x008fea000383ffff */
[----:B------:R-:W-:Y:S05]  /*7b60*/  BRA `(.L_x_100) ;  /* 0xffffffec00c47947 */ /* 0x000fea000383ffff */
.L_x_79:
[----:B--2---:R2:W3:Y:S02]  /*7b70*/  SYNCS.PHASECHK.TRANS64.TRYWAIT P1, [R0+URZ+0x36438], R10 ;  /* 0x0364380a000075a7 */ /* 0x0044e4000802017f */
[----:B---3--:R-:W-:Y:S05]  /*7b80*/  @!P1 NANOSLEEP.SYNCS 0x989680 ;  /* 0x009896800000995d */ /* 0x008fea0003900000 */
[----:B------:R-:W3:Y:S02]  /*7b90*/  @!P1 SYNCS.PHASECHK.TRANS64 P1, [R0+URZ+0x36438], R10 ;  /* 0x0364380a000095a7 */ /* 0x000ee4000802007f */
[----:B---3--:R-:W-:Y:S05]  /*7ba0*/  @!P1 BRA `(.L_x_79) ;  /* 0xfffffffc00f09947 */ /* 0x008fea000383ffff */
[----:B------:R-:W-:Y:S05]  /*7bb0*/  BRA `(.L_x_101) ;  /* 0xfffffff0006c7947 */ /* 0x000fea000383ffff */
.L_x_81:
[----:B---3--:R3:W4:Y:S02]  /*7bc0*/  SYNCS.PHASECHK.TRANS64.TRYWAIT P1, [R0+URZ+0x36428], R5 ;  /* 0x03642805000075a7 */ /* 0x008724000802017f */
[----:B----4-:R-:W-:Y:S05]  /*7bd0*/  @!P1 NANOSLEEP.SYNCS 0x989680 ;  /* 0x009896800000995d */ /* 0x010fea0003900000 */
[----:B------:R-:W4:Y:S02]  /*7be0*/  @!P1 SYNCS.PHASECHK.TRANS64 P1, [R0+URZ+0x36428], R5 ;  /* 0x03642805000095a7 */ /* 0x000f24000802007f */
[----:B----4-:R-:W-:Y:S05]  /*7bf0*/  @!P1 BRA `(.L_x_81) ;  /* 0xfffffffc00f09947 */ /* 0x010fea000383ffff */
[----:B------:R-:W-:Y:S05]  /*7c00*/  BRA `(.L_x_102) ;  /* 0xfffffff400147947 */ /* 0x000fea000383ffff */
.L_x_83:
[----:B---3--:R3:W4:Y:S02]  /*7c10*/  SYNCS.PHASECHK.TRANS64.TRYWAIT P1, [R0+URZ+0x36438], R3 ;  /* 0x03643803000075a7 */ /* 0x008724000802017f */
[----:B----4-:R-:W-:Y:S05]  /*7c20*/  @!P1 NANOSLEEP.SYNCS 0x989680 ;  /* 0x009896800000995d */ /* 0x010fea0003900000 */
[----:B------:R-:W4:Y:S02]  /*7c30*/  @!P1 SYNCS.PHASECHK.TRANS64 P1, [R0+URZ+0x36438], R3 ;  /* 0x03643803000095a7 */ /* 0x000f24000802007f */
[----:B----4-:R-:W-:Y:S05]  /*7c40*/  @!P1 BRA `(.L_x_83) ;  /* 0xfffffffc00f09947 */ /* 0x010fea000383ffff */
[----:B------:R-:W-:Y:S05]  /*7c50*/  BRA `(.L_x_103) ;  /* 0xfffffff400ac7947 */ /* 0x000fea000383ffff */
.L_x_85:
[----:B------:R-:W-:Y:S01]  /*7c60*/  BSSY B0, `(.L_x_104) ;  /* 0x0000006000007945 */ /* 0x000fe20003800000 */
[----:B------:R-:W-:-:S07]  /*7c70*/  IMAD.MOV.U32 R15, RZ, RZ, -0x1 ;  /* 0xffffffffff0f7424 */ /* 0x000fce00078e00ff */
[----:B-12---:R-:W-:Y:S05]  /*7c80*/  WARPSYNC.COLLECTIVE R15, `(.L_x_105) ;  /* 0x000000000f0c7348 */ /* 0x006fea0003c00000 */
[----:B------:R-:W-:Y:S02]  /*7c90*/  ELECT P6, UR62, PT ;  /* 0x00000000003e782f */ /* 0x000fe400038c0000 */
[----:B------:R-:W-:Y:S01]  /*7ca0*/  MOV R14, UR62 ;  /* 0x0000003e000e7c02 */ /* 0x000fe20008000f00 */
[----:B-12---:R-:W-:Y:S10]  /*7cb0*/  ENDCOLLECTIVE ;  /* 0x000000000000791b */ /* 0x006ff40003800000 */
.L_x_105:
[----:B------:R-:W-:Y:S05]  /*7cc0*/  BSYNC B0 ;  /* 0x0000000000007941 */ /* 0x000fea0003800000 */
.L_x_104:
[----:B------:R-:W-:Y:S01]  /*7cd0*/  PLOP3.LUT P0, PT, P6, PT, PT, 0x80, 0x0 ;  /* 0x000000000000781c */ /* 0x000fe2000370f070 */
[----:B------:R-:W-:-:S12]  /*7ce0*/  BRA `(.L_x_106) ;  /* 0xfffffff800607947 */ /* 0x000fd8000383ffff */
.L_x_89:
[----:B-1----:R1:W2:Y:S02]  /*7cf0*/  SYNCS.PHASECHK.TRANS64.TRYWAIT P0, [R7+URZ], R0 ;  /* 0x00000000070075a7 */ /* 0x0022a4000800017f */
[----:B--2---:R-:W-:Y:S05]  /*7d00*/  @!P0 NANOSLEEP.SYNCS 0x989680 ;  /* 0x009896800000895d */ /* 0x004fea0003900000 */
[----:B------:R-:W2:Y:S02]  /*7d10*/  @!P0 SYNCS.PHASECHK.TRANS64 P0, [R7+URZ], R0 ;  /* 0x00000000070085a7 */ /* 0x000ea4000800007f */
[----:B--2---:R-:W-:Y:S05]  /*7d20*/  @!P0 BRA `(.L_x_89) ;  /* 0xfffffffc00f08947 */ /* 0x004fea000383ffff */
[----:B------:R-:W-:Y:S05]  /*7d30*/  BRA `(.L_x_107) ;  /* 0xfffffff800a07947 */ /* 0x000fea000383ffff */
.L_x_90:
[----:B--2---:R2:W3:Y:S02]  /*7d40*/  SYNCS.PHASECHK.TRANS64.TRYWAIT P0, [R3+URZ], R2 ;  /* 0x00000002030075a7 */ /* 0x0044e4000800017f */
[----:B---3--:R-:W-:Y:S05]  /*7d50*/  @!P0 NANOSLEEP.SYNCS 0x989680 ;  /* 0x009896800000895d */ /* 0x008fea0003900000 */
[----:B------:R-:W3:Y:S02]  /*7d60*/  @!P0 SYNCS.PHASECHK.TRANS64 P0, [R3+URZ], R2 ;  /* 0x00000002030085a7 */ /* 0x000ee4000800007f */
[----:B---3--:R-:W-:Y:S05]  /*7d70*/  @!P0 BRA `(.L_x_90) ;  /* 0xfffffffc00f08947 */ /* 0x008fea000383ffff */
[----:B------:R-:W-:Y:S05]  /*7d80*/  BRA `(.L_x_108) ;  /* 0xfffffff800947947 */ /* 0x000fea000383ffff */
.L_x_109:
[----:B------:R-:W-:-:S00]  /*7d90*/  BRA `(.L_x_109) ;  /* 0xfffffffc00fc7947 */ /* 0x000fc0000383ffff */
[----:B------:R-:W-:-:S00]  /*7da0*/  NOP ;  /* 0x0000000000007918 */ /* 0x000fc00000000000 */
        /* <DEDUP_REMOVED lines=13> */
.L_x_7649:


//--------------------- .text._ZN7cutlass13device_kernelIN5flash11enable_sm90INS1_16FlashAttnBwdSm90INS1_25CollectiveMainloopBwdSm90ILi2ELi1ELi1EN4cute5tupleIJNS5_1CILi1EEES8_S8_EEENS6_IJNS7_ILi64EEENS7_ILi96EEENS7_ILi192EEEEEENS_10bfloat16_tEfNS_4arch4Sm90ELb0ELb0ELb1ELb0ELb1ELb0ELb1ELb0ELi3ELi1ELi1ELi1ELb0EEENS1_21CollectiveEpilogueBwdISD_SE_SG_Li384ELb0ELb1ELi3EEENS1_19SingleTileSchedulerILb0ELb0ELb0ELi96EEEEEEEEEvNT_6ParamsE --------------------------
	.section	.text._ZN7cutlass13device_kernelIN5flash11enable_sm90INS1_16FlashAttnBwdSm90INS1_25CollectiveMainloopBwdSm90ILi2ELi1ELi1EN4cute5tupleIJNS5_1CILi1EEES8_S8_EEENS6_IJNS7_ILi64EEENS7_ILi96EEENS7_ILi192EEEEEENS_10bfloat16_tEfNS_4arch4Sm90ELb0ELb0ELb1ELb0ELb1ELb0ELb1ELb0ELi3ELi1ELi1ELi1ELb0EEENS1_21CollectiveEpilogueBwdISD_SE_SG_Li384ELb0ELb1ELi3EEENS1_19SingleTileSchedulerILb0ELb0ELb0ELi96EEEEEEEEEvNT_6ParamsE,"ax",@progbits
	.align	128
.text._ZN7cutlass13device_kernelIN5flash11enable_sm90INS1_16FlashAttnBwdSm90INS1_25CollectiveMainloopBwdSm90ILi2ELi1ELi1EN4cute5tupleIJNS5_1CILi1EEES8_S8_EEENS6_IJNS7_ILi64EEENS7_ILi96EEENS7_ILi192EEEEEENS_10bfloat16_tEfNS_4arch4Sm90ELb0ELb0ELb1ELb0ELb1ELb0ELb1ELb0ELi3ELi1ELi1ELi1ELb0EEENS1_21CollectiveEpilogueBwdISD_SE_SG_Li384ELb0ELb1ELi3EEENS1_19SingleTileSchedulerILb0ELb0ELb0ELi96EEEEEEEEEvNT_6ParamsE:
        .type           _ZN7cutlass13device_kernelIN5flash11enable_sm90INS1_16FlashAttnBwdSm90INS1_25CollectiveMainloopBwdSm90ILi2ELi1ELi1EN4cute5tupleIJNS5_1CILi1EEES8_S8_EEENS6_IJNS7_ILi64EEENS7_ILi96EEENS7_ILi192EEEEEENS_10bfloat16_tEfNS_4arch4Sm90ELb0ELb0ELb1ELb0ELb1ELb0ELb1ELb0ELi3ELi1ELi1ELi1ELb0EEENS1_21CollectiveEpilogueBwdISD_SE_SG_Li384ELb0ELb1ELi3EEENS1_19SingleTileSchedulerILb0ELb0ELb0ELi96EEEEEEEEEvNT_6ParamsE,@function
        .size           _ZN7cutlass13device_kernelIN5flash11enable_sm90INS1_16FlashAttnBwdSm90INS1_25CollectiveMainloopBwdSm90ILi2ELi1ELi1EN4cute5tupleIJNS5_1CILi1EEES8_S8_EEENS6_IJNS7_ILi64EEENS7_ILi96EEENS7_ILi192EEEEEENS_10bfloat16_tEfNS_4arch4Sm90ELb0ELb0ELb1ELb0ELb1ELb0ELb1ELb0ELi3ELi1ELi1ELi1ELb0EEENS1_21CollectiveEpilogueBwdISD_SE_SG_Li384ELb0ELb1ELi3EEENS1_19SingleTileSchedulerILb0ELb0ELb0ELi96EEEEEEEEEvNT_6ParamsE,(.L_x_7650 - _ZN7cutlass13device_kernelIN5flash11enable_sm90INS1_16FlashAttnBwdSm90INS1_25CollectiveMainloopBwdSm90ILi2ELi1ELi1EN4cute5tupleIJNS5_1CILi1EEES8_S8_EEENS6_IJNS7_ILi64EEENS7_ILi96EEENS7_ILi192EEEEEENS_10bfloat16_tEfNS_4arch4Sm90ELb0ELb0ELb1ELb0ELb1ELb0ELb1ELb0ELi3ELi1ELi1ELi1ELb0EEENS1_21CollectiveEpilogueBwdISD_SE_SG_Li384ELb0ELb1ELi3EEENS1_19SingleTileSchedulerILb0ELb0ELb0ELi96EEEEEEEEEvNT_6ParamsE)
        .other          _ZN7cutlass13device_kernelIN5flash11enable_sm90INS1_16FlashAttnBwdSm90INS1_25CollectiveMainloopBwdSm90ILi2ELi1ELi1EN4cute5tupleIJNS5_1CILi1EEES8_S8_EEENS6_IJNS7_ILi64EEENS7_ILi96EEENS7_ILi192EEEEEENS_10bfloat16_tEfNS_4arch4Sm90ELb0ELb0ELb1ELb0ELb1ELb0ELb1ELb0ELi3ELi1ELi1ELi1ELb0EEENS1_21CollectiveEpilogueBwdISD_SE_SG_Li384ELb0ELb1ELi3EEENS1_19SingleTileSchedulerILb0ELb0ELb0ELi96EEEEEEEEEvNT_6ParamsE,@"STO_CUDA_ENTRY STV_DEFAULT"
_ZN7cutlass13device_kernelIN5flash11enable_sm90INS1_16FlashAttnBwdSm90INS1_25CollectiveMainloopBwdSm90ILi2ELi1ELi1EN4cute5tupleIJNS5_1CILi1EEES8_S8_EEENS6_IJNS7_ILi64EEENS7_ILi96EEENS7_ILi192EEEEEENS_10bfloat16_tEfNS_4arch4Sm90ELb0ELb0ELb1ELb0ELb1ELb0ELb1ELb0ELi3ELi1ELi1ELi1ELb0EEENS1_21CollectiveEpilogueBwdISD_SE_SG_Li384ELb0ELb1ELi3EEENS1_19SingleTileSchedulerILb0ELb0ELb0ELi96EEEEEEEEEvNT_6ParamsE:
        /* <DEDUP_REMOVED lines=29> */
.L_x_111:
[----:B------:R-:W-:Y:S05]  /*01d0*/  BSYNC B0 ;  /* 0x0000000000007941 */ /* 0x000fea0003800000 */
.L_x_110:
        /* <DEDUP_REMOVED lines=34> */
.L_x_112:
        /* <DEDUP_REMOVED lines=20> */
.L_x_113:
[----:B---3--:R-:W-:Y:S01]  /*0540*/  ISETP.NE.AND P0, PT, R2, RZ, PT ;  /* 0x000000ff0200720c */ /* 0x008fe20003f05270 */
[----:B------:R-:W-:Y:S01]  /*0550*/  IMAD.MOV.U32 R17, RZ, RZ, 0x1 ;  /* 0x00000001ff117424 */ /* 0x000fe200078e00ff */
[----:B------:R-:W-:-:S04]  /*0560*/  NOP ;  /* 0x0000000000007918 */ /* 0x000fc80000000000 */
[----:B------:R-:W-:Y:S01]  /*0570*/  SEL R17, R17, 0x2, !P0 ;  /* 0x0000000211117807 */ /* 0x000fe20004000000 */
[----:B-12-4-:R-:W-:Y:S06]  /*0580*/  BAR.SYNC.DEFER_BLOCKING 0x0 ;  /* 0x0000000000007b1d */ /* 0x016fec0000010000 */
[----:B------:R-:W-:Y:S05]  /*0590*/  @!P0 BRA `(.L_x_114) ;  /* 0x0000004000848947 */ /* 0x000fea0003800000 */
.L_x_115:
        /* <DEDUP_REMOVED lines=37> */
.L_x_117:
        /* <DEDUP_REMOVED lines=15> */
.L_x_116:
        /* <DEDUP_REMOVED lines=20> */
.L_x_119:
        /* <DEDUP_REMOVED lines=15> */
.L_x_118:
        /* <DEDUP_REMOVED lines=8> */
.L_x_222:
        /* <DEDUP_REMOVED lines=32> */
.L_x_121:
        /* <DEDUP_REMOVED lines=105> */
.L_x_134:
[----:B------:R-:W-:Y:S01]  /*1420*/  ISETP.NE.AND P0, PT, R9, 0x3, PT ;  /* 0x000000030900780c */ /* 0x000fe20003f05270 */
[----:B------:R-:W-:-:S12]  /*1430*/  YIELD ;  /* 0x0000000000007946 */ /* 0x000fd80003800000 */
[----:B---3--:R-:W-:Y:S05]  /*1440*/  @!P0 BRA `(.L_x_124) ;  /* 0x0000000000048947 */ /* 0x008fea0003800000 */
[----:B------:R-:W-:Y:S01]  /*1450*/  BPT.TRAP 0x1 ;  /* 0x000000040000795c */ /* 0x000fe20000300000 */
.L_x_124:
[----:B------:R-:W-:Y:S02]  /*1460*/  LEA R4, R3, UR37, 0x3 ;  /* 0x0000002503047c11 */ /* 0x000fe4000f8e18ff */
[----:B------:R-:W-:-:S04]  /*1470*/  SHF.L.U32 R13, R8, 0x1f, RZ ;  /* 0x0000001f080d7819 */ /* 0x000fc800000006ff */
[----:B------:R1:W2:Y:S01]  /*1480*/  SYNCS.PHASECHK.TRANS64.TRYWAIT P1, [R4+URZ+0x36410], R13 ;  /* 0x0364100d040075a7 */ /* 0x0002a2000802017f */
[----:B------:R-:W-:Y:S05]  /*1490*/  @!P0 BRA `(.L_x_125) ;  /* 0x0000000000048947 */ /* 0x000fea0003800000 */
[----:B------:R-:W-:Y:S01]  /*14a0*/  BPT.TRAP 0x1 ;  /* 0x000000040000795c */ /* 0x000fe20000300000 */
.L_x_125:
[----:B--2---:R-:W-:Y:S05]  /*14b0*/  @P1 BRA `(.L_x_126) ;  /* 0x0000000000081947 */ /* 0x004fea0003800000 */
[----:B------:R-:W2:Y:S02]  /*14c0*/  SYNCS.PHASECHK.TRANS64.TRYWAIT P1, [R4+URZ+0x36410], R13 ;  /* 0x0364100d040075a7 */ /* 0x000ea4000802017f */
[----:B--2---:R-:W-:Y:S05]  /*14d0*/  @!P1 BRA `(.L_x_127) ;  /* 0x0000006c00189947 */ /* 0x004fea0003800000 */
.L_x_126:
        /* <DEDUP_REMOVED lines=103> */
.L_x_128:
[----:B---3--:R-:W-:-:S04]  /*1b50*/  SHF.L.U32 R14, R7, 0x1f, RZ ;  /* 0x0000001f070e7819 */ /* 0x008fc800000006ff */
[----:B------:R2:W3:Y:S01]  /*1b60*/  SYNCS.PHASECHK.TRANS64.TRYWAIT P1, [UR37+0x36430], R14 ;  /* 0x0364300eff0075a7 */ /* 0x0004e20008020165 */
[----:B------:R-:W-:Y:S05]  /*1b70*/  @!P0 BRA `(.L_x_129) ;  /* 0x0000000000048947 */ /* 0x000fea0003800000 */
[----:B------:R-:W-:Y:S01]  /*1b80*/  BPT.TRAP 0x1 ;  /* 0x000000040000795c */ /* 0x000fe20000300000 */
.L_x_129:
[----:B---3--:R-:W-:Y:S05]  /*1b90*/  @P1 BRA `(.L_x_130) ;  /* 0x0000000000081947 */ /* 0x008fea0003800000 */
[----:B------:R-:W3:Y:S02]  /*1ba0*/  SYNCS.PHASECHK.TRANS64.TRYWAIT P1, [UR37+0x36430], R14 ;  /* 0x0364300eff0075a7 */ /* 0x000ee40008020165 */
[----:B---3--:R-:W-:Y:S05]  /*1bb0*/  @!P1 BRA `(.L_x_131) ;  /* 0x0000006400749947 */ /* 0x008fea0003800000 */
.L_x_130:
        /* <DEDUP_REMOVED lines=369> */
.L_x_132:
        /* <DEDUP_REMOVED lines=60> */
.L_x_133:
        /* <DEDUP_REMOVED lines=12> */
.L_x_123:
        /* <DEDUP_REMOVED lines=68> */
.L_x_135:
        /* <DEDUP_REMOVED lines=20> */
.L_x_136:
        /* <DEDUP_REMOVED lines=18> */
.L_x_137:
        /* <DEDUP_REMOVED lines=18> */
.L_x_138:
        /* <DEDUP_REMOVED lines=135> */
.L_x_140:
[----:B------:R-:W-:Y:S05]  /*4780*/  BSYNC B0 ;  /* 0x0000000000007941 */ /* 0x000fea0003800000 */
.L_x_139:
[----:B------:R-:W-:-:S04]  /*4790*/  DEPBAR.LE SB0, 0x0 ;  /* 0x000080000000791a */ /* 0x000fc80000000000 */
[----:B------:R-:W-:Y:S05]  /*47a0*/  EXIT ;  /* 0x000000000000794d */ /* 0x000fea0003800000 */
.L_x_114:
        /* <DEDUP_REMOVED lines=14> */
[----:B------:R-:W-:Y:S01]  /*4890*/  ULDC UR13, c[0x0][0x288] ;  /* 0x0000a200000d7ab9 */ /* 0x000fe20000000800 */
[----:B------:R-:W-:Y:S01]  /*48a0*/  ULDC.64 UR14, c[0x0][0x2e0] ;  /* 0x0000b800000e7ab9 */ /* 0x000fe20000000a00 */
[----:B------:R-:W-:-:S04]  /*48b0*/  ELECT P0, URZ, PT ;  /* 0x00000000003f782f */ /* 0x000fc80003800000 */
[----:B------:R-:W2:Y:S01]  /*48c0*/  LDC R4, c[0x0][0x280] ;  /* 0x0000a000ff047b82 */ /* 0x000ea20000000800 */
[----:B-1----:R-:W-:Y:S02]  /*48d0*/  USHF.R.S32.HI UR10, URZ, 0x1f, UR16 ;  /* 0x0000001f3f0a7899 */ /* 0x002fe40008011410 */
[----:B------:R-:W-:Y:S02]  /*48e0*/  UIMAD.WIDE.U32 UR4, UR16, UR8, URZ ;  /* 0x00000008100472a5 */ /* 0x000fe4000f8e003f */
[----:B------:R-:W-:Y:S01]  /*48f0*/  UIMAD UR6, UR10, UR8, URZ ;  /* 0x000000080a0672a4 */ /* 0x000fe2000f8e023f */
[----:B--2---:R-:W-:-:S03]  /*4900*/  ISETP.GE.AND P1, PT, R4, 0x1, PT ;  /* 0x000000010400780c */ /* 0x004fc60003f26270 */
[----:B------:R-:W-:Y:S02]  /*4910*/  UIMAD UR7, UR16, UR9, UR6 ;  /* 0x00000009100772a4 */ /* 0x000fe4000f8e0206 */
[----:B------:R-:W-:Y:S02]  /*4920*/  USHF.R.S32.HI UR6, URZ, 0x1f, UR11 ;  /* 0x0000001f3f067899 */ /* 0x000fe4000801140b */
[----:B------:R-:W-:Y:S02]  /*4930*/  UIMAD UR9, UR11, UR13, URZ ;  /* 0x0000000d0b0972a4 */ /* 0x000fe4000f8e023f */
[----:B------:R-:W-:Y:S02]  /*4940*/  UIMAD UR6, UR6, UR14, URZ ;  /* 0x0000000e060672a4 */ /* 0x000fe4000f8e023f */
[----:B------:R-:W-:Y:S02]  /*4950*/  UIADD3 UR5, UR5, UR7, URZ ;  /* 0x0000000705057290 */ /* 0x000fe4000fffe03f */
[----:B------:R-:W-:-:S02]  /*4960*/  UIADD3 UR8, UP0, UR9, UR16, URZ ;  /* 0x0000001009087290 */ /* 0x000fc4000ff1e03f */
[----:B------:R-:W-:Y:S02]  /*4970*/  UIMAD UR12, UR11, UR15, UR6 ;  /* 0x0000000f0b0c72a4 */ /* 0x000fe4000f8e0206 */
[----:B------:R-:W-:Y:S02]  /*4980*/  UIMAD.WIDE.U32 UR6, UR11, UR14, UR4 ;  /* 0x0000000e0b0672a5 */ /* 0x000fe4000f8e0004 */
[----:B------:R-:W-:Y:S01]  /*4990*/  ULEA.HI.X.SX32 UR9, UR9, UR10, 0x1, UP0 ;  /* 0x0000000a09097291 */ /* 0x000fe200080f0e3f */
[----:B------:R-:W-:Y:S11]  /*49a0*/  @!P1 EXIT ;  /* 0x000000000000994d */ /* 0x000ff60003800000 */
[----:B------:R-:W1:Y:S01]  /*49b0*/  S2R R5, SR_TID.X ;  /* 0x0000000000057919 */ /* 0x000e620000002100 */
[C---:B------:R-:W-:Y:S01]  /*49c0*/  VIADD R0, R4.reuse, 0x3f ;  /* 0x0000003f04007836 */ /* 0x040fe20000000000 */
[----:B------:R-:W-:Y:S01]  /*49d0*/  ISETP.GE.AND P1, PT, R4, 0x41, PT ;  /* 0x000000410400780c */ /* 0x000fe20003f26270 */
[----:B------:R-:W-:Y:S01]  /*49e0*/  ULDC UR4, c[0x0][0x760] ;  /* 0x0001d80000047ab9 */ /* 0x000fe20000000800 */
[----:B------:R-:W2:Y:S01]  /*49f0*/  S2UR UR24, SR_CTAID.X ;  /* 0x00000000001879c3 */ /* 0x000ea20000002500 */
[----:B------:R-:W-:Y:S01]  /*4a00*/  UIMAD UR13, UR13, UR4, URZ ;  /* 0x000000040d0d72a4 */ /* 0x000fe2000f8e023f */
[----:B------:R-:W-:Y:S01]  /*4a10*/  SHF.R.S32.HI R3, RZ, 0x1f, R0 ;  /* 0x0000001fff037819 */ /* 0x000fe20000011400 */
[----:B------:R-:W-:Y:S01]  /*4a20*/  UIADD3 UR12, UR7, UR12, URZ ;  /* 0x0000000c070c7290 */ /* 0x000fe2000fffe03f */
[----:B------:R-:W-:Y:S02]  /*4a30*/  UMOV UR4, URZ ;  /* 0x0000003f00047c82 */ /* 0x000fe40008000000 */
[----:B------:R-:W-:Y:S01]  /*4a40*/  LEA.HI R3, R3, R0, RZ, 0x6 ;  /* 0x0000000003037211 */ /* 0x000fe200078f30ff */
[----:B------:R-:W-:-:S03]  /*4a50*/  ULDC.64 UR20, c[0x0][0x208] ;  /* 0x0000820000147ab9 */ /* 0x000fc60000000a00 */
[----:B------:R-:W-:-:S04]  /*4a60*/  SHF.R.S32.HI R2, RZ, 0x6, R3 ;  /* 0x00000006ff027819 */ /* 0x000fc80000011403 */
[----:B------:R-:W-:Y:S02]  /*4a70*/  VIMNMX R2, R2, 0x1, !PT ;  /* 0x0000000102027848 */ /* 0x000fe40007fe0100 */
[----:B-1----:R-:W-:Y:S02]  /*4a80*/  LOP3.LUT R0, R5, 0x1f, RZ, 0xc0, !PT ;  /* 0x0000001f05007812 */ /* 0x002fe400078ec0ff */
[----:B------:R-:W-:Y:S01]  /*4a90*/  LOP3.LUT R5, R2, 0x1, RZ, 0xc0, !PT ;  /* 0x0000000102057812 */ /* 0x000fe200078ec0ff */
[----:B--2---:R-:W-:Y:S06]  /*4aa0*/  @!P1 BRA `(.L_x_142) ;  /* 0x0000000c00449947 */ /* 0x004fec0003800000 */
[----:B------:R-:W-:Y:S01]  /*4ab0*/  ULDC.64 UR16, c[0x0][0x2c0] ;  /* 0x0000b00000107ab9 */ /* 0x000fe20000000a00 */
[----:B------:R-:W-:Y:S01]  /*4ac0*/  IMAD.IADD R4, R2, 0x1, -R5 ;  /* 0x0000000102047824 */ /* 0x000fe200078e0a05 */
[----:B------:R-:W-:Y:S01]  /*4ad0*/  ULEA UR16, UP0, UR6, UR16, 0x2 ;  /* 0x0000001006107291 */ /* 0x000fe2000f80103f */
[----:B------:R-:W-:Y:S01]  /*4ae0*/  UMOV UR5, URZ ;  /* 0x0000003f00057c82 */ /* 0x000fe20008000000 */
[----:B------:R-:W-:Y:S02]  /*4af0*/  UMOV UR4, URZ ;  /* 0x0000003f00047c82 */ /* 0x000fe40008000000 */
[----:B------:R-:W-:Y:S02]  /*4b00*/  ULEA.HI.X UR17, UR6, UR17, UR12, 0x2, UP0 ;  /* 0x0000001106117291 */ /* 0x000fe400080f140c */
[----:B------:R-:W-:-:S04]  /*4b10*/  UIADD3 UR16, UP0, UR16, 0x4000, URZ ;  /* 0x0000400010107890 */ /* 0x000fc8000ff1e03f */
[----:B------:R-:W-:-:S12]  /*4b20*/  UIADD3.X UR17, URZ, UR17, URZ, UP0, !UPT ;  /* 0x000000113f117290 */ /* 0x000fd800087fe43f */
.L_x_175:
[----:B------:R-:W-:Y:S01]  /*4b30*/  UIMAD UR19, UR13, UR4, URZ ;  /* 0x000000040d1372a4 */ /* 0x000fe2000f8e023f */
[----:B------:R-:W-:Y:S01]  /*4b40*/  ISETP.NE.AND P3, PT, R0, RZ, PT ;  /* 0x000000ff0000720c */ /* 0x000fe20003f65270 */
[----:B------:R-:W-:Y:S01]  /*4b50*/  ULDC.64 UR10, c[0x0][0x768] ;  /* 0x0001da00000a7ab9 */ /* 0x000fe20000000a00 */
[----:B------:R-:W-:Y:S01]  /*4b60*/  VIADD R4, R4, 0xfffffffe ;  /* 0xfffffffe04047836 */ /* 0x000fe20000000000 */
[----:B------:R-:W-:Y:S01]  /*4b70*/  UIADD3 UR14, UP0, UR19, UR8, URZ ;  /* 0x00000008130e7290 */ /* 0x000fe2000ff1e03f */
[----:B------:R-:W-:Y:S03]  /*4b80*/  BSSY B0, `(.L_x_143) ;  /* 0x000000d000007945 */ /* 0x000fe60003800000 */
[----:B------:R-:W-:Y:S01]  /*4b90*/  ULEA.HI.X.SX32 UR15, UR19, UR9, 0x1, UP0 ;  /* 0x00000009130f7291 */ /* 0x000fe200080f0e3f */
[----:B------:R-:W-:Y:S01]  /*4ba0*/  ISETP.NE.AND P1, PT, R4, RZ, PT ;  /* 0x000000ff0400720c */ /* 0x000fe20003f25270 */
[----:B------:R-:W-:-:S04]  /*4bb0*/  ULEA UR18, UP0, UR14, UR10, 0x2 ;  /* 0x0000000a0e127291 */ /* 0x000fc8000f80103f */
[----:B------:R-:W-:Y:S02]  /*4bc0*/  ULEA.HI.X UR15, UR14, UR11, UR15, 0x2, UP0 ;  /* 0x0000000b0e0f7291 */ /* 0x000fe400080f140f */
[----:B-1----:R-:W-:-:S04]  /*4bd0*/  IMAD.U32 R2, RZ, RZ, UR18 ;  /* 0x00000012ff027e24 */ /* 0x002fc8000f8e00ff */
[----:B------:R-:W-:Y:S01]  /*4be0*/  IMAD.U32 R3, RZ, RZ, UR15 ;  /* 0x0000000fff037e24 */ /* 0x000fe2000f8e00ff */
[----:B------:R-:W-:Y:S06]  /*4bf0*/  @P3 BRA `(.L_x_144) ;  /* 0x0000000000143947 */ /* 0x000fec0003800000 */
.L_x_145:
[----:B------:R-:W2:Y:S04]  /*4c00*/  LDG.E.STRONG.GPU R6, desc[UR20][R2.64] ;  /* 0x0000001402067981 */ /* 0x000ea8000c1ef900 */
[----:B--2---:R-:W-:Y:S01]  /*4c10*/  CCTL.IVALL ;  /* 0x00000000ff00798f */ /* 0x004fe20002000000 */
[----:B------:R-:W-:Y:S05]  /*4c20*/  YIELD ;  /* 0x0000000000007946 */ /* 0x000fea0003800000 */
[----:B------:R-:W-:-:S13]  /*4c30*/  ISETP.NE.AND P2, PT, R6, UR24, PT ;  /* 0x0000001806007c0c */ /* 0x000fda000bf45270 */
[----:B------:R-:W-:Y:S05]  /*4c40*/  @P2 BRA `(.L_x_145) ;  /* 0xfffffffc00ec2947 */ /* 0x000fea000383ffff */
.L_x_144:
[----:B------:R-:W-:Y:S05]  /*4c50*/  BSYNC B0 ;  /* 0x0000000000007941 */ /* 0x000fea0003800000 */
.L_x_143:
[----:B------:R-:W-:-:S03]  /*4c60*/  UMOV UR14, 0xffffffff ;  /* 0xffffffff000e7882 */ /* 0x000fc60000000000 */
[----:B------:R-:W-:Y:S05]  /*4c70*/  BRA.DIV UR14, `(.L_x_146) ;  /* 0x000000360e587947 */ /* 0x000fea000b800000 */
[----:B------:R-:W-:Y:S01]  /*4c80*/  NOP ;  /* 0x0000000000007918 */ /* 0x000fe20000000000 */
.L_x_225:
[----:B------:R-:W-:Y:S05]  /*4c90*/  WARPSYNC.ALL ;  /* 0x0000000000007948 */ /* 0x000fea0003800000 */
[----:B------:R-:W-:Y:S06]  /*4ca0*/  BAR.SYNC.DEFER_BLOCKING 0xd, 0xa0 ;  /* 0x0342800000007b1d */ /* 0x000fec0000010000 */
[----:B------:R-:W-:Y:S04]  /*4cb0*/  BSSY B0, `(.L_x_147) ;  /* 0x0000011000007945 */ /* 0x000fe80003800000 */
[----:B------:R-:W-:Y:S05]  /*4cc0*/  @!P0 BRA `(.L_x_148) ;  /* 0x00000000003c8947 */ /* 0x000fea0003800000 */
[----:B------:R-:W1:Y:S01]  /*4cd0*/  S2UR UR18, SR_CgaCtaId ;  /* 0x00000000001279c3 */ /* 0x000e620000008800 */
[----:B------:R-:W-:Y:S01]  /*4ce0*/  UIMAD UR14, UR4, 0x3000, URZ ;  /* 0x00003000040e78a4 */ /* 0x000fe2000f8e023f */
[----:B------:R-:W-:Y:S01]  /*4cf0*/  UMOV UR15, 0x400 ;  /* 0x00000400000f7882 */ /* 0x000fe20000000000 */
[----:B------:R-:W-:Y:S02]  /*4d00*/  ULDC.64 UR22, c[0x0][0x2c0] ;  /* 0x0000b00000167ab9 */ /* 0x000fe40000000a00 */
[----:B------:R-:W-:Y:S01]  /*4d10*/  UIADD3 UR25, UP0, UR14, UR6, URZ ;  /* 0x000000060e197290 */ /* 0x000fe2000ff1e03f */
[----:B------:R-:W-:Y:S01]  /*4d20*/  UMOV UR26, 0x0 ;  /* 0x00000000001a7882 */ /* 0x000fe20000000000 */
[----:B------:R-:W-:Y:S01]  /*4d30*/  UMOV UR27, 0x14f00000 ;  /* 0x14f00000001b7882 */ /* 0x000fe20000000000 */
[----:B-1----:R-:W-:Y:S02]  /*4d40*/  ULEA UR18, UR18, UR15, 0x18 ;  /* 0x0000000f12127291 */ /* 0x002fe4000f8ec03f */
[----:B------:R-:W-:-:S02]  /*4d50*/  ULEA.HI.X.SX32 UR15, UR14, UR12, 0x1, UP0 ;  /* 0x0000000c0e0f7291 */ /* 0x000fc400080f0e3f */
[----:B------:R-:W-:Y:S02]  /*4d60*/  ULEA UR14, UP0, UR25, UR22, 0x2 ;  /* 0x00000016190e7291 */ /* 0x000fe4000f80103f */
[----:B------:R-:W-:Y:S02]  /*4d70*/  UIADD3 UR18, UR18, 0x12000, URZ ;  /* 0x0001200012127890 */ /* 0x000fe4000fffe03f */
[----:B------:R-:W-:Y:S01]  /*4d80*/  ULEA.HI.X UR15, UR25, UR23, UR15, 0x2, UP0 ;  /* 0x00000017190f7291 */ /* 0x000fe200080f140f */
[----:B------:R-:W-:-:S08]  /*4d90*/  UMOV UR22, 0x400 ;  /* 0x0000040000167882 */ /* 0x000fd00000000000 */
[----:B------:R1:W-:Y:S02]  /*4da0*/  UBLKRED.G.S.ADD.F32.RN [UR14], [UR18], UR22, desc[UR26] ;  /* 0x00001a0e120073bb */ /* 0x0003e400080a1416 */
[----:B-1----:R0:W-:Y:S02]  /*4db0*/  UTMACMDFLUSH ;  /* 0x00000000000079b7 */ /* 0x0021e40000000000 */
.L_x_148:
[----:B------:R-:W-:Y:S05]  /*4dc0*/  BSYNC B0 ;  /* 0x0000000000007941 */ /* 0x000fea0003800000 */
.L_x_147:
[----:B------:R-:W-:Y:S01]  /*4dd0*/  UIMAD UR14, UR5, 0x6000, URZ ;  /* 0x00006000050e78a4 */ /* 0x000fe2000f8e023f */
[----:B------:R-:W-:Y:S03]  /*4de0*/  BAR.SYNC.DEFER_BLOCKING 0xe, 0xa0 ;  /* 0x0382800000007b1d */ /* 0x000fe60000010000 */
[----:B------:R-:W-:-:S03]  /*4df0*/  UIMAD.WIDE UR14, UR14, 0x4, UR16 ;  /* 0x000000040e0e78a5 */ /* 0x000fc6000f8e0210 */
        /* <DEDUP_REMOVED lines=11> */
.L_x_150:
[----:B------:R-:W-:Y:S05]  /*4eb0*/  BSYNC B0 ;  /* 0x0000000000007941 */ /* 0x000fea0003800000 */
.L_x_149:
[----:B------:R-:W-:Y:S06]  /*4ec0*/  BAR.SYNC.DEFER_BLOCKING 0xf, 0xa0 ;  /* 0x03c2800000007b1d */ /* 0x000fec0000010000 */
[----:B------:R-:W-:Y:S04]  /*4ed0*/  BSSY B0, `(.L_x_151) ;  /* 0x000000e000007945 */ /* 0x000fe80003800000 */
[----:B------:R-:W-:Y:S05]  /*4ee0*/  @!P0 BRA `(.L_x_152) ;  /* 0x0000000000308947 */ /* 0x000fea0003800000 */
[----:B------:R-:W1:Y:S01]  /*4ef0*/  S2UR UR22, SR_CgaCtaId ;  /* 0x00000000001679c3 */ /* 0x000e620000008800 */
[----:B------:R-:W-:Y:S01]  /*4f00*/  UMOV UR18, 0x400 ;  /* 0x0000040000127882 */ /* 0x000fe20000000000 */
[----:B------:R-:W-:Y:S01]  /*4f10*/  UMOV UR25, 0x400 ;  /* 0x0000040000197882 */ /* 0x000fe20000000000 */
[----:B------:R-:W-:Y:S01]  /*4f20*/  UMOV UR26, 0x0 ;  /* 0x00000000001a7882 */ /* 0x000fe20000000000 */
[----:B------:R-:W-:Y:S01]  /*4f30*/  UMOV UR27, 0x14f00000 ;  /* 0x14f00000001b7882 */ /* 0x000fe20000000000 */
[----:B-1----:R-:W-:Y:S02]  /*4f40*/  ULEA UR18, UR22, UR18, 0x18 ;  /* 0x0000001216127291 */ /* 0x002fe4000f8ec03f */
[----:B------:R-:W-:Y:S02]  /*4f50*/  UIADD3 UR22, UP0, UR14, 0x4000, URZ ;  /* 0x000040000e167890 */ /* 0x000fe4000ff1e03f */
[----:B------:R-:W-:Y:S02]  /*4f60*/  UIADD3 UR18, UR18, 0x1a000, URZ ;  /* 0x0001a00012127890 */ /* 0x000fe4000fffe03f */
[----:B------:R-:W-:-:S09]  /*4f70*/  UIADD3.X UR23, URZ, UR15, URZ, UP0, !UPT ;  /* 0x0000000f3f177290 */ /* 0x000fd200087fe43f */
[----:B------:R1:W-:Y:S01]  /*4f80*/  UBLKRED.G.S.ADD.F32.RN [UR22], [UR18], UR25, desc[UR26] ;  /* 0x00001a16120073bb */ /* 0x0003e200080a1419 */
[----:B------:R0:W-:Y:S01]  /*4f90*/  UTMACMDFLUSH ;  /* 0x00000000000079b7 */ /* 0x0001e20000000000 */
[----:B-1----:R-:W-:-:S04]  /*4fa0*/  DEPBAR.LE SB0, 0x2 ;  /* 0x000080800000791a */ /* 0x002fc80000000000 */
.L_x_152:
[----:B------:R-:W-:Y:S05]  /*4fb0*/  BSYNC B0 ;  /* 0x0000000000007941 */ /* 0x000fea0003800000 */
.L_x_151:
[----:B------:R-:W-:Y:S06]  /*4fc0*/  BAR.ARV 0xa, 0xa0 ;  /* 0x0282800000007b1d */ /* 0x000fec0000002000 */
[----:B------:R-:W-:Y:S04]  /*4fd0*/  BSSY B0, `(.L_x_153) ;  /* 0x0000003000007945 */ /* 0x000fe80003800000 */
[----:B------:R-:W-:Y:S05]  /*4fe0*/  @!P0 BRA `(.L_x_154) ;  /* 0x0000000000048947 */ /* 0x000fea0003800000 */
[----:B------:R-:W-:-:S04]  /*4ff0*/  DEPBAR.LE SB0, 0x1 ;  /* 0x000080400000791a */ /* 0x000fc80000000000 */
.L_x_154:
[----:B------:R-:W-:Y:S05]  /*5000*/  BSYNC B0 ;  /* 0x0000000000007941 */ /* 0x000fea0003800000 */
.L_x_153:
[----:B------:R-:W-:Y:S06]  /*5010*/  BAR.ARV 0xb, 0xa0 ;  /* 0x02c2800000007b1d */ /* 0x000fec0000002000 */
[----:B------:R-:W-:Y:S04]  /*5020*/  BSSY B0, `(.L_x_155) ;  /* 0x0000003000007945 */ /* 0x000fe80003800000 */
[----:B------:R-:W-:Y:S05]  /*5030*/  @!P0 BRA `(.L_x_156) ;  /* 0x0000000000048947 */ /* 0x000fea0003800000 */
[----:B------:R-:W-:-:S04]  /*5040*/  DEPBAR.LE SB0, 0x0 ;  /* 0x000080000000791a */ /* 0x000fc80000000000 */
.L_x_156:
[----:B------:R-:W-:Y:S05]  /*5050*/  BSYNC B0 ;  /* 0x0000000000007941 */ /* 0x000fea0003800000 */
.L_x_155:
[----:B------:R-:W-:Y:S06]  /*5060*/  BAR.ARV 0xc, 0xa0 ;  /* 0x0302800000007b1d */ /* 0x000fec0000002000 */
[----:B------:R-:W-:Y:S01]  /*5070*/  NOP ;  /* 0x0000000000007918 */ /* 0x000fe20000000000 */
[----:B------:R-:W-:Y:S04]  /*5080*/  BSSY B0, `(.L_x_157) ;  /* 0x0000011000007945 */ /* 0x000fe80003800000 */
[----:B------:R-:W-:Y:S05]  /*5090*/  @P3 BRA `(.L_x_158) ;  /* 0x00000000003c3947 */ /* 0x000fea0003800000 */
[----:B------:R-:W-:Y:S01]  /*50a0*/  @!PT LDS RZ, [RZ] ;  /* 0x00000000fffff984 */ /* 0x000fe20000000800 */
[----:B------:R-:W-:Y:S01]  /*50b0*/  @!PT LDS RZ, [RZ] ;  /* 0x00000000fffff984 */ /* 0x000fe20000000800 */
[----:B------:R-:W-:Y:S01]  /*50c0*/  @!PT LDS RZ, [RZ] ;  /* 0x00000000fffff984 */ /* 0x000fe20000000800 */
[----:B------:R-:W-:Y:S01]  /*50d0*/  @!PT LDS RZ, [RZ] ;  /* 0x00000000fffff984 */ /* 0x000fe20000000800 */
[----:B------:R1:W-:Y:S06]  /*50e0*/  MEMBAR.ALL.CTA ;  /* 0x0000000000007992 */ /* 0x0003ec0000008000 */
[----:B-1----:R-:W-:Y:S06]  /*50f0*/  MEMBAR.ALL.GPU ;  /* 0x0000000000007992 */ /* 0x002fec000000a000 */
[----:B------:R-:W-:-:S00]  /*5100*/  ERRBAR ;  /* 0x00000000000079ab */ /* 0x000fc00000000000 */
[----:B------:R-:W-:Y:S06]  /*5110*/  CGAERRBAR ;  /* 0x00000000000075ab */ /* 0x000fec0000000000 */
[----:B012345:R-:W-:Y:S01]  /*5120*/  CCTL.IVALL ;  /* 0x00000000ff00798f */ /* 0x03ffe20002000000 */
[----:B------:R-:W1:Y:S01]  /*5130*/  S2R R6, SR_LANEID ;  /* 0x0000000000067919 */ /* 0x000e620000000000 */
[----:B------:R-:W-:Y:S02]  /*5140*/  VOTEU.ANY UR18, UPT, PT ;  /* 0x0000000000127886 */ /* 0x000fe400038e0100 */
[----:B------:R-:W-:-:S02]  /*5150*/  UFLO.U32 UR22, UR18 ;  /* 0x00000012001672bd */ /* 0x000fc400080e0000 */
[----:B------:R-:W2:Y:S04]  /*5160*/  POPC R7, UR18 ;  /* 0x0000001200077d09 */ /* 0x000ea80008000000 */
[----:B-1----:R-:W-:-:S13]  /*5170*/  ISETP.EQ.U32.AND P2, PT, R6, UR22, PT ;  /* 0x0000001606007c0c */ /* 0x002fda000bf42070 */
[----:B--2---:R1:W-:Y:S02]  /*5180*/  @P2 REDG.E.ADD.S32.STRONG.GPU desc[UR20][R2.64], R7 ;  /* 0x000000070200298e */ /* 0x0043e4000c10e394 */
.L_x_158:
[----:B------:R-:W-:Y:S05]  /*5190*/  BSYNC B0 ;  /* 0x0000000000007941 */ /* 0x000fea0003800000 */
.L_x_157:
[----:B------:R-:W-:Y:S01]  /*51a0*/  UIADD3 UR18, UR13, UR19, URZ ;  /* 0x000000130d127290 */ /* 0x000fe2000fffe03f */
[----:B------:R-:W-:Y:S03]  /*51b0*/  BSSY B0, `(.L_x_159) ;  /* 0x000000d000007945 */ /* 0x000fe60003800000 */
[----:B------:R-:W-:-:S04]  /*51c0*/  UIADD3 UR19, UP0, UR18, UR8, URZ ;  /* 0x0000000812137290 */ /* 0x000fc8000ff1e03f */
[----:B------:R-:W-:Y:S02]  /*51d0*/  ULEA.HI.X.SX32 UR18, UR18, UR9, 0x1, UP0 ;  /* 0x0000000912127291 */ /* 0x000fe400080f0e3f */
[----:B------:R-:W-:-:S04]  /*51e0*/  ULEA UR10, UP0, UR19, UR10, 0x2 ;  /* 0x0000000a130a7291 */ /* 0x000fc8000f80103f */
[----:B------:R-:W-:Y:S02]  /*51f0*/  ULEA.HI.X UR18, UR19, UR11, UR18, 0x2, UP0 ;  /* 0x0000000b13127291 */ /* 0x000fe400080f1412 */
[----:B-1----:R-:W-:-:S04]  /*5200*/  IMAD.U32 R2, RZ, RZ, UR10 ;  /* 0x0000000aff027e24 */ /* 0x002fc8000f8e00ff */
[----:B------:R-:W-:Y:S01]  /*5210*/  IMAD.U32 R3, RZ, RZ, UR18 ;  /* 0x00000012ff037e24 */ /* 0x000fe2000f8e00ff */
[----:B------:R-:W-:Y:S06]  /*5220*/  @P3 BRA `(.L_x_160) ;  /* 0x0000000000143947 */ /* 0x000fec0003800000 */
.L_x_161:
[----:B------:R-:W2:Y:S04]  /*5230*/  LDG.E.STRONG.GPU R6, desc[UR20][R2.64] ;  /* 0x0000001402067981 */ /* 0x000ea8000c1ef900 */
[----:B--2---:R-:W-:Y:S01]  /*5240*/  CCTL.IVALL ;  /* 0x00000000ff00798f */ /* 0x004fe20002000000 */
[----:B------:R-:W-:Y:S05]  /*5250*/  YIELD ;  /* 0x0000000000007946 */ /* 0x000fea0003800000 */
[----:B------:R-:W-:-:S13]  /*5260*/  ISETP.NE.AND P2, PT, R6, UR24, PT ;  /* 0x0000001806007c0c */ /* 0x000fda000bf45270 */
[----:B------:R-:W-:Y:S05]  /*5270*/  @P2 BRA `(.L_x_161) ;  /* 0xfffffffc00ec2947 */ /* 0x000fea000383ffff */
.L_x_160:
[----:B------:R-:W-:Y:S05]  /*5280*/  BSYNC B0 ;  /* 0x0000000000007941 */ /* 0x000fea0003800000 */
.L_x_159:
[----:B------:R-:W-:-:S03]  /*5290*/  UMOV UR10, 0xffffffff ;  /* 0xffffffff000a7882 */ /* 0x000fc60000000000 */
[----:B------:R-:W-:Y:S05]  /*52a0*/  BRA.DIV UR10, `(.L_x_162) ;  /* 0x0000002e0ae87947 */ /* 0x000fea000b800000 */
[----:B------:R-:W-:Y:S01]  /*52b0*/  NOP ;  /* 0x0000000000007918 */ /* 0x000fe20000000000 */
.L_x_228:
[----:B------:R-:W-:Y:S05]  /*52c0*/  WARPSYNC.ALL ;  /* 0x0000000000007948 */ /* 0x000fea0003800000 */
[----:B------:R-:W-:Y:S06]  /*52d0*/  BAR.SYNC.DEFER_BLOCKING 0xd, 0xa0 ;  /* 0x0342800000007b1d */ /* 0x000fec0000010000 */
[----:B------:R-:W-:Y:S04]  /*52e0*/  BSSY B0, `(.L_x_163) ;  /* 0x000000d000007945 */ /* 0x000fe80003800000 */
[----:B------:R-:W-:Y:S05]  /*52f0*/  @!P0 BRA `(.L_x_164) ;  /* 0x00000000002c8947 */ /* 0x000fea0003800000 */
[----:B------:R-:W1:Y:S01]  /*5300*/  S2UR UR11, SR_CgaCtaId ;  /* 0x00000000000b79c3 */ /* 0x000e620000008800 */
[----:B------:R-:W-:Y:S01]  /*5310*/  UMOV UR10, 0x400 ;  /* 0x00000400000a7882 */ /* 0x000fe20000000000 */
[----:B------:R-:W-:Y:S01]  /*5320*/  UIADD3 UR18, UP0, UR14, 0x8000, URZ ;  /* 0x000080000e127890 */ /* 0x000fe2000ff1e03f */
[----:B------:R-:W-:Y:S01]  /*5330*/  UMOV UR22, 0x0 ;  /* 0x0000000000167882 */ /* 0x000fe20000000000 */
[----:B------:R-:W-:Y:S02]  /*5340*/  UMOV UR23, 0x14f00000 ;  /* 0x14f0000000177882 */ /* 0x000fe40000000000 */
[----:B------:R-:W-:Y:S02]  /*5350*/  UIADD3.X UR19, URZ, UR15, URZ, UP0, !UPT ;  /* 0x0000000f3f137290 */ /* 0x000fe400087fe43f */
[----:B-1----:R-:W-:-:S03]  /*5360*/  ULEA UR10, UR11, UR10, 0x18 ;  /* 0x0000000a0b0a7291 */ /* 0x002fc6000f8ec03f */
[----:B------:R-:W-:Y:S01]  /*5370*/  UMOV UR11, 0x400 ;  /* 0x00000400000b7882 */ /* 0x000fe20000000000 */
[----:B------:R-:W-:-:S09]  /*5380*/  UIADD3 UR10, UR10, 0x12000, URZ ;  /* 0x000120000a0a7890 */ /* 0x000fd2000fffe03f */
[----:B------:R1:W-:Y:S02]  /*5390*/  UBLKRED.G.S.ADD.F32.RN [UR18], [UR10], UR11, desc[UR22] ;  /* 0x000016120a0073bb */ /* 0x0003e400080a140b */
[----:B-1----:R0:W-:Y:S02]  /*53a0*/  UTMACMDFLUSH ;  /* 0x00000000000079b7 */ /* 0x0021e40000000000 */
.L_x_164:
[----:B------:R-:W-:Y:S05]  /*53b0*/  BSYNC B0 ;  /* 0x0000000000007941 */ /* 0x000fea0003800000 */
.L_x_163:
        /* <DEDUP_REMOVED lines=14> */
.L_x_166:
[----:B------:R-:W-:Y:S05]  /*54a0*/  BSYNC B0 ;  /* 0x0000000000007941 */ /* 0x000fea0003800000 */
.L_x_165:
        /* <DEDUP_REMOVED lines=12> */
[----:B------:R1:W-:Y:S01]  /*5570*/  UBLKRED.G.S.ADD.F32.RN [UR18], [UR10], UR11, desc[UR22] ;  /* 0x000016120a0073bb */ /* 0x0003e200080a140b */
[----:B------:R0:W-:Y:S01]  /*5580*/  UTMACMDFLUSH ;  /* 0x00000000000079b7 */ /* 0x0001e20000000000 */
[----:B-1----:R-:W-:-:S04]  /*5590*/  DEPBAR.LE SB0, 0x2 ;  /* 0x000080800000791a */ /* 0x002fc80000000000 */
.L_x_168:
[----:B------:R-:W-:Y:S05]  /*55a0*/  BSYNC B0 ;  /* 0x0000000000007941 */ /* 0x000fea0003800000 */
.L_x_167:
[----:B------:R-:W-:Y:S06]  /*55b0*/  BAR.ARV 0xa, 0xa0 ;  /* 0x0282800000007b1d */ /* 0x000fec0000002000 */
[----:B------:R-:W-:Y:S04]  /*55c0*/  BSSY B0, `(.L_x_169) ;  /* 0x0000003000007945 */ /* 0x000fe80003800000 */
[----:B------:R-:W-:Y:S05]  /*55d0*/  @!P0 BRA `(.L_x_170) ;  /* 0x0000000000048947 */ /* 0x000fea0003800000 */
[----:B------:R-:W-:-:S04]  /*55e0*/  DEPBAR.LE SB0, 0x1 ;  /* 0x000080400000791a */ /* 0x000fc80000000000 */
.L_x_170:
[----:B------:R-:W-:Y:S05]  /*55f0*/  BSYNC B0 ;  /* 0x0000000000007941 */ /* 0x000fea0003800000 */
.L_x_169:
[----:B------:R-:W-:Y:S06]  /*5600*/  BAR.ARV 0xb, 0xa0 ;  /* 0x02c2800000007b1d */ /* 0x000fec0000002000 */
[----:B------:R-:W-:Y:S04]  /*5610*/  BSSY B0, `(.L_x_171) ;  /* 0x0000003000007945 */ /* 0x000fe80003800000 */
[----:B------:R-:W-:Y:S05]  /*5620*/  @!P0 BRA `(.L_x_172) ;  /* 0x0000000000048947 */ /* 0x000fea0003800000 */
[----:B------:R-:W-:-:S04]  /*5630*/  DEPBAR.LE SB0, 0x0 ;  /* 0x000080000000791a */ /* 0x000fc80000000000 */
.L_x_172:
[----:B------:R-:W-:Y:S05]  /*5640*/  BSYNC B0 ;  /* 0x0000000000007941 */ /* 0x000fea0003800000 */
.L_x_171:
[----:B------:R-:W-:Y:S06]  /*5650*/  BAR.ARV 0xc, 0xa0 ;  /* 0x0302800000007b1d */ /* 0x000fec0000002000 */
[----:B------:R-:W-:Y:S01]  /*5660*/  NOP ;  /* 0x0000000000007918 */ /* 0x000fe20000000000 */
[----:B------:R-:W-:Y:S04]  /*5670*/  BSSY B0, `(.L_x_173) ;  /* 0x0000011000007945 */ /* 0x000fe80003800000 */
[----:B------:R-:W-:Y:S05]  /*5680*/  @P3 BRA `(.L_x_174) ;  /* 0x00000000003c3947 */ /* 0x000fea0003800000 */
[----:B------:R-:W1:Y:S01]  /*5690*/  S2R R6, SR_LANEID ;  /* 0x0000000000067919 */ /* 0x000e620000000000 */
[----:B------:R-:W-:Y:S01]  /*56a0*/  @!PT LDS RZ, [RZ] ;  /* 0x00000000fffff984 */ /* 0x000fe20000000800 */
[----:B------:R-:W-:Y:S01]  /*56b0*/  @!PT LDS RZ, [RZ] ;  /* 0x00000000fffff984 */ /* 0x000fe20000000800 */
[----:B------:R-:W-:Y:S01]  /*56c0*/  @!PT LDS RZ, [RZ] ;  /* 0x00000000fffff984 */ /* 0x000fe20000000800 */
[----:B------:R-:W-:Y:S01]  /*56d0*/  @!PT LDS RZ, [RZ] ;  /* 0x00000000fffff984 */ /* 0x000fe20000000800 */
[----:B------:R2:W-:Y:S06]  /*56e0*/  MEMBAR.ALL.CTA ;  /* 0x0000000000007992 */ /* 0x0005ec0000008000 */
[----:B--2---:R-:W-:Y:S06]  /*56f0*/  MEMBAR.ALL.GPU ;  /* 0x0000000000007992 */ /* 0x004fec000000a000 */
[----:B------:R-:W-:-:S00]  /*5700*/  ERRBAR ;  /* 0x00000000000079ab */ /* 0x000fc00000000000 */
[----:B------:R-:W-:Y:S06]  /*5710*/  CGAERRBAR ;  /* 0x00000000000075ab */ /* 0x000fec0000000000 */
[----:B012345:R-:W-:Y:S01]  /*5720*/  CCTL.IVALL ;  /* 0x00000000ff00798f */ /* 0x03ffe20002000000 */
[----:B------:R-:W-:Y:S02]  /*5730*/  VOTEU.ANY UR10, UPT, PT ;  /* 0x00000000000a7886 */ /* 0x000fe400038e0100 */
[----:B------:R-:W-:Y:S02]  /*5740*/  UFLO.U32 UR11, UR10 ;  /* 0x0000000a000b72bd */ /* 0x000fe400080e0000 */
[----:B------:R-:W2:Y:S04]  /*5750*/  POPC R7, UR10 ;  /* 0x0000000a00077d09 */ /* 0x000ea80008000000 */
[----:B-1----:R-:W-:-:S13]  /*5760*/  ISETP.EQ.U32.AND P2, PT, R6, UR11, PT ;  /* 0x0000000b06007c0c */ /* 0x002fda000bf42070 */
[----:B--2---:R1:W-:Y:S02]  /*5770*/  @P2 REDG.E.ADD.S32.STRONG.GPU desc[UR20][R2.64], R7 ;  /* 0x000000070200298e */ /* 0x0043e4000c10e394 */
.L_x_174:
[----:B------:R-:W-:Y:S05]  /*5780*/  BSYNC B0 ;  /* 0x0000000000007941 */ /* 0x000fea0003800000 */
.L_x_173:
[----:B------:R-:W-:Y:S02]  /*5790*/  UIADD3 UR4, UR4, 0x2, URZ ;  /* 0x0000000204047890 */ /* 0x000fe4000fffe03f */
[----:B------:R-:W-:Y:S01]  /*57a0*/  UIADD3 UR5, UR5, 0x1, URZ ;  /* 0x0000000105057890 */ /* 0x000fe2000fffe03f */
[----:B------:R-:W-:Y:S11]  /*57b0*/  @P1 BRA `(.L_x_175) ;  /* 0xfffffff000dc1947 */ /* 0x000ff6000383ffff */
.L_x_142:
[----:B------:R-:W-:-:S13]  /*57c0*/  ISETP.NE.AND P1, PT, R5, RZ, PT ;  /* 0x000000ff0500720c */ /* 0x000fda0003f25270 */
[----:B------:R-:W-:Y:S05]  /*57d0*/  @!P1 EXIT ;  /* 0x000000000000994d */ /* 0x000fea0003800000 */
[----:B------:R-:W-:Y:S01]  /*57e0*/  UIMAD UR5, UR13, UR4, URZ ;  /* 0x000000040d0572a4 */ /* 0x000fe2000f8e023f */
[----:B------:R-:W-:Y:S01]  /*57f0*/  ISETP.NE.AND P2, PT, R0, RZ, PT ;  /* 0x000000ff0000720c */ /* 0x000fe20003f45270 */
[----:B------:R-:W-:Y:S01]  /*5800*/  ULDC.64 UR14, c[0x0][0x768] ;  /* 0x0001da00000e7ab9 */ /* 0x000fe20000000a00 */
[----:B------:R-:W-:Y:S01]  /*5810*/  BSSY B0, `(.L_x_176) ;  /* 0x000000d000007945 */ /* 0x000fe20003800000 */
[----:B------:R-:W-:-:S04]  /*5820*/  UIADD3 UR10, UP0, UR5, UR8, URZ ;  /* 0x00000008050a7290 */ /* 0x000fc8000ff1e03f */
[----:B------:R-:W-:Y:S02]  /*5830*/  ULEA.HI.X.SX32 UR5, UR5, UR9, 0x1, UP0 ;  /* 0x0000000905057291 */ /* 0x000fe400080f0e3f */
[----:B------:R-:W-:-:S04]  /*5840*/  ULEA UR11, UP0, UR10, UR14, 0x2 ;  /* 0x0000000e0a0b7291 */ /* 0x000fc8000f80103f */
[----:B------:R-:W-:Y:S02]  /*5850*/  ULEA.HI.X UR5, UR10, UR15, UR5, 0x2, UP0 ;  /* 0x0000000f0a057291 */ /* 0x000fe400080f1405 */
[----:B-1----:R-:W-:-:S04]  /*5860*/  IMAD.U32 R2, RZ, RZ, UR11 ;  /* 0x0000000bff027e24 */ /* 0x002fc8000f8e00ff */
[----:B------:R-:W-:Y:S01]  /*5870*/  IMAD.U32 R3, RZ, RZ, UR5 ;  /* 0x00000005ff037e24 */ /* 0x000fe2000f8e00ff */
[----:B------:R-:W-:Y:S06]  /*5880*/  @P2 BRA `(.L_x_177) ;  /* 0x0000000000142947 */ /* 0x000fec0003800000 */
.L_x_178:
[----:B------:R-:W2:Y:S04]  /*5890*/  LDG.E.STRONG.GPU R0, desc[UR20][R2.64] ;  /* 0x0000001402007981 */ /* 0x000ea8000c1ef900 */
[----:B--2---:R-:W-:Y:S01]  /*58a0*/  CCTL.IVALL ;  /* 0x00000000ff00798f */ /* 0x004fe20002000000 */
[----:B------:R-:W-:Y:S05]  /*58b0*/  YIELD ;  /* 0x0000000000007946 */ /* 0x000fea0003800000 */
[----:B------:R-:W-:-:S13]  /*58c0*/  ISETP.NE.AND P1, PT, R0, UR24, PT ;  /* 0x0000001800007c0c */ /* 0x000fda000bf25270 */
[----:B------:R-:W-:Y:S05]  /*58d0*/  @P1 BRA `(.L_x_178) ;  /* 0xfffffffc00ec1947 */ /* 0x000fea000383ffff */
.L_x_177:
[----:B------:R-:W-:Y:S05]  /*58e0*/  BSYNC B0 ;  /* 0x0000000000007941 */ /* 0x000fea0003800000 */
.L_x_176:
[----:B------:R-:W-:-:S03]  /*58f0*/  UMOV UR5, 0xffffffff ;  /* 0xffffffff00057882 */ /* 0x000fc60000000000 */
[----:B------:R-:W-:Y:S05]  /*5900*/  BRA.DIV UR5, `(.L_x_179) ;  /* 0x0000002a056c7947 */ /* 0x000fea000b800000 */
[----:B------:R-:W-:Y:S01]  /*5910*/  NOP ;  /* 0x0000000000007918 */ /* 0x000fe20000000000 */
.L_x_231:
[----:B------:R-:W-:Y:S01]  /*5920*/  IMAD.U32 R6, RZ, RZ, UR4 ;  /* 0x00000004ff067e24 */ /* 0x000fe2000f8e00ff */
[----:B------:R-:W-:Y:S05]  /*5930*/  WARPSYNC.ALL ;  /* 0x0000000000007948 */ /* 0x000fea0003800000 */
[----:B------:R-:W-:Y:S01]  /*5940*/  BAR.SYNC.DEFER_BLOCKING 0xd, 0xa0 ;  /* 0x0342800000007b1d */ /* 0x000fe20000010000 */
[----:B------:R-:W-:-:S05]  /*5950*/  IMAD R6, R6, 0x3000, RZ ;  /* 0x0000300006067824 */ /* 0x000fca00078e02ff */
[----:B------:R-:W-:Y:S04]  /*5960*/  BSSY B0, `(.L_x_180) ;  /* 0x0000012000007945 */ /* 0x000fe80003800000 */
[----:B------:R-:W-:Y:S05]  /*5970*/  @!P0 BRA `(.L_x_181) ;  /* 0x0000000000408947 */ /* 0x000fea0003800000 */
[----:B------:R-:W1:Y:S01]  /*5980*/  LDC.64 R8, c[0x0][0x2c0] ;  /* 0x0000b000ff087b82 */ /* 0x000e620000000a00 */
[C---:B------:R-:W-:Y:S01]  /*5990*/  IADD3 R4, P1, R6.reuse, UR6, RZ ;  /* 0x0000000606047c10 */ /* 0x040fe2000ff3e0ff */
[----:B------:R-:W-:Y:S01]  /*59a0*/  UMOV UR5, 0x400 ;  /* 0x0000040000057882 */ /* 0x000fe20000000000 */
[----:B------:R-:W-:Y:S01]  /*59b0*/  UMOV UR16, 0x0 ;  /* 0x0000000000107882 */ /* 0x000fe20000000000 */
[----:B------:R-:W-:Y:S01]  /*59c0*/  UMOV UR17, 0x14f00000 ;  /* 0x14f0000000117882 */ /* 0x000fe20000000000 */
[----:B------:R-:W-:-:S03]  /*59d0*/  LEA.HI.X.SX32 R5, R6, UR12, 0x1, P1 ;  /* 0x0000000c06057c11 */ /* 0x000fc600088f0eff */
[----:B------:R-:W2:Y:S01]  /*59e0*/  S2UR UR10, SR_CgaCtaId ;  /* 0x00000000000a79c3 */ /* 0x000ea20000008800 */
[----:B-1----:R-:W-:-:S04]  /*59f0*/  LEA R0, P1, R4, R8, 0x2 ;  /* 0x0000000804007211 */ /* 0x002fc800078210ff */
[----:B------:R-:W-:Y:S02]  /*5a00*/  LEA.HI.X R4, R4, R9, R5, 0x2, P1 ;  /* 0x0000000904047211 */ /* 0x000fe400008f1405 */
[----:B------:R-:W-:Y:S02]  /*5a10*/  R2UR UR14, R0 ;  /* 0x00000000000e72ca */ /* 0x000fe400000e0000 */
[----:B------:R-:W-:Y:S01]  /*5a20*/  R2UR UR15, R4 ;  /* 0x00000000040f72ca */ /* 0x000fe200000e0000 */
[----:B--2---:R-:W-:-:S03]  /*5a30*/  ULEA UR5, UR10, UR5, 0x18 ;  /* 0x000000050a057291 */ /* 0x004fc6000f8ec03f */
[----:B------:R-:W-:Y:S01]  /*5a40*/  UMOV UR10, 0x400 ;  /* 0x00000400000a7882 */ /* 0x000fe20000000000 */
[----:B------:R-:W-:-:S09]  /*5a50*/  UIADD3 UR5, UR5, 0x12000, URZ ;  /* 0x0001200005057890 */ /* 0x000fd2000fffe03f */
[----:B------:R1:W-:Y:S02]  /*5a60*/  UBLKRED.G.S.ADD.F32.RN [UR14], [UR5], UR10, desc[UR16] ;  /* 0x0000100e050073bb */ /* 0x0003e400080a140a */
[----:B-1----:R0:W-:Y:S02]  /*5a70*/  UTMACMDFLUSH ;  /* 0x00000000000079b7 */ /* 0x0021e40000000000 */
.L_x_181:
[----:B------:R-:W-:Y:S05]  /*5a80*/  BSYNC B0 ;  /* 0x0000000000007941 */ /* 0x000fea0003800000 */
.L_x_180:
[----:B------:R-:W-:Y:S06]  /*5a90*/  BAR.SYNC.DEFER_BLOCKING 0xe, 0xa0 ;  /* 0x0382800000007b1d */ /* 0x000fec0000010000 */
[----:B------:R-:W-:Y:S04]  /*5aa0*/  BSSY B0, `(.L_x_182) ;  /* 0x0000012000007945 */ /* 0x000fe80003800000 */
[----:B------:R-:W-:Y:S05]  /*5ab0*/  @!P0 BRA `(.L_x_183) ;  /* 0x0000000000408947 */ /* 0x000fea0003800000 */
[----:B------:R-:W1:Y:S01]  /*5ac0*/  S2UR UR15, SR_CgaCtaId ;  /* 0x00000000000f79c3 */ /* 0x000e620000008800 */
[----:B------:R-:W-:Y:S01]  /*5ad0*/  R2UR UR5, R6 ;  /* 0x00000000060572ca */ /* 0x000fe200000e0000 */
[----:B------:R-:W-:Y:S01]  /*5ae0*/  UMOV UR14, 0x400 ;  /* 0x00000400000e7882 */ /* 0x000fe20000000000 */
[----:B------:R-:W-:Y:S01]  /*5af0*/  ULDC.64 UR10, c[0x0][0x2c0] ;  /* 0x0000b000000a7ab9 */ /* 0x000fe20000000a00 */
[----:B------:R-:W-:-:S10]  /*5b00*/  UMOV UR17, 0x14f00000 ;  /* 0x14f0000000117882 */ /* 0x000fd40000000000 */
[----:B------:R-:W-:-:S04]  /*5b10*/  UIADD3 UR5, UR5, 0x1000, URZ ;  /* 0x0000100005057890 */ /* 0x000fc8000fffe03f */
[----:B------:R-:W-:-:S04]  /*5b20*/  UIADD3 UR16, UP0, UR5, UR6, URZ ;  /* 0x0000000605107290 */ /* 0x000fc8000ff1e03f */
[----:B------:R-:W-:Y:S02]  /*5b30*/  ULEA.HI.X.SX32 UR5, UR5, UR12, 0x1, UP0 ;  /* 0x0000000c05057291 */ /* 0x000fe400080f0e3f */
[----:B-1----:R-:W-:Y:S02]  /*5b40*/  ULEA UR14, UR15, UR14, 0x18 ;  /* 0x0000000e0f0e7291 */ /* 0x002fe4000f8ec03f */
[----:B------:R-:W-:Y:S02]  /*5b50*/  ULEA UR10, UP0, UR16, UR10, 0x2 ;  /* 0x0000000a100a7291 */ /* 0x000fe4000f80103f */
[----:B------:R-:W-:Y:S02]  /*5b60*/  UIADD3 UR14, UR14, 0x16000, URZ ;  /* 0x000160000e0e7890 */ /* 0x000fe4000fffe03f */
[----:B------:R-:W-:-:S03]  /*5b70*/  ULEA.HI.X UR11, UR16, UR11, UR5, 0x2, UP0 ;  /* 0x0000000b100b7291 */ /* 0x000fc600080f1405 */
[----:B------:R-:W-:Y:S01]  /*5b80*/  UMOV UR5, 0x400 ;  /* 0x0000040000057882 */ /* 0x000fe20000000000 */
[----:B------:R-:W-:-:S05]  /*5b90*/  UMOV UR16, 0x0 ;  /* 0x0000000000107882 */ /* 0x000fca0000000000 */
[----:B------:R1:W-:Y:S02]  /*5ba0*/  UBLKRED.G.S.ADD.F32.RN [UR10], [UR14], UR5, desc[UR16] ;  /* 0x0000100a0e0073bb */ /* 0x0003e400080a1405 */
[----:B-1----:R0:W-:Y:S02]  /*5bb0*/  UTMACMDFLUSH ;  /* 0x00000000000079b7 */ /* 0x0021e40000000000 */
.L_x_183:
[----:B------:R-:W-:Y:S05]  /*5bc0*/  BSYNC B0 ;  /* 0x0000000000007941 */ /* 0x000fea0003800000 */
.L_x_182:
        /* <DEDUP_REMOVED lines=17> */
[----:B------:R1:W-:Y:S01]  /*5ce0*/  UBLKRED.G.S.ADD.F32.RN [UR10], [UR14], UR5, desc[UR16] ;  /* 0x0000100a0e0073bb */ /* 0x0003e200080a1405 */
[----:B------:R0:W-:Y:S01]  /*5cf0*/  UTMACMDFLUSH ;  /* 0x00000000000079b7 */ /* 0x0001e20000000000 */
[----:B-1----:R-:W-:-:S04]  /*5d00*/  DEPBAR.LE SB0, 0x2 ;  /* 0x000080800000791a */ /* 0x002fc80000000000 */
.L_x_185:
[----:B------:R-:W-:Y:S05]  /*5d10*/  BSYNC B0 ;  /* 0x0000000000007941 */ /* 0x000fea0003800000 */
.L_x_184:
[----:B------:R-:W-:Y:S06]  /*5d20*/  BAR.ARV 0xa, 0xa0 ;  /* 0x0282800000007b1d */ /* 0x000fec0000002000 */
[----:B------:R-:W-:Y:S04]  /*5d30*/  BSSY B0, `(.L_x_186) ;  /* 0x0000003000007945 */ /* 0x000fe80003800000 */
[----:B------:R-:W-:Y:S05]  /*5d40*/  @!P0 BRA `(.L_x_187) ;  /* 0x0000000000048947 */ /* 0x000fea0003800000 */
[----:B------:R-:W-:-:S04]  /*5d50*/  DEPBAR.LE SB0, 0x1 ;  /* 0x000080400000791a */ /* 0x000fc80000000000 */
.L_x_187:
[----:B------:R-:W-:Y:S05]  /*5d60*/  BSYNC B0 ;  /* 0x0000000000007941 */ /* 0x000fea0003800000 */
.L_x_186:
[----:B------:R-:W-:Y:S06]  /*5d70*/  BAR.ARV 0xb, 0xa0 ;  /* 0x02c2800000007b1d */ /* 0x000fec0000002000 */
[----:B------:R-:W-:Y:S04]  /*5d80*/  BSSY B0, `(.L_x_188) ;  /* 0x0000003000007945 */ /* 0x000fe80003800000 */
[----:B------:R-:W-:Y:S05]  /*5d90*/  @!P0 BRA `(.L_x_189) ;  /* 0x0000000000048947 */ /* 0x000fea0003800000 */
[----:B------:R-:W-:-:S04]  /*5da0*/  DEPBAR.LE SB0, 0x0 ;  /* 0x000080000000791a */ /* 0x000fc80000000000 */
.L_x_189:
[----:B------:R-:W-:Y:S05]  /*5db0*/  BSYNC B0 ;  /* 0x0000000000007941 */ /* 0x000fea0003800000 */
.L_x_188:
        /* <DEDUP_REMOVED lines=19> */
.L_x_191:
[----:B------:R-:W-:Y:S05]  /*5ef0*/  BSYNC B0 ;  /* 0x0000000000007941 */ /* 0x000fea0003800000 */
.L_x_190:
[----:B------:R-:W-:Y:S05]  /*5f00*/  EXIT ;  /* 0x000000000000794d */ /* 0x000fea0003800000 */
.L_x_141:
        /* <DEDUP_REMOVED lines=57> */
.L_x_232:
        /* <DEDUP_REMOVED lines=9> */
.L_x_195:
        /* <DEDUP_REMOVED lines=102> */
.L_x_206:
[----:B-1----:R-:W-:-:S05]  /*6990*/  IMAD.MOV.U32 R10, RZ, RZ, 0x1 ;  /* 0x00000001ff0a7424 */ /* 0x002fca00078e00ff */
[----:B------:R-:W-:-:S04]  /*69a0*/  SHF.L.U32 R10, R10, 0x1f, RZ ;  /* 0x0000001f0a0a7819 */ /* 0x000fc800000006ff */
[----:B------:R-:W1:Y:S02]  /*69b0*/  SYNCS.PHASECHK.TRANS64.TRYWAIT P1, [R0+URZ+0x36438], R10 ;  /* 0x0364380a000075a7 */ /* 0x000e64000802017f */
[----:B-123--:R-:W-:Y:S05]  /*69c0*/  @!P1 BRA `(.L_x_198) ;  /* 0x00000018006c9947 */ /* 0x00efea0003800000 */
.L_x_233:
[----:B------:R-:W-:Y:S05]  /*69d0*/  @P0 BRA `(.L_x_199) ;  /* 0x0000000000140947 */ /* 0x000fea0003800000 */
[----:B------:R-:W-:Y:S01]  /*69e0*/  ISETP.NE.AND P1, PT, R16, RZ, PT ;  /* 0x000000ff1000720c */ /* 0x000fe20003f25270 */
[----:B------:R-:W-:-:S04]  /*69f0*/  IMAD.MOV.U32 R3, RZ, RZ, 0x6100 ;  /* 0x00006100ff037424 */ /* 0x000fc800078e00ff */
[----:B------:R2:W-:Y:S08]  /*6a00*/  SYNCS.ARRIVE.TRANS64 RZ, [R0+URZ+0x36430], R3 ;  /* 0x0364300300ff79a7 */ /* 0x0005f0000800003f */
[----:B------:R-:W-:Y:S05]  /*6a10*/  @!P1 BRA `(.L_x_199) ;  /* 0x0000000000049947 */ /* 0x000fea0003800000 */
[----:B------:R-:W-:Y:S01]  /*6a20*/  BPT.TRAP 0x1 ;  /* 0x000000040000795c */ /* 0x000fe20000300000 */
.L_x_199:
        /* <DEDUP_REMOVED lines=47> */
.L_x_234:
[----:B------:R-:W-:Y:S05]  /*6d20*/  @P0 BRA `(.L_x_201) ;  /* 0x0000000000140947 */ /* 0x000fea0003800000 */
[----:B------:R-:W-:Y:S01]  /*6d30*/  ISETP.NE.AND P1, PT, R16, RZ, PT ;  /* 0x000000ff1000720c */ /* 0x000fe20003f25270 */
[----:B--2---:R-:W-:-:S04]  /*6d40*/  IMAD.MOV.U32 R3, RZ, RZ, 0x6100 ;  /* 0x00006100ff037424 */ /* 0x004fc800078e00ff */
[----:B------:R3:W-:Y:S08]  /*6d50*/  SYNCS.ARRIVE.TRANS64 RZ, [R0+URZ+0x36418], R3 ;  /* 0x0364180300ff79a7 */ /* 0x0007f0000800003f */
[----:B------:R-:W-:Y:S05]  /*6d60*/  @!P1 BRA `(.L_x_201) ;  /* 0x0000000000049947 */ /* 0x000fea0003800000 */
[----:B------:R-:W-:Y:S01]  /*6d70*/  BPT.TRAP 0x1 ;  /* 0x000000040000795c */ /* 0x000fe20000300000 */
.L_x_201:
        /* <DEDUP_REMOVED lines=35> */
.L_x_235:
        /* <DEDUP_REMOVED lines=9> */
.L_x_203:
        /* <DEDUP_REMOVED lines=37> */
.L_x_237:
[----:B------:R-:W-:Y:S05]  /*7290*/  @P0 BRA `(.L_x_205) ;  /* 0x0000000000140947 */ /* 0x000fea0003800000 */
[----:B------:R-:W-:Y:S01]  /*72a0*/  ISETP.NE.AND P1, PT, R16, RZ, PT ;  /* 0x000000ff1000720c */ /* 0x000fe20003f25270 */
[----:B--2---:R-:W-:-:S04]  /*72b0*/  IMAD.MOV.U32 R5, RZ, RZ, 0x6100 ;  /* 0x00006100ff057424 */ /* 0x004fc800078e00ff */
[----:B------:R3:W-:Y:S08]  /*72c0*/  SYNCS.ARRIVE.TRANS64 RZ, [R0+URZ+0x36410], R5 ;  /* 0x0364100500ff79a7 */ /* 0x0007f0000800003f */
[----:B------:R-:W-:Y:S05]  /*72d0*/  @!P1 BRA `(.L_x_205) ;  /* 0x0000000000049947 */ /* 0x000fea0003800000 */
[----:B------:R-:W-:Y:S01]  /*72e0*/  BPT.TRAP 0x1 ;  /* 0x000000040000795c */ /* 0x000fe20000300000 */
.L_x_205:
        /* <DEDUP_REMOVED lines=36> */
.L_x_197:
[----:B------:R-:W-:Y:S01]  /*7530*/  ISETP.NE.AND P1, PT, R21, RZ, PT ;  /* 0x000000ff1500720c */ /* 0x000fe20003f25270 */
[----:B------:R-:W-:-:S12]  /*7540*/  IMAD.MOV.U32 R4, RZ, RZ, 0x1 ;  /* 0x00000001ff047424 */ /* 0x000fd800078e00ff */
[----:B------:R-:W-:Y:S05]  /*7550*/  @!P1 BRA `(.L_x_196) ;  /* 0x0000000400649947 */ /* 0x000fea0003800000 */
[----:B------:R-:W2:Y:S02]  /*7560*/  SYNCS.PHASECHK.TRANS64.TRYWAIT P1, [R0+URZ+0x36438], R10 ;  /* 0x0364380a000075a7 */ /* 0x000ea4000802017f */
[----:B--2---:R-:W-:Y:S05]  /*7570*/  @!P1 BRA `(.L_x_207) ;  /* 0x0000000c00d49947 */ /* 0x004fea0003800000 */
.L_x_238:
[----:B------:R-:W-:Y:S05]  /*7580*/  @P0 BRA `(.L_x_208) ;  /* 0x0000000000140947 */ /* 0x000fea0003800000 */
[----:B------:R-:W-:Y:S01]  /*7590*/  ISETP.NE.AND P1, PT, R16, RZ, PT ;  /* 0x000000ff1000720c */ /* 0x000fe20003f25270 */
[----:B------:R-:W-:-:S04]  /*75a0*/  IMAD.MOV.U32 R5, RZ, RZ, 0x6100 ;  /* 0x00006100ff057424 */ /* 0x000fc800078e00ff */
[----:B------:R3:W-:Y:S08]  /*75b0*/  SYNCS.ARRIVE.TRANS64 RZ, [R0+URZ+0x36430], R5 ;  /* 0x0364300500ff79a7 */ /* 0x0007f0000800003f */
[----:B------:R-:W-:Y:S05]  /*75c0*/  @!P1 BRA `(.L_x_208) ;  /* 0x0000000000049947 */ /* 0x000fea0003800000 */
[----:B------:R-:W-:Y:S01]  /*75d0*/  BPT.TRAP 0x1 ;  /* 0x000000040000795c */ /* 0x000fe20000300000 */
.L_x_208:
        /* <DEDUP_REMOVED lines=41> */
.L_x_239:
[----:B------:R-:W-:Y:S01]  /*7870*/  IMAD.MOV.U32 R4, RZ, RZ, RZ ;  /* 0x000000ffff047224 */ /* 0x000fe200078e00ff */
[----:B------:R-:W-:Y:S06]  /*7880*/  @P0 BRA `(.L_x_210) ;  /* 0x0000000000140947 */ /* 0x000fec0003800000 */
[----:B------:R-:W-:Y:S01]  /*7890*/  ISETP.NE.AND P1, PT, R16, RZ, PT ;  /* 0x000000ff1000720c */ /* 0x000fe20003f25270 */
[----:B---3--:R-:W-:-:S04]  /*78a0*/  IMAD.MOV.U32 R5, RZ, RZ, 0x6100 ;  /* 0x00006100ff057424 */ /* 0x008fc800078e00ff */
[----:B------:R4:W-:Y:S08]  /*78b0*/  SYNCS.ARRIVE.TRANS64 RZ, [R0+URZ+0x36418], R5 ;  /* 0x0364180500ff79a7 */ /* 0x0009f0000800003f */
[----:B------:R-:W-:Y:S05]  /*78c0*/  @!P1 BRA `(.L_x_210) ;  /* 0x0000000000049947 */ /* 0x000fea0003800000 */
[----:B------:R-:W-:Y:S01]  /*78d0*/  BPT.TRAP 0x1 ;  /* 0x000000040000795c */ /* 0x000fe20000300000 */
.L_x_210:
        /* <DEDUP_REMOVED lines=33> */
.L_x_196:
[----:B------:R-:W-:-:S04]  /*7af0*/  SHF.L.U32 R3, R4, 0x1f, RZ ;  /* 0x0000001f04037819 */ /* 0x000fc800000006ff */
[----:B------:R-:W3:Y:S02]  /*7b00*/  SYNCS.PHASECHK.TRANS64.TRYWAIT P1, [R0+URZ+0x36438], R3 ;  /* 0x03643803000075a7 */ /* 0x000ee4000802017f */
[----:B---3--:R-:W-:Y:S05]  /*7b10*/  @!P1 BRA `(.L_x_211) ;  /* 0x0000000800949947 */ /* 0x008fea0003800000 */
.L_x_240:
[----:B------:R-:W-:Y:S05]  /*7b20*/  @P0 BRA `(.L_x_212) ;  /* 0x0000000000180947 */ /* 0x000fea0003800000 */
[----:B------:R-:W4:Y:S01]  /*7b30*/  S2R R2, SR_TID.X ;  /* 0x0000000000027919 */ /* 0x000f220000002100 */
[----:B---3--:R-:W-:-:S04]  /*7b40*/  IMAD.MOV.U32 R3, RZ, RZ, 0x6100 ;  /* 0x00006100ff037424 */ /* 0x008fc800078e00ff */
[----:B------:R3:W-:Y:S01]  /*7b50*/  SYNCS.ARRIVE.TRANS64 RZ, [R0+URZ+0x36430], R3 ;  /* 0x0364300300ff79a7 */ /* 0x0007e2000800003f */
[----:B----4-:R-:W-:-:S13]  /*7b60*/  LOP3.LUT P0, RZ, R2, 0x1f, RZ, 0xc0, !PT ;  /* 0x0000001f02ff7812 */ /* 0x010fda000780c0ff */
[----:B---3--:R-:W-:Y:S05]  /*7b70*/  @!P0 BRA `(.L_x_212) ;  /* 0x0000000000048947 */ /* 0x008fea0003800000 */
[----:B------:R-:W-:Y:S01]  /*7b80*/  BPT.TRAP 0x1 ;  /* 0x000000040000795c */ /* 0x000fe20000300000 */
.L_x_212:
        /* <DEDUP_REMOVED lines=43> */
.L_x_193:
[----:B------:R-:W-:Y:S05]  /*7e40*/  BSYNC B0 ;  /* 0x0000000000007941 */ /* 0x000fea0003800000 */
.L_x_192:
[----:B------:R-:W-:-:S03]  /*7e50*/  UMOV UR6, 0xffffffff ;  /* 0xffffffff00067882 */ /* 0x000fc60000000000 */
[----:B------:R-:W-:Y:S05]  /*7e60*/  BRA.DIV UR6, `(.L_x_213) ;  /* 0x0000000606d47947 */ /* 0x000fea000b800000 */
[----:B------:R-:W-:-:S13]  /*7e70*/  ELECT P0, URZ, PT ;  /* 0x00000000003f782f */ /* 0x000fda0003800000 */
.L_x_243:
[----:B------:R-:W-:Y:S04]  /*7e80*/  BSSY B0, `(.L_x_214) ;  /* 0x000001e000007945 */ /* 0x000fe80003800000 */
[----:B------:R-:W-:Y:S05]  /*7e90*/  @!P0 BRA `(.L_x_215) ;  /* 0x0000000000708947 */ /* 0x000fea0003800000 */
[----:B------:R-:W-:-:S04]  /*7ea0*/  LOP3.LUT R17, R17, 0x2, RZ, 0xfc, !PT ;  /* 0x0000000211117812 */ /* 0x000fc800078efcff */
[----:B------:R-:W-:-:S13]  /*7eb0*/  ISETP.NE.AND P2, PT, R17, 0x3, PT ;  /* 0x000000031100780c */ /* 0x000fda0003f45270 */
[----:B------:R-:W-:Y:S05]  /*7ec0*/  @!P2 BRA `(.L_x_216) ;  /* 0x000000000004a947 */ /* 0x000fea0003800000 */
[----:B------:R-:W-:Y:S01]  /*7ed0*/  BPT.TRAP 0x1 ;  /* 0x000000040000795c */ /* 0x000fe20000300000 */
.L_x_216:
        /* <DEDUP_REMOVED lines=15> */
.L_x_244:
[----:B------:R-:W2:Y:S02]  /*7fd0*/  SYNCS.PHASECHK.TRANS64.TRYWAIT P0, [R3+URZ], R2 ;  /* 0x00000002030075a7 */ /* 0x000ea4000800017f */
[----:B--2---:R-:W-:Y:S05]  /*7fe0*/  @!P0 BRA `(.L_x_218) ;  /* 0x0000000400ac8947 */ /* 0x004fea0003800000 */
.L_x_245:
[----:B------:R-:W-:Y:S05]  /*7ff0*/  @!P2 BRA `(.L_x_219) ;  /* 0x000000000004a947 */ /* 0x000fea0003800000 */
[----:B------:R-:W-:Y:S01]  /*8000*/  BPT.TRAP 0x1 ;  /* 0x000000040000795c */ /* 0x000fe20000300000 */
.L_x_219:
[----:B------:R-:W-:-:S07]  /*8010*/  SHF.L.U32 R4, R4, 0x1f, RZ ;  /* 0x0000001f04047819 */ /* 0x000fce00000006ff */
.L_x_220:
[----:B---3--:R3:W4:Y:S02]  /*8020*/  SYNCS.PHASECHK.TRANS64.TRYWAIT P0, [R9+URZ+0x36438], R4 ;  /* 0x03643804090075a7 */ /* 0x008724000800017f */
[----:B----4-:R-:W-:Y:S05]  /*8030*/  @!P0 NANOSLEEP.SYNCS 0x989680 ;  /* 0x009896800000895d */ /* 0x010fea0003900000 */
[----:B------:R-:W4:Y:S02]  /*8040*/  @!P0 SYNCS.PHASECHK.TRANS64 P0, [R9+URZ+0x36438], R4 ;  /* 0x03643804090085a7 */ /* 0x000f24000800007f */
[----:B----4-:R-:W-:Y:S05]  /*8050*/  @!P0 BRA `(.L_x_220) ;  /* 0xfffffffc00f08947 */ /* 0x010fea000383ffff */
.L_x_215:
[----:B------:R-:W-:Y:S05]  /*8060*/  BSYNC B0 ;  /* 0x0000000000007941 */ /* 0x000fea0003800000 */
.L_x_214:
[----:B------:R-:W-:Y:S05]  /*8070*/  EXIT ;  /* 0x000000000000794d */ /* 0x000fea0003800000 */
.L_x_120:
[----:B------:R-:W-:Y:S02]  /*8080*/  IMAD.MOV.U32 R12, RZ, RZ, RZ ;  /* 0x000000ffff0c7224 */ /* 0x000fe400078e00ff */
[----:B------:R-:W-:Y:S02]  /*8090*/  IMAD.MOV.U32 R11, RZ, RZ, 0x1f ;  /* 0x0000001fff0b7424 */ /* 0x000fe400078e00ff */
[----:B------:R-:W-:-:S07]  /*80a0*/  IMAD.MOV.U32 R15, RZ, RZ, -0x1 ;  /* 0xffffffffff0f7424 */ /* 0x000fce00078e00ff */
[----:B------:R-:W-:Y:S05]  /*80b0*/  WARPSYNC.COLLECTIVE R15, `(.L_x_221) ;  /* 0x000000000f087348 */ /* 0x000fea0003c00000 */
[----:B------:R1:W2:Y:S02]  /*80c0*/  SHFL.IDX P6, R14, R13, R12, R11 ;  /* 0x0000000c0d0e7389 */ /* 0x0002a400000c000b */
[----:B-12---:R-:W-:Y:S01]  /*80d0*/  ENDCOLLECTIVE ;  /* 0x000000000000791b */ /* 0x006fe20003800000 */
.L_x_221:
[----:B------:R-:W-:Y:S05]  /*80e0*/  BRA `(.L_x_222) ;  /* 0xffffff8800a87947 */ /* 0x000fea000383ffff */
.L_x_122:
[----:B--2---:R2:W3:Y:S02]  /*80f0*/  SYNCS.PHASECHK.TRANS64.TRYWAIT P0, [R157+URZ+0x36400], R18 ;  /* 0x036400129d0075a7 */ /* 0x0044e4000800017f */
[----:B---3--:R-:W-:Y:S05]  /*8100*/  @!P0 NANOSLEEP.SYNCS 0x989680 ;  /* 0x009896800000895d */ /* 0x008fea0003900000 */
[----:B------:R-:W3:Y:S02]  /*8110*/  @!P0 SYNCS.PHASECHK.TRANS64 P0, [R157+URZ+0x36400], R18 ;  /* 0x036400129d0085a7 */ /* 0x000ee4000800007f */
[----:B---3--:R-:W-:Y:S05]  /*8120*/  @!P0 BRA `(.L_x_122) ;  /* 0xfffffffc00f08947 */ /* 0x008fea000383ffff */
[----:B------:R-:W-:Y:S05]  /*8130*/  BRA `(.L_x_121) ;  /* 0xffffff8c00147947 */ /* 0x000fea000383ffff */
.L_x_127:
[----:B--2---:R2:W3:Y:S02]  /*8140*/  SYNCS.PHASECHK.TRANS64.TRYWAIT P1, [R4+URZ+0x36410], R13 ;  /* 0x0364100d040075a7 */ /* 0x0044e4000802017f */
[----:B---3--:R-:W-:Y:S05]  /*8150*/  @!P1 NANOSLEEP.SYNCS 0x989680 ;  /* 0x009896800000995d */ /* 0x008fea0003900000 */
[----:B------:R-:W3:Y:S02]  /*8160*/  @!P1 SYNCS.PHASECHK.TRANS64 P1, [R4+URZ+0x36410], R13 ;  /* 0x0364100d040095a7 */ /* 0x000ee4000802007f */
[----:B---3--:R-:W-:Y:S05]  /*8170*/  @!P1 BRA `(.L_x_127) ;  /* 0xfffffffc00f09947 */ /* 0x008fea000383ffff */
[----:B------:R-:W-:Y:S05]  /*8180*/  BRA `(.L_x_126) ;  /* 0xffffff9000d47947 */ /* 0x000fea000383ffff */
.L_x_131:
[----:B---3--:R3:W1:Y:S02]  /*8190*/  SYNCS.PHASECHK.TRANS64.TRYWAIT P1, [R157+URZ+0x36430], R14 ;  /* 0x0364300e9d0075a7 */ /* 0x008664000802017f */
[----:B-1----:R-:W-:Y:S05]  /*81a0*/  @!P1 NANOSLEEP.SYNCS 0x989680 ;  /* 0x009896800000995d */ /* 0x002fea0003900000 */
[----:B------:R-:W1:Y:S02]  /*81b0*/  @!P1 SYNCS.PHASECHK.TRANS64 P1, [R157+URZ+0x36430], R14 ;  /* 0x0364300e9d0095a7 */ /* 0x000e64000802007f */
[----:B-1----:R-:W-:Y:S05]  /*81c0*/  @!P1 BRA `(.L_x_131) ;  /* 0xfffffffc00f09947 */ /* 0x002fea000383ffff */
[----:B------:R-:W-:Y:S05]  /*81d0*/  BRA `(.L_x_130) ;  /* 0xffffff9800787947 */ /* 0x000fea000383ffff */
.L_x_146:
[----:B------:R-:W-:Y:S01]  /*81e0*/  BSSY B0, `(.L_x_223) ;  /* 0x0000005000007945 */ /* 0x000fe20003800000 */
[----:B------:R-:W-:-:S07]  /*81f0*/  IMAD.MOV.U32 R15, RZ, RZ, -0x1 ;  /* 0xffffffffff0f7424 */ /* 0x000fce00078e00ff */
[----:B------:R-:W-:Y:S05]  /*8200*/  WARPSYNC.COLLECTIVE R15, `(.L_x_224) ;  /* 0x000000000f087348 */ /* 0x000fea0003c00000 */
[----:B------:R-:W-:Y:S01]  /*8210*/  NOP ;  /* 0x0000000000007918 */ /* 0x000fe20000000000 */
[----:B------:R-:W-:Y:S01]  /*8220*/  ENDCOLLECTIVE ;  /* 0x000000000000791b */ /* 0x000fe20003800000 */
.L_x_224:
[----:B------:R-:W-:Y:S05]  /*8230*/  BSYNC B0 ;  /* 0x0000000000007941 */ /* 0x000fea0003800000 */
.L_x_223:
[----:B------:R-:W-:Y:S05]  /*8240*/  BRA `(.L_x_225) ;  /* 0xffffffc800907947 */ /* 0x000fea000383ffff */
.L_x_162:
[----:B------:R-:W-:Y:S01]  /*8250*/  BSSY B0, `(.L_x_226) ;  /* 0x0000005000007945 */ /* 0x000fe20003800000 */
[----:B------:R-:W-:-:S07]  /*8260*/  IMAD.MOV.U32 R15, RZ, RZ, -0x1 ;  /* 0xffffffffff0f7424 */ /* 0x000fce00078e00ff */
[----:B------:R-:W-:Y:S05]  /*8270*/  WARPSYNC.COLLECTIVE R15, `(.L_x_227) ;  /* 0x000000000f087348 */ /* 0x000fea0003c00000 */
[----:B------:R-:W-:Y:S01]  /*8280*/  NOP ;  /* 0x0000000000007918 */ /* 0x000fe20000000000 */
[----:B------:R-:W-:Y:S01]  /*8290*/  ENDCOLLECTIVE ;  /* 0x000000000000791b */ /* 0x000fe20003800000 */
.L_x_227:
[----:B------:R-:W-:Y:S05]  /*82a0*/  BSYNC B0 ;  /* 0x0000000000007941 */ /* 0x000fea0003800000 */
.L_x_226:
[----:B------:R-:W-:Y:S05]  /*82b0*/  BRA `(.L_x_228) ;  /* 0xffffffd000007947 */ /* 0x000fea000383ffff */
.L_x_179:
[----:B------:R-:W-:Y:S01]  /*82c0*/  BSSY B0, `(.L_x_229) ;  /* 0x0000005000007945 */ /* 0x000fe20003800000 */
[----:B------:R-:W-:-:S07]  /*82d0*/  IMAD.MOV.U32 R15, RZ, RZ, -0x1 ;  /* 0xffffffffff0f7424 */ /* 0x000fce00078e00ff */
[----:B------:R-:W-:Y:S05]  /*82e0*/  WARPSYNC.COLLECTIVE R15, `(.L_x_230) ;  /* 0x000000000f087348 */ /* 0x000fea0003c00000 */
[----:B------:R-:W-:Y:S01]  /*82f0*/  NOP ;  /* 0x0000000000007918 */ /* 0x000fe20000000000 */
[----:B------:R-:W-:Y:S01]  /*8300*/  ENDCOLLECTIVE ;  /* 0x000000000000791b */ /* 0x000fe20003800000 */
.L_x_230:
[----:B------:R-:W-:Y:S05]  /*8310*/  BSYNC B0 ;  /* 0x0000000000007941 */ /* 0x000fea0003800000 */
.L_x_229:
[----:B------:R-:W-:Y:S05]  /*8320*/  BRA `(.L_x_231) ;  /* 0xffffffd4007c7947 */ /* 0x000fea000383ffff */
.L_x_194:
[----:B-1----:R1:W2:Y:S02]  /*8330*/  SYNCS.PHASECHK.TRANS64.TRYWAIT P1, [R0+URZ+0x36420], R10 ;  /* 0x0364200a000075a7 */ /* 0x0022a4000802017f */
[----:B--2---:R-:W-:Y:S05]  /*8340*/  @!P1 NANOSLEEP.SYNCS 0x989680 ;  /* 0x009896800000995d */ /* 0x004fea0003900000 */
[----:B------:R-:W2:Y:S02]  /*8350*/  @!P1 SYNCS.PHASECHK.TRANS64 P1, [R0+URZ+0x36420], R10 ;  /* 0x0364200a000095a7 */ /* 0x000ea4000802007f */
[----:B--2---:R-:W-:Y:S05]  /*8360*/  @!P1 BRA `(.L_x_194) ;  /* 0xfffffffc00f09947 */ /* 0x004fea000383ffff */
[----:B------:R-:W-:Y:S05]  /*8370*/  BRA `(.L_x_232) ;  /* 0xffffffdc00c87947 */ /* 0x000fea000383ffff */
.L_x_198:
[----:B-1----:R1:W2:Y:S02]  /*8380*/  SYNCS.PHASECHK.TRANS64.TRYWAIT P1, [R0+URZ+0x36438], R10 ;  /* 0x0364380a000075a7 */ /* 0x0022a4000802017f */
[----:B--2---:R-:W-:Y:S05]  /*8390*/  @!P1 NANOSLEEP.SYNCS 0x989680 ;  /* 0x009896800000995d */ /* 0x004fea0003900000 */
[----:B------:R-:W2:Y:S02]  /*83a0*/  @!P1 SYNCS.PHASECHK.TRANS64 P1, [R0+URZ+0x36438], R10 ;  /* 0x0364380a000095a7 */ /* 0x000ea4000802007f */
[----:B--2---:R-:W-:Y:S05]  /*83b0*/  @!P1 BRA `(.L_x_198) ;  /* 0xfffffffc00f09947 */ /* 0x004fea000383ffff */
[----:B------:R-:W-:Y:S05]  /*83c0*/  BRA `(.L_x_233) ;  /* 0xffffffe400807947 */ /* 0x000fea000383ffff */
.L_x_200:
[----:B--2---:R2:W3:Y:S02]  /*83d0*/  SYNCS.PHASECHK.TRANS64.TRYWAIT P1, [R0+URZ+0x36428], R3 ;  /* 0x03642803000075a7 */ /* 0x0044e4000802017f */
[----:B---3--:R-:W-:Y:S05]  /*83e0*/  @!P1 NANOSLEEP.SYNCS 0x989680 ;  /* 0x009896800000995d */ /* 0x008fea0003900000 */
[----:B------:R-:W3:Y:S02]  /*83f0*/  @!P1 SYNCS.PHASECHK.TRANS64 P1, [R0+URZ+0x36428], R3 ;  /* 0x03642803000095a7 */ /* 0x000ee4000802007f */
[----:B---3--:R-:W-:Y:S05]  /*8400*/  @!P1 BRA `(.L_x_200) ;  /* 0xfffffffc00f09947 */ /* 0x008fea000383ffff */
[----:B------:R-:W-:Y:S05]  /*8410*/  BRA `(.L_x_234) ;  /* 0xffffffe800407947 */ /* 0x000fea000383ffff */
.L_x_202:
[----:B--2---:R2:W3:Y:S02]  /*8420*/  SYNCS.PHASECHK.TRANS64.TRYWAIT P1, [R0+URZ+0x36438], R29 ;  /* 0x0364381d000075a7 */ /* 0x0044e4000802017f */
[----:B---3--:R-:W-:Y:S05]  /*8430*/  @!P1 NANOSLEEP.SYNCS 0x989680 ;  /* 0x009896800000995d */ /* 0x008fea0003900000 */
[----:B------:R-:W3:Y:S02]  /*8440*/  @!P1 SYNCS.PHASECHK.TRANS64 P1, [R0+URZ+0x36438], R29 ;  /* 0x0364381d000095a7 */ /* 0x000ee4000802007f */
[----:B---3--:R-:W-:Y:S05]  /*8450*/  @!P1 BRA `(.L_x_202) ;  /* 0xfffffffc00f09947 */ /* 0x008fea000383ffff */
[----:B------:R-:W-:Y:S05]  /*8460*/  BRA `(.L_x_235) ;  /* 0xffffffe800d07947 */ /* 0x000fea000383ffff */
.L_x_204:
[----:B------:R-:W-:-:S07]  /*8470*/  SHF.L.U32 R5, R12, 0x1f, RZ ;  /* 0x0000001f0c057819 */ /* 0x000fce00000006ff */
.L_x_236:
[----:B--2---:R2:W3:Y:S02]  /*8480*/  SYNCS.PHASECHK.TRANS64.TRYWAIT P1, [R0+URZ+0x36420], R5 ;  /* 0x03642005000075a7 */ /* 0x0044e4000802017f */
[----:B---3--:R-:W-:Y:S05]  /*8490*/  @!P1 NANOSLEEP.SYNCS 0x989680 ;  /* 0x009896800000995d */ /* 0x008fea0003900000 */
[----:B------:R-:W3:Y:S02]  /*84a0*/  @!P1 SYNCS.PHASECHK.TRANS64 P1, [R0+URZ+0x36420], R5 ;  /* 0x03642005000095a7 */ /* 0x000ee4000802007f */
[----:B---3--:R-:W-:Y:S05]  /*84b0*/  @!P1 BRA `(.L_x_236) ;  /* 0xfffffffc00f09947 */ /* 0x008fea000383ffff */
[----:B------:R-:W-:Y:S05]  /*84c0*/  BRA `(.L_x_237) ;  /* 0xffffffec00707947 */ /* 0x000fea000383ffff */
.L_x_207:
[----:B--2---:R2:W3:Y:S02]  /*84d0*/  SYNCS.PHASECHK.TRANS64.TRYWAIT P1, [R0+URZ+0x36438], R10 ;  /* 0x0364380a000075a7 */ /* 0x0044e4000802017f */
[----:B---3--:R-:W-:Y:S05]  /*84e0*/  @!P1 NANOSLEEP.SYNCS 0x989680 ;  /* 0x009896800000995d */ /* 0x008fea0003900000 */
[----:B------:R-:W3:Y:S02]  /*84f0*/  @!P1 SYNCS.PHASECHK.TRANS64 P1, [R0+URZ+0x36438], R10 ;  /* 0x0364380a000095a7 */ /* 0x000ee4000802007f */
[----:B---3--:R-:W-:Y:S05]  /*8500*/  @!P1 BRA `(.L_x_207) ;  /* 0xfffffffc00f09947 */ /* 0x008fea000383ffff */
[----:B------:R-:W-:Y:S05]  /*8510*/  BRA `(.L_x_238) ;  /* 0xfffffff000187947 */ /* 0x000fea000383ffff */
.L_x_209:
[----:B---3--:R3:W4:Y:S02]  /*8520*/  SYNCS.PHASECHK.TRANS64.TRYWAIT P1, [R0+URZ+0x36428], R5 ;  /* 0x03642805000075a7 */ /* 0x008724000802017f */
[----:B----4-:R-:W-:Y:S05]  /*8530*/  @!P1 NANOSLEEP.SYNCS 0x989680 ;  /* 0x009896800000995d */ /* 0x010fea0003900000 */
[----:B------:R-:W4:Y:S02]  /*8540*/  @!P1 SYNCS.PHASECHK.TRANS64 P1, [R0+URZ+0x36428], R5 ;  /* 0x03642805000095a7 */ /* 0x000f24000802007f */
[----:B----4-:R-:W-:Y:S05]  /*8550*/  @!P1 BRA `(.L_x_209) ;  /* 0xfffffffc00f09947 */ /* 0x010fea000383ffff */
[----:B------:R-:W-:Y:S05]  /*8560*/  BRA `(.L_x_239) ;  /* 0xfffffff000c07947 */ /* 0x000fea000383ffff */
.L_x_211:
[----:B---3--:R3:W4:Y:S02]  /*8570*/  SYNCS.PHASECHK.TRANS64.TRYWAIT P1, [R0+URZ+0x36438], R3 ;  /* 0x03643803000075a7 */ /* 0x008724000802017f */
[----:B----4-:R-:W-:Y:S05]  /*8580*/  @!P1 NANOSLEEP.SYNCS 0x989680 ;  /* 0x009896800000995d */ /* 0x010fea0003900000 */
[----:B------:R-:W4:Y:S02]  /*8590*/  @!P1 SYNCS.PHASECHK.TRANS64 P1, [R0+URZ+0x36438], R3 ;  /* 0x03643803000095a7 */ /* 0x000f24000802007f */
[----:B----4-:R-:W-:Y:S05]  /*85a0*/  @!P1 BRA `(.L_x_211) ;  /* 0xfffffffc00f09947 */ /* 0x010fea000383ffff */
[----:B------:R-:W-:Y:S05]  /*85b0*/  BRA `(.L_x_240) ;  /* 0xfffffff400587947 */ /* 0x000fea000383ffff */
.L_x_213:
[----:B------:R-:W-:Y:S01]  /*85c0*/  BSSY B0, `(.L_x_241) ;  /* 0x0000006000007945 */ /* 0x000fe20003800000 */
[----:B------:R-:W-:-:S07]  /*85d0*/  IMAD.MOV.U32 R15, RZ, RZ, -0x1 ;  /* 0xffffffffff0f7424 */ /* 0x000fce00078e00ff */
[----:B-12---:R-:W-:Y:S05]  /*85e0*/  WARPSYNC.COLLECTIVE R15, `(.L_x_242) ;  /* 0x000000000f0c7348 */ /* 0x006fea0003c00000 */
[----:B------:R-:W-:Y:S02]  /*85f0*/  ELECT P6, UR62, PT ;  /* 0x00000000003e782f */ /* 0x000fe400038c0000 */
[----:B------:R-:W-:Y:S01]  /*8600*/  MOV R14, UR62 ;  /* 0x0000003e000e7c02 */ /* 0x000fe20008000f00 */
[----:B-12---:R-:W-:Y:S10]  /*8610*/  ENDCOLLECTIVE ;  /* 0x000000000000791b */ /* 0x006ff40003800000 */
.L_x_242:
[----:B------:R-:W-:Y:S05]  /*8620*/  BSYNC B0 ;  /* 0x0000000000007941 */ /* 0x000fea0003800000 */
.L_x_241:
[----:B------:R-:W-:Y:S01]  /*8630*/  PLOP3.LUT P0, PT, P6, PT, PT, 0x80, 0x0 ;  /* 0x000000000000781c */ /* 0x000fe2000370f070 */
[----:B------:R-:W-:-:S12]  /*8640*/  BRA `(.L_x_243) ;  /* 0xfffffff8000c7947 */ /* 0x000fd8000383ffff */
.L_x_217:
[----:B-1----:R1:W2:Y:S02]  /*8650*/  SYNCS.PHASECHK.TRANS64.TRYWAIT P0, [R7+URZ], R0 ;  /* 0x00000000070075a7 */ /* 0x0022a4000800017f */
[----:B--2---:R-:W-:Y:S05]  /*8660*/  @!P0 NANOSLEEP.SYNCS 0x989680 ;  /* 0x009896800000895d */ /* 0x004fea0003900000 */
[----:B------:R-:W2:Y:S02]  /*8670*/  @!P0 SYNCS.PHASECHK.TRANS64 P0, [R7+URZ], R0 ;  /* 0x00000000070085a7 */ /* 0x000ea4000800007f */
[----:B--2---:R-:W-:Y:S05]  /*8680*/  @!P0 BRA `(.L_x_217) ;  /* 0xfffffffc00f08947 */ /* 0x004fea000383ffff */
[----:B------:R-:W-:Y:S05]  /*8690*/  BRA `(.L_x_244) ;  /* 0xfffffff8004c7947 */ /* 0x000fea000383ffff */
.L_x_218:
[----:B--2---:R2:W3:Y:S02]  /*86a0*/  SYNCS.PHASECHK.TRANS64.TRYWAIT P0, [R3+URZ], R2 ;  /* 0x00000002030075a7 */ /* 0x0044e4000800017f */
[----:B---3--:R-:W-:Y:S05]  /*86b0*/  @!P0 NANOSLEEP.SYNCS 0x989680 ;  /* 0x009896800000895d */ /* 0x008fea0003900000 */
[----:B------:R-:W3:Y:S02]  /*86c0*/  @!P0 SYNCS.PHASECHK.TRANS64 P0, [R3+URZ], R2 ;  /* 0x00000002030085a7 */ /* 0x000ee4000800007f */
[----:B---3--:R-:W-:Y:S05]  /*86d0*/  @!P0 BRA `(.L_x_218) ;  /* 0xfffffffc00f08947 */ /* 0x008fea000383ffff */
[----:B------:R-:W-:Y:S05]  /*86e0*/  BRA `(.L_x_245) ;  /* 0xfffffff800407947 */ /* 0x000fea000383ffff */
.L_x_246:
        /* <DEDUP_REMOVED lines=9> */
.L_x_7650:


//--------------------- .text._ZN7cutlass13device_kernelIN5flash11enable_sm90INS1_16FlashAttnBwdSm90INS1_25CollectiveMainloopBwdSm90ILi2ELi1ELi1EN4cute5tupleIJNS5_1CILi1EEES8_S8_EEENS6_IJNS7_ILi64EEENS7_ILi96EEENS7_ILi192EEEEEENS_10bfloat16_tEfNS_4arch4Sm90ELb0ELb0ELb1ELb0ELb0ELb0ELb1ELb0ELi3ELi1ELi1ELi1ELb0EEENS1_24CollectiveEpilogueBwdGQAISD_fSG_Li384ELb0ELb0EEENS1_19SingleTileSchedulerILb0ELb0ELb0ELi96EEEEEEEEEvNT_6ParamsE --------------------------
	.section	.text._ZN7cutlass13device_kernelIN5flash11enable_sm90INS1_16FlashAttnBwdSm90INS1_25CollectiveMainloopBwdSm90ILi2ELi1ELi1EN4cute5tupleIJNS5_1CILi1EEES8_S8_EEENS6_IJNS7_ILi64EEENS7_ILi96EEENS7_ILi192EEEEEENS_10bfloat16_tEfNS_4arch4Sm90ELb0ELb0ELb1ELb0ELb0ELb0ELb1ELb0ELi3ELi1ELi1ELi1ELb0EEENS1_24CollectiveEpilogueBwdGQAISD_fSG_Li384ELb0ELb0EEENS1_19SingleTileSchedulerILb0ELb0ELb0ELi96EEEEEEEEEvNT_6ParamsE,"ax",@progbits
	.align	128
.text._ZN7cutlass13device_kernelIN5flash11enable_sm90INS1_16FlashAttnBwdSm90INS1_25CollectiveMainloopBwdSm90ILi2ELi1ELi1EN4cute5tupleIJNS5_1CILi1EEES8_S8_EEENS6_IJNS7_ILi64EEENS7_ILi96EEENS7_ILi192EEEEEENS_10bfloat16_tEfNS_4arch4Sm90ELb0ELb0ELb1ELb0ELb0ELb0ELb1ELb0ELi3ELi1ELi1ELi1ELb0EEENS1_24CollectiveEpilogueBwdGQAISD_fSG_Li384ELb0ELb0EEENS1_19SingleTileSchedulerILb0ELb0ELb0ELi96EEEEEEEEEvNT_6ParamsE:
        .type           _ZN7cutlass13device_kernelIN5flash11enable_sm90INS1_16FlashAttnBwdSm90INS1_25CollectiveMainloopBwdSm90ILi2ELi1ELi1EN4cute5tupleIJNS5_1CILi1EEES8_S8_EEENS6_IJNS7_ILi64EEENS7_ILi96EEENS7_ILi192EEEEEENS_10bfloat16_tEfNS_4arch4Sm90ELb0ELb0ELb1ELb0ELb0ELb0ELb1ELb0ELi3ELi1ELi1ELi1ELb0EEENS1_24CollectiveEpilogueBwdGQAISD_fSG_Li384ELb0ELb0EEENS1_19SingleTileSchedulerILb0ELb0ELb0ELi96EEEEEEEEEvNT_6ParamsE,@function
        .size           _ZN7cutlass13device_kernelIN5flash11enable_sm90INS1_16FlashAttnBwdSm90INS1_25CollectiveMainloopBwdSm90ILi2ELi1ELi1EN4cute5tupleIJNS5_1CILi1EEES8_S8_EEENS6_IJNS7_ILi64EEENS7_ILi96EEENS7_ILi192EEEEEENS_10bfloat16_tEfNS_4arch4Sm90ELb0ELb0ELb1ELb0ELb0ELb0ELb1ELb0ELi3ELi1ELi1ELi1ELb0EEENS1_24CollectiveEpilogueBwdGQAISD_fSG_Li384ELb0ELb0EEENS1_19SingleTileSchedulerILb0ELb0ELb0ELi96EEEEEEEEEvNT_6ParamsE,(.L_x_7651 - _ZN7cutlass13device_kernelIN5flash11enable_sm90INS1_16FlashAttnBwdSm90INS1_25CollectiveMainloopBwdSm90ILi2ELi1ELi1EN4cute5tupleIJNS5_1CILi1EEES8_S8_EEENS6_IJNS7_ILi64EEENS7_ILi96EEENS7_ILi192EEEEEENS_10bfloat16_tEfNS_4arch4Sm90ELb0ELb0ELb1ELb0ELb0ELb0ELb1ELb0ELi3ELi1ELi1ELi1ELb0EEENS1_24CollectiveEpilogueBwdGQAISD_fSG_Li384ELb0ELb0EEENS1_19SingleTileSchedulerILb0ELb0ELb0ELi96EEEEEEEEEvNT_6ParamsE)
        .other          _ZN7cutlass13device_kernelIN5flash11enable_sm90INS1_16FlashAttnBwdSm90INS1_25CollectiveMainloopBwdSm90ILi2ELi1ELi1EN4cute5tupleIJNS5_1CILi1EEES8_S8_EEENS6_IJNS7_ILi64EEENS7_ILi96EEENS7_ILi192EEEEEENS_10bfloat16_tEfNS_4arch4Sm90ELb0ELb0ELb1ELb0ELb0ELb0ELb1ELb0ELi3ELi1ELi1ELi1ELb0EEENS1_24CollectiveEpilogueBwdGQAISD_fSG_Li384ELb0ELb0EEENS1_19SingleTileSchedulerILb0ELb0ELb0ELi96EEEEEEEEEvNT_6ParamsE,@"STO_CUDA_ENTRY STV_DEFAULT"
_ZN7cutlass13device_kernelIN5flash11enable_sm90INS1_16FlashAttnBwdSm90INS1_25CollectiveMainloopBwdSm90ILi2ELi1ELi1EN4cute5tupleIJNS5_1CILi1EEES8_S8_EEENS6_IJNS7_ILi64EEENS7_ILi96EEENS7_ILi192EEEEEENS_10bfloat16_tEfNS_4arch4Sm90ELb0ELb0ELb1ELb0ELb0ELb0ELb1ELb0ELi3ELi1ELi1ELi1ELb0EEENS1_24CollectiveEpilogueBwdGQAISD_fSG_Li384ELb0ELb0EEENS1_19SingleTileSchedulerILb0ELb0ELb0ELi96EEEEEEEEEvNT_6ParamsE:
[----:B------:R-:W1:Y:S01]  /*0000*/  LDC R1, c[0x0][0x28] ;  /* 0x00000a00ff017b82 */ /* 0x000e620000000800 */
[----:B------:R-:W2:Y:S01]  /*0010*/  S2R R3, SR_TID.X ;  /* 0x0000000000037919 */ /* 0x000ea20000002100 */
[----:B------:R-:W-:Y:S01]  /*0020*/  ELECT P0, URZ, PT ;  /* 0x00000000003f782f */ /* 0x000fe20003800000 */
[----:B------:R-:W-:Y:S01]  /*0030*/  BSSY B0, `(.L_x_247) ;  /* 0x0000013000007945 */ /* 0x000fe20003800000 */
[----:B--2---:R-:W-:-:S05]  /*0040*/  SHF.R.U32.HI R0, RZ, 0x5, R3 ;  /* 0x00000005ff007819 */ /* 0x004fca0000011603 */
[----:B------:R-:W2:Y:S02]  /*0050*/  SHFL.IDX PT, R2, R0, RZ, 0x1f ;  /* 0x00001fff00027589 */ /* 0x000ea400000e0000 */
[----:B--2---:R-:W-:-:S13]  /*0060*/  ISETP.EQ.AND P0, PT, R2, RZ, P0 ;  /* 0x000000ff0200720c */ /* 0x004fda0000702270 */
[----:B-1----:R-:W-:Y:S05]  /*0070*/  @!P0 BRA `(.L_x_248) ;  /* 0x0000000000388947 */ /* 0x002fea0003800000 */
[----:B------:R-:W-:Y:S02]  /*0080*/  ULDC.64 UR4, c[0x0][0x198] ;  /* 0x0000660000047ab9 */ /* 0x000fe40000000a00 */
[----:B------:R-:W-:Y:S02]  /*0090*/  UIADD3 UR6, UP0, UR4, 0xf0, URZ ;  /* 0x000000f004067890 */ /* 0x000fe4000ff1e03f */
[----:B------:R-:W-:Y:S02]  /*00a0*/  UIADD3 UR8, UP1, UR4, 0x1f0, URZ ;  /* 0x000001f004087890 */ /* 0x000fe4000ff3e03f */
[----:B------:R-:W-:Y:S02]  /*00b0*/  UIADD3 UR10, UP2, UR4, 0x2f0, URZ ;  /* 0x000002f0040a7890 */ /* 0x000fe4000ff5e03f */
[----:B------:R-:W-:Y:S02]  /*00c0*/  UIADD3 UR4, UP3, UR4, 0x3f0, URZ ;  /* 0x000003f004047890 */ /* 0x000fe4000ff7e03f */
[----:B------:R-:W-:-:S02]  /*00d0*/  UIADD3.X UR7, URZ, UR5, URZ, UP0, !UPT ;  /* 0x000000053f077290 */ /* 0x000fc400087fe43f */
[----:B------:R-:W-:Y:S02]  /*00e0*/  UIADD3.X UR9, URZ, UR5, URZ, UP1, !UPT ;  /* 0x000000053f097290 */ /* 0x000fe40008ffe43f */
[----:B------:R-:W-:Y:S02]  /*00f0*/  UIADD3.X UR11, URZ, UR5, URZ, UP2, !UPT ;  /* 0x000000053f0b7290 */ /* 0x000fe400097fe43f */
[----:B------:R-:W-:-:S03]  /*0100*/  UIADD3.X UR5, URZ, UR5, URZ, UP3, !UPT ;  /* 0x000000053f057290 */ /* 0x000fc60009ffe43f */
[----:B------:R1:W-:Y:S02]  /*0110*/  UTMACCTL.PF [UR6] ;  /* 0x00000000060079b9 */ /* 0x0003e40008040000 */
[----:B------:R1:W-:Y:S02]  /*0120*/  UTMACCTL.PF [UR8] ;  /* 0x00000000080079b9 */ /* 0x0003e40008040000 */
[----:B------:R1:W-:Y:S02]  /*0130*/  UTMACCTL.PF [UR10] ;  /* 0x000000000a0079b9 */ /* 0x0003e40008040000 */
[----:B------:R1:W-:Y:S02]  /*0140*/  UTMACCTL.PF [UR4] ;  /* 0x00000000040079b9 */ /* 0x0003e40008040000 */
[----:B-1----:R-:W-:Y:S01]  /*0150*/  NOP ;  /* 0x0000000000007918 */ /* 0x002fe20000000000 */
.L_x_248:
[----:B------:R-:W-:Y:S05]  /*0160*/  BSYNC B0 ;  /* 0x0000000000007941 */ /* 0x000fea0003800000 */
.L_x_247:
        /* <DEDUP_REMOVED lines=30> */
[----:B------:R1:W5:Y:S01]  /*0350*/  SYNCS.EXCH.64 URZ, [UR8+0x36420], UR4 ;  /* 0x03642004083f75b2 */ /* 0x0003620008000100 */
[----:B------:R1:W1:Y:S01]  /*0360*/  SYNCS.EXCH.64 URZ, [UR8+0x36418], UR6 ;  /* 0x03641806083f75b2 */ /* 0x0002620008000100 */
[----:B------:R1:W1:Y:S01]  /*0370*/  SYNCS.EXCH.64 URZ, [UR8+0x36428], UR4 ;  /* 0x03642804083f75b2 */ /* 0x0002620008000100 */
[----:B------:R-:W-:Y:S01]  /*0380*/  NOP ;  /* 0x0000000000007918 */ /* 0x000fe20000000000 */
.L_x_249:
[----:B------:R-:W3:Y:S01]  /*0390*/  SHFL.IDX PT, R3, R0, RZ, 0x1f ;  /* 0x00001fff00037589 */ /* 0x000ee200000e0000 */
[----:B------:R-:W-:Y:S01]  /*03a0*/  NOP ;  /* 0x0000000000007918 */ /* 0x000fe20000000000 */
[----:B---3--:R-:W-:-:S13]  /*03b0*/  ISETP.NE.AND P0, PT, R3, RZ, PT ;  /* 0x000000ff0300720c */ /* 0x008fda0003f05270 */
        /* <DEDUP_REMOVED lines=15> */
[----:B------:R3:W1:Y:S02]  /*04b0*/  SYNCS.EXCH.64 URZ, [UR8+0x36438], UR6 ;  /* 0x03643806083f75b2 */ /* 0x0006640008000100 */
[----:B---3--:R-:W-:Y:S01]  /*04c0*/  NOP ;  /* 0x0000000000007918 */ /* 0x008fe20000000000 */
.L_x_250:
[----:B------:R-:W-:Y:S01]  /*04d0*/  ISETP.NE.AND P0, PT, R2, RZ, PT ;  /* 0x000000ff0200720c */ /* 0x000fe20003f05270 */
[----:B------:R-:W-:Y:S01]  /*04e0*/  IMAD.MOV.U32 R18, RZ, RZ, 0x1 ;  /* 0x00000001ff127424 */ /* 0x000fe200078e00ff */
[----:B------:R-:W-:Y:S01]  /*04f0*/  NOP ;  /* 0x0000000000007918 */ /* 0x000fe20000000000 */
[----:B------:R-:W-:Y:S03]  /*0500*/  BSSY B6, `(.L_x_251) ;  /* 0x00006f9000067945 */ /* 0x000fe60003800000 */
[----:B------:R-:W-:Y:S01]  /*0510*/  SEL R18, R18, 0x2, !P0 ;  /* 0x0000000212127807 */ /* 0x000fe20004000000 */
[----:B-12-45:R-:W-:Y:S06]  /*0520*/  BAR.SYNC.DEFER_BLOCKING 0x0 ;  /* 0x0000000000007b1d */ /* 0x036fec0000010000 */
[----:B------:R-:W-:Y:S05]  /*0530*/  @!P0 BRA `(.L_x_252) ;  /* 0x0000003c00b08947 */ /* 0x000fea0003800000 */
.L_x_253:
        /* <DEDUP_REMOVED lines=13> */
[----:B----4-:R-:W-:Y:S05]  /*0610*/  @!P0 BRA `(.L_x_254) ;  /* 0x0000006c009c8947 */ /* 0x010fea0003800000 */
        /* <DEDUP_REMOVED lines=23> */
.L_x_256:
        /* <DEDUP_REMOVED lines=15> */
.L_x_255:
        /* <DEDUP_REMOVED lines=20> */
.L_x_258:
        /* <DEDUP_REMOVED lines=15> */
.L_x_257:
        /* <DEDUP_REMOVED lines=8> */
.L_x_339:
[----:B------:R-:W-:Y:S02]  /*0b30*/  SHF.L.U32 R10, RZ, 0x1f, RZ ;  /* 0x0000001fff0a7819 */ /* 0x000fe400000006ff */
[----:B------:R-:W-:Y:S01]  /*0b40*/  LOP3.LUT R5, R2, 0xffffff80, RZ, 0xc0, !PT ;  /* 0xffffff8002057812 */ /* 0x000fe200078ec0ff */
[----:B--2---:R-:W-:Y:S01]  /*0b50*/  IMAD.HI R2, R14, 0x55555556, RZ ;  /* 0x555555560e027827 */ /* 0x004fe200078e02ff */
[----:B------:R-:W2:Y:S03]  /*0b60*/  SYNCS.PHASECHK.TRANS64.TRYWAIT P0, [UR36+0x36400], R10 ;  /* 0x0364000aff0075a7 */ /* 0x000ea60008000164 */
[----:B------:R-:W-:Y:S01]  /*0b70*/  IMAD.IADD R6, R0, 0x1, -R5 ;  /* 0x0000000100067824 */ /* 0x000fe200078e0a05 */
[----:B------:R-:W-:-:S04]  /*0b80*/  LEA.HI R5, R2, R2, RZ, 0x1 ;  /* 0x0000000202057211 */ /* 0x000fc800078f08ff */
[----:B------:R-:W-:-:S04]  /*0b90*/  SHF.R.S32.HI R7, RZ, 0x1f, R6 ;  /* 0x0000001fff077819 */ /* 0x000fc80000011406 */
[CC--:B------:R-:W-:Y:S02]  /*0ba0*/  LEA.HI R8, R7.reuse, R6.reuse, RZ, 0x2 ;  /* 0x0000000607087211 */ /* 0x0c0fe400078f10ff */
[----:B------:R-:W-:Y:S02]  /*0bb0*/  LEA.HI R7, R7, R6, RZ, 0x5 ;  /* 0x0000000607077211 */ /* 0x000fe400078f28ff */
[--C-:B------:R-:W-:Y:S02]  /*0bc0*/  SHF.R.S32.HI R9, RZ, 0x2, R8.reuse ;  /* 0x00000002ff097819 */ /* 0x100fe40000011408 */
[----:B------:R-:W-:Y:S02]  /*0bd0*/  SHF.R.S32.HI R4, RZ, 0x1f, R8 ;  /* 0x0000001fff047819 */ /* 0x000fe40000011408 */
[----:B------:R-:W-:Y:S02]  /*0be0*/  SHF.R.S32.HI R7, RZ, 0x5, R7 ;  /* 0x00000005ff077819 */ /* 0x000fe40000011407 */
[----:B------:R-:W-:-:S04]  /*0bf0*/  LEA.HI R4, R4, R9, RZ, 0x3 ;  /* 0x0000000904047211 */ /* 0x000fc800078f18ff */
[----:B------:R-:W-:Y:S01]  /*0c00*/  LOP3.LUT R2, R4, 0xfffffff8, RZ, 0xc0, !PT ;  /* 0xfffffff804027812 */ /* 0x000fe200078ec0ff */
[----:B------:R-:W-:-:S04]  /*0c10*/  IMAD R4, R5, -0x3, R14 ;  /* 0xfffffffd05047824 */ /* 0x000fc800078e020e */
[----:B------:R-:W-:Y:S01]  /*0c20*/  IMAD.IADD R2, R9, 0x1, -R2 ;  /* 0x0000000109027824 */ /* 0x000fe200078e0a02 */
[----:B--2---:R-:W-:Y:S06]  /*0c30*/  @P0 BRA `(.L_x_260) ;  /* 0x0000000000080947 */ /* 0x004fec0003800000 */
[----:B------:R-:W2:Y:S02]  /*0c40*/  SYNCS.PHASECHK.TRANS64.TRYWAIT P0, [UR36+0x36400], R10 ;  /* 0x0364000aff0075a7 */ /* 0x000ea40008000164 */
[----:B--2---:R-:W-:Y:S05]  /*0c50*/  @!P0 BRA `(.L_x_261) ;  /* 0x0000006800348947 */ /* 0x004fea0003800000 */
.L_x_260:
        /* <DEDUP_REMOVED lines=51> */
[----:B------:R-:W-:Y:S01]  /*0f90*/  IMAD.SHL.U32 R17, R6, 0x4, RZ ;  /* 0x0000000406117824 */ /* 0x000fe200078e00ff */
[----:B------:R-:W-:Y:S06]  /*0fa0*/  @!P0 BRA `(.L_x_262) ;  /* 0x00000028006c8947 */ /* 0x000fec0003800000 */
[CC--:B------:R-:W-:Y:S01]  /*0fb0*/  LEA.HI R2, R3.reuse, R0.reuse, RZ, 0x4 ;  /* 0x0000000003027211 */ /* 0x0c0fe200078f20ff */
[----:B------:R-:W3:Y:S01]  /*0fc0*/  S2R R14, SR_CTAID.X ;  /* 0x00000000000e7919 */ /* 0x000ee20000002500 */
[----:B------:R-:W-:Y:S01]  /*0fd0*/  LEA.HI R7, R3, R0, RZ, 0x5 ;  /* 0x0000000003077211 */ /* 0x000fe200078f28ff */
[----:B------:R-:W3:Y:S01]  /*0fe0*/  LDC R19, c[0x0][0x290] ;  /* 0x0000a400ff137b82 */ /* 0x000ee20000000800 */
[----:B--2---:R-:W-:Y:S01]  /*0ff0*/  LOP3.LUT R5, R2, 0xfffffff0, RZ, 0xc0, !PT ;  /* 0xfffffff002057812 */ /* 0x004fe200078ec0ff */
[----:B------:R-:W-:Y:S01]  /*1000*/  IMAD.HI R13, R16, 0x55555556, RZ ;  /* 0x55555556100d7827 */ /* 0x000fe200078e02ff */
[----:B------:R-:W-:Y:S02]  /*1010*/  LOP3.LUT R9, R8, 0xfffffffc, RZ, 0xc0, !PT ;  /* 0xfffffffc08097812 */ /* 0x000fe400078ec0ff */
[----:B------:R-:W-:Y:S02]  /*1020*/  CS2R R118, SRZ ;  /* 0x0000000000767805 */ /* 0x000fe4000001ff00 */
[----:B------:R-:W-:Y:S01]  /*1030*/  SHF.R.S32.HI R2, RZ, 0x4, R2 ;  /* 0x00000004ff027819 */ /* 0x000fe20000011402 */
[----:B------:R-:W-:Y:S01]  /*1040*/  IMAD.IADD R5, R0, 0x1, -R5 ;  /* 0x0000000100057824 */ /* 0x000fe200078e0a05 */
[----:B------:R-:W-:Y:S01]  /*1050*/  LEA.HI R13, R13, R13, RZ, 0x1 ;  /* 0x0000000d0d0d7211 */ /* 0x000fe200078f08ff */
[----:B------:R-:W-:Y:S01]  /*1060*/  IMAD.IADD R12, R6, 0x1, -R9 ;  /* 0x00000001060c7824 */ /* 0x000fe200078e0a09 */
[----:B------:R-:W-:-:S02]  /*1070*/  SHF.R.S32.HI R6, RZ, 0x5, R7 ;  /* 0x00000005ff067819 */ /* 0x000fc40000011407 */
[----:B------:R-:W-:Y:S02]  /*1080*/  CS2R R116, SRZ ;  /* 0x0000000000747805 */ /* 0x000fe4000001ff00 */
[----:B------:R-:W-:Y:S01]  /*1090*/  LEA.HI R0, R5, R5, RZ, 0x1 ;  /* 0x0000000505007211 */ /* 0x000fe200078f08ff */
[----:B------:R-:W-:Y:S01]  /*10a0*/  IMAD R13, R13, -0x3, R16 ;  /* 0xfffffffd0d0d7824 */ /* 0x000fe200078e0210 */
[----:B------:R-:W-:Y:S02]  /*10b0*/  SHF.R.S32.HI R10, RZ, 0x1f, R5 ;  /* 0x0000001fff0a7819 */ /* 0x000fe40000011405 */
[----:B------:R-:W-:Y:S02]  /*10c0*/  CS2R R114, SRZ ;  /* 0x0000000000727805 */ /* 0x000fe4000001ff00 */
[----:B------:R-:W-:Y:S02]  /*10d0*/  SHF.R.S32.HI R3, RZ, 0x1, R0 ;  /* 0x00000001ff037819 */ /* 0x000fe40000011400 */
[----:B------:R-:W-:-:S02]  /*10e0*/  CS2R R112, SRZ ;  /* 0x0000000000707805 */ /* 0x000fc4000001ff00 */
[----:B------:R-:W-:Y:S02]  /*10f0*/  SHF.R.S32.HI R8, RZ, 0x1f, R0 ;  /* 0x0000001fff087819 */ /* 0x000fe40000011400 */
[----:B------:R-:W-:Y:S02]  /*1100*/  CS2R R110, SRZ ;  /* 0x00000000006e7805 */ /* 0x000fe4000001ff00 */
[----:B------:R-:W-:Y:S02]  /*1110*/  LEA.HI R10, R10, R5, RZ, 0x3 ;  /* 0x000000050a0a7211 */ /* 0x000fe400078f18ff */
[----:B------:R-:W-:Y:S02]  /*1120*/  CS2R R108, SRZ ;  /* 0x00000000006c7805 */ /* 0x000fe4000001ff00 */
[----:B------:R-:W-:Y:S02]  /*1130*/  LEA.HI R8, R8, R3, RZ, 0x2 ;  /* 0x0000000308087211 */ /* 0x000fe400078f10ff */
[----:B------:R-:W-:-:S02]  /*1140*/  CS2R R106, SRZ ;  /* 0x00000000006a7805 */ /* 0x000fc4000001ff00 */
[----:B------:R-:W-:Y:S01]  /*1150*/  LOP3.LUT R0, R0, 0x7fffffe, RZ, 0xc0, !PT ;  /* 0x07fffffe00007812 */ /* 0x000fe200078ec0ff */
[----:B------:R-:W-:Y:S01]  /*1160*/  IMAD.SHL.U32 R10, R10, 0x20, RZ ;  /* 0x000000200a0a7824 */ /* 0x000fe200078e00ff */
[----:B------:R-:W-:Y:S02]  /*1170*/  LOP3.LUT R8, R8, 0xfffffffc, RZ, 0xc0, !PT ;  /* 0xfffffffc08087812 */ /* 0x000fe400078ec0ff */
[----:B------:R-:W-:Y:S02]  /*1180*/  CS2R R104, SRZ ;  /* 0x0000000000687805 */ /* 0x000fe4000001ff00 */
[----:B------:R-:W-:Y:S01]  /*1190*/  SHF.R.S32.HI R7, RZ, 0x1f, R7 ;  /* 0x0000001fff077819 */ /* 0x000fe20000011407 */
[----:B------:R-:W-:Y:S01]  /*11a0*/  IMAD.IADD R5, R5, 0x1, -R0 ;  /* 0x0000000105057824 */ /* 0x000fe200078e0a00 */
[----:B------:R-:W-:Y:S01]  /*11b0*/  LOP3.LUT R9, R10, 0x7fffff00, RZ, 0xc0, !PT ;  /* 0x7fffff000a097812 */ /* 0x000fe200078ec0ff */
[----:B------:R-:W-:Y:S01]  /*11c0*/  IMAD.IADD R8, R3, 0x1, -R8 ;  /* 0x0000000103087824 */ /* 0x000fe200078e0a08 */
[----:B------:R-:W-:Y:S01]  /*11d0*/  LEA.HI R7, R7, R6, RZ, 0x2 ;  /* 0x0000000607077211 */ /* 0x000fe200078f10ff */
[----:B------:R-:W-:Y:S01]  /*11e0*/  IMAD.SHL.U32 R3, R2, 0x8, RZ ;  /* 0x0000000802037824 */ /* 0x000fe200078e00ff */
[----:B------:R-:W-:Y:S01]  /*11f0*/  CS2R R102, SRZ ;  /* 0x0000000000667805 */ /* 0x000fe2000001ff00 */
[----:B------:R-:W-:Y:S01]  /*1200*/  IMAD.SHL.U32 R0, R8, 0x40, RZ ;  /* 0x0000004008007824 */ /* 0x000fe200078e00ff */
[----:B------:R-:W-:Y:S01]  /*1210*/  LOP3.LUT R7, R7, 0x3ffffc, RZ, 0xc0, !PT ;  /* 0x003ffffc07077812 */ /* 0x000fe200078ec0ff */
[----:B------:R-:W-:Y:S01]  /*1220*/  IMAD R10, R16, 0x800, R9 ;  /* 0x00000800100a7824 */ /* 0x000fe200078e0209 */
[----:B------:R-:W-:Y:S01]  /*1230*/  LOP3.LUT P0, RZ, R8, 0x2, RZ, 0xc0, !PT ;  /* 0x0000000208ff7812 */ /* 0x000fe2000780c0ff */
[----:B---3--:R-:W-:Y:S01]  /*1240*/  IMAD R2, R14, -0x60, R19 ;  /* 0xffffffa00e027824 */ /* 0x008fe200078e0213 */
[----:B------:R-:W-:Y:S01]  /*1250*/  LOP3.LUT R0, R0, 0xc0, RZ, 0xc0, !PT ;  /* 0x000000c000007812 */ /* 0x000fe200078ec0ff */
[----:B------:R-:W-:Y:S01]  /*1260*/  IMAD.IADD R7, R6, 0x1, -R7 ;  /* 0x0000000106077824 */ /* 0x000fe200078e0a07 */
[----:B------:R-:W-:Y:S01]  /*1270*/  LOP3.LUT R8, R18, 0x1, RZ, 0xfc, !PT ;  /* 0x0000000112087812 */ /* 0x000fe200078efcff */
[----:B------:R-:W-:Y:S01]  /*1280*/  IMAD R10, R5, 0x20, R10 ;  /* 0x00000020050a7824 */ /* 0x000fe200078e020a */
[----:B------:R-:W-:Y:S01]  /*1290*/  LOP3.LUT R3, R0, 0x8, R3, 0xf8, !PT ;  /* 0x0000000800037812 */ /* 0x000fe200078ef803 */
[----:B------:R-:W-:Y:S01]  /*12a0*/  VIADD R5, R15, 0x3f ;  /* 0x0000003f0f057836 */ /* 0x000fe20000000000 */
[----:B------:R-:W-:Y:S01]  /*12b0*/  SHF.R.U32.HI R0, RZ, 0x3, R0 ;  /* 0x00000003ff007819 */ /* 0x000fe20000011600 */
[----:B------:R-:W-:Y:S01]  /*12c0*/  IMAD R7, R7, 0x200, R10 ;  /* 0x0000020007077824 */ /* 0x000fe200078e020a */
[----:B------:R-:W-:Y:S01]  /*12d0*/  CS2R R100, SRZ ;  /* 0x0000000000647805 */ /* 0x000fe2000001ff00 */
[----:B------:R-:W-:Y:S01]  /*12e0*/  IMAD.MOV.U32 R10, RZ, RZ, 0x20 ;  /* 0x00000020ff0a7424 */ /* 0x000fe200078e00ff */
[----:B------:R-:W-:Y:S01]  /*12f0*/  LOP3.LUT R0, R3, R0, RZ, 0x3c, !PT ;  /* 0x0000000003007212 */ /* 0x000fe200078e3cff */
[----:B------:R-:W-:Y:S01]  /*1300*/  IMAD R13, R13, -0x20, R2 ;  /* 0xffffffe00d0d7824 */ /* 0x000fe200078e0202 */
[----:B------:R-:W-:Y:S01]  /*1310*/  SHF.R.S32.HI R6, RZ, 0x1f, R5 ;  /* 0x0000001fff067819 */ /* 0x000fe20000011405 */
[----:B------:R-:W-:Y:S01]  /*1320*/  IMAD.MOV.U32 R2, RZ, RZ, RZ ;  /* 0x000000ffff027224 */ /* 0x000fe200078e00ff */
[----:B------:R-:W-:Y:S01]  /*1330*/  SEL R10, R10, 0xffffffe0, !P0 ;  /* 0xffffffe00a0a7807 */ /* 0x000fe20004000000 */
[----:B------:R-:W-:Y:S01]  /*1340*/  IMAD.IADD R9, R0, 0x1, R7 ;  /* 0x0000000100097824 */ /* 0x000fe200078e0207 */
[----:B------:R-:W-:Y:S01]  /*1350*/  LEA.HI R156, R6, R5, RZ, 0x6 ;  /* 0x00000005069c7211 */ /* 0x000fe200078f30ff */
[----:B------:R-:W-:Y:S01]  /*1360*/  IMAD R0, R12, -0x2, R13 ;  /* 0xfffffffe0c007824 */ /* 0x000fe200078e020d */
[----:B------:R-:W-:Y:S01]  /*1370*/  CS2R R6, SRZ ;  /* 0x0000000000067805 */ /* 0x000fe2000001ff00 */
[----:B------:R-:W-:Y:S01]  /*1380*/  IMAD.MOV.U32 R5, RZ, RZ, RZ ;  /* 0x000000ffff057224 */ /* 0x000fe200078e00ff */
[----:B------:R-:W-:-:S02]  /*1390*/  LEA R9, R9, UR36, 0x1 ;  /* 0x0000002409097c11 */ /* 0x000fc4000f8e08ff */
        /* <DEDUP_REMOVED lines=38> */
[----:B------:R-:W-:Y:S02]  /*1600*/  SHF.R.S32.HI R156, RZ, 0x6, R156 ;  /* 0x00000006ff9c7819 */ /* 0x000fe4000001149c */
[----:B------:R-:W-:-:S07]  /*1610*/  IADD3 R10, R10, 0x30400, R9 ;  /* 0x000304000a0a7810 */ /* 0x000fce0007ffe009 */
.L_x_273:
[----:B------:R-:W-:-:S13]  /*1620*/  ISETP.NE.AND P0, PT, R8, 0x3, PT ;  /* 0x000000030800780c */ /* 0x000fda0003f05270 */
[----:B---3--:R-:W-:Y:S05]  /*1630*/  @!P0 BRA `(.L_x_263) ;  /* 0x0000000000048947 */ /* 0x008fea0003800000 */
[----:B------:R-:W-:Y:S01]  /*1640*/  BPT.TRAP 0x1 ;  /* 0x000000040000795c */ /* 0x000fe20000300000 */
.L_x_263:
[----:B------:R-:W-:Y:S02]  /*1650*/  LEA R3, R2, UR36, 0x3 ;  /* 0x0000002402037c11 */ /* 0x000fe4000f8e18ff */
[----:B------:R-:W-:-:S04]  /*1660*/  SHF.L.U32 R12, R7, 0x1f, RZ ;  /* 0x0000001f070c7819 */ /* 0x000fc800000006ff */
[----:B------:R2:W3:Y:S01]  /*1670*/  SYNCS.PHASECHK.TRANS64.TRYWAIT P1, [R3+URZ+0x36410], R12 ;  /* 0x0364100c030075a7 */ /* 0x0004e2000802017f */
[----:B------:R-:W-:Y:S05]  /*1680*/  @!P0 BRA `(.L_x_264) ;  /* 0x0000000000048947 */ /* 0x000fea0003800000 */
[----:B------:R-:W-:Y:S01]  /*1690*/  BPT.TRAP 0x1 ;  /* 0x000000040000795c */ /* 0x000fe20000300000 */
.L_x_264:
[----:B---3--:R-:W-:Y:S05]  /*16a0*/  @P1 BRA `(.L_x_265) ;  /* 0x0000000000081947 */ /* 0x008fea0003800000 */
[----:B------:R-:W3:Y:S02]  /*16b0*/  SYNCS.PHASECHK.TRANS64.TRYWAIT P1, [R3+URZ+0x36410], R12 ;  /* 0x0364100c030075a7 */ /* 0x000ee4000802017f */
[----:B---3--:R-:W-:Y:S05]  /*16c0*/  @!P1 BRA `(.L_x_266) ;  /* 0x0000005c00b09947 */ /* 0x008fea0003800000 */
.L_x_265:
[----:B------:R-:W-:Y:S05]  /*16d0*/  WARPSYNC.ALL ;  /* 0x0000000000007948 */ /* 0x000fea0003800000 */
[----:B------:R-:W-:Y:S01]  /*16e0*/  R2UR UR6, R4 ;  /* 0x00000000040672ca */ /* 0x000fe200000e0000 */
[----:B------:R-:W-:Y:S01]  /*16f0*/  UIADD3 UR4, UR36, 0x1e000, URZ ;  /* 0x0001e00024047890 */ /* 0x000fe2000fffe03f */
[C---:B------:R-:W-:Y:S01]  /*1700*/  R2UR UR7, R2.reuse ;  /* 0x00000000020772ca */ /* 0x040fe200000e0000 */
[----:B------:R-:W-:Y:S01]  /*1710*/  WARPGROUP.ARRIVE ;  /* 0x00000000000079c5 */ /* 0x000fe20000000000 */
[----:B------:R-:W-:Y:S01]  /*1720*/  UMOV UR13, 0x40000040 ;  /* 0x40000040000d7882 */ /* 0x000fe20000000000 */
[----:B------:R-:W-:Y:S01]  /*1730*/  USHF.R.U32.HI UR5, URZ, 0x4, UR4 ;  /* 0x000000043f057899 */ /* 0x000fe20008011604 */
[----:B--23--:R-:W-:Y:S01]  /*1740*/  IMAD R12, R2, 0x40, R11 ;  /* 0x00000040020c7824 */ /* 0x00cfe200078e020b */
        /* <DEDUP_REMOVED lines=91> */
[----:B------:R2:W3:Y:S04]  /*1d00*/  LDS R12, [R14+0x30000] ;  /* 0x030000000e0c7984 */ /* 0x0004e80000000800 */
[----:B------:R2:W4:Y:S01]  /*1d10*/  LDS R13, [R14+0x30020] ;  /* 0x030020000e0d7984 */ /* 0x0005220000000800 */
[----:B------:R-:W-:Y:S05]  /*1d20*/  @!P0 BRA `(.L_x_267) ;  /* 0x0000000000048947 */ /* 0x000fea0003800000 */
[----:B------:R-:W-:Y:S01]  /*1d30*/  BPT.TRAP 0x1 ;  /* 0x000000040000795c */ /* 0x000fe20000300000 */
.L_x_267:
[----:B--2---:R-:W-:-:S04]  /*1d40*/  SHF.L.U32 R14, R6, 0x1f, RZ ;  /* 0x0000001f060e7819 */ /* 0x004fc800000006ff */
[----:B------:R2:W5:Y:S01]  /*1d50*/  SYNCS.PHASECHK.TRANS64.TRYWAIT P1, [UR36+0x36430], R14 ;  /* 0x0364300eff0075a7 */ /* 0x0005620008020164 */
[----:B------:R-:W-:Y:S05]  /*1d60*/  @!P0 BRA `(.L_x_268) ;  /* 0x0000000000048947 */ /* 0x000fea0003800000 */
[----:B------:R-:W-:Y:S01]  /*1d70*/  BPT.TRAP 0x1 ;  /* 0x000000040000795c */ /* 0x000fe20000300000 */
.L_x_268:
[----:B-----5:R-:W-:Y:S05]  /*1d80*/  @P1 BRA `(.L_x_269) ;  /* 0x0000000000081947 */ /* 0x020fea0003800000 */
[----:B------:R-:W5:Y:S02]  /*1d90*/  SYNCS.PHASECHK.TRANS64.TRYWAIT P1, [UR36+0x36430], R14 ;  /* 0x0364300eff0075a7 */ /* 0x000f640008020164 */
[----:B-----5:R-:W-:Y:S05]  /*1da0*/  @!P1 BRA `(.L_x_270) ;  /* 0x00000058000c9947 */ /* 0x020fea0003800000 */
.L_x_269:
        /* <DEDUP_REMOVED lines=18> */
[----:B--2--5:R-:W-:Y:S01]  /*1ed0*/  FMUL.FTZ R14, R136, UR7 ;  /* 0x00000007880e7c20 */ /* 0x024fe20008410000 */
        /* <DEDUP_REMOVED lines=22> */
[----:B------:R-:W5:Y:S01]  /*2040*/  MUFU.TANH R136, R136 ;  /* 0x0000008800887308 */ /* 0x000f620000002400 */
[----:B--2---:R-:W-:-:S07]  /*2050*/  FSEL R139, R14, -INF , P3 ;  /* 0xff8000000e8b7808 */ /* 0x004fce0001800000 */
[----:B------:R-:W-:Y:S08]  /*2060*/  MUFU.TANH R138, R138 ;  /* 0x0000008a008a7308 */ /* 0x000ff00000002400 */
[----:B------:R-:W-:Y:S01]  /*2070*/  MUFU.TANH R137, R137 ;  /* 0x0000008900897308 */ /* 0x000fe20000002400 */
[----:B-----5:R-:W-:-:S07]  /*2080*/  FSEL R149, R136, -INF , P5 ;  /* 0xff80000088957808 */ /* 0x020fce0002800000 */
[----:B------:R-:W2:Y:S08]  /*2090*/  MUFU.TANH R18, R18 ;  /* 0x0000001200127308 */ /* 0x000eb00000002400 */
[----:B------:R-:W-:Y:S01]  /*20a0*/  MUFU.TANH R19, R19 ;  /* 0x0000001300137308 */ /* 0x000fe20000002400 */
[----:B------:R-:W-:Y:S02]  /*20b0*/  WARPGROUP.DEPBAR.LE gsb0, 0x0 ;  /* 0x00008000000079c5 */ /* 0x000fe40000010000 */
[----:B------:R-:W-:-:S05]  /*20c0*/  WARPGROUP.ARRIVE ;  /* 0x00000000000079c5 */ /* 0x000fca0000000000 */
[----:B------:R-:W-:Y:S01]  /*20d0*/  MUFU.TANH R20, R20 ;  /* 0x0000001400147308 */ /* 0x000fe20000002400 */
[C---:B--2---:R-:W-:Y:S01]  /*20e0*/  FSEL R148, R18.reuse, -INF , P3 ;  /* 0xff80000012947808 */ /* 0x044fe20001800000 */
[----:B------:R-:W-:Y:S01]  /*20f0*/  FFMA.FTZ R18, -R18, R18, 1 ;  /* 0x3f80000012127423 */ /* 0x000fe20000010112 */
        /* <DEDUP_REMOVED lines=76> */
[----:B---3--:R-:W-:Y:S01]  /*25c0*/  FFMA.FTZ R146, R139, UR4, -R12 ;  /* 0x000000048b927c23 */ /* 0x008fe2000801080c */
        /* <DEDUP_REMOVED lines=15> */
[----:B------:R-:W5:Y:S01]  /*26c0*/  LDS R141, [R141+0x30220] ;  /* 0x030220008d8d7984 */ /* 0x000f620000000800 */
        /* <DEDUP_REMOVED lines=23> */
[----:B----4-:R-:W-:Y:S01]  /*2840*/  FFMA.FTZ R137, R148, UR4, -R13 ;  /* 0x0000000494897c23 */ /* 0x010fe2000801080d */
[----:B------:R-:W-:Y:S01]  /*2850*/  FSEL R148, R19, -INF , P4 ;  /* 0xff80000013947808 */ /* 0x000fe20002000000 */
[--C-:B------:R-:W-:Y:S01]  /*2860*/  FADD.FTZ R132, R132, -R143.reuse ;  /* 0x8000008f84847221 */ /* 0x100fe20000010000 */
[----:B------:R-:W-:Y:S01]  /*2870*/  FSEL R138, R20, -INF , P5 ;  /* 0xff800000148a7808 */ /* 0x000fe20002800000 */
[--C-:B------:R-:W-:Y:S01]  /*2880*/  FADD.FTZ R129, R129, -R143.reuse ;  /* 0x8000008f81817221 */ /* 0x100fe20000010000 */
[----:B------:R-:W-:Y:S01]  /*2890*/  ISETP.GT.AND P4, PT, R0, 0x18, PT ;  /* 0x000000180000780c */ /* 0x000fe20003f84270 */
[----:B------:R-:W4:Y:S01]  /*28a0*/  MUFU.EX2 R15, R15 ;  /* 0x0000000f000f7308 */ /* 0x000f220000000800 */
[----:B--2---:R-:W-:Y:S01]  /*28b0*/  FMUL.FTZ R151, R14, R151 ;  /* 0x000000970e977220 */ /* 0x004fe20000410000 */
[----:B------:R-:W-:Y:S01]  /*28c0*/  ISETP.GT.AND P5, PT, R0, 0x19, PT ;  /* 0x000000190000780c */ /* 0x000fe20003fa4270 */
[----:B------:R-:W-:Y:S01]  /*28d0*/  FADD.FTZ R133, R133, -R143 ;  /* 0x8000008f85857221 */ /* 0x000fe20000010000 */
[----:B------:R-:W-:Y:S01]  /*28e0*/  FSEL R153, R140, -INF , P4 ;  /* 0xff8000008c997808 */ /* 0x000fe20002000000 */
[----:B------:R-:W-:Y:S01]  /*28f0*/  FMUL.FTZ R124, R124, R151 ;  /* 0x000000977c7c7220 */ /* 0x000fe20000410000 */
[----:B------:R-:W-:Y:S01]  /*2900*/  FFMA.FTZ R140, -R140, R140, 1 ;  /* 0x3f8000008c8c7423 */ /* 0x000fe2000001018c */
[----:B-----5:R-:W-:Y:S01]  /*2910*/  FADD.FTZ R122, R122, -R141 ;  /* 0x8000008d7a7a7221 */ /* 0x020fe20000010000 */
        /* <DEDUP_REMOVED lines=9> */
[C---:B----4-:R-:W-:Y:S01]  /*29b0*/  FMUL.FTZ R150, R15.reuse, R150 ;  /* 0x000000960f967220 */ /* 0x050fe20000410000 */
[----:B------:R-:W-:Y:S01]  /*29c0*/  F2FP.BF16.F32.PACK_AB R14, R15, R14 ;  /* 0x0000000e0f0e723e */ /* 0x000fe200000010ff */
[--C-:B------:R-:W-:Y:S01]  /*29d0*/  FFMA.FTZ R138, R151, UR4, -R12.reuse ;  /* 0x00000004978a7c23 */ /* 0x100fe2000801080c */
[----:B------:R-:W-:Y:S01]  /*29e0*/  FSEL R151, R145, -INF , P5 ;  /* 0xff80000091977808 */ /* 0x000fe20002800000 */
[----:B------:R-:W-:Y:S01]  /*29f0*/  FMUL.FTZ R125, R125, R150 ;  /* 0x000000967d7d7220 */ /* 0x000fe20000410000 */
[----:B------:R-:W-:Y:S01]  /*2a00*/  FSEL R150, R21, -INF , P1 ;  /* 0xff80000015967808 */ /* 0x000fe20000800000 */
[----:B------:R-:W-:Y:S01]  /*2a10*/  FADD.FTZ R130, R130, -R141 ;  /* 0x8000008d82827221 */ /* 0x000fe20000010000 */
[----:B------:R-:W-:Y:S01]  /*2a20*/  MUFU.EX2 R137, R137 ;  /* 0x0000008900897308 */ /* 0x000fe20000000800 */
        /* <DEDUP_REMOVED lines=17> */
[----:B------:R-:W-:Y:S01]  /*2b40*/  FFMA.FTZ R139, -R139, R139, 1 ;  /* 0x3f8000008b8b7423 */ /* 0x000fe2000001018b */
[----:B------:R-:W-:Y:S01]  /*2b50*/  FFMA.FTZ R144, -R144, R144, 1 ;  /* 0x3f80000090907423 */ /* 0x000fe20000010190 */
[----:B------:R-:W-:-:S02]  /*2b60*/  UMOV UR7, 0x80000020 ;  /* 0x8000002000077882 */ /* 0x000fc40000000000 */
[----:B------:R-:W-:Y:S01]  /*2b70*/  FFMA.FTZ R152, R152, UR4, -R13 ;  /* 0x0000000498987c23 */ /* 0x000fe2000801080d */
[----:B------:R-:W-:Y:S01]  /*2b80*/  USHF.R.U32.HI UR4, URZ, 0x4, UR37 ;  /* 0x000000043f047899 */ /* 0x000fe20008011625 */
[----:B------:R-:W2:Y:S01]  /*2b90*/  MUFU.EX2 R138, R138 ;  /* 0x0000008a008a7308 */ /* 0x000ea20000000800 */
[----:B----4-:R-:W-:Y:S02]  /*2ba0*/  FMUL.FTZ R143, R142, R132 ;  /* 0x000000848e8f7220 */ /* 0x010fe40000410000 */
[----:B------:R-:W-:-:S04]  /*2bb0*/  ULOP3.LUT UR4, UR4, 0x3fff, URZ, 0xc0, !UPT ;  /* 0x00003fff04047892 */ /* 0x000fc8000f8ec03f */
[----:B------:R-:W-:Y:S01]  /*2bc0*/  ULOP3.LUT UR9, UR4, 0x1000000, URZ, 0xfc, !UPT ;  /* 0x0100000004097892 */ /* 0x000fe2000f8efc3f */
[----:B------:R-:W4:Y:S01]  /*2bd0*/  MUFU.EX2 R149, R149 ;  /* 0x0000009500957308 */ /* 0x000f220000000800 */
[----:B---3--:R-:W-:Y:S01]  /*2be0*/  FMUL.FTZ R132, R154, R133 ;  /* 0x000000859a847220 */ /* 0x008fe20000410000 */
[----:B------:R-:W-:Y:S01]  /*2bf0*/  FMUL.FTZ R133, R140, R143 ;  /* 0x0000008f8c857220 */ /* 0x000fe20000410000 */
[----:B------:R-:W-:Y:S02]  /*2c00*/  UMOV UR4, UR8 ;  /* 0x0000000800047c82 */ /* 0x000fe40008000000 */
[----:B------:R-:W-:Y:S01]  /*2c10*/  FMUL.FTZ R132, R145, R132 ;  /* 0x0000008491847220 */ /* 0x000fe20000410000 */
[----:B------:R-:W-:Y:S02]  /*2c20*/  UMOV UR6, UR9 ;  /* 0x0000000900067c82 */ /* 0x000fe40008000000 */
[----:B------:R-:W-:Y:S01]  /*2c30*/  MUFU.EX2 R148, R148 ;  /* 0x0000009400947308 */ /* 0x000fe20000000800 */
[----:B--2---:R-:W-:-:S04]  /*2c40*/  FMUL.FTZ R129, R138, R129 ;  /* 0x000000818a817220 */ /* 0x004fc80000410000 */
[----:B------:R-:W-:Y:S01]  /*2c50*/  FMUL.FTZ R129, R12, R129 ;  /* 0x000000810c817220 */ /* 0x000fe20000410000 */
[----:B------:R-:W-:Y:S02]  /*2c60*/  F2FP.BF16.F32.PACK_AB R12, R147, R146 ;  /* 0x00000092930c723e */ /* 0x000fe400000010ff */
[----:B------:R-:W2:Y:S01]  /*2c70*/  MUFU.EX2 R150, R150 ;  /* 0x0000009600967308 */ /* 0x000ea20000000800 */
[----:B----4-:R-:W-:Y:S01]  /*2c80*/  F2FP.BF16.F32.PACK_AB R13, R149, R137 ;  /* 0x00000089950d723e */ /* 0x010fe200000010ff */
[----:B------:R-:W-:Y:S01]  /*2c90*/  FMUL.FTZ R137, R137, R122 ;  /* 0x0000007a89897220 */ /* 0x000fe20000410000 */
[----:B------:R-:W-:Y:S01]  /*2ca0*/  FFMA.FTZ R122, -R19, R19, 1 ;  /* 0x3f800000137a7423 */ /* 0x000fe20000010113 */
[----:B------:R-:W-:Y:S01]  /*2cb0*/  FFMA.FTZ R19, -R20, R20, 1 ;  /* 0x3f80000014137423 */ /* 0x000fe20000010114 */
[----:B------:R-:W-:Y:S01]  /*2cc0*/  F2FP.BF16.F32.PACK_AB R20, R129, R128 ;  /* 0x000000808114723e */ /* 0x000fe200000010ff */
[----:B------:R-:W-:Y:S02]  /*2cd0*/  FMUL.FTZ R18, R18, R137 ;  /* 0x0000008912127220 */ /* 0x000fe40000410000 */
[----:B------:R-:W3:Y:S08]  /*2ce0*/  MUFU.EX2 R151, R151 ;  /* 0x0000009700977308 */ /* 0x000ef00000000800 */
[----:B------:R-:W4:Y:S01]  /*2cf0*/  MUFU.EX2 R152, R152 ;  /* 0x0000009800987308 */ /* 0x000f220000000800 */
[C---:B--2---:R-:W-:Y:S01]  /*2d00*/  F2FP.BF16.F32.PACK_AB R15, R150.reuse, R148 ;  /* 0x00000094960f723e */ /* 0x044fe200000010ff */
[----:B------:R-:W-:Y:S01]  /*2d10*/  BAR.SYNC.DEFER_BLOCKING 0x9, 0x180 ;  /* 0x0246000000007b1d */ /* 0x000fe20000010000 */
[----:B------:R-:W-:-:S04]  /*2d20*/  FMUL.FTZ R150, R150, R127 ;  /* 0x0000007f96967220 */ /* 0x000fc80000410000 */
[----:B------:R-:W-:Y:S01]  /*2d30*/  FMUL.FTZ R21, R21, R150 ;  /* 0x0000009615157220 */ /* 0x000fe20000410000 */
[----:B------:R-:W2:Y:S01]  /*2d40*/  MUFU.EX2 R153, R153 ;  /* 0x0000009900997308 */ /* 0x000ea20000000800 */
[----:B---3--:R-:W-:-:S07]  /*2d50*/  FMUL.FTZ R130, R151, R130 ;  /* 0x0000008297827220 */ /* 0x008fce0000410000 */
[----:B------:R-:W3:Y:S01]  /*2d60*/  MUFU.EX2 R140, R155 ;  /* 0x0000009b008c7308 */ /* 0x000ee20000000800 */
[----:B----4-:R-:W-:Y:S01]  /*2d70*/  FMUL.FTZ R131, R152, R131 ;  /* 0x0000008398837220 */ /* 0x010fe20000410000 */
[----:B--2---:R-:W-:Y:S01]  /*2d80*/  FMUL.FTZ R134, R153, R134 ;  /* 0x0000008699867220 */ /* 0x004fe20000410000 */
[----:B------:R2:W-:Y:S01]  /*2d90*/  STSM.16.M88.4 [R9+0x30400], R12 ;  /* 0x0304000c09007844 */ /* 0x0005e20000000200 */
[----:B---3--:R-:W-:-:S04]  /*2da0*/  FMUL.FTZ R135, R140, R135 ;  /* 0x000000878c877220 */ /* 0x008fc80000410000 */
[----:B------:R-:W-:Y:S01]  /*2db0*/  FMUL.FTZ R144, R144, R135 ;  /* 0x0000008790907220 */ /* 0x000fe20000410000 */
[--C-:B--2---:R-:W-:Y:S01]  /*2dc0*/  FADD.FTZ R12, R123, -R141.reuse ;  /* 0x8000008d7b0c7221 */ /* 0x104fe20000010000 */
[----:B------:R-:W-:Y:S01]  /*2dd0*/  FADD.FTZ R13, R126, -R141 ;  /* 0x8000008d7e0d7221 */ /* 0x000fe20000010000 */
[----:B------:R-:W-:Y:S02]  /*2de0*/  F2FP.BF16.F32.PACK_AB R14, R154, R142 ;  /* 0x0000008e9a0e723e */ /* 0x000fe400000010ff */
[----:B------:R-:W-:Y:S01]  /*2df0*/  FMUL.FTZ R149, R149, R12 ;  /* 0x0000000c95957220 */ /* 0x000fe20000410000 */
[----:B------:R-:W-:Y:S01]  /*2e00*/  FMUL.FTZ R148, R148, R13 ;  /* 0x0000000d94947220 */ /* 0x000fe20000410000 */
[----:B------:R-:W-:Y:S02]  /*2e10*/  F2FP.BF16.F32.PACK_AB R12, R138, R136 ;  /* 0x000000888a0c723e */ /* 0x000fe400000010ff */
[----:B------:R-:W-:Y:S01]  /*2e20*/  F2FP.BF16.F32.PACK_AB R13, R152, R151 ;  /* 0x00000097980d723e */ /* 0x000fe200000010ff */
[----:B------:R-:W-:Y:S01]  /*2e30*/  FMUL.FTZ R148, R19, R148 ;  /* 0x0000009413947220 */ /* 0x000fe20000410000 */
[----:B------:R-:W-:Y:S01]  /*2e40*/  F2FP.BF16.F32.PACK_AB R15, R140, R153 ;  /* 0x000000998c0f723e */ /* 0x000fe200000010ff */
[----:B------:R-:W-:Y:S01]  /*2e50*/  FFMA.FTZ R19, -R22, R22, 1 ;  /* 0x3f80000016137423 */ /* 0x000fe20000010116 */
[----:B------:R-:W-:Y:S01]  /*2e60*/  FMUL.FTZ R149, R122, R149 ;  /* 0x000000957a957220 */ /* 0x000fe20000410000 */
[----:B------:R-:W-:-:S02]  /*2e70*/  F2FP.BF16.F32.PACK_AB R22, R132, R133 ;  /* 0x000000858416723e */ /* 0x000fc400000010ff */
[----:B------:R2:W-:Y:S01]  /*2e80*/  STSM.16.M88.4 [R10], R12 ;  /* 0x0000000c0a007844 */ /* 0x0005e20000000200 */
[----:B------:R-:W-:Y:S01]  /*2e90*/  FMUL.FTZ R19, R19, R130 ;  /* 0x0000008213137220 */ /* 0x000fe20000410000 */
[----:B------:R-:W-:Y:S01]  /*2ea0*/  @!PT LDS RZ, [RZ] ;  /* 0x00000000fffff984 */ /* 0x000fe20000000800 */
[----:B------:R-:W-:Y:S01]  /*2eb0*/  @!PT LDS RZ, [RZ] ;  /* 0x00000000fffff984 */ /* 0x000fe20000000800 */
[----:B------:R-:W-:Y:S01]  /*2ec0*/  @!PT LDS RZ, [RZ] ;  /* 0x00000000fffff984 */ /* 0x000fe20000000800 */
[----:B------:R-:W-:Y:S01]  /*2ed0*/  @!PT LDS RZ, [RZ] ;  /* 0x00000000fffff984 */ /* 0x000fe20000000800 */
[----:B------:R3:W-:Y:S06]  /*2ee0*/  MEMBAR.ALL.CTA ;  /* 0x0000000000007992 */ /* 0x0007ec0000008000 */
[----:B---3--:R-:W3:Y:S01]  /*2ef0*/  FENCE.VIEW.ASYNC.S ;  /* 0x00000000000073c6 */ /* 0x008ee20000000000 */
[----:B--2---:R-:W-:Y:S01]  /*2f00*/  FFMA.FTZ R12, -R23, R23, 1 ;  /* 0x3f800000170c7423 */ /* 0x004fe20000010117 */
[----:B------:R-:W-:Y:S01]  /*2f10*/  FMUL.FTZ R23, R139, R134 ;  /* 0x000000868b177220 */ /* 0x000fe20000410000 */
[----:B------:R-:W-:-:S02]  /*2f20*/  F2FP.BF16.F32.PACK_AB R14, R125, R124 ;  /* 0x0000007c7d0e723e */ /* 0x000fc400000010ff */
[----:B------:R-:W-:Y:S01]  /*2f30*/  FMUL.FTZ R122, R12, R131 ;  /* 0x000000830c7a7220 */ /* 0x000fe20000410000 */
[----:B------:R-:W-:Y:S02]  /*2f40*/  F2FP.BF16.F32.PACK_AB R12, R121, R120 ;  /* 0x00000078790c723e */ /* 0x000fe400000010ff */
[----:B------:R-:W-:Y:S02]  /*2f50*/  F2FP.BF16.F32.PACK_AB R13, R149, R18 ;  /* 0x00000012950d723e */ /* 0x000fe400000010ff */
[----:B------:R-:W-:Y:S02]  /*2f60*/  F2FP.BF16.F32.PACK_AB R15, R21, R148 ;  /* 0x00000094150f723e */ /* 0x000fe400000010ff */
[----:B------:R-:W-:Y:S01]  /*2f70*/  F2FP.BF16.F32.PACK_AB R21, R122, R19 ;  /* 0x000000137a15723e */ /* 0x000fe200000010ff */
[----:B---3--:R-:W-:Y:S01]  /*2f80*/  BAR.SYNC.DEFER_BLOCKING 0x9, 0x180 ;  /* 0x0246000000007b1d */ /* 0x008fe20000010000 */
        /* <DEDUP_REMOVED lines=45> */
[----:B---3--:R-:W3:Y:S02]  /*3260*/  FENCE.VIEW.ASYNC.S ;  /* 0x00000000000073c6 */ /* 0x008ee40000000000 */
[----:B---3--:R-:W-:Y:S06]  /*3270*/  BAR.SYNC.DEFER_BLOCKING 0x9, 0x180 ;  /* 0x0246000000007b1d */ /* 0x008fec0000010000 */
        /* <DEDUP_REMOVED lines=34> */
[----:B--2---:R-:W-:Y:S05]  /*34a0*/  @!P0 BRA `(.L_x_271) ;  /* 0x0000000000048947 */ /* 0x004fea0003800000 */
[----:B------:R-:W-:Y:S01]  /*34b0*/  BPT.TRAP 0x1 ;  /* 0x000000040000795c */ /* 0x000fe20000300000 */
.L_x_271:
[----:B------:R-:W-:Y:S01]  /*34c0*/  LEA R12, R4, UR36, 0xd ;  /* 0x00000024040c7c11 */ /* 0x000fe2000f8e68ff */
[----:B------:R-:W-:Y:S01]  /*34d0*/  UIADD3 UR4, UR36, 0x36438, URZ ;  /* 0x0003643824047890 */ /* 0x000fe2000fffe03f */
[----:B------:R-:W2:Y:S01]  /*34e0*/  S2R R14, SR_TID.X ;  /* 0x00000000000e7919 */ /* 0x000ea20000002100 */
        /* <DEDUP_REMOVED lines=9> */
[----:B------:R-:W-:Y:S01]  /*3580*/  WARPGROUP.ARRIVE ;  /* 0x00000000000079c5 */ /* 0x000fe20000000000 */
[----:B------:R-:W-:Y:S02]  /*3590*/  IMAD R12, R16, 0x1000, R17 ;  /* 0x00001000100c7824 */ /* 0x000fe400078e0211 */
[----:B------:R-:W-:-:S03]  /*35a0*/  IMAD R13, R2, 0x600, R13 ;  /* 0x00000600020d7824 */ /* 0x000fc600078e020d */
[----:B------:R-:W-:Y:S02]  /*35b0*/  LEA R12, R12, UR36, 0x2 ;  /* 0x000000240c0c7c11 */ /* 0x000fe4000f8e10ff */
[----:B------:R-:W-:Y:S02]  /*35c0*/  R2UR UR8, R13 ;  /* 0x000000000d0872ca */ /* 0x000fe400000e0000 */
[----:B--2---:R-:W-:-:S11]  /*35d0*/  SHF.R.U32.HI R15, RZ, 0x7, R14 ;  /* 0x00000007ff0f7819 */ /* 0x004fd6000001160e */
        /* <DEDUP_REMOVED lines=40> */
[----:B---3--:R-:W3:Y:S02]  /*3860*/  FENCE.VIEW.ASYNC.S ;  /* 0x00000000000073c6 */ /* 0x008ee40000000000 */
[----:B---3--:R2:W-:Y:S06]  /*3870*/  BAR.ARV R13, 0xa0 ;  /* 0x0002800d0000751d */ /* 0x0085ec0000002000 */
[----:B------:R-:W-:Y:S05]  /*3880*/  @!P0 BRA `(.L_x_272) ;  /* 0x0000000000048947 */ /* 0x000fea0003800000 */
[----:B------:R-:W-:Y:S01]  /*3890*/  BPT.TRAP 0x1 ;  /* 0x000000040000795c */ /* 0x000fe20000300000 */
.L_x_272:
[----:B------:R-:W-:Y:S01]  /*38a0*/  VIADD R5, R5, 0x1 ;  /* 0x0000000105057836 */ /* 0x000fe20000000000 */
[----:B------:R-:W-:Y:S01]  /*38b0*/  LOP3.LUT R6, R6, 0x1, RZ, 0x3c, !PT ;  /* 0x0000000106067812 */ /* 0x000fe200078e3cff */
[----:B------:R-:W-:Y:S02]  /*38c0*/  VIADD R2, R2, 0x1 ;  /* 0x0000000102027836 */ /* 0x000fe40000000000 */
[----:B------:R-:W-:Y:S01]  /*38d0*/  VIADD R3, R3, 0x36420 ;  /* 0x0003642003037836 */ /* 0x000fe20000000000 */
[----:B------:R-:W-:Y:S02]  /*38e0*/  ISETP.GE.AND P1, PT, R5, R156, PT ;  /* 0x0000009c0500720c */ /* 0x000fe40003f26270 */
[----:B------:R-:W-:Y:S02]  /*38f0*/  ISETP.NE.AND P0, PT, R2, 0x2, PT ;  /* 0x000000020200780c */ /* 0x000fe40003f05270 */
[----:B------:R-:W-:Y:S02]  /*3900*/  PRMT R3, RZ, 0x654, R3 ;  /* 0x00000654ff037816 */ /* 0x000fe40000000003 */
[----:B--2---:R-:W-:-:S02]  /*3910*/  SEL R12, RZ, 0x1, P0 ;  /* 0x00000001ff0c7807 */ /* 0x004fc40000000000 */
[----:B------:R3:W-:Y:S01]  /*3920*/  SYNCS.ARRIVE.TRANS64.RED.A1T0 RZ, [R3+URZ], RZ ;  /* 0x000000ff03ff79a7 */ /* 0x0007e2000810043f */
[----:B------:R-:W-:Y:S02]  /*3930*/  SEL R2, R2, RZ, P0 ;  /* 0x000000ff02027207 */ /* 0x000fe40000000000 */
[----:B------:R-:W-:Y:S02]  /*3940*/  LOP3.LUT R7, R7, R12, RZ, 0x3c, !PT ;  /* 0x0000000c07077212 */ /* 0x000fe400078e3cff */
[----:B------:R-:W-:Y:S05]  /*3950*/  @!P1 BRA `(.L_x_273) ;  /* 0xffffffdc00309947 */ /* 0x000fea000383ffff */
.L_x_262:
[----:B------:R-:W4:Y:S01]  /*3960*/  S2UR UR8, SR_CTAID.Y ;  /* 0x00000000000879c3 */ /* 0x000f220000002600 */
[----:B------:R-:W-:Y:S01]  /*3970*/  ULDC UR5, c[0x0][0x850] ;  /* 0x0002140000057ab9 */ /* 0x000fe20000000800 */
[----:B------:R-:W-:Y:S01]  /*3980*/  ULDC.64 UR10, c[0x0][0x818] ;  /* 0x00020600000a7ab9 */ /* 0x000fe20000000a00 */
[----:B------:R-:W-:Y:S01]  /*3990*/  UISETP.NE.AND UP0, UPT, UR5, 0x1, UPT ;  /* 0x000000010500788c */ /* 0x000fe2000bf05270 */
[----:B-1----:R-:W-:Y:S01]  /*39a0*/  IMAD R16, R16, 0x1800, R17 ;  /* 0x0000180010107824 */ /* 0x002fe200078e0211 */
[----:B------:R-:W-:-:S03]  /*39b0*/  ULDC.64 UR12, c[0x0][0x840] ;  /* 0x00021000000c7ab9 */ /* 0x000fc60000000a00 */
[----:B------:R-:W1:Y:S01]  /*39c0*/  S2UR UR4, SR_CTAID.X ;  /* 0x00000000000479c3 */ /* 0x000e620000002500 */
[----:B------:R-:W-:-:S05]  /*39d0*/  LEA R16, R16, UR36, 0x2 ;  /* 0x0000002410107c11 */ /* 0x000fca000f8e10ff */
[----:B------:R-:W-:Y:S01]  /*39e0*/  @UP0 ULDC UR6, c[0x0][0x854] ;  /* 0x0002150000060ab9 */ /* 0x000fe20000000800 */
[----:B------:R-:W-:Y:S01]  /*39f0*/  @UP0 ULDC UR9, c[0x0][0x858] ;  /* 0x0002160000090ab9 */ /* 0x000fe20000000800 */
[----:B------:R-:W5:Y:S01]  /*3a00*/  S2UR UR16, SR_CTAID.Z ;  /* 0x00000000001079c3 */ /* 0x000f620000002700 */
[----:B----4-:R-:W-:-:S07]  /*3a10*/  UIMAD.WIDE.U32 UR6, UR8, UR6, URZ ;  /* 0x00000006080672a5 */ /* 0x010fce000f8e003f */
[----:B------:R-:W4:Y:S01]  /*3a20*/  LDC.64 R8, c[0x0][0x820] ;  /* 0x00020800ff087b82 */ /* 0x000f220000000a00 */
[----:B------:R-:W-:Y:S02]  /*3a30*/  @UP0 USHF.R.U32.HI UR8, URZ, UR9, UR7 ;  /* 0x000000093f080299 */ /* 0x000fe40008011607 */
[----:B-1----:R-:W-:-:S05]  /*3a40*/  UIMAD UR4, UR4, 0x4800, URZ ;  /* 0x00004800040478a4 */ /* 0x002fca000f8e023f */
[----:B--2---:R-:W1:Y:S01]  /*3a50*/  LDC.64 R10, c[0x0][0x848] ;  /* 0x00021200ff0a7b82 */ /* 0x004e620000000a00 */
[----:B------:R-:W-:Y:S02]  /*3a60*/  USHF.R.S32.HI UR6, URZ, 0x1f, UR8 ;  /* 0x0000001f3f067899 */ /* 0x000fe40008011408 */
[----:B------:R-:W-:Y:S02]  /*3a70*/  USHF.R.S32.HI UR5, URZ, 0x1f, UR4 ;  /* 0x0000001f3f057899 */ /* 0x000fe40008011404 */
[----:B------:R-:W-:Y:S02]  /*3a80*/  UIMAD UR7, UR6, UR10, URZ ;  /* 0x0000000a060772a4 */ /* 0x000fe4000f8e023f */
[----:B------:R-:W-:Y:S02]  /*3a90*/  UIMAD UR6, UR6, UR12, URZ ;  /* 0x0000000c060672a4 */ /* 0x000fe4000f8e023f */
[----:B------:R-:W-:Y:S02]  /*3aa0*/  UIMAD.WIDE.U32 UR14, UR8, UR10, UR4 ;  /* 0x0000000a080e72a5 */ /* 0x000fe4000f8e0004 */
[----:B------:R-:W-:-:S02]  /*3ab0*/  UIMAD UR7, UR8, UR11, UR7 ;  /* 0x0000000b080772a4 */ /* 0x000fc4000f8e0207 */
[----:B------:R-:W-:Y:S02]  /*3ac0*/  UIMAD.WIDE.U32 UR4, UR8, UR12, UR4 ;  /* 0x0000000c080472a5 */ /* 0x000fe4000f8e0004 */
[----:B------:R-:W-:Y:S01]  /*3ad0*/  UIMAD UR6, UR8, UR13, UR6 ;  /* 0x0000000d080672a4 */ /* 0x000fe2000f8e0206 */
[----:B---3--:R-:W-:Y:S01]  /*3ae0*/  IMAD.U32 R3, RZ, RZ, UR15 ;  /* 0x0000000fff037e24 */ /* 0x008fe2000f8e00ff */
[----:B-----5:R-:W-:Y:S01]  /*3af0*/  USHF.R.S32.HI UR8, URZ, 0x1f, UR16 ;  /* 0x0000001f3f087899 */ /* 0x020fe20008011410 */
[----:B------:R-:W-:Y:S01]  /*3b00*/  IMAD.U32 R2, RZ, RZ, UR14 ;  /* 0x0000000eff027e24 */ /* 0x000fe2000f8e00ff */
[----:B------:R-:W-:Y:S01]  /*3b10*/  UIADD3 UR7, UR15, UR7, URZ ;  /* 0x000000070f077290 */ /* 0x000fe2000fffe03f */
[----:B------:R-:W-:Y:S01]  /*3b20*/  IMAD.U32 R5, RZ, RZ, UR5 ;  /* 0x00000005ff057e24 */ /* 0x000fe2000f8e00ff */
[----:B------:R-:W-:Y:S01]  /*3b30*/  UIADD3 UR6, UR5, UR6, URZ ;  /* 0x0000000605067290 */ /* 0x000fe2000fffe03f */
[----:B------:R-:W-:Y:S01]  /*3b40*/  IMAD.U32 R4, RZ, RZ, UR4 ;  /* 0x00000004ff047e24 */ /* 0x000fe2000f8e00ff */
[----:B------:R-:W-:Y:S01]  /*3b50*/  ULDC UR4, c[0x0][0x740] ;  /* 0x0001d00000047ab9 */ /* 0x000fe20000000800 */
[----:B----4-:R-:W-:-:S02]  /*3b60*/  IMAD R0, R8, UR8, RZ ;  /* 0x0000000808007c24 */ /* 0x010fc4000f8e02ff */
[----:B------:R-:W-:Y:S01]  /*3b70*/  FMUL.FTZ R72, R72, UR4 ;  /* 0x0000000448487c20 */ /* 0x000fe20008410000 */
[----:B-1----:R-:W-:Y:S02]  /*3b80*/  IMAD R6, R10, UR8, RZ ;  /* 0x000000080a067c24 */ /* 0x002fe4000f8e02ff */
[----:B------:R-:W-:Y:S01]  /*3b90*/  FMUL.FTZ R73, R73, UR4 ;  /* 0x0000000449497c20 */ /* 0x000fe20008410000 */
[----:B------:R-:W-:Y:S02]  /*3ba0*/  IMAD R7, R9, UR16, R0 ;  /* 0x0000001009077c24 */ /* 0x000fe4000f8e0200 */
[----:B------:R-:W-:Y:S01]  /*3bb0*/  FMUL.FTZ R74, R74, UR4 ;  /* 0x000000044a4a7c20 */ /* 0x000fe20008410000 */
[----:B------:R-:W-:Y:S02]  /*3bc0*/  IMAD R9, R11, UR16, R6 ;  /* 0x000000100b097c24 */ /* 0x000fe4000f8e0206 */
[----:B------:R-:W-:Y:S01]  /*3bd0*/  FMUL.FTZ R75, R75, UR4 ;  /* 0x000000044b4b7c20 */ /* 0x000fe20008410000 */
[----:B------:R-:W1:Y:S01]  /*3be0*/  S2R R6, SR_TID.X ;  /* 0x0000000000067919 */ /* 0x000e620000002100 */
[----:B------:R-:W-:-:S02]  /*3bf0*/  IMAD.U32 R3, RZ, RZ, UR7 ;  /* 0x00000007ff037e24 */ /* 0x000fc4000f8e00ff */
[----:B------:R-:W-:Y:S01]  /*3c00*/  FMUL.FTZ R76, R76, UR4 ;  /* 0x000000044c4c7c20 */ /* 0x000fe20008410000 */
[----:B------:R-:W-:Y:S02]  /*3c10*/  IMAD.U32 R5, RZ, RZ, UR6 ;  /* 0x00000006ff057e24 */ /* 0x000fe4000f8e00ff */
[----:B------:R-:W-:Y:S01]  /*3c20*/  FMUL.FTZ R77, R77, UR4 ;  /* 0x000000044d4d7c20 */ /* 0x000fe20008410000 */
[----:B------:R-:W-:-:S04]  /*3c30*/  IMAD.WIDE.U32 R2, R8, UR16, R2 ;  /* 0x0000001008027c25 */ /* 0x000fc8000f8e0002 */
[----:B------:R-:W-:Y:S01]  /*3c40*/  FMUL.FTZ R78, R78, UR4 ;  /* 0x000000044e4e7c20 */ /* 0x000fe20008410000 */
[----:B------:R-:W-:Y:S01]  /*3c50*/  FMUL.FTZ R79, R79, UR4 ;  /* 0x000000044f4f7c20 */ /* 0x000fe20008410000 */
[----:B------:R-:W-:Y:S01]  /*3c60*/  FMUL.FTZ R80, R80, UR4 ;  /* 0x0000000450507c20 */ /* 0x000fe20008410000 */
[----:B------:R-:W-:-:S04]  /*3c70*/  IMAD.WIDE.U32 R4, R10, UR16, R4 ;  /* 0x000000100a047c25 */ /* 0x000fc8000f8e0004 */
        /* <DEDUP_REMOVED lines=39> */
[----:B------:R-:W-:Y:S05]  /*3ef0*/  WARPSYNC.ALL ;  /* 0x0000000000007948 */ /* 0x000fea0003800000 */
[----:B------:R-:W-:-:S02]  /*3f00*/  IMAD.IADD R7, R3, 0x1, R7 ;  /* 0x0000000103077824 */ /* 0x000fc400078e0207 */
[----:B------:R-:W-:Y:S01]  /*3f10*/  IMAD.IADD R0, R5, 0x1, R9 ;  /* 0x0000000105007824 */ /* 0x000fe200078e0209 */
[----:B------:R-:W-:Y:S01]  /*3f20*/  BAR.SYNC.DEFER_BLOCKING 0x1, 0x180 ;  /* 0x0046000000007b1d */ /* 0x000fe20000010000 */
[----:B-1----:R-:W-:-:S07]  /*3f30*/  ISETP.NE.AND P1, PT, R6, 0x80, PT ;  /* 0x000000800600780c */ /* 0x002fce0003f25270 */
[----:B------:R-:W1:Y:S01]  /*3f40*/  LDC.64 R8, c[0x0][0x800] ;  /* 0x00020000ff087b82 */ /* 0x000e620000000a00 */
[----:B------:R-:W-:Y:S07]  /*3f50*/  BSSY B0, `(.L_x_274) ;  /* 0x0000027000007945 */ /* 0x000fee0003800000 */
[----:B------:R-:W2:Y:S01]  /*3f60*/  LDC.64 R10, c[0x0][0x828] ;  /* 0x00020a00ff0a7b82 */ /* 0x000ea20000000a00 */
[----:B------:R3:W-:Y:S04]  /*3f70*/  STS.128 [R16], R24 ;  /* 0x0000001810007388 */ /* 0x0007e80000000c00 */
[----:B------:R3:W-:Y:S01]  /*3f80*/  STS.128 [R16+0x800], R28 ;  /* 0x0008001c10007388 */ /* 0x0007e20000000c00 */
[----:B-1----:R-:W-:-:S03]  /*3f90*/  LEA R8, P0, R2, R8, 0x2 ;  /* 0x0000000802087211 */ /* 0x002fc600078010ff */
[----:B------:R3:W-:Y:S01]  /*3fa0*/  STS.128 [R16+0x1000], R32 ;  /* 0x0010002010007388 */ /* 0x0007e20000000c00 */
[----:B------:R-:W-:-:S03]  /*3fb0*/  LEA.HI.X R7, R2, R9, R7, 0x2, P0 ;  /* 0x0000000902077211 */ /* 0x000fc600000f1407 */
[----:B------:R3:W-:Y:S01]  /*3fc0*/  STS.128 [R16+0x1800], R36 ;  /* 0x0018002410007388 */ /* 0x0007e20000000c00 */
[----:B--2---:R-:W-:-:S03]  /*3fd0*/  LEA R10, P2, R4, R10, 0x2 ;  /* 0x0000000a040a7211 */ /* 0x004fc600078410ff */
[----:B------:R3:W-:Y:S01]  /*3fe0*/  STS.128 [R16+0x2000], R40 ;  /* 0x0020002810007388 */ /* 0x0007e20000000c00 */
[----:B------:R-:W-:-:S03]  /*3ff0*/  LEA.HI.X R0, R4, R11, R0, 0x2, P2 ;  /* 0x0000000b04007211 */ /* 0x000fc600010f1400 */
        /* <DEDUP_REMOVED lines=12> */
[----:B-1----:R-:W1:Y:S02]  /*40c0*/  FENCE.VIEW.ASYNC.S ;  /* 0x00000000000073c6 */ /* 0x002e640000000000 */
[----:B-1----:R-:W-:Y:S06]  /*40d0*/  BAR.SYNC.DEFER_BLOCKING 0x1, 0x180 ;  /* 0x0046000000007b1d */ /* 0x002fec0000010000 */
[----:B------:R-:W-:Y:S05]  /*40e0*/  @P1 BRA `(.L_x_275) ;  /* 0x0000000000341947 */ /* 0x000fea0003800000 */
[----:B------:R-:W-:Y:S01]  /*40f0*/  R2UR UR4, R10 ;  /* 0x000000000a0472ca */ /* 0x000fe200000e0000 */
[----:B------:R-:W-:Y:S01]  /*4100*/  UMOV UR6, 0x1200 ;  /* 0x0000120000067882 */ /* 0x000fe20000000000 */
[----:B------:R-:W-:Y:S01]  /*4110*/  R2UR UR5, R0 ;  /* 0x00000000000572ca */ /* 0x000fe200000e0000 */
[----:B------:R-:W-:Y:S01]  /*4120*/  UMOV UR8, 0x0 ;  /* 0x0000000000087882 */ /* 0x000fe20000000000 */
[----:B------:R-:W-:Y:S01]  /*4130*/  PLOP3.LUT P0, PT, PT, PT, PT, 0x80, 0x0 ;  /* 0x000000000000781c */ /* 0x000fe20003f0f070 */
[----:B------:R-:W-:-:S12]  /*4140*/  UMOV UR9, 0x14f00000 ;  /* 0x14f0000000097882 */ /* 0x000fd80000000000 */
.L_x_276:
[----:B------:R-:W-:Y:S01]  /*4150*/  @P0 ELECT P2, URZ, PT ;  /* 0x00000000003f082f */ /* 0x000fe20003840000 */
[----:B------:R1:W-:-:S12]  /*4160*/  UBLKRED.G.S.ADD.F32.RN [UR4], [UR36], UR6, desc[UR8] ;  /* 0x00000804240073bb */ /* 0x0003d800080a1406 */
[----:B------:R-:W-:Y:S02]  /*4170*/  @P2 PLOP3.LUT P0, PT, P2, PT, PT, 0x8, 0x0 ;  /* 0x000000000000281c */ /* 0x000fe4000170e170 */
[----:B------:R-:W-:-:S11]  /*4180*/  PLOP3.LUT P2, PT, PT, PT, PT, 0x8, 0x0 ;  /* 0x000000000000781c */ /* 0x000fd60003f4e170 */
[----:B-1----:R-:W-:Y:S05]  /*4190*/  @P0 BRA.U.ANY `(.L_x_276) ;  /* 0xfffffffd00ec0947 */ /* 0x002fea000393ffff */
[----:B------:R0:W-:Y:S01]  /*41a0*/  UTMACMDFLUSH ;  /* 0x00000000000079b7 */ /* 0x0001e20000000000 */
[----:B------:R-:W-:-:S04]  /*41b0*/  DEPBAR.LE SB0, 0x0 ;  /* 0x000080000000791a */ /* 0x000fc80000000000 */
.L_x_275:
[----:B------:R-:W-:Y:S05]  /*41c0*/  BSYNC B0 ;  /* 0x0000000000007941 */ /* 0x000fea0003800000 */
.L_x_274:
[----:B------:R-:W-:Y:S06]  /*41d0*/  BAR.SYNC.DEFER_BLOCKING 0x1, 0x180 ;  /* 0x0046000000007b1d */ /* 0x000fec0000010000 */
[----:B------:R4:W-:Y:S04]  /*41e0*/  STS.128 [R16], R72 ;  /* 0x0000004810007388 */ /* 0x0009e80000000c00 */
[----:B------:R4:W-:Y:S04]  /*41f0*/  STS.128 [R16+0x800], R76 ;  /* 0x0008004c10007388 */ /* 0x0009e80000000c00 */
        /* <DEDUP_REMOVED lines=24> */
.L_x_277:
[----:B------:R-:W-:Y:S01]  /*4380*/  @P0 ELECT P1, URZ, PT ;  /* 0x00000000003f082f */ /* 0x000fe20003820000 */
[----:B------:R1:W-:-:S12]  /*4390*/  UBLKRED.G.S.ADD.F32.RN [UR4], [UR36], UR6, desc[UR8] ;  /* 0x00000804240073bb */ /* 0x0003d800080a1406 */
[----:B------:R-:W-:Y:S02]  /*43a0*/  @P1 PLOP3.LUT P0, PT, P1, PT, PT, 0x8, 0x0 ;  /* 0x000000000000181c */ /* 0x000fe40000f0e170 */
[----:B------:R-:W-:-:S11]  /*43b0*/  PLOP3.LUT P1, PT, PT, PT, PT, 0x8, 0x0 ;  /* 0x000000000000781c */ /* 0x000fd60003f2e170 */
[----:B-1----:R-:W-:Y:S05]  /*43c0*/  @P0 BRA.U.ANY `(.L_x_277) ;  /* 0xfffffffd00ec0947 */ /* 0x002fea000393ffff */
[----:B------:R0:W-:Y:S01]  /*43d0*/  UTMACMDFLUSH ;  /* 0x00000000000079b7 */ /* 0x0001e20000000000 */
[----:B------:R-:W-:-:S04]  /*43e0*/  DEPBAR.LE SB0, 0x0 ;  /* 0x000080000000791a */ /* 0x000fc80000000000 */
[----:B------:R-:W-:Y:S05]  /*43f0*/  BRA `(.L_x_254) ;  /* 0x0000003000247947 */ /* 0x000fea0003800000 */
.L_x_252:
        /* <DEDUP_REMOVED lines=8> */
[----:B------:R-:W-:Y:S05]  /*4480*/  @P0 BRA `(.L_x_254) ;  /* 0x0000003000000947 */ /* 0x000fea0003800000 */
[----:B------:R-:W1:Y:S02]  /*4490*/  S2UR UR7, SR_CTAID.Z ;  /* 0x00000000000779c3 */ /* 0x000e640000002700 */
[----:B-1----:R-:W-:-:S13]  /*44a0*/  ISETP.LE.AND P0, PT, RZ, UR7, PT ;  /* 0x00000007ff007c0c */ /* 0x002fda000bf03270 */
[----:B------:R-:W-:Y:S05]  /*44b0*/  @!P0 BRA `(.L_x_254) ;  /* 0x0000002c00f48947 */ /* 0x000fea0003800000 */
[----:B------:R-:W1:Y:S01]  /*44c0*/  S2UR UR10, SR_CTAID.Y ;  /* 0x00000000000a79c3 */ /* 0x000e620000002600 */
[----:B------:R-:W-:Y:S01]  /*44d0*/  ULDC.64 UR8, c[0x0][0x2d8] ;  /* 0x0000b60000087ab9 */ /* 0x000fe20000000a00 */
[----:B------:R-:W-:-:S06]  /*44e0*/  ELECT P0, URZ, PT ;  /* 0x00000000003f782f */ /* 0x000fcc0003800000 */
[----:B------:R-:W2:Y:S01]  /*44f0*/  LDC R2, c[0x0][0x280] ;  /* 0x0000a000ff027b82 */ /* 0x000ea20000000800 */
[----:B-1----:R-:W-:-:S04]  /*4500*/  USHF.R.S32.HI UR4, URZ, 0x1f, UR10 ;  /* 0x0000001f3f047899 */ /* 0x002fc8000801140a */
[----:B------:R-:W-:Y:S02]  /*4510*/  UIMAD UR6, UR4, UR8, URZ ;  /* 0x00000008040672a4 */ /* 0x000fe4000f8e023f */
[----:B------:R-:W-:Y:S01]  /*4520*/  UIMAD.WIDE.U32 UR4, UR10, UR8, URZ ;  /* 0x000000080a0472a5 */ /* 0x000fe2000f8e003f */
[----:B--2---:R-:W-:Y:S01]  /*4530*/  ISETP.GE.AND P1, PT, R2, 0x1, PT ;  /* 0x000000010200780c */ /* 0x004fe20003f26270 */
[----:B------:R-:W-:Y:S02]  /*4540*/  UIMAD UR6, UR10, UR9, UR6 ;  /* 0x000000090a0672a4 */ /* 0x000fe4000f8e0206 */
[----:B------:R-:W-:Y:S01]  /*4550*/  USHF.R.S32.HI UR8, URZ, 0x1f, UR7 ;  /* 0x0000001f3f087899 */ /* 0x000fe20008011407 */
[----:B------:R-:W-:Y:S01]  /*4560*/  ULDC.64 UR10, c[0x0][0x2e0] ;  /* 0x0000b800000a7ab9 */ /* 0x000fe20000000a00 */
[----:B------:R-:W-:Y:S02]  /*4570*/  UIADD3 UR5, UR5, UR6, URZ ;  /* 0x0000000605057290 */ /* 0x000fe4000fffe03f */
[----:B------:R-:W-:-:S04]  /*4580*/  UIMAD UR6, UR8, UR10, URZ ;  /* 0x0000000a080672a4 */ /* 0x000fc8000f8e023f */
[----:B------:R-:W-:Y:S02]  /*4590*/  UIMAD UR8, UR7, UR11, UR6 ;  /* 0x0000000b070872a4 */ /* 0x000fe4000f8e0206 */
[----:B------:R-:W-:Y:S01]  /*45a0*/  UIMAD.WIDE.U32 UR6, UR7, UR10, UR4 ;  /* 0x0000000a070672a5 */ /* 0x000fe2000f8e0004 */
[----:B------:R-:W-:Y:S11]  /*45b0*/  @!P1 BRA `(.L_x_254) ;  /* 0x0000002c00b49947 */ /* 0x000ff60003800000 */
        /* <DEDUP_REMOVED lines=27> */
.L_x_300:
        /* <DEDUP_REMOVED lines=23> */
.L_x_281:
[----:B------:R-:W-:Y:S05]  /*48e0*/  BSYNC B0 ;  /* 0x0000000000007941 */ /* 0x000fea0003800000 */
.L_x_280:
        /* <DEDUP_REMOVED lines=12> */
.L_x_283:
[----:B------:R-:W-:Y:S05]  /*49b0*/  BSYNC B0 ;  /* 0x0000000000007941 */ /* 0x000fea0003800000 */
.L_x_282:
        /* <DEDUP_REMOVED lines=13> */
.L_x_285:
[----:B------:R-:W-:Y:S05]  /*4a90*/  BSYNC B0 ;  /* 0x0000000000007941 */ /* 0x000fea0003800000 */
.L_x_284:
[----:B------:R-:W-:Y:S06]  /*4aa0*/  BAR.ARV 0xa, 0xa0 ;  /* 0x0282800000007b1d */ /* 0x000fec0000002000 */
[----:B------:R-:W-:Y:S04]  /*4ab0*/  BSSY B0, `(.L_x_286) ;  /* 0x0000003000007945 */ /* 0x000fe80003800000 */
[----:B------:R-:W-:Y:S05]  /*4ac0*/  @!P0 BRA `(.L_x_287) ;  /* 0x0000000000048947 */ /* 0x000fea0003800000 */
[----:B------:R-:W-:-:S04]  /*4ad0*/  DEPBAR.LE SB0, 0x1 ;  /* 0x000080400000791a */ /* 0x000fc80000000000 */
.L_x_287:
[----:B------:R-:W-:Y:S05]  /*4ae0*/  BSYNC B0 ;  /* 0x0000000000007941 */ /* 0x000fea0003800000 */
.L_x_286:
[----:B------:R-:W-:Y:S06]  /*4af0*/  BAR.ARV 0xb, 0xa0 ;  /* 0x02c2800000007b1d */ /* 0x000fec0000002000 */
[----:B------:R-:W-:Y:S04]  /*4b00*/  BSSY B0, `(.L_x_288) ;  /* 0x0000003000007945 */ /* 0x000fe80003800000 */
[----:B------:R-:W-:Y:S05]  /*4b10*/  @!P0 BRA `(.L_x_289) ;  /* 0x0000000000048947 */ /* 0x000fea0003800000 */
[----:B------:R-:W-:-:S04]  /*4b20*/  DEPBAR.LE SB0, 0x0 ;  /* 0x000080000000791a */ /* 0x000fc80000000000 */
.L_x_289:
[----:B------:R-:W-:Y:S05]  /*4b30*/  BSYNC B0 ;  /* 0x0000000000007941 */ /* 0x000fea0003800000 */
.L_x_288:
        /* <DEDUP_REMOVED lines=13> */
.L_x_291:
[----:B------:R-:W-:Y:S05]  /*4c10*/  BSYNC B0 ;  /* 0x0000000000007941 */ /* 0x000fea0003800000 */
.L_x_290:
        /* <DEDUP_REMOVED lines=12> */
.L_x_293:
[----:B------:R-:W-:Y:S05]  /*4ce0*/  BSYNC B0 ;  /* 0x0000000000007941 */ /* 0x000fea0003800000 */
.L_x_292:
        /* <DEDUP_REMOVED lines=13> */
.L_x_295:
[----:B------:R-:W-:Y:S05]  /*4dc0*/  BSYNC B0 ;  /* 0x0000000000007941 */ /* 0x000fea0003800000 */
.L_x_294:
[----:B------:R-:W-:Y:S06]  /*4dd0*/  BAR.ARV 0xa, 0xa0 ;  /* 0x0282800000007b1d */ /* 0x000fec0000002000 */
[----:B------:R-:W-:Y:S04]  /*4de0*/  BSSY B0, `(.L_x_296) ;  /* 0x0000003000007945 */ /* 0x000fe80003800000 */
[----:B------:R-:W-:Y:S05]  /*4df0*/  @!P0 BRA `(.L_x_297) ;  /* 0x0000000000048947 */ /* 0x000fea0003800000 */
[----:B------:R-:W-:-:S04]  /*4e00*/  DEPBAR.LE SB0, 0x1 ;  /* 0x000080400000791a */ /* 0x000fc80000000000 */
.L_x_297:
[----:B------:R-:W-:Y:S05]  /*4e10*/  BSYNC B0 ;  /* 0x0000000000007941 */ /* 0x000fea0003800000 */
.L_x_296:
[----:B------:R-:W-:Y:S01]  /*4e20*/  VIADD R0, R0, 0xfffffffe ;  /* 0xfffffffe00007836 */ /* 0x000fe20000000000 */
[----:B------:R-:W-:Y:S06]  /*4e30*/  BAR.ARV 0xb, 0xa0 ;  /* 0x02c2800000007b1d */ /* 0x000fec0000002000 */
[----:B------:R-:W-:Y:S01]  /*4e40*/  BSSY B0, `(.L_x_298) ;  /* 0x0000004000007945 */ /* 0x000fe20003800000 */
[----:B------:R-:W-:-:S03]  /*4e50*/  ISETP.NE.AND P1, PT, R0, RZ, PT ;  /* 0x000000ff0000720c */ /* 0x000fc60003f25270 */
[----:B------:R-:W-:Y:S10]  /*4e60*/  @!P0 BRA `(.L_x_299) ;  /* 0x0000000000048947 */ /* 0x000ff40003800000 */
[----:B------:R-:W-:-:S04]  /*4e70*/  DEPBAR.LE SB0, 0x0 ;  /* 0x000080000000791a */ /* 0x000fc80000000000 */
.L_x_299:
[----:B------:R-:W-:Y:S05]  /*4e80*/  BSYNC B0 ;  /* 0x0000000000007941 */ /* 0x000fea0003800000 */
.L_x_298:
[----:B------:R-:W-:Y:S06]  /*4e90*/  BAR.ARV 0xc, 0xa0 ;  /* 0x0302800000007b1d */ /* 0x000fec0000002000 */
[----:B------:R-:W-:Y:S02]  /*4ea0*/  UIADD3 UR5, UR5, 0x2, URZ ;  /* 0x0000000205057890 */ /* 0x000fe4000fffe03f */
[----:B------:R-:W-:Y:S01]  /*4eb0*/  UIADD3 UR4, UR4, 0x1, URZ ;  /* 0x0000000104047890 */ /* 0x000fe2000fffe03f */
[----:B------:R-:W-:Y:S11]  /*4ec0*/  @P1 BRA `(.L_x_300) ;  /* 0xfffffff800281947 */ /* 0x000ff6000383ffff */
[----:B------:R-:W-:-:S12]  /*4ed0*/  UIADD3 UR4, UR9, 0x6000, URZ ;  /* 0x0000600009047890 */ /* 0x000fd8000fffe03f */
.L_x_279:
[----:B------:R-:W-:-:S13]  /*4ee0*/  ISETP.NE.AND P1, PT, R3, RZ, PT ;  /* 0x000000ff0300720c */ /* 0x000fda0003f25270 */
[----:B------:R-:W-:Y:S05]  /*4ef0*/  @!P1 BRA `(.L_x_254) ;  /* 0x0000002400649947 */ /* 0x000fea0003800000 */
        /* <DEDUP_REMOVED lines=17> */
.L_x_302:
[----:B------:R-:W-:Y:S05]  /*5010*/  BSYNC B0 ;  /* 0x0000000000007941 */ /* 0x000fea0003800000 */
.L_x_301:
        /* <DEDUP_REMOVED lines=18> */
.L_x_304:
[----:B------:R-:W-:Y:S05]  /*5140*/  BSYNC B0 ;  /* 0x0000000000007941 */ /* 0x000fea0003800000 */
.L_x_303:
        /* <DEDUP_REMOVED lines=19> */
.L_x_306:
[----:B------:R-:W-:Y:S05]  /*5280*/  BSYNC B0 ;  /* 0x0000000000007941 */ /* 0x000fea0003800000 */
.L_x_305:
[----:B------:R-:W-:Y:S06]  /*5290*/  BAR.ARV 0xa, 0xa0 ;  /* 0x0282800000007b1d */ /* 0x000fec0000002000 */
[----:B------:R-:W-:Y:S04]  /*52a0*/  BSSY B0, `(.L_x_307) ;  /* 0x0000003000007945 */ /* 0x000fe80003800000 */
[----:B------:R-:W-:Y:S05]  /*52b0*/  @!P0 BRA `(.L_x_308) ;  /* 0x0000000000048947 */ /* 0x000fea0003800000 */
[----:B------:R-:W-:-:S04]  /*52c0*/  DEPBAR.LE SB0, 0x1 ;  /* 0x000080400000791a */ /* 0x000fc80000000000 */
.L_x_308:
[----:B------:R-:W-:Y:S05]  /*52d0*/  BSYNC B0 ;  /* 0x0000000000007941 */ /* 0x000fea0003800000 */
.L_x_307:
[----:B------:R-:W-:Y:S06]  /*52e0*/  BAR.ARV 0xb, 0xa0 ;  /* 0x02c2800000007b1d */ /* 0x000fec0000002000 */
[----:B------:R-:W-:Y:S04]  /*52f0*/  BSSY B0, `(.L_x_309) ;  /* 0x0000003000007945 */ /* 0x000fe80003800000 */
[----:B------:R-:W-:Y:S05]  /*5300*/  @!P0 BRA `(.L_x_310) ;  /* 0x0000000000048947 */ /* 0x000fea0003800000 */
[----:B------:R-:W-:-:S04]  /*5310*/  DEPBAR.LE SB0, 0x0 ;  /* 0x000080000000791a */ /* 0x000fc80000000000 */
.L_x_310:
[----:B------:R-:W-:Y:S05]  /*5320*/  BSYNC B0 ;  /* 0x0000000000007941 */ /* 0x000fea0003800000 */
.L_x_309:
[----:B------:R-:W-:Y:S06]  /*5330*/  BAR.ARV 0xc, 0xa0 ;  /* 0x0302800000007b1d */ /* 0x000fec0000002000 */
[----:B------:R-:W-:Y:S05]  /*5340*/  BRA `(.L_x_254) ;  /* 0x0000002000507947 */ /* 0x000fea0003800000 */
.L_x_278:
        /* <DEDUP_REMOVED lines=57> */
.L_x_340:
        /* <DEDUP_REMOVED lines=9> */
.L_x_314:
        /* <DEDUP_REMOVED lines=89> */
[----:B------:R-:W-:Y:S01]  /*5d00*/  IMAD.MOV.U32 R12, RZ, RZ, 0x1 ;  /* 0x00000001ff0c7424 */ /* 0x000fe200078e00ff */
[----:B------:R-:W-:-:S04]  /*5d10*/  SHF.R.S32.HI R5, RZ, 0x1f, R4 ;  /* 0x0000001fff057819 */ /* 0x000fc80000011404 */
[----:B------:R-:W-:Y:S01]  /*5d20*/  LEA.HI R4, R5, R4, RZ, 0x6 ;  /* 0x0000000405047211 */ /* 0x000fe200078f30ff */
[----:B------:R-:W-:-:S03]  /*5d30*/  IMAD.MOV.U32 R5, RZ, RZ, RZ ;  /* 0x000000ffff057224 */ /* 0x000fc600078e00ff */
[----:B------:R-:W-:-:S04]  /*5d40*/  LEA.HI.SX32 R4, R4, 0xffffffff, 0x1a ;  /* 0xffffffff04047811 */ /* 0x000fc800078fd2ff */
[----:B------:R-:W-:-:S04]  /*5d50*/  VIMNMX R4, R4, 0x1, !PT ;  /* 0x0000000104047848 */ /* 0x000fc80007fe0100 */
[----:B------:R-:W-:Y:S02]  /*5d60*/  LOP3.LUT R19, R4, 0x1, RZ, 0xc0, !PT ;  /* 0x0000000104137812 */ /* 0x000fe400078ec0ff */
[----:B--2---:R-:W-:Y:S01]  /*5d70*/  LOP3.LUT R16, R17, 0x1f, RZ, 0xc0, !PT ;  /* 0x0000001f11107812 */ /* 0x004fe200078ec0ff */
[----:B------:R-:W-:Y:S01]  /*5d80*/  IMAD.MOV.U32 R17, RZ, RZ, RZ ;  /* 0x000000ffff117224 */ /* 0x000fe200078e00ff */
[----:B------:R-:W-:Y:S06]  /*5d90*/  @!P1 BRA `(.L_x_316) ;  /* 0x0000000800f49947 */ /* 0x000fec0003800000 */
[----:B------:R-:W-:Y:S02]  /*5da0*/  IMAD.IADD R22, R4, 0x1, -R19 ;  /* 0x0000000104167824 */ /* 0x000fe400078e0a13 */
[----:B------:R-:W-:Y:S02]  /*5db0*/  IMAD.MOV.U32 R17, RZ, RZ, RZ ;  /* 0x000000ffff117224 */ /* 0x000fe400078e00ff */
[----:B------:R-:W-:-:S07]  /*5dc0*/  IMAD.MOV.U32 R12, RZ, RZ, 0x1 ;  /* 0x00000001ff0c7424 */ /* 0x000fce00078e00ff */
.L_x_325:
[----:B-1----:R-:W-:-:S05]  /*5dd0*/  IMAD.MOV.U32 R10, RZ, RZ, 0x1 ;  /* 0x00000001ff0a7424 */ /* 0x002fca00078e00ff */
[----:B------:R-:W-:-:S04]  /*5de0*/  SHF.L.U32 R10, R10, 0x1f, RZ ;  /* 0x0000001f0a0a7819 */ /* 0x000fc800000006ff */
[----:B------:R-:W1:Y:S02]  /*5df0*/  SYNCS.PHASECHK.TRANS64.TRYWAIT P1, [R0+URZ+0x36438], R10 ;  /* 0x0364380a000075a7 */ /* 0x000e64000802017f */
[----:B-123--:R-:W-:Y:S05]  /*5e00*/  @!P1 BRA `(.L_x_317) ;  /* 0x0000001800209947 */ /* 0x00efea0003800000 */
.L_x_341:
[----:B------:R-:W-:Y:S05]  /*5e10*/  @P0 BRA `(.L_x_318) ;  /* 0x0000000000140947 */ /* 0x000fea0003800000 */
[----:B------:R-:W-:Y:S01]  /*5e20*/  ISETP.NE.AND P1, PT, R16, RZ, PT ;  /* 0x000000ff1000720c */ /* 0x000fe20003f25270 */
[----:B------:R-:W-:-:S04]  /*5e30*/  IMAD.MOV.U32 R3, RZ, RZ, 0x6100 ;  /* 0x00006100ff037424 */ /* 0x000fc800078e00ff */
[----:B------:R2:W-:Y:S08]  /*5e40*/  SYNCS.ARRIVE.TRANS64 RZ, [R0+URZ+0x36430], R3 ;  /* 0x0364300300ff79a7 */ /* 0x0005f0000800003f */
[----:B------:R-:W-:Y:S05]  /*5e50*/  @!P1 BRA `(.L_x_318) ;  /* 0x0000000000049947 */ /* 0x000fea0003800000 */
[----:B------:R-:W-:Y:S01]  /*5e60*/  BPT.TRAP 0x1 ;  /* 0x000000040000795c */ /* 0x000fe20000300000 */
.L_x_318:
        /* <DEDUP_REMOVED lines=47> */
.L_x_342:
[----:B------:R-:W-:Y:S05]  /*6160*/  @P0 BRA `(.L_x_320) ;  /* 0x0000000000140947 */ /* 0x000fea0003800000 */
[----:B------:R-:W-:Y:S01]  /*6170*/  ISETP.NE.AND P1, PT, R16, RZ, PT ;  /* 0x000000ff1000720c */ /* 0x000fe20003f25270 */
[----:B--2---:R-:W-:-:S04]  /*6180*/  IMAD.MOV.U32 R3, RZ, RZ, 0x6100 ;  /* 0x00006100ff037424 */ /* 0x004fc800078e00ff */
[----:B------:R3:W-:Y:S08]  /*6190*/  SYNCS.ARRIVE.TRANS64 RZ, [R0+URZ+0x36418], R3 ;  /* 0x0364180300ff79a7 */ /* 0x0007f0000800003f */
[----:B------:R-:W-:Y:S05]  /*61a0*/  @!P1 BRA `(.L_x_320) ;  /* 0x0000000000049947 */ /* 0x000fea0003800000 */
[----:B------:R-:W-:Y:S01]  /*61b0*/  BPT.TRAP 0x1 ;  /* 0x000000040000795c */ /* 0x000fe20000300000 */
.L_x_320:
        /* <DEDUP_REMOVED lines=35> */
.L_x_343:
        /* <DEDUP_REMOVED lines=9> */
.L_x_322:
        /* <DEDUP_REMOVED lines=37> */
.L_x_345:
[----:B------:R-:W-:Y:S05]  /*66d0*/  @P0 BRA `(.L_x_324) ;  /* 0x0000000000140947 */ /* 0x000fea0003800000 */
[----:B------:R-:W-:Y:S01]  /*66e0*/  ISETP.NE.AND P1, PT, R16, RZ, PT ;  /* 0x000000ff1000720c */ /* 0x000fe20003f25270 */
[----:B--2---:R-:W-:-:S04]  /*66f0*/  IMAD.MOV.U32 R5, RZ, RZ, 0x6100 ;  /* 0x00006100ff057424 */ /* 0x004fc800078e00ff */
[----:B------:R3:W-:Y:S08]  /*6700*/  SYNCS.ARRIVE.TRANS64 RZ, [R0+URZ+0x36410], R5 ;  /* 0x0364100500ff79a7 */ /* 0x0007f0000800003f */
[----:B------:R-:W-:Y:S05]  /*6710*/  @!P1 BRA `(.L_x_324) ;  /* 0x0000000000049947 */ /* 0x000fea0003800000 */
[----:B------:R-:W-:Y:S01]  /*6720*/  BPT.TRAP 0x1 ;  /* 0x000000040000795c */ /* 0x000fe20000300000 */
.L_x_324:
        /* <DEDUP_REMOVED lines=36> */
.L_x_316:
[----:B------:R-:W-:Y:S01]  /*6970*/  ISETP.NE.AND P1, PT, R19, RZ, PT ;  /* 0x000000ff1300720c */ /* 0x000fe20003f25270 */
[----:B------:R-:W-:-:S12]  /*6980*/  IMAD.MOV.U32 R4, RZ, RZ, 0x1 ;  /* 0x00000001ff047424 */ /* 0x000fd800078e00ff */
[----:B------:R-:W-:Y:S05]  /*6990*/  @!P1 BRA `(.L_x_315) ;  /* 0x0000000400649947 */ /* 0x000fea0003800000 */
[----:B------:R-:W2:Y:S02]  /*69a0*/  SYNCS.PHASECHK.TRANS64.TRYWAIT P1, [R0+URZ+0x36438], R10 ;  /* 0x0364380a000075a7 */ /* 0x000ea4000802017f */
[----:B--2---:R-:W-:Y:S05]  /*69b0*/  @!P1 BRA `(.L_x_326) ;  /* 0x0000000c00889947 */ /* 0x004fea0003800000 */
.L_x_346:
[----:B------:R-:W-:Y:S05]  /*69c0*/  @P0 BRA `(.L_x_327) ;  /* 0x0000000000140947 */ /* 0x000fea0003800000 */
[----:B------:R-:W-:Y:S01]  /*69d0*/  ISETP.NE.AND P1, PT, R16, RZ, PT ;  /* 0x000000ff1000720c */ /* 0x000fe20003f25270 */
[----:B------:R-:W-:-:S04]  /*69e0*/  IMAD.MOV.U32 R5, RZ, RZ, 0x6100 ;  /* 0x00006100ff057424 */ /* 0x000fc800078e00ff */
[----:B------:R3:W-:Y:S08]  /*69f0*/  SYNCS.ARRIVE.TRANS64 RZ, [R0+URZ+0x36430], R5 ;  /* 0x0364300500ff79a7 */ /* 0x0007f0000800003f */
[----:B------:R-:W-:Y:S05]  /*6a00*/  @!P1 BRA `(.L_x_327) ;  /* 0x0000000000049947 */ /* 0x000fea0003800000 */
[----:B------:R-:W-:Y:S01]  /*6a10*/  BPT.TRAP 0x1 ;  /* 0x000000040000795c */ /* 0x000fe20000300000 */
.L_x_327:
        /* <DEDUP_REMOVED lines=41> */
.L_x_347:
[----:B------:R-:W-:Y:S01]  /*6cb0*/  IMAD.MOV.U32 R4, RZ, RZ, RZ ;  /* 0x000000ffff047224 */ /* 0x000fe200078e00ff */
[----:B------:R-:W-:Y:S06]  /*6cc0*/  @P0 BRA `(.L_x_329) ;  /* 0x0000000000140947 */ /* 0x000fec0003800000 */
[----:B------:R-:W-:Y:S01]  /*6cd0*/  ISETP.NE.AND P1, PT, R16, RZ, PT ;  /* 0x000000ff1000720c */ /* 0x000fe20003f25270 */
[----:B---3--:R-:W-:-:S04]  /*6ce0*/  IMAD.MOV.U32 R5, RZ, RZ, 0x6100 ;  /* 0x00006100ff057424 */ /* 0x008fc800078e00ff */
[----:B------:R4:W-:Y:S08]  /*6cf0*/  SYNCS.ARRIVE.TRANS64 RZ, [R0+URZ+0x36418], R5 ;  /* 0x0364180500ff79a7 */ /* 0x0009f0000800003f */
[----:B------:R-:W-:Y:S05]  /*6d00*/  @!P1 BRA `(.L_x_329) ;  /* 0x0000000000049947 */ /* 0x000fea0003800000 */
[----:B------:R-:W-:Y:S01]  /*6d10*/  BPT.TRAP 0x1 ;  /* 0x000000040000795c */ /* 0x000fe20000300000 */
.L_x_329:
        /* <DEDUP_REMOVED lines=33> */
.L_x_315:
[----:B------:R-:W-:-:S04]  /*6f30*/  SHF.L.U32 R3, R4, 0x1f, RZ ;  /* 0x0000001f04037819 */ /* 0x000fc800000006ff */
[----:B------:R-:W3:Y:S02]  /*6f40*/  SYNCS.PHASECHK.TRANS64.TRYWAIT P1, [R0+URZ+0x36438], R3 ;  /* 0x03643803000075a7 */ /* 0x000ee4000802017f */
[----:B---3--:R-:W-:Y:S05]  /*6f50*/  @!P1 BRA `(.L_x_330) ;  /* 0x0000000800489947 */ /* 0x008fea0003800000 */
.L_x_348:
[----:B------:R-:W-:Y:S05]  /*6f60*/  @P0 BRA `(.L_x_331) ;  /* 0x0000000000180947 */ /* 0x000fea0003800000 */
[----:B------:R-:W4:Y:S01]  /*6f70*/  S2R R2, SR_TID.X ;  /* 0x0000000000027919 */ /* 0x000f220000002100 */
[----:B---3--:R-:W-:-:S04]  /*6f80*/  IMAD.MOV.U32 R3, RZ, RZ, 0x6100 ;  /* 0x00006100ff037424 */ /* 0x008fc800078e00ff */
[----:B------:R5:W-:Y:S01]  /*6f90*/  SYNCS.ARRIVE.TRANS64 RZ, [R0+URZ+0x36430], R3 ;  /* 0x0364300300ff79a7 */ /* 0x000be2000800003f */
[----:B----4-:R-:W-:-:S13]  /*6fa0*/  LOP3.LUT P0, RZ, R2, 0x1f, RZ, 0xc0, !PT ;  /* 0x0000001f02ff7812 */ /* 0x010fda000780c0ff */
[----:B-----5:R-:W-:Y:S05]  /*6fb0*/  @!P0 BRA `(.L_x_331) ;  /* 0x0000000000048947 */ /* 0x020fea0003800000 */
[----:B------:R-:W-:Y:S01]  /*6fc0*/  BPT.TRAP 0x1 ;  /* 0x000000040000795c */ /* 0x000fe20000300000 */
.L_x_331:
        /* <DEDUP_REMOVED lines=43> */
.L_x_312:
[----:B------:R-:W-:Y:S05]  /*7280*/  BSYNC B0 ;  /* 0x0000000000007941 */ /* 0x000fea0003800000 */
.L_x_311:
[----:B------:R-:W-:-:S03]  /*7290*/  UMOV UR6, 0xffffffff ;  /* 0xffffffff00067882 */ /* 0x000fc60000000000 */
[----:B------:R-:W-:Y:S05]  /*72a0*/  BRA.DIV UR6, `(.L_x_332) ;  /* 0x0000000606887947 */ /* 0x000fea000b800000 */
[----:B------:R-:W-:-:S13]  /*72b0*/  ELECT P0, URZ, PT ;  /* 0x00000000003f782f */ /* 0x000fda0003800000 */
.L_x_351:
[----:B------:R-:W-:Y:S05]  /*72c0*/  @!P0 BRA `(.L_x_254) ;  /* 0x0000000000708947 */ /* 0x000fea0003800000 */
[----:B------:R-:W-:-:S04]  /*72d0*/  LOP3.LUT R18, R18, 0x2, RZ, 0xfc, !PT ;  /* 0x0000000212127812 */ /* 0x000fc800078efcff */
[----:B------:R-:W-:-:S13]  /*72e0*/  ISETP.NE.AND P2, PT, R18, 0x3, PT ;  /* 0x000000031200780c */ /* 0x000fda0003f45270 */
[----:B------:R-:W-:Y:S05]  /*72f0*/  @!P2 BRA `(.L_x_333) ;  /* 0x000000000004a947 */ /* 0x000fea0003800000 */
[----:B------:R-:W-:Y:S01]  /*7300*/  BPT.TRAP 0x1 ;  /* 0x000000040000795c */ /* 0x000fe20000300000 */
.L_x_333:
        /* <DEDUP_REMOVED lines=15> */
.L_x_352:
[----:B------:R-:W2:Y:S02]  /*7400*/  SYNCS.PHASECHK.TRANS64.TRYWAIT P0, [R3+URZ], R2 ;  /* 0x00000002030075a7 */ /* 0x000ea4000800017f */
[----:B--2---:R-:W-:Y:S05]  /*7410*/  @!P0 BRA `(.L_x_335) ;  /* 0x0000000400648947 */ /* 0x004fea0003800000 */
.L_x_353:
[----:B------:R-:W-:Y:S05]  /*7420*/  @!P2 BRA `(.L_x_336) ;  /* 0x000000000004a947 */ /* 0x000fea0003800000 */
[----:B------:R-:W-:Y:S01]  /*7430*/  BPT.TRAP 0x1 ;  /* 0x000000040000795c */ /* 0x000fe20000300000 */
.L_x_336:
[----:B------:R-:W-:-:S07]  /*7440*/  SHF.L.U32 R4, R4, 0x1f, RZ ;  /* 0x0000001f04047819 */ /* 0x000fce00000006ff */
.L_x_337:
[----:B---3--:R3:W4:Y:S02]  /*7450*/  SYNCS.PHASECHK.TRANS64.TRYWAIT P0, [R9+URZ+0x36438], R4 ;  /* 0x03643804090075a7 */ /* 0x008724000800017f */
[----:B----4-:R-:W-:Y:S05]  /*7460*/  @!P0 NANOSLEEP.SYNCS 0x989680 ;  /* 0x009896800000895d */ /* 0x010fea0003900000 */
[----:B------:R-:W4:Y:S02]  /*7470*/  @!P0 SYNCS.PHASECHK.TRANS64 P0, [R9+URZ+0x36438], R4 ;  /* 0x03643804090085a7 */ /* 0x000f24000800007f */
[----:B----4-:R-:W-:Y:S05]  /*7480*/  @!P0 BRA `(.L_x_337) ;  /* 0xfffffffc00f08947 */ /* 0x010fea000383ffff */
.L_x_254:
[----:B------:R-:W-:Y:S05]  /*7490*/  BSYNC B6 ;  /* 0x0000000000067941 */ /* 0x000fea0003800000 */
.L_x_251:
[----:B------:R-:W-:Y:S05]  /*74a0*/  EXIT ;  /* 0x000000000000794d */ /* 0x000fea0003800000 */
.L_x_259:
[----:B------:R-:W-:Y:S02]  /*74b0*/  IMAD.MOV.U32 R13, RZ, RZ, R16 ;  /* 0x000000ffff0d7224 */ /* 0x000fe400078e0010 */
[----:B------:R-:W-:Y:S02]  /*74c0*/  IMAD.MOV.U32 R12, RZ, RZ, RZ ;  /* 0x000000ffff0c7224 */ /* 0x000fe400078e00ff */
[----:B------:R-:W-:Y:S02]  /*74d0*/  IMAD.MOV.U32 R11, RZ, RZ, 0x1f ;  /* 0x0000001fff0b7424 */ /* 0x000fe400078e00ff */
[----:B------:R-:W-:-:S07]  /*74e0*/  IMAD.MOV.U32 R15, RZ, RZ, -0x1 ;  /* 0xffffffffff0f7424 */ /* 0x000fce00078e00ff */
[----:B------:R-:W-:Y:S05]  /*74f0*/  WARPSYNC.COLLECTIVE R15, `(.L_x_338) ;  /* 0x000000000f087348 */ /* 0x000fea0003c00000 */
[----:B------:R1:W2:Y:S02]  /*7500*/  SHFL.IDX P6, R14, R13, R12, R11 ;  /* 0x0000000c0d0e7389 */ /* 0x0002a400000c000b */
[----:B-12---:R-:W-:Y:S01]  /*7510*/  ENDCOLLECTIVE ;  /* 0x000000000000791b */ /* 0x006fe20003800000 */
.L_x_338:
[----:B------:R-:W-:Y:S05]  /*7520*/  BRA `(.L_x_339) ;  /* 0xffffff9400807947 */ /* 0x000fea000383ffff */
.L_x_261:
[----:B--2---:R-:W-:-:S04]  /*7530*/  IMAD.U32 R5, RZ, RZ, UR36 ;  /* 0x00000024ff057e24 */ /* 0x004fc8000f8e00ff */
[----:B------:R2:W3:Y:S03]  /*7540*/  SYNCS.PHASECHK.TRANS64.TRYWAIT P0, [R5+URZ+0x36400], R10 ;  /* 0x0364000a050075a7 */ /* 0x0004e6000800017f */
[----:B---3--:R-:W-:Y:S05]  /*7550*/  @!P0 NANOSLEEP.SYNCS 0x989680 ;  /* 0x009896800000895d */ /* 0x008fea0003900000 */
[----:B------:R-:W3:Y:S02]  /*7560*/  @!P0 SYNCS.PHASECHK.TRANS64 P0, [R5+URZ+0x36400], R10 ;  /* 0x0364000a050085a7 */ /* 0x000ee4000800007f */
[----:B---3--:R-:W-:Y:S05]  /*7570*/  @!P0 BRA `(.L_x_261) ;  /* 0xfffffffc00ec8947 */ /* 0x008fea000383ffff */
[----:B------:R-:W-:Y:S05]  /*7580*/  BRA `(.L_x_260) ;  /* 0xffffff9400b47947 */ /* 0x000fea000383ffff */
.L_x_266:
[----:B---3--:R3:W4:Y:S02]  /*7590*/  SYNCS.PHASECHK.TRANS64.TRYWAIT P1, [R3+URZ+0x36410], R12 ;  /* 0x0364100c030075a7 */ /* 0x008724000802017f */
[----:B----4-:R-:W-:Y:S05]  /*75a0*/  @!P1 NANOSLEEP.SYNCS 0x989680 ;  /* 0x009896800000995d */ /* 0x010fea0003900000 */
[----:B------:R-:W4:Y:S02]  /*75b0*/  @!P1 SYNCS.PHASECHK.TRANS64 P1, [R3+URZ+0x36410], R12 ;  /* 0x0364100c030095a7 */ /* 0x000f24000802007f */
[----:B----4-:R-:W-:Y:S05]  /*75c0*/  @!P1 BRA `(.L_x_266) ;  /* 0xfffffffc00f09947 */ /* 0x010fea000383ffff */
[----:B------:R-:W-:Y:S05]  /*75d0*/  BRA `(.L_x_265) ;  /* 0xffffffa0003c7947 */ /* 0x000fea000383ffff */
.L_x_270:
[----:B-----5:R-:W-:-:S04]  /*75e0*/  IMAD.U32 R15, RZ, RZ, UR36 ;  /* 0x00000024ff0f7e24 */ /* 0x020fc8000f8e00ff */
[----:B------:R5:W1:Y:S03]  /*75f0*/  SYNCS.PHASECHK.TRANS64.TRYWAIT P1, [R15+URZ+0x36430], R14 ;  /* 0x0364300e0f0075a7 */ /* 0x000a66000802017f */
[----:B-1----:R-:W-:Y:S05]  /*7600*/  @!P1 NANOSLEEP.SYNCS 0x989680 ;  /* 0x009896800000995d */ /* 0x002fea0003900000 */
[----:B------:R-:W1:Y:S02]  /*7610*/  @!P1 SYNCS.PHASECHK.TRANS64 P1, [R15+URZ+0x36430], R14 ;  /* 0x0364300e0f0095a7 */ /* 0x000e64000802007f */
[----:B-1----:R-:W-:Y:S05]  /*7620*/  @!P1 BRA `(.L_x_270) ;  /* 0xfffffffc00ec9947 */ /* 0x002fea000383ffff */
[----:B------:R-:W-:Y:S05]  /*7630*/  BRA `(.L_x_269) ;  /* 0xffffffa400dc7947 */ /* 0x000fea000383ffff */
.L_x_313:
[----:B-1----:R1:W2:Y:S02]  /*7640*/  SYNCS.PHASECHK.TRANS64.TRYWAIT P1, [R0+URZ+0x36420], R10 ;  /* 0x0364200a000075a7 */ /* 0x0022a4000802017f */
[----:B--2---:R-:W-:Y:S05]  /*7650*/  @!P1 NANOSLEEP.SYNCS 0x989680 ;  /* 0x009896800000995d */ /* 0x004fea0003900000 */
[----:B------:R-:W2:Y:S02]  /*7660*/  @!P1 SYNCS.PHASECHK.TRANS64 P1, [R0+URZ+0x36420], R10 ;  /* 0x0364200a000095a7 */ /* 0x000ea4000802007f */
[----:B--2---:R-:W-:Y:S05]  /*7670*/  @!P1 BRA `(.L_x_313) ;  /* 0xfffffffc00f09947 */ /* 0x004fea000383ffff */
[----:B------:R-:W-:Y:S05]  /*7680*/  BRA `(.L_x_340) ;  /* 0xffffffe000147947 */ /* 0x000fea000383ffff */
.L_x_317:
[----:B-1----:R1:W2:Y:S02]  /*7690*/  SYNCS.PHASECHK.TRANS64.TRYWAIT P1, [R0+URZ+0x36438], R10 ;  /* 0x0364380a000075a7 */ /* 0x0022a4000802017f */
[----:B--2---:R-:W-:Y:S05]  /*76a0*/  @!P1 NANOSLEEP.SYNCS 0x989680 ;  /* 0x009896800000995d */ /* 0x004fea0003900000 */
[----:B------:R-:W2:Y:S02]  /*76b0*/  @!P1 SYNCS.PHASECHK.TRANS64 P1, [R0+URZ+0x36438], R10 ;  /* 0x0364380a000095a7 */ /* 0x000ea4000802007f */
[----:B--2---:R-:W-:Y:S05]  /*76c0*/  @!P1 BRA `(.L_x_317) ;  /* 0xfffffffc00f09947 */ /* 0x004fea000383ffff */
[----:B------:R-:W-:Y:S05]  /*76d0*/  BRA `(.L_x_341) ;  /* 0xffffffe400cc7947 */ /* 0x000fea000383ffff */
.L_x_319:
[----:B--2---:R2:W3:Y:S02]  /*76e0*/  SYNCS.PHASECHK.TRANS64.TRYWAIT P1, [R0+URZ+0x36428], R3 ;  /* 0x03642803000075a7 */ /* 0x0044e4000802017f */
[----:B---3--:R-:W-:Y:S05]  /*76f0*/  @!P1 NANOSLEEP.SYNCS 0x989680 ;  /* 0x009896800000995d */ /* 0x008fea0003900000 */
[----:B------:R-:W3:Y:S02]  /*7700*/  @!P1 SYNCS.PHASECHK.TRANS64 P1, [R0+URZ+0x36428], R3 ;  /* 0x03642803000095a7 */ /* 0x000ee4000802007f */
[----:B---3--:R-:W-:Y:S05]  /*7710*/  @!P1 BRA `(.L_x_319) ;  /* 0xfffffffc00f09947 */ /* 0x008fea000383ffff */
[----:B------:R-:W-:Y:S05]  /*7720*/  BRA `(.L_x_342) ;  /* 0xffffffe8008c7947 */ /* 0x000fea000383ffff */
.L_x_321:
[----:B--2---:R2:W3:Y:S02]  /*7730*/  SYNCS.PHASECHK.TRANS64.TRYWAIT P1, [R0+URZ+0x36438], R29 ;  /* 0x0364381d000075a7 */ /* 0x0044e4000802017f */
[----:B---3--:R-:W-:Y:S05]  /*7740*/  @!P1 NANOSLEEP.SYNCS 0x989680 ;  /* 0x009896800000995d */ /* 0x008fea0003900000 */
[----:B------:R-:W3:Y:S02]  /*7750*/  @!P1 SYNCS.PHASECHK.TRANS64 P1, [R0+URZ+0x36438], R29 ;  /* 0x0364381d000095a7 */ /* 0x000ee4000802007f */
[----:B---3--:R-:W-:Y:S05]  /*7760*/  @!P1 BRA `(.L_x_321) ;  /* 0xfffffffc00f09947 */ /* 0x008fea000383ffff */
[----:B------:R-:W-:Y:S05]  /*7770*/  BRA `(.L_x_343) ;  /* 0xffffffec001c7947 */ /* 0x000fea000383ffff */
.L_x_323:
[----:B------:R-:W-:-:S07]  /*7780*/  SHF.L.U32 R5, R12, 0x1f, RZ ;  /* 0x0000001f0c057819 */ /* 0x000fce00000006ff */
.L_x_344:
[----:B--2---:R2:W3:Y:S02]  /*7790*/  SYNCS.PHASECHK.TRANS64.TRYWAIT P1, [R0+URZ+0x36420], R5 ;  /* 0x03642005000075a7 */ /* 0x0044e4000802017f */
[----:B---3--:R-:W-:Y:S05]  /*77a0*/  @!P1 NANOSLEEP.SYNCS 0x989680 ;  /* 0x009896800000995d */ /* 0x008fea0003900000 */
[----:B------:R-:W3:Y:S02]  /*77b0*/  @!P1 SYNCS.PHASECHK.TRANS64 P1, [R0+URZ+0x36420], R5 ;  /* 0x03642005000095a7 */ /* 0x000ee4000802007f */
[----:B---3--:R-:W-:Y:S05]  /*77c0*/  @!P1 BRA `(.L_x_344) ;  /* 0xfffffffc00f09947 */ /* 0x008fea000383ffff */
[----:B------:R-:W-:Y:S05]  /*77d0*/  BRA `(.L_x_345) ;  /* 0xffffffec00bc7947 */ /* 0x000fea000383ffff */
.L_x_326:
[----:B--2---:R2:W3:Y:S02]  /*77e0*/  SYNCS.PHASECHK.TRANS64.TRYWAIT P1, [R0+URZ+0x36438], R10 ;  /* 0x0364380a000075a7 */ /* 0x0044e4000802017f */
[----:B---3--:R-:W-:Y:S05]  /*77f0*/  @!P1 NANOSLEEP.SYNCS 0x989680 ;  /* 0x009896800000995d */ /* 0x008fea0003900000 */
[----:B------:R-:W3:Y:S02]  /*7800*/  @!P1 SYNCS.PHASECHK.TRANS64 P1, [R0+URZ+0x36438], R10 ;  /* 0x0364380a000095a7 */ /* 0x000ee4000802007f */
[----:B---3--:R-:W-:Y:S05]  /*7810*/  @!P1 BRA `(.L_x_326) ;  /* 0xfffffffc00f09947 */ /* 0x008fea000383ffff */
[----:B------:R-:W-:Y:S05]  /*7820*/  BRA `(.L_x_346) ;  /* 0xfffffff000647947 */ /* 0x000fea000383ffff */
.L_x_328:
[----:B---3--:R3:W4:Y:S02]  /*7830*/  SYNCS.PHASECHK.TRANS64.TRYWAIT P1, [R0+URZ+0x36428], R5 ;  /* 0x03642805000075a7 */ /* 0x008724000802017f */
[----:B----4-:R-:W-:Y:S05]  /*7840*/  @!P1 NANOSLEEP.SYNCS 0x989680 ;  /* 0x009896800000995d */ /* 0x010fea0003900000 */
[----:B------:R-:W4:Y:S02]  /*7850*/  @!P1 SYNCS.PHASECHK.TRANS64 P1, [R0+URZ+0x36428], R5 ;  /* 0x03642805000095a7 */ /* 0x000f24000802007f */
[----:B----4-:R-:W-:Y:S05]  /*7860*/  @!P1 BRA `(.L_x_328) ;  /* 0xfffffffc00f09947 */ /* 0x010fea000383ffff */
[----:B------:R-:W-:Y:S05]  /*7870*/  BRA `(.L_x_347) ;  /* 0xfffffff4000c7947 */ /* 0x000fea000383ffff */
.L_x_330:
[----:B---3--:R3:W4:Y:S02]  /*7880*/  SYNCS.PHASECHK.TRANS64.TRYWAIT P1, [R0+URZ+0x36438], R3 ;  /* 0x03643803000075a7 */ /* 0x008724000802017f */
[----:B----4-:R-:W-:Y:S05]  /*7890*/  @!P1 NANOSLEEP.SYNCS 0x989680 ;  /* 0x009896800000995d */ /* 0x010fea0003900000 */
[----:B------:R-:W4:Y:S02]  /*78a0*/  @!P1 SYNCS.PHASECHK.TRANS64 P1, [R0+URZ+0x36438], R3 ;  /* 0x03643803000095a7 */ /* 0x000f24000802007f */
[----:B----4-:R-:W-:Y:S05]  /*78b0*/  @!P1 BRA `(.L_x_330) ;  /* 0xfffffffc00f09947 */ /* 0x010fea000383ffff */
[----:B------:R-:W-:Y:S05]  /*78c0*/  BRA `(.L_x_348) ;  /* 0xfffffff400a47947 */ /* 0x000fea000383ffff */
.L_x_332:
[----:B------:R-:W-:Y:S01]  /*78d0*/  BSSY B0, `(.L_x_349) ;  /* 0x0000006000007945 */ /* 0x000fe20003800000 */
[----:B------:R-:W-:-:S07]  /*78e0*/  IMAD.MOV.U32 R15, RZ, RZ, -0x1 ;  /* 0xffffffffff0f7424 */ /* 0x000fce00078e00ff */
[----:B-12---:R-:W-:Y:S05]  /*78f0*/  WARPSYNC.COLLECTIVE R15, `(.L_x_350) ;  /* 0x000000000f0c7348 */ /* 0x006fea0003c00000 */
[----:B------:R-:W-:Y:S02]  /*7900*/  ELECT P6, UR62, PT ;  /* 0x00000000003e782f */ /* 0x000fe400038c0000 */
[----:B------:R-:W-:Y:S01]  /*7910*/  MOV R14, UR62 ;  /* 0x0000003e000e7c02 */ /* 0x000fe20008000f00 */
[----:B-12---:R-:W-:Y:S10]  /*7920*/  ENDCOLLECTIVE ;  /* 0x000000000000791b */ /* 0x006ff40003800000 */
.L_x_350:
[----:B------:R-:W-:Y:S05]  /*7930*/  BSYNC B0 ;  /* 0x0000000000007941 */ /* 0x000fea0003800000 */
.L_x_349:
[----:B------:R-:W-:Y:S01]  /*7940*/  PLOP3.LUT P0, PT, P6, PT, PT, 0x80, 0x0 ;  /* 0x000000000000781c */ /* 0x000fe2000370f070 */
[----:B------:R-:W-:-:S12]  /*7950*/  BRA `(.L_x_351) ;  /* 0xfffffff800587947 */ /* 0x000fd8000383ffff */
.L_x_334:
[----:B-1----:R1:W2:Y:S02]  /*7960*/  SYNCS.PHASECHK.TRANS64.TRYWAIT P0, [R7+URZ], R0 ;  /* 0x00000000070075a7 */ /* 0x0022a4000800017f */
[----:B--2---:R-:W-:Y:S05]  /*7970*/  @!P0 NANOSLEEP.SYNCS 0x989680 ;  /* 0x009896800000895d */ /* 0x004fea0003900000 */
[----:B------:R-:W2:Y:S02]  /*7980*/  @!P0 SYNCS.PHASECHK.TRANS64 P0, [R7+URZ], R0 ;  /* 0x00000000070085a7 */ /* 0x000ea4000800007f */
[----:B--2---:R-:W-:Y:S05]  /*7990*/  @!P0 BRA `(.L_x_334) ;  /* 0xfffffffc00f08947 */ /* 0x004fea000383ffff */
[----:B------:R-:W-:Y:S05]  /*79a0*/  BRA `(.L_x_352) ;  /* 0xfffffff800947947 */ /* 0x000fea000383ffff */
.L_x_335:
[----:B--2---:R2:W3:Y:S02]  /*79b0*/  SYNCS.PHASECHK.TRANS64.TRYWAIT P0, [R3+URZ], R2 ;  /* 0x00000002030075a7 */ /* 0x0044e4000800017f */
[----:B---3--:R-:W-:Y:S05]  /*79c0*/  @!P0 NANOSLEEP.SYNCS 0x989680 ;  /* 0x009896800000895d */ /* 0x008fea0003900000 */
[----:B------:R-:W3:Y:S02]  /*79d0*/  @!P0 SYNCS.PHASECHK.TRANS64 P0, [R3+URZ], R2 ;  /* 0x00000002030085a7 */ /* 0x000ee4000800007f */
[----:B---3--:R-:W-:Y:S05]  /*79e0*/  @!P0 BRA `(.L_x_335) ;  /* 0xfffffffc00f08947 */ /* 0x008fea000383ffff */
[----:B------:R-:W-:Y:S05]  /*79f0*/  BRA `(.L_x_353) ;  /* 0xfffffff800887947 */ /* 0x000fea000383ffff */
.L_x_354:
        /* <DEDUP_REMOVED lines=16> */
.L_x_7651:


//--------------------- .text._ZN7cutlass13device_kernelIN5flash11enable_sm90INS1_16FlashAttnBwdSm90INS1_25CollectiveMainloopBwdSm90ILi2ELi1ELi1EN4cute5tupleIJNS5_1CILi1EEES8_S8_EEENS6_IJNS7_ILi64EEENS7_ILi96EEENS7_ILi192EEEEEENS_10bfloat16_tEfNS_4arch4Sm90ELb0ELb0ELb1ELb0ELb1ELb0ELb1ELb0ELi3ELi1ELi1ELi1ELb0EEENS1_24CollectiveEpilogueBwdGQAISD_fSG_Li384ELb0ELb1EEENS1_19SingleTileSchedulerILb0ELb0ELb0ELi96EEEEEEEEEvNT_6ParamsE --------------------------
	.section	.text._ZN7cutlass13device_kernelIN5flash11enable_sm90INS1_16FlashAttnBwdSm90INS1_25CollectiveMainloopBwdSm90ILi2ELi1ELi1EN4cute5tupleIJNS5_1CILi1EEES8_S8_EEENS6_IJNS7_ILi64EEENS7_ILi96EEENS7_ILi192EEEEEENS_10bfloat16_tEfNS_4arch4Sm90ELb0ELb0ELb1ELb0ELb1ELb0ELb1ELb0ELi3ELi1ELi1ELi1ELb0EEENS1_24CollectiveEpilogueBwdGQAISD_fSG_Li384ELb0ELb1EEENS1_19SingleTileSchedulerILb0ELb0ELb0ELi96EEEEEEEEEvNT_6ParamsE,"ax",@progbits
	.align	128
.text._ZN7cutlass13device_kernelIN5flash11enable_sm90INS1_16FlashAttnBwdSm90INS1_25CollectiveMainloopBwdSm90ILi2ELi1ELi1EN4cute5tupleIJNS5_1CILi1EEES8_S8_EEENS6_IJNS7_ILi64EEENS7_ILi96EEENS7_ILi192EEEEEENS_10bfloat16_tEfNS_4arch4Sm90ELb0ELb0ELb1ELb0ELb1ELb0ELb1ELb0ELi3ELi1ELi1ELi1ELb0EEENS1_24CollectiveEpilogueBwdGQAISD_fSG_Li384ELb0ELb1EEENS1_19SingleTileSchedulerILb0ELb0ELb0ELi96EEEEEEEEEvNT_6ParamsE:
        .type           _ZN7cutlass13device_kernelIN5flash11enable_sm90INS1_16FlashAttnBwdSm90INS1_25CollectiveMainloopBwdSm90ILi2ELi1ELi1EN4cute5tupleIJNS5_1CILi1EEES8_S8_EEENS6_IJNS7_ILi64EEENS7_ILi96EEENS7_ILi192EEEEEENS_10bfloat16_tEfNS_4arch4Sm90ELb0ELb0ELb1ELb0ELb1ELb0ELb1ELb0ELi3ELi1ELi1ELi1ELb0EEENS1_24CollectiveEpilogueBwdGQAISD_fSG_Li384ELb0ELb1EEENS1_19SingleTileSchedulerILb0ELb0ELb0ELi96EEEEEEEEEvNT_6ParamsE,@function
        .size           _ZN7cutlass13device_kernelIN5flash11enable_sm90INS1_16FlashAttnBwdSm90INS1_25CollectiveMainloopBwdSm90ILi2ELi1ELi1EN4cute5tupleIJNS5_1CILi1EEES8_S8_EEENS6_IJNS7_ILi64EEENS7_ILi96EEENS7_ILi192EEEEEENS_10bfloat16_tEfNS_4arch4Sm90ELb0ELb0ELb1ELb0ELb1ELb0ELb1ELb0ELi3ELi1ELi1ELi1ELb0EEENS1_24CollectiveEpilogueBwdGQAISD_fSG_Li384ELb0ELb1EEENS1_19SingleTileSchedulerILb0ELb0ELb0ELi96EEEEEEEEEvNT_6ParamsE,(.L_x_7652 - _ZN7cutlass13device_kernelIN5flash11enable_sm90INS1_16FlashAttnBwdSm90INS1_25CollectiveMainloopBwdSm90ILi2ELi1ELi1EN4cute5tupleIJNS5_1CILi1EEES8_S8_EEENS6_IJNS7_ILi64EEENS7_ILi96EEENS7_ILi192EEEEEENS_10bfloat16_tEfNS_4arch4Sm90ELb0ELb0ELb1ELb0ELb1ELb0ELb1ELb0ELi3ELi1ELi1ELi1ELb0EEENS1_24CollectiveEpilogueBwdGQAISD_fSG_Li384ELb0ELb1EEENS1_19SingleTileSchedulerILb0ELb0ELb0ELi96EEEEEEEEEvNT_6ParamsE)
        .other          _ZN7cutlass13device_kernelIN5flash11enable_sm90INS1_16FlashAttnBwdSm90INS1_25CollectiveMainloopBwdSm90ILi2ELi1ELi1EN4cute5tupleIJNS5_1CILi1EEES8_S8_EEENS6_IJNS7_ILi64EEENS7_ILi96EEENS7_ILi192EEEEEENS_10bfloat16_tEfNS_4arch4Sm90ELb0ELb0ELb1ELb0ELb1ELb0ELb1ELb0ELi3ELi1ELi1ELi1ELb0EEENS1_24CollectiveEpilogueBwdGQAISD_fSG_Li384ELb0ELb1EEENS1_19SingleTileSchedulerILb0ELb0ELb0ELi96EEEEEEEEEvNT_6ParamsE,@"STO_CUDA_ENTRY STV_DEFAULT"
_ZN7cutlass13device_kernelIN5flash11enable_sm90INS1_16FlashAttnBwdSm90INS1_25CollectiveMainloopBwdSm90ILi2ELi1ELi1EN4cute5tupleIJNS5_1CILi1EEES8_S8_EEENS6_IJNS7_ILi64EEENS7_ILi96EEENS7_ILi192EEEEEENS_10bfloat16_tEfNS_4arch4Sm90ELb0ELb0ELb1ELb0ELb1ELb0ELb1ELb0ELi3ELi1ELi1ELi1ELb0EEENS1_24CollectiveEpilogueBwdGQAISD_fSG_Li384ELb0ELb1EEENS1_19SingleTileSchedulerILb0ELb0ELb0ELi96EEEEEEEEEvNT_6ParamsE:
        /* <DEDUP_REMOVED lines=22> */
.L_x_356:
[----:B------:R-:W-:Y:S05]  /*0160*/  BSYNC B0 ;  /* 0x0000000000007941 */ /* 0x000fea0003800000 */
.L_x_355:
        /* <DEDUP_REMOVED lines=34> */
.L_x_357:
        /* <DEDUP_REMOVED lines=20> */
.L_x_358:
[----:B---3--:R-:W-:Y:S01]  /*04d0*/  ISETP.NE.AND P0, PT, R2, RZ, PT ;  /* 0x000000ff0200720c */ /* 0x008fe20003f05270 */
[----:B------:R-:W-:Y:S01]  /*04e0*/  IMAD.MOV.U32 R18, RZ, RZ, 0x1 ;  /* 0x00000001ff127424 */ /* 0x000fe200078e00ff */
[----:B------:R-:W-:Y:S01]  /*04f0*/  NOP ;  /* 0x0000000000007918 */ /* 0x000fe20000000000 */
[----:B------:R-:W-:Y:S01]  /*0500*/  ULDC.64 UR38, c[0x0][0x208] ;  /* 0x0000820000267ab9 */ /* 0x000fe20000000a00 */
[----:B------:R-:W-:Y:S02]  /*0510*/  BSSY B6, `(.L_x_359) ;  /* 0x00007bc000067945 */ /* 0x000fe40003800000 */
[----:B------:R-:W-:Y:S01]  /*0520*/  SEL R18, R18, 0x2, !P0 ;  /* 0x0000000212127807 */ /* 0x000fe20004000000 */
[----:B-12-4-:R-:W-:Y:S06]  /*0530*/  BAR.SYNC.DEFER_BLOCKING 0x0 ;  /* 0x0000000000007b1d */ /* 0x016fec0000010000 */
[----:B------:R-:W-:Y:S05]  /*0540*/  @!P0 BRA `(.L_x_360) ;  /* 0x0000004000c48947 */ /* 0x000fea0003800000 */
.L_x_361:
        /* <DEDUP_REMOVED lines=37> */
.L_x_364:
        /* <DEDUP_REMOVED lines=15> */
.L_x_363:
        /* <DEDUP_REMOVED lines=20> */
.L_x_366:
        /* <DEDUP_REMOVED lines=15> */
.L_x_365:
        /* <DEDUP_REMOVED lines=8> */
.L_x_475:
        /* <DEDUP_REMOVED lines=19> */
.L_x_368:
        /* <DEDUP_REMOVED lines=156> */
.L_x_381:
[----:B------:R-:W-:-:S13]  /*1630*/  ISETP.NE.AND P0, PT, R8, 0x3, PT ;  /* 0x000000030800780c */ /* 0x000fda0003f05270 */
[----:B---3--:R-:W-:Y:S05]  /*1640*/  @!P0 BRA `(.L_x_371) ;  /* 0x0000000000048947 */ /* 0x008fea0003800000 */
[----:B------:R-:W-:Y:S01]  /*1650*/  BPT.TRAP 0x1 ;  /* 0x000000040000795c */ /* 0x000fe20000300000 */
.L_x_371:
[----:B------:R-:W-:Y:S02]  /*1660*/  LEA R3, R2, UR36, 0x3 ;  /* 0x0000002402037c11 */ /* 0x000fe4000f8e18ff */
[----:B------:R-:W-:-:S04]  /*1670*/  SHF.L.U32 R12, R7, 0x1f, RZ ;  /* 0x0000001f070c7819 */ /* 0x000fc800000006ff */
[----:B------:R2:W3:Y:S01]  /*1680*/  SYNCS.PHASECHK.TRANS64.TRYWAIT P1, [R3+URZ+0x36410], R12 ;  /* 0x0364100c030075a7 */ /* 0x0004e2000802017f */
[----:B------:R-:W-:Y:S05]  /*1690*/  @!P0 BRA `(.L_x_372) ;  /* 0x0000000000048947 */ /* 0x000fea0003800000 */
[----:B------:R-:W-:Y:S01]  /*16a0*/  BPT.TRAP 0x1 ;  /* 0x000000040000795c */ /* 0x000fe20000300000 */
.L_x_372:
[----:B---3--:R-:W-:Y:S05]  /*16b0*/  @P1 BRA `(.L_x_373) ;  /* 0x0000000000081947 */ /* 0x008fea0003800000 */
[----:B------:R-:W3:Y:S02]  /*16c0*/  SYNCS.PHASECHK.TRANS64.TRYWAIT P1, [R3+URZ+0x36410], R12 ;  /* 0x0364100c030075a7 */ /* 0x000ee4000802017f */
[----:B---3--:R-:W-:Y:S05]  /*16d0*/  @!P1 BRA `(.L_x_374) ;  /* 0x0000006800bc9947 */ /* 0x008fea0003800000 */
.L_x_373:
        /* <DEDUP_REMOVED lines=103> */
.L_x_375:
[----:B--2---:R-:W-:-:S04]  /*1d50*/  SHF.L.U32 R14, R6, 0x1f, RZ ;  /* 0x0000001f060e7819 */ /* 0x004fc800000006ff */
[----:B------:R2:W1:Y:S01]  /*1d60*/  SYNCS.PHASECHK.TRANS64.TRYWAIT P1, [UR36+0x36430], R14 ;  /* 0x0364300eff0075a7 */ /* 0x0004620008020164 */
[----:B------:R-:W-:Y:S05]  /*1d70*/  @!P0 BRA `(.L_x_376) ;  /* 0x0000000000048947 */ /* 0x000fea0003800000 */
[----:B------:R-:W-:Y:S01]  /*1d80*/  BPT.TRAP 0x1 ;  /* 0x000000040000795c */ /* 0x000fe20000300000 */
.L_x_376:
[----:B-1----:R-:W-:Y:S05]  /*1d90*/  @P1 BRA `(.L_x_377) ;  /* 0x0000000000081947 */ /* 0x002fea0003800000 */
[----:B------:R-:W1:Y:S02]  /*1da0*/  SYNCS.PHASECHK.TRANS64.TRYWAIT P1, [UR36+0x36430], R14 ;  /* 0x0364300eff0075a7 */ /* 0x000e640008020164 */
[----:B-1----:R-:W-:Y:S05]  /*1db0*/  @!P1 BRA `(.L_x_378) ;  /* 0x0000006400189947 */ /* 0x002fea0003800000 */
.L_x_377:
        /* <DEDUP_REMOVED lines=18> */
[----:B--2---:R-:W-:Y:S01]  /*1ee0*/  FMUL.FTZ R14, R136, UR7 ;  /* 0x00000007880e7c20 */ /* 0x004fe20008410000 */
[----:B------:R-:W-:Y:S01]  /*1ef0*/  UMOV UR10, UR6 ;  /* 0x00000006000a7c82 */ /* 0x000fe20008000000 */
[----:B------:R-:W-:Y:S01]  /*1f00*/  FMUL.FTZ R15, R137, UR7 ;  /* 0x00000007890f7c20 */ /* 0x000fe20008410000 */
[----:B------:R-:W-:Y:S01]  /*1f10*/  HGMMA.64x32x16.F32.BF16 R120, gdesc[UR8], RZ, !UPT, gsb0 ;  /* 0x00600000087879f0 */ /* 0x000fe2000c0018ff */
[----:B------:R-:W-:Y:S01]  /*1f20*/  UIADD3 UR10, UR6, 0x2, URZ ;  /* 0x00000002060a7890 */ /* 0x000fe2000fffe03f */
[----:B------:R-:W-:Y:S01]  /*1f30*/  FMUL.FTZ R137, R141, UR7 ;  /* 0x000000078d897c20 */ /* 0x000fe20008410000 */
[----:B------:R-:W-:Y:S01]  /*1f40*/  UIADD3 UR8, UR4, 0x2, URZ ;  /* 0x0000000204087890 */ /* 0x000fe2000fffe03f */
[----:B------:R-:W1:Y:S01]  /*1f50*/  MUFU.TANH R14, R14 ;  /* 0x0000000e000e7308 */ /* 0x000e620000002400 */
        /* <DEDUP_REMOVED lines=15> */
[----:B------:R-:W2:Y:S01]  /*2050*/  MUFU.TANH R136, R136 ;  /* 0x0000008800887308 */ /* 0x000ea20000002400 */
[----:B-1----:R-:W-:-:S07]  /*2060*/  FSEL R139, R14, -INF , P3 ;  /* 0xff8000000e8b7808 */ /* 0x002fce0001800000 */
[----:B------:R-:W-:Y:S08]  /*2070*/  MUFU.TANH R138, R138 ;  /* 0x0000008a008a7308 */ /* 0x000ff00000002400 */
[----:B------:R-:W-:Y:S01]  /*2080*/  MUFU.TANH R137, R137 ;  /* 0x0000008900897308 */ /* 0x000fe20000002400 */
[----:B--2---:R-:W-:-:S07]  /*2090*/  FSEL R149, R136, -INF , P5 ;  /* 0xff80000088957808 */ /* 0x004fce0002800000 */
[----:B------:R-:W1:Y:S08]  /*20a0*/  MUFU.TANH R18, R18 ;  /* 0x0000001200127308 */ /* 0x000e700000002400 */
[----:B------:R-:W-:Y:S01]  /*20b0*/  MUFU.TANH R19, R19 ;  /* 0x0000001300137308 */ /* 0x000fe20000002400 */
[----:B------:R-:W-:Y:S02]  /*20c0*/  WARPGROUP.DEPBAR.LE gsb0, 0x0 ;  /* 0x00008000000079c5 */ /* 0x000fe40000010000 */
[----:B------:R-:W-:-:S05]  /*20d0*/  WARPGROUP.ARRIVE ;  /* 0x00000000000079c5 */ /* 0x000fca0000000000 */
[----:B------:R-:W-:Y:S01]  /*20e0*/  MUFU.TANH R20, R20 ;  /* 0x0000001400147308 */ /* 0x000fe20000002400 */
[C---:B-1----:R-:W-:Y:S01]  /*20f0*/  FSEL R148, R18.reuse, -INF , P3 ;  /* 0xff80000012947808 */ /* 0x042fe20001800000 */
        /* <DEDUP_REMOVED lines=81> */
[----:B------:R-:W1:Y:S01]  /*2610*/  MUFU.EX2 R147, R147 ;  /* 0x0000009300937308 */ /* 0x000e620000000800 */
        /* <DEDUP_REMOVED lines=10> */
[----:B------:R-:W2:Y:S04]  /*26c0*/  LDS R143, [R141+0x30200] ;  /* 0x030200008d8f7984 */ /* 0x000ea80000000800 */
[----:B------:R-:W3:Y:S01]  /*26d0*/  LDS R141, [R141+0x30220] ;  /* 0x030220008d8d7984 */ /* 0x000ee20000000800 */
[--C-:B--2---:R-:W-:Y:S01]  /*26e0*/  FADD.FTZ R144, R121, -R143.reuse ;  /* 0x8000008f79907221 */ /* 0x104fe20000010000 */
[--C-:B------:R-:W-:Y:S01]  /*26f0*/  FADD.FTZ R139, R120, -R143.reuse ;  /* 0x8000008f788b7221 */ /* 0x100fe20000010000 */
[----:B------:R-:W-:Y:S01]  /*2700*/  FFMA.FTZ R121, -R15, R15, 1 ;  /* 0x3f8000000f797423 */ /* 0x000fe2000001010f */
[----:B------:R-:W-:Y:S01]  /*2710*/  FFMA.FTZ R120, -R14, R14, 1 ;  /* 0x3f8000000e787423 */ /* 0x000fe2000001010e */
[----:B-1----:R-:W-:Y:S01]  /*2720*/  FMUL.FTZ R144, R147, R144 ;  /* 0x0000009093907220 */ /* 0x002fe20000410000 */
        /* <DEDUP_REMOVED lines=8> */
[----:B------:R-:W1:Y:S01]  /*27b0*/  MUFU.EX2 R14, R14 ;  /* 0x0000000e000e7308 */ /* 0x000e620000000800 */
[----:B------:R-:W-:Y:S01]  /*27c0*/  FSEL R15, R137, -INF , P1 ;  /* 0xff800000890f7808 */ /* 0x000fe20000800000 */
[--C-:B------:R-:W-:Y:S01]  /*27d0*/  FADD.FTZ R149, R128, -R143.reuse ;  /* 0x8000008f80957221 */ /* 0x100fe20000010000 */
[----:B------:R-:W-:Y:S01]  /*27e0*/  FMUL.FTZ R120, R120, R139 ;  /* 0x0000008b78787220 */ /* 0x000fe20000410000 */
[----:B------:R-:W-:Y:S01]  /*27f0*/  FMUL.FTZ R139, R150, UR7 ;  /* 0x00000007968b7c20 */ /* 0x000fe20008410000 */
[----:B------:R-:W-:Y:S01]  /*2800*/  FADD.FTZ R150, R125, -R143 ;  /* 0x8000008f7d967221 */ /* 0x000fe20000010000 */
[--C-:B------:R-:W-:Y:S01]  /*2810*/  FFMA.FTZ R15, R15, UR4, -R12.reuse ;  /* 0x000000040f0f7c23 */ /* 0x100fe2000801080c */
[----:B------:R-:W-:Y:S01]  /*2820*/  FFMA.FTZ R128, -R138, R138, 1 ;  /* 0x3f8000008a807423 */ /* 0x000fe2000001018a */
[----:B------:R-:W2:Y:S01]  /*2830*/  MUFU.EX2 R136, R136 ;  /* 0x0000008800887308 */ /* 0x000ea20000000800 */
        /* <DEDUP_REMOVED lines=8> */
[----:B-1----:R-:W-:Y:S01]  /*28c0*/  FMUL.FTZ R151, R14, R151 ;  /* 0x000000970e977220 */ /* 0x002fe20000410000 */
[----:B------:R-:W-:Y:S01]  /*28d0*/  ISETP.GT.AND P5, PT, R0, 0x19, PT ;  /* 0x000000190000780c */ /* 0x000fe20003fa4270 */
[----:B------:R-:W-:Y:S01]  /*28e0*/  FADD.FTZ R133, R133, -R143 ;  /* 0x8000008f85857221 */ /* 0x000fe20000010000 */
[----:B------:R-:W-:Y:S01]  /*28f0*/  FSEL R153, R140, -INF , P4 ;  /* 0xff8000008c997808 */ /* 0x000fe20002000000 */
[----:B------:R-:W-:Y:S01]  /*2900*/  FMUL.FTZ R124, R124, R151 ;  /* 0x000000977c7c7220 */ /* 0x000fe20000410000 */
[----:B------:R-:W-:Y:S01]  /*2910*/  FFMA.FTZ R140, -R140, R140, 1 ;  /* 0x3f8000008c8c7423 */ /* 0x000fe2000001018c */
[----:B---3--:R-:W-:Y:S01]  /*2920*/  FADD.FTZ R122, R122, -R141 ;  /* 0x8000008d7a7a7221 */ /* 0x008fe20000010000 */
[----:B------:R-:W1:Y:S01]  /*2930*/  MUFU.TANH R139, R139 ;  /* 0x0000008b008b7308 */ /* 0x000e620000002400 */
[----:B--2---:R-:W-:Y:S01]  /*2940*/  FMUL.FTZ R151, R136, R149 ;  /* 0x0000009588977220 */ /* 0x004fe20000410000 */
[--C-:B------:R-:W-:Y:S01]  /*2950*/  FFMA.FTZ R149, R148, UR4, -R13.reuse ;  /* 0x0000000494957c23 */ /* 0x100fe2000801080d */
[----:B------:R-:W-:Y:S01]  /*2960*/  FFMA.FTZ R148, R138, UR4, -R13 ;  /* 0x000000048a947c23 */ /* 0x000fe2000801080d */
[--C-:B------:R-:W-:Y:S01]  /*2970*/  FFMA.FTZ R152, R153, UR4, -R12.reuse ;  /* 0x0000000499987c23 */ /* 0x100fe2000801080c */
[----:B------:R-:W-:Y:S01]  /*2980*/  FMUL.FTZ R128, R128, R151 ;  /* 0x0000009780807220 */ /* 0x000fe20000410000 */
[----:B------:R-:W-:Y:S01]  /*2990*/  FSEL R151, R142, -INF , P3 ;  /* 0xff8000008e977808 */ /* 0x000fe20001800000 */
[--C-:B------:R-:W-:Y:S01]  /*29a0*/  FADD.FTZ R127, R127, -R141.reuse ;  /* 0x8000008d7f7f7221 */ /* 0x100fe20000010000 */
[----:B------:R-:W2:Y:S01]  /*29b0*/  MUFU.TANH R144, R144 ;  /* 0x0000009000907308 */ /* 0x000ea20000002400 */
        /* <DEDUP_REMOVED lines=13> */
[----:B-1----:R-:W-:Y:S01]  /*2a90*/  FSEL R153, R139, -INF , P4 ;  /* 0xff8000008b997808 */ /* 0x002fe20002000000 */
[----:B------:R-:W-:Y:S01]  /*2aa0*/  FADD.FTZ R134, R134, -R141 ;  /* 0x8000008d86867221 */ /* 0x000fe20000010000 */
[----:B------:R1:W3:Y:S01]  /*2ab0*/  MUFU.EX2 R142, R152 ;  /* 0x00000098008e7308 */ /* 0x0002e20000000800 */
[C---:B--2---:R-:W-:Y:S01]  /*2ac0*/  FSEL R155, R144.reuse, -INF , P5 ;  /* 0xff800000909b7808 */ /* 0x044fe20002800000 */
[--C-:B------:R-:W-:Y:S01]  /*2ad0*/  FFMA.FTZ R151, R151, UR4, -R13.reuse ;  /* 0x0000000497977c23 */ /* 0x100fe2000801080d */
[----:B------:R-:W-:Y:S01]  /*2ae0*/  FFMA.FTZ R153, R153, UR4, -R13 ;  /* 0x0000000499997c23 */ /* 0x000fe2000801080d */
[----:B------:R-:W-:Y:S01]  /*2af0*/  FADD.FTZ R135, R135, -R141 ;  /* 0x8000008d87877221 */ /* 0x000fe20000010000 */
[----:B------:R-:W-:Y:S01]  /*2b00*/  FFMA.FTZ R21, -R21, R21, 1 ;  /* 0x3f80000015157423 */ /* 0x000fe20000010115 */
[----:B------:R-:W-:Y:S01]  /*2b10*/  FFMA.FTZ R155, R155, UR4, -R13 ;  /* 0x000000049b9b7c23 */ /* 0x000fe2000801080d */
[----:B------:R-:W-:Y:S01]  /*2b20*/  FFMA.FTZ R145, -R145, R145, 1 ;  /* 0x3f80000091917423 */ /* 0x000fe20000010191 */
[----:B------:R-:W2:Y:S01]  /*2b30*/  MUFU.EX2 R154, R154 ;  /* 0x0000009a009a7308 */ /* 0x000ea20000000800 */
[----:B-1----:R-:W-:Y:S01]  /*2b40*/  FSEL R152, R23, -INF , P3 ;  /* 0xff80000017987808 */ /* 0x002fe20001800000 */
[----:B------:R-:W-:Y:S01]  /*2b50*/  FFMA.FTZ R139, -R139, R139, 1 ;  /* 0x3f8000008b8b7423 */ /* 0x000fe2000001018b */
[----:B------:R-:W-:Y:S01]  /*2b60*/  FFMA.FTZ R144, -R144, R144, 1 ;  /* 0x3f80000090907423 */ /* 0x000fe20000010190 */
[----:B------:R-:W-:-:S02]  /*2b70*/  UMOV UR7, 0x80000020 ;  /* 0x8000002000077882 */ /* 0x000fc40000000000 */
[----:B------:R-:W-:Y:S01]  /*2b80*/  FFMA.FTZ R152, R152, UR4, -R13 ;  /* 0x0000000498987c23 */ /* 0x000fe2000801080d */
[----:B------:R-:W-:Y:S01]  /*2b90*/  USHF.R.U32.HI UR4, URZ, 0x4, UR37 ;  /* 0x000000043f047899 */ /* 0x000fe20008011625 */
[----:B------:R-:W1:Y:S01]  /*2ba0*/  MUFU.EX2 R138, R138 ;  /* 0x0000008a008a7308 */ /* 0x000e620000000800 */
[----:B---3--:R-:W-:Y:S02]  /*2bb0*/  FMUL.FTZ R143, R142, R132 ;  /* 0x000000848e8f7220 */ /* 0x008fe40000410000 */
[----:B------:R-:W-:-:S04]  /*2bc0*/  ULOP3.LUT UR4, UR4, 0x3fff, URZ, 0xc0, !UPT ;  /* 0x00003fff04047892 */ /* 0x000fc8000f8ec03f */
[----:B------:R-:W-:Y:S01]  /*2bd0*/  ULOP3.LUT UR9, UR4, 0x1000000, URZ, 0xfc, !UPT ;  /* 0x0100000004097892 */ /* 0x000fe2000f8efc3f */
[----:B------:R-:W3:Y:S01]  /*2be0*/  MUFU.EX2 R149, R149 ;  /* 0x0000009500957308 */ /* 0x000ee20000000800 */
[----:B--2---:R-:W-:Y:S01]  /*2bf0*/  FMUL.FTZ R132, R154, R133 ;  /* 0x000000859a847220 */ /* 0x004fe20000410000 */
[----:B------:R-:W-:Y:S01]  /*2c00*/  FMUL.FTZ R133, R140, R143 ;  /* 0x0000008f8c857220 */ /* 0x000fe20000410000 */
[----:B------:R-:W-:Y:S02]  /*2c10*/  UMOV UR4, UR8 ;  /* 0x0000000800047c82 */ /* 0x000fe40008000000 */
[----:B------:R-:W-:Y:S01]  /*2c20*/  FMUL.FTZ R132, R145, R132 ;  /* 0x0000008491847220 */ /* 0x000fe20000410000 */
[----:B------:R-:W-:Y:S02]  /*2c30*/  UMOV UR6, UR9 ;  /* 0x0000000900067c82 */ /* 0x000fe40008000000 */
[----:B------:R-:W-:Y:S01]  /*2c40*/  MUFU.EX2 R148, R148 ;  /* 0x0000009400947308 */ /* 0x000fe20000000800 */
[----:B-1----:R-:W-:-:S04]  /*2c50*/  FMUL.FTZ R129, R138, R129 ;  /* 0x000000818a817220 */ /* 0x002fc80000410000 */
[----:B------:R-:W-:Y:S01]  /*2c60*/  FMUL.FTZ R129, R12, R129 ;  /* 0x000000810c817220 */ /* 0x000fe20000410000 */
[----:B------:R-:W-:Y:S02]  /*2c70*/  F2FP.BF16.F32.PACK_AB R12, R147, R146 ;  /* 0x00000092930c723e */ /* 0x000fe400000010ff */
[----:B------:R-:W1:Y:S01]  /*2c80*/  MUFU.EX2 R150, R150 ;  /* 0x0000009600967308 */ /* 0x000e620000000800 */
[----:B---3--:R-:W-:Y:S01]  /*2c90*/  F2FP.BF16.F32.PACK_AB R13, R149, R137 ;  /* 0x00000089950d723e */ /* 0x008fe200000010ff */
[----:B------:R-:W-:Y:S01]  /*2ca0*/  FMUL.FTZ R137, R137, R122 ;  /* 0x0000007a89897220 */ /* 0x000fe20000410000 */
[----:B------:R-:W-:Y:S01]  /*2cb0*/  FFMA.FTZ R122, -R19, R19, 1 ;  /* 0x3f800000137a7423 */ /* 0x000fe20000010113 */
[----:B------:R-:W-:Y:S01]  /*2cc0*/  FFMA.FTZ R19, -R20, R20, 1 ;  /* 0x3f80000014137423 */ /* 0x000fe20000010114 */
[----:B------:R-:W-:Y:S01]  /*2cd0*/  F2FP.BF16.F32.PACK_AB R20, R129, R128 ;  /* 0x000000808114723e */ /* 0x000fe200000010ff */
[----:B------:R-:W-:Y:S02]  /*2ce0*/  FMUL.FTZ R18, R18, R137 ;  /* 0x0000008912127220 */ /* 0x000fe40000410000 */
[----:B------:R-:W2:Y:S08]  /*2cf0*/  MUFU.EX2 R151, R151 ;  /* 0x0000009700977308 */ /* 0x000eb00000000800 */
[----:B------:R-:W3:Y:S01]  /*2d00*/  MUFU.EX2 R152, R152 ;  /* 0x0000009800987308 */ /* 0x000ee20000000800 */
[C---:B-1----:R-:W-:Y:S01]  /*2d10*/  F2FP.BF16.F32.PACK_AB R15, R150.reuse, R148 ;  /* 0x00000094960f723e */ /* 0x042fe200000010ff */
[----:B------:R-:W-:Y:S01]  /*2d20*/  BAR.SYNC.DEFER_BLOCKING 0x9, 0x180 ;  /* 0x0246000000007b1d */ /* 0x000fe20000010000 */
[----:B------:R-:W-:-:S04]  /*2d30*/  FMUL.FTZ R150, R150, R127 ;  /* 0x0000007f96967220 */ /* 0x000fc80000410000 */
[----:B------:R-:W-:Y:S01]  /*2d40*/  FMUL.FTZ R21, R21, R150 ;  /* 0x0000009615157220 */ /* 0x000fe20000410000 */
[----:B------:R-:W1:Y:S01]  /*2d50*/  MUFU.EX2 R153, R153 ;  /* 0x0000009900997308 */ /* 0x000e620000000800 */
[----:B--2---:R-:W-:-:S07]  /*2d60*/  FMUL.FTZ R130, R151, R130 ;  /* 0x0000008297827220 */ /* 0x004fce0000410000 */
[----:B------:R-:W2:Y:S01]  /*2d70*/  MUFU.EX2 R140, R155 ;  /* 0x0000009b008c7308 */ /* 0x000ea20000000800 */
[----:B---3--:R-:W-:Y:S01]  /*2d80*/  FMUL.FTZ R131, R152, R131 ;  /* 0x0000008398837220 */ /* 0x008fe20000410000 */
[----:B-1----:R-:W-:Y:S01]  /*2d90*/  FMUL.FTZ R134, R153, R134 ;  /* 0x0000008699867220 */ /* 0x002fe20000410000 */
[----:B------:R1:W-:Y:S01]  /*2da0*/  STSM.16.M88.4 [R9+0x30400], R12 ;  /* 0x0304000c09007844 */ /* 0x0003e20000000200 */
[----:B--2---:R-:W-:-:S04]  /*2db0*/  FMUL.FTZ R135, R140, R135 ;  /* 0x000000878c877220 */ /* 0x004fc80000410000 */
[----:B------:R-:W-:Y:S01]  /*2dc0*/  FMUL.FTZ R144, R144, R135 ;  /* 0x0000008790907220 */ /* 0x000fe20000410000 */
[--C-:B-1----:R-:W-:Y:S01]  /*2dd0*/  FADD.FTZ R12, R123, -R141.reuse ;  /* 0x8000008d7b0c7221 */ /* 0x102fe20000010000 */
        /* <DEDUP_REMOVED lines=18> */
[----:B--2---:R-:W2:Y:S01]  /*2f00*/  FENCE.VIEW.ASYNC.S ;  /* 0x00000000000073c6 */ /* 0x004ea20000000000 */
[----:B-1----:R-:W-:Y:S01]  /*2f10*/  FFMA.FTZ R12, -R23, R23, 1 ;  /* 0x3f800000170c7423 */ /* 0x002fe20000010117 */
[----:B------:R-:W-:Y:S01]  /*2f20*/  FMUL.FTZ R23, R139, R134 ;  /* 0x000000868b177220 */ /* 0x000fe20000410000 */
[----:B------:R-:W-:-:S02]  /*2f30*/  F2FP.BF16.F32.PACK_AB R14, R125, R124 ;  /* 0x0000007c7d0e723e */ /* 0x000fc400000010ff */
[----:B------:R-:W-:Y:S01]  /*2f40*/  FMUL.FTZ R122, R12, R131 ;  /* 0x000000830c7a7220 */ /* 0x000fe20000410000 */
[----:B------:R-:W-:Y:S02]  /*2f50*/  F2FP.BF16.F32.PACK_AB R12, R121, R120 ;  /* 0x00000078790c723e */ /* 0x000fe400000010ff */
[----:B------:R-:W-:Y:S02]  /*2f60*/  F2FP.BF16.F32.PACK_AB R13, R149, R18 ;  /* 0x00000012950d723e */ /* 0x000fe400000010ff */
[----:B------:R-:W-:Y:S02]  /*2f70*/  F2FP.BF16.F32.PACK_AB R15, R21, R148 ;  /* 0x00000094150f723e */ /* 0x000fe400000010ff */
        /* <DEDUP_REMOVED lines=85> */
.L_x_379:
        /* <DEDUP_REMOVED lines=62> */
.L_x_380:
        /* <DEDUP_REMOVED lines=12> */
.L_x_370:
[----:B--2---:R-:W2:Y:S01]  /*3970*/  LDC R10, c[0x0][0x850] ;  /* 0x00021400ff0a7b82 */ /* 0x004ea20000000800 */
[----:B------:R-:W4:Y:S01]  /*3980*/  S2R R9, SR_CTAID.Y ;  /* 0x0000000000097919 */ /* 0x000f220000002600 */
[----:B------:R-:W-:Y:S01]  /*3990*/  ULDC.64 UR4, c[0x0][0x818] ;  /* 0x0002060000047ab9 */ /* 0x000fe20000000a00 */
[----:B------:R-:W-:Y:S01]  /*39a0*/  ULDC.64 UR6, c[0x0][0x840] ;  /* 0x0002100000067ab9 */ /* 0x000fe20000000a00 */
[----:B-1----:R-:W-:Y:S01]  /*39b0*/  IMAD R16, R16, 0x1800, R17 ;  /* 0x0000180010107824 */ /* 0x002fe200078e0211 */
[----:B------:R-:W1:Y:S01]  /*39c0*/  S2R R8, SR_CTAID.X ;  /* 0x0000000000087919 */ /* 0x000e620000002500 */
[----:B------:R-:W5:Y:S03]  /*39d0*/  S2R R7, SR_CTAID.Z ;  /* 0x0000000000077919 */ /* 0x000f660000002700 */
[----:B------:R-:W-:Y:S02]  /*39e0*/  LEA R16, R16, UR36, 0x2 ;  /* 0x0000002410107c11 */ /* 0x000fe4000f8e10ff */
[----:B--2---:R-:W-:Y:S01]  /*39f0*/  ISETP.NE.AND P0, PT, R10, 0x1, PT ;  /* 0x000000010a00780c */ /* 0x004fe20003f05270 */
[----:B----4-:R-:W-:-:S12]  /*3a00*/  IMAD.MOV.U32 R6, RZ, RZ, R9 ;  /* 0x000000ffff067224 */ /* 0x010fd800078e0009 */
[----:B------:R-:W2:Y:S01]  /*3a10*/  @P0 LDC R0, c[0x0][0x854] ;  /* 0x00021500ff000b82 */ /* 0x000ea20000000800 */
[----:B-1----:R-:W-:-:S05]  /*3a20*/  IMAD R4, R8, 0x4800, RZ ;  /* 0x0000480008047824 */ /* 0x002fca00078e02ff */
[----:B------:R-:W-:Y:S02]  /*3a30*/  SHF.R.S32.HI R5, RZ, 0x1f, R4 ;  /* 0x0000001fff057819 */ /* 0x000fe40000011404 */
[----:B---3--:R-:W1:Y:S01]  /*3a40*/  @P0 LDC R3, c[0x0][0x858] ;  /* 0x00021600ff030b82 */ /* 0x008e620000000800 */
[----:B--2---:R-:W-:-:S05]  /*3a50*/  @P0 IMAD.HI.U32 R0, R9, R0, RZ ;  /* 0x0000000009000227 */ /* 0x004fca00078e00ff */
[----:B-1----:R-:W-:-:S04]  /*3a60*/  @P0 SHF.R.U32.HI R6, RZ, R3, R0 ;  /* 0x00000003ff060219 */ /* 0x002fc80000011600 */
[----:B------:R-:W-:Y:S01]  /*3a70*/  SHF.R.S32.HI R0, RZ, 0x1f, R6 ;  /* 0x0000001fff007819 */ /* 0x000fe20000011406 */
[----:B------:R-:W-:-:S04]  /*3a80*/  IMAD.WIDE.U32 R2, R6, UR4, R4 ;  /* 0x0000000406027c25 */ /* 0x000fc8000f8e0004 */
[C---:B------:R-:W-:Y:S02]  /*3a90*/  IMAD R11, R0.reuse, UR4, RZ ;  /* 0x00000004000b7c24 */ /* 0x040fe4000f8e02ff */
[----:B------:R-:W-:Y:S02]  /*3aa0*/  IMAD R15, R0, UR6, RZ ;  /* 0x00000006000f7c24 */ /* 0x000fe4000f8e02ff */
[C---:B------:R-:W-:Y:S01]  /*3ab0*/  IMAD R13, R6.reuse, UR5, R11 ;  /* 0x00000005060d7c24 */ /* 0x040fe2000f8e020b */
[----:B-----5:R-:W-:Y:S01]  /*3ac0*/  SHF.R.S32.HI R11, RZ, 0x1f, R7 ;  /* 0x0000001fff0b7819 */ /* 0x020fe20000011407 */
[----:B------:R-:W-:Y:S01]  /*3ad0*/  ULDC.64 UR4, c[0x0][0x820] ;  /* 0x0002080000047ab9 */ /* 0x000fe20000000a00 */
[----:B------:R-:W-:-:S04]  /*3ae0*/  IMAD.WIDE.U32 R4, R6, UR6, R4 ;  /* 0x0000000606047c25 */ /* 0x000fc8000f8e0004 */
[----:B------:R-:W-:Y:S02]  /*3af0*/  IMAD R12, R11, UR4, RZ ;  /* 0x000000040b0c7c24 */ /* 0x000fe4000f8e02ff */
[----:B------:R-:W-:Y:S01]  /*3b00*/  IMAD R15, R6, UR7, R15 ;  /* 0x00000007060f7c24 */ /* 0x000fe2000f8e020f */
[----:B------:R-:W-:Y:S01]  /*3b10*/  ULDC.64 UR6, c[0x0][0x848] ;  /* 0x0002120000067ab9 */ /* 0x000fe20000000a00 */
[----:B------:R-:W-:Y:S02]  /*3b20*/  IMAD.IADD R3, R3, 0x1, R13 ;  /* 0x0000000103037824 */ /* 0x000fe400078e020d */
[----:B------:R-:W-:Y:S02]  /*3b30*/  IMAD R18, R11, UR6, RZ ;  /* 0x000000060b127c24 */ /* 0x000fe4000f8e02ff */
[----:B------:R-:W-:Y:S02]  /*3b40*/  IMAD R11, R7, UR5, R12 ;  /* 0x00000005070b7c24 */ /* 0x000fe4000f8e020c */
[----:B------:R-:W1:Y:S01]  /*3b50*/  S2R R12, SR_TID.X ;  /* 0x00000000000c7919 */ /* 0x000e620000002100 */
[----:B------:R-:W-:-:S02]  /*3b60*/  IMAD.IADD R15, R5, 0x1, R15 ;  /* 0x00000001050f7824 */ /* 0x000fc400078e020f */
[----:B------:R-:W-:Y:S02]  /*3b70*/  IMAD.MOV.U32 R14, RZ, RZ, R4 ;  /* 0x000000ffff0e7224 */ /* 0x000fe400078e0004 */
[----:B------:R-:W-:Y:S01]  /*3b80*/  IMAD.WIDE.U32 R4, R7, UR4, R2 ;  /* 0x0000000407047c25 */ /* 0x000fe2000f8e0002 */
[----:B------:R-:W-:-:S03]  /*3b90*/  ULDC UR4, c[0x0][0x740] ;  /* 0x0001d00000047ab9 */ /* 0x000fc60000000800 */
[----:B------:R-:W-:Y:S01]  /*3ba0*/  FMUL.FTZ R72, R72, UR4 ;  /* 0x0000000448487c20 */ /* 0x000fe20008410000 */
[----:B------:R-:W-:Y:S02]  /*3bb0*/  IMAD R13, R7, UR7, R18 ;  /* 0x00000007070d7c24 */ /* 0x000fe4000f8e0212 */
        /* <DEDUP_REMOVED lines=52> */
[----:B-1----:R-:W-:-:S05]  /*3f00*/  ISETP.NE.AND P1, PT, R12, 0x80, PT ;  /* 0x000000800c00780c */ /* 0x002fca0003f25270 */
[----:B------:R-:W-:Y:S02]  /*3f10*/  ULDC UR4, c[0x0][0x870] ;  /* 0x00021c0000047ab9 */ /* 0x000fe40000000800 */
[----:B------:R-:W1:Y:S01]  /*3f20*/  LDC.64 R18, c[0x0][0x800] ;  /* 0x00020000ff127b82 */ /* 0x000e620000000a00 */
[----:B------:R-:W-:Y:S01]  /*3f30*/  IMAD R8, R8, UR4, RZ ;  /* 0x0000000408087c24 */ /* 0x000fe2000f8e02ff */
[----:B------:R-:W-:Y:S01]  /*3f40*/  ULDC UR4, c[0x0][0x80c] ;  /* 0x0002030000047ab9 */ /* 0x000fe20000000800 */
[----:B------:R-:W-:Y:S01]  /*3f50*/  BSSY B0, `(.L_x_382) ;  /* 0x0000023000007945 */ /* 0x000fe20003800000 */
[----:B------:R-:W-:Y:S02]  /*3f60*/  IMAD R7, R7, UR4, RZ ;  /* 0x0000000407077c24 */ /* 0x000fe4000f8e02ff */
[----:B------:R-:W-:Y:S01]  /*3f70*/  IMAD R8, R8, UR4, RZ ;  /* 0x0000000408087c24 */ /* 0x000fe2000f8e02ff */
[----:B------:R-:W-:Y:S01]  /*3f80*/  ULDC.64 UR4, c[0x0][0x868] ;  /* 0x00021a0000047ab9 */ /* 0x000fe20000000a00 */
[----:B------:R-:W2:Y:S01]  /*3f90*/  LDC.64 R20, c[0x0][0x828] ;  /* 0x00020a00ff147b82 */ /* 0x000ea20000000a00 */
[----:B------:R-:W-:-:S02]  /*3fa0*/  SHF.R.S32.HI R11, RZ, 0x1f, R7 ;  /* 0x0000001fff0b7819 */ /* 0x000fc40000011407 */
[----:B------:R-:W-:Y:S02]  /*3fb0*/  IADD3 R7, P0, P2, R8, R7, R6 ;  /* 0x0000000708077210 */ /* 0x000fe40007a1e006 */
[----:B------:R-:W-:Y:S01]  /*3fc0*/  SHF.R.S32.HI R8, RZ, 0x1f, R8 ;  /* 0x0000001fff087819 */ /* 0x000fe20000011408 */
[----:B------:R3:W-:Y:S03]  /*3fd0*/  STS.128 [R16], R24 ;  /* 0x0000001810007388 */ /* 0x0007e60000000c00 */
[----:B------:R-:W-:Y:S01]  /*3fe0*/  IADD3.X R8, R8, R11, R0, P0, P2 ;  /* 0x0000000b08087210 */ /* 0x000fe200007e4400 */
[C---:B------:R-:W-:Y:S01]  /*3ff0*/  IMAD.SHL.U32 R11, R7.reuse, 0x4, RZ ;  /* 0x00000004070b7824 */ /* 0x040fe200078e00ff */
[----:B------:R3:W-:Y:S02]  /*4000*/  STS.128 [R16+0x800], R28 ;  /* 0x0008001c10007388 */ /* 0x0007e40000000c00 */
[----:B------:R-:W-:Y:S01]  /*4010*/  SHF.L.U64.HI R8, R7, 0x2, R8 ;  /* 0x0000000207087819 */ /* 0x000fe20000010208 */
[----:B------:R-:W-:Y:S01]  /*4020*/  IMAD.MOV R0, RZ, RZ, -R6 ;  /* 0x000000ffff007224 */ /* 0x000fe200078e0a06 */
[----:B------:R-:W-:Y:S01]  /*4030*/  IADD3 R12, P0, R11, UR4, RZ ;  /* 0x000000040b0c7c10 */ /* 0x000fe2000ff1e0ff */
[----:B------:R3:W-:Y:S01]  /*4040*/  STS.128 [R16+0x1000], R32 ;  /* 0x0010002010007388 */ /* 0x0007e20000000c00 */
[----:B-1----:R-:W-:Y:S01]  /*4050*/  LEA R18, P2, R4, R18, 0x2 ;  /* 0x0000001204127211 */ /* 0x002fe200078410ff */
[----:B------:R-:W-:Y:S01]  /*4060*/  IMAD R9, R10, R0, R9 ;  /* 0x000000000a097224 */ /* 0x000fe200078e0209 */
[----:B------:R-:W-:Y:S01]  /*4070*/  IADD3.X R13, R8, UR5, RZ, P0, !PT ;  /* 0x00000005080d7c10 */ /* 0x000fe200087fe4ff */
[----:B------:R3:W-:Y:S01]  /*4080*/  STS.128 [R16+0x1800], R36 ;  /* 0x0018002410007388 */ /* 0x0007e20000000c00 */
[----:B--2---:R-:W-:-:S03]  /*4090*/  LEA R20, P3, R2, R20, 0x2 ;  /* 0x0000001402147211 */ /* 0x004fc600078610ff */
        /* <DEDUP_REMOVED lines=8> */
[----:B------:R-:W-:Y:S05]  /*4120*/  @P1 BRA `(.L_x_383) ;  /* 0x0000000000141947 */ /* 0x000fea0003800000 */
.L_x_384:
[----:B------:R-:W2:Y:S04]  /*4130*/  LDG.E.STRONG.GPU R0, desc[UR38][R12.64] ;  /* 0x000000260c007981 */ /* 0x000ea8000c1ef900 */
[----:B--2---:R-:W-:Y:S01]  /*4140*/  CCTL.IVALL ;  /* 0x00000000ff00798f */ /* 0x004fe20002000000 */
[----:B------:R-:W-:Y:S05]  /*4150*/  YIELD ;  /* 0x0000000000007946 */ /* 0x000fea0003800000 */
[----:B------:R-:W-:-:S13]  /*4160*/  ISETP.NE.AND P0, PT, R0, R9, PT ;  /* 0x000000090000720c */ /* 0x000fda0003f05270 */
[----:B------:R-:W-:Y:S05]  /*4170*/  @P0 BRA `(.L_x_384) ;  /* 0xfffffffc00ec0947 */ /* 0x000fea000383ffff */
.L_x_383:
[----:B------:R-:W-:Y:S05]  /*4180*/  BSYNC B0 ;  /* 0x0000000000007941 */ /* 0x000fea0003800000 */
.L_x_382:
[----:B------:R-:W-:Y:S01]  /*4190*/  UMOV UR4, 0xffffffff ;  /* 0xffffffff00047882 */ /* 0x000fe20000000000 */
[----:B------:R-:W-:Y:S02]  /*41a0*/  LEA.HI.X R19, R4, R19, R15, 0x2, P2 ;  /* 0x0000001304137211 */ /* 0x000fe400010f140f */
[----:B------:R-:W-:Y:S01]  /*41b0*/  LEA.HI.X R14, R2, R21, R14, 0x2, P3 ;  /* 0x00000015020e7211 */ /* 0x000fe200018f140e */
[----:B------:R-:W-:Y:S06]  /*41c0*/  BRA.DIV UR4, `(.L_x_385) ;  /* 0x00000042042c7947 */ /* 0x000fec000b800000 */
[----:B------:R-:W-:Y:S01]  /*41d0*/  NOP ;  /* 0x0000000000007918 */ /* 0x000fe20000000000 */
.L_x_478:
[----:B------:R-:W-:Y:S01]  /*41e0*/  @!PT LDS RZ, [RZ] ;  /* 0x00000000fffff984 */ /* 0x000fe20000000800 */
[----:B------:R-:W-:Y:S01]  /*41f0*/  @!PT LDS RZ, [RZ] ;  /* 0x00000000fffff984 */ /* 0x000fe20000000800 */
[----:B------:R-:W-:Y:S01]  /*4200*/  @!PT LDS RZ, [RZ] ;  /* 0x00000000fffff984 */ /* 0x000fe20000000800 */
[----:B------:R-:W-:Y:S01]  /*4210*/  @!PT LDS RZ, [RZ] ;  /* 0x00000000fffff984 */ /* 0x000fe20000000800 */
[----:B------:R1:W-:Y:S06]  /*4220*/  MEMBAR.ALL.CTA ;  /* 0x0000000000007992 */ /* 0x0003ec0000008000 */
[----:B-1----:R-:W1:Y:S01]  /*4230*/  FENCE.VIEW.ASYNC.S ;  /* 0x00000000000073c6 */ /* 0x002e620000000000 */
[----:B------:R-:W-:Y:S05]  /*4240*/  WARPSYNC.ALL ;  /* 0x0000000000007948 */ /* 0x000fea0003800000 */
[----:B------:R-:W-:Y:S01]  /*4250*/  BSSY B0, `(.L_x_386) ;  /* 0x0000010000007945 */ /* 0x000fe20003800000 */
        /* <DEDUP_REMOVED lines=8> */
.L_x_388:
[----:B------:R-:W-:Y:S01]  /*42e0*/  @P0 ELECT P2, URZ, PT ;  /* 0x00000000003f082f */ /* 0x000fe20003840000 */
[----:B------:R1:W-:-:S12]  /*42f0*/  UBLKRED.G.S.ADD.F32.RN [UR4], [UR36], UR6, desc[UR8] ;  /* 0x00000804240073bb */ /* 0x0003d800080a1406 */
[----:B------:R-:W-:Y:S02]  /*4300*/  @P2 PLOP3.LUT P0, PT, P2, PT, PT, 0x8, 0x0 ;  /* 0x000000000000281c */ /* 0x000fe4000170e170 */
[----:B------:R-:W-:-:S11]  /*4310*/  PLOP3.LUT P2, PT, PT, PT, PT, 0x8, 0x0 ;  /* 0x000000000000781c */ /* 0x000fd60003f4e170 */
[----:B-1----:R-:W-:Y:S05]  /*4320*/  @P0 BRA.U.ANY `(.L_x_388) ;  /* 0xfffffffd00ec0947 */ /* 0x002fea000393ffff */
[----:B------:R0:W-:Y:S01]  /*4330*/  UTMACMDFLUSH ;  /* 0x00000000000079b7 */ /* 0x0001e20000000000 */
[----:B------:R-:W-:-:S04]  /*4340*/  DEPBAR.LE SB0, 0x0 ;  /* 0x000080000000791a */ /* 0x000fc80000000000 */
.L_x_387:
[----:B------:R-:W-:Y:S05]  /*4350*/  BSYNC B0 ;  /* 0x0000000000007941 */ /* 0x000fea0003800000 */
.L_x_386:
        /* <DEDUP_REMOVED lines=12> */
[----:B------:R-:W-:-:S05]  /*4420*/  IMAD.MOV.U32 R3, RZ, RZ, 0x1 ;  /* 0x00000001ff037424 */ /* 0x000fca00078e00ff */
[----:B------:R1:W-:Y:S02]  /*4430*/  REDG.E.ADD.S32.STRONG.GPU desc[UR38][R12.64], R3 ;  /* 0x000000030c00798e */ /* 0x0003e4000c10e3a6 */
.L_x_390:
[----:B------:R-:W-:Y:S05]  /*4440*/  BSYNC B0 ;  /* 0x0000000000007941 */ /* 0x000fea0003800000 */
.L_x_389:
[----:B------:R-:W-:Y:S06]  /*4450*/  BAR.SYNC.DEFER_BLOCKING 0x1, 0x180 ;  /* 0x0046000000007b1d */ /* 0x000fec0000010000 */
[----:B------:R-:W-:Y:S01]  /*4460*/  ULDC.64 UR4, c[0x0][0x860] ;  /* 0x0002180000047ab9 */ /* 0x000fe20000000a00 */
[----:B------:R-:W-:Y:S01]  /*4470*/  BSSY B0, `(.L_x_391) ;  /* 0x0000015000007945 */ /* 0x000fe20003800000 */
[----:B------:R-:W-:-:S04]  /*4480*/  IADD3 R2, P0, R11, UR4, RZ ;  /* 0x000000040b027c10 */ /* 0x000fc8000ff1e0ff */
[----:B-1----:R-:W-:Y:S01]  /*4490*/  IADD3.X R3, R8, UR5, RZ, P0, !PT ;  /* 0x0000000508037c10 */ /* 0x002fe200087fe4ff */
        /* <DEDUP_REMOVED lines=13> */
.L_x_393:
[----:B------:R-:W2:Y:S04]  /*4570*/  LDG.E.STRONG.GPU R0, desc[UR38][R2.64] ;  /* 0x0000002602007981 */ /* 0x000ea8000c1ef900 */
[----:B--2---:R-:W-:Y:S01]  /*4580*/  CCTL.IVALL ;  /* 0x00000000ff00798f */ /* 0x004fe20002000000 */
[----:B------:R-:W-:Y:S05]  /*4590*/  YIELD ;  /* 0x0000000000007946 */ /* 0x000fea0003800000 */
[----:B------:R-:W-:-:S13]  /*45a0*/  ISETP.NE.AND P0, PT, R0, R9, PT ;  /* 0x000000090000720c */ /* 0x000fda0003f05270 */
[----:B------:R-:W-:Y:S05]  /*45b0*/  @P0 BRA `(.L_x_393) ;  /* 0xfffffffc00ec0947 */ /* 0x000fea000383ffff */
.L_x_392:
[----:B------:R-:W-:Y:S05]  /*45c0*/  BSYNC B0 ;  /* 0x0000000000007941 */ /* 0x000fea0003800000 */
.L_x_391:
[----:B------:R-:W-:-:S03]  /*45d0*/  UMOV UR4, 0xffffffff ;  /* 0xffffffff00047882 */ /* 0x000fc60000000000 */
[----:B------:R-:W-:Y:S05]  /*45e0*/  BRA.DIV UR4, `(.L_x_394) ;  /* 0x0000003e04407947 */ /* 0x000fea000b800000 */
[----:B------:R-:W-:Y:S01]  /*45f0*/  NOP ;  /* 0x0000000000007918 */ /* 0x000fe20000000000 */
.L_x_481:
[----:B------:R-:W-:Y:S01]  /*4600*/  @!PT LDS RZ, [RZ] ;  /* 0x00000000fffff984 */ /* 0x000fe20000000800 */
[----:B------:R-:W-:Y:S01]  /*4610*/  @!PT LDS RZ, [RZ] ;  /* 0x00000000fffff984 */ /* 0x000fe20000000800 */
[----:B------:R-:W-:Y:S01]  /*4620*/  @!PT LDS RZ, [RZ] ;  /* 0x00000000fffff984 */ /* 0x000fe20000000800 */
[----:B------:R-:W-:Y:S01]  /*4630*/  @!PT LDS RZ, [RZ] ;  /* 0x00000000fffff984 */ /* 0x000fe20000000800 */
[----:B------:R2:W-:Y:S06]  /*4640*/  MEMBAR.ALL.CTA ;  /* 0x0000000000007992 */ /* 0x0005ec0000008000 */
[----:B--2---:R-:W2:Y:S01]  /*4650*/  FENCE.VIEW.ASYNC.S ;  /* 0x00000000000073c6 */ /* 0x004ea20000000000 */
[----:B------:R-:W-:Y:S05]  /*4660*/  WARPSYNC.ALL ;  /* 0x0000000000007948 */ /* 0x000fea0003800000 */
[----:B------:R-:W-:Y:S01]  /*4670*/  BSSY B0, `(.L_x_395) ;  /* 0x0000010000007945 */ /* 0x000fe20003800000 */
[----:B--2---:R-:W-:Y:S06]  /*4680*/  BAR.SYNC.DEFER_BLOCKING 0x1, 0x180 ;  /* 0x0046000000007b1d */ /* 0x004fec0000010000 */
[----:B------:R-:W-:Y:S05]  /*4690*/  @P1 BRA `(.L_x_396) ;  /* 0x0000000000341947 */ /* 0x000fea0003800000 */
[----:B------:R-:W-:Y:S01]  /*46a0*/  R2UR UR4, R18 ;  /* 0x00000000120472ca */ /* 0x000fe200000e0000 */
[----:B------:R-:W-:Y:S01]  /*46b0*/  UMOV UR6, 0x1200 ;  /* 0x0000120000067882 */ /* 0x000fe20000000000 */
[----:B------:R-:W-:Y:S01]  /*46c0*/  R2UR UR5, R19 ;  /* 0x00000000130572ca */ /* 0x000fe200000e0000 */
[----:B------:R-:W-:Y:S01]  /*46d0*/  UMOV UR8, 0x0 ;  /* 0x0000000000087882 */ /* 0x000fe20000000000 */
[----:B------:R-:W-:Y:S01]  /*46e0*/  PLOP3.LUT P0, PT, PT, PT, PT, 0x80, 0x0 ;  /* 0x000000000000781c */ /* 0x000fe20003f0f070 */
[----:B------:R-:W-:-:S12]  /*46f0*/  UMOV UR9, 0x14f00000 ;  /* 0x14f0000000097882 */ /* 0x000fd80000000000 */
.L_x_397:
[----:B------:R-:W-:Y:S01]  /*4700*/  @P0 ELECT P2, URZ, PT ;  /* 0x00000000003f082f */ /* 0x000fe20003840000 */
[----:B------:R2:W-:-:S12]  /*4710*/  UBLKRED.G.S.ADD.F32.RN [UR4], [UR36], UR6, desc[UR8] ;  /* 0x00000804240073bb */ /* 0x0005d800080a1406 */
[----:B------:R-:W-:Y:S02]  /*4720*/  @P2 PLOP3.LUT P0, PT, P2, PT, PT, 0x8, 0x0 ;  /* 0x000000000000281c */ /* 0x000fe4000170e170 */
[----:B------:R-:W-:-:S11]  /*4730*/  PLOP3.LUT P2, PT, PT, PT, PT, 0x8, 0x0 ;  /* 0x000000000000781c */ /* 0x000fd60003f4e170 */
[----:B--2---:R-:W-:Y:S05]  /*4740*/  @P0 BRA.U.ANY `(.L_x_397) ;  /* 0xfffffffd00ec0947 */ /* 0x004fea000393ffff */
[----:B------:R0:W-:Y:S01]  /*4750*/  UTMACMDFLUSH ;  /* 0x00000000000079b7 */ /* 0x0001e20000000000 */
[----:B------:R-:W-:-:S04]  /*4760*/  DEPBAR.LE SB0, 0x0 ;  /* 0x000080000000791a */ /* 0x000fc80000000000 */
.L_x_396:
[----:B------:R-:W-:Y:S05]  /*4770*/  BSYNC B0 ;  /* 0x0000000000007941 */ /* 0x000fea0003800000 */
.L_x_395:
[----:B------:R-:W-:Y:S01]  /*4780*/  NOP ;  /* 0x0000000000007918 */ /* 0x000fe20000000000 */
[----:B------:R-:W-:Y:S05]  /*4790*/  @P1 BRA `(.L_x_362) ;  /* 0x00000038004c1947 */ /* 0x000fea0003800000 */
[----:B------:R-:W-:Y:S01]  /*47a0*/  IMAD.MOV.U32 R5, RZ, RZ, 0x1 ;  /* 0x00000001ff057424 */ /* 0x000fe200078e00ff */
        /* <DEDUP_REMOVED lines=8> */
[----:B012345:R-:W-:Y:S04]  /*4830*/  CCTL.IVALL ;  /* 0x00000000ff00798f */ /* 0x03ffe80002000000 */
[----:B------:R4:W-:Y:S01]  /*4840*/  REDG.E.ADD.S32.STRONG.GPU desc[UR38][R2.64], R5 ;  /* 0x000000050200798e */ /* 0x0009e2000c10e3a6 */
[----:B------:R-:W-:Y:S05]  /*4850*/  BRA `(.L_x_362) ;  /* 0x00000038001c7947 */ /* 0x000fea0003800000 */
.L_x_360:
        /* <DEDUP_REMOVED lines=20> */
[----:B------:R-:W-:Y:S02]  /*49a0*/  UIMAD UR6, UR10, UR8, URZ ;  /* 0x000000080a0672a4 */ /* 0x000fe4000f8e023f */
[----:B------:R-:W-:Y:S01]  /*49b0*/  USHF.R.S32.HI UR8, URZ, 0x1f, UR7 ;  /* 0x0000001f3f087899 */ /* 0x000fe20008011407 */
[----:B--2---:R-:W-:Y:S01]  /*49c0*/  ISETP.GE.AND P1, PT, R4, 0x1, PT ;  /* 0x000000010400780c */ /* 0x004fe20003f26270 */
[----:B------:R-:W-:Y:S02]  /*49d0*/  UIMAD UR6, UR11, UR9, UR6 ;  /* 0x000000090b0672a4 */ /* 0x000fe4000f8e0206 */
[----:B------:R-:W-:-:S02]  /*49e0*/  UIMAD UR9, UR7, UR13, URZ ;  /* 0x0000000d070972a4 */ /* 0x000fc4000f8e023f */
[----:B------:R-:W-:Y:S02]  /*49f0*/  UIADD3 UR5, UR5, UR6, URZ ;  /* 0x0000000605057290 */ /* 0x000fe4000fffe03f */
[----:B------:R-:W-:Y:S02]  /*4a00*/  UIMAD UR6, UR8, UR14, URZ ;  /* 0x0000000e080672a4 */ /* 0x000fe4000f8e023f */
[----:B------:R-:W-:Y:S02]  /*4a10*/  UIADD3 UR8, UP0, UR9, UR11, URZ ;  /* 0x0000000b09087290 */ /* 0x000fe4000ff1e03f */
[----:B------:R-:W-:Y:S02]  /*4a20*/  UIMAD UR12, UR7, UR15, UR6 ;  /* 0x0000000f070c72a4 */ /* 0x000fe4000f8e0206 */
[----:B------:R-:W-:Y:S02]  /*4a30*/  UIMAD.WIDE.U32 UR6, UR7, UR14, UR4 ;  /* 0x0000000e070672a5 */ /* 0x000fe4000f8e0004 */
[----:B------:R-:W-:Y:S01]  /*4a40*/  ULEA.HI.X.SX32 UR9, UR9, UR10, 0x1, UP0 ;  /* 0x0000000a09097291 */ /* 0x000fe200080f0e3f */
[----:B------:R-:W-:Y:S11]  /*4a50*/  @!P1 BRA `(.L_x_362) ;  /* 0x00000034009c9947 */ /* 0x000ff60003800000 */
        /* <DEDUP_REMOVED lines=9> */
[----:B------:R-:W-:-:S04]  /*4af0*/  LEA.HI R3, R3, R0, RZ, 0x6 ;  /* 0x0000000003037211 */ /* 0x000fc800078f30ff */
        /* <DEDUP_REMOVED lines=13> */
.L_x_432:
        /* <DEDUP_REMOVED lines=13> */
.L_x_402:
[----:B------:R-:W2:Y:S04]  /*4ca0*/  LDG.E.STRONG.GPU R6, desc[UR38][R2.64] ;  /* 0x0000002602067981 */ /* 0x000ea8000c1ef900 */
[----:B--2---:R-:W-:Y:S01]  /*4cb0*/  CCTL.IVALL ;  /* 0x00000000ff00798f */ /* 0x004fe20002000000 */
[----:B------:R-:W-:Y:S05]  /*4cc0*/  YIELD ;  /* 0x0000000000007946 */ /* 0x000fea0003800000 */
[----:B------:R-:W-:-:S13]  /*4cd0*/  ISETP.NE.AND P2, PT, R6, UR22, PT ;  /* 0x0000001606007c0c */ /* 0x000fda000bf45270 */
[----:B------:R-:W-:Y:S05]  /*4ce0*/  @P2 BRA `(.L_x_402) ;  /* 0xfffffffc00ec2947 */ /* 0x000fea000383ffff */
.L_x_401:
[----:B------:R-:W-:Y:S05]  /*4cf0*/  BSYNC B0 ;  /* 0x0000000000007941 */ /* 0x000fea0003800000 */
.L_x_400:
[----:B------:R-:W-:-:S03]  /*4d00*/  UMOV UR14, 0xffffffff ;  /* 0xffffffff000e7882 */ /* 0x000fc60000000000 */
[----:B------:R-:W-:Y:S05]  /*4d10*/  BRA.DIV UR14, `(.L_x_403) ;  /* 0x000000360e907947 */ /* 0x000fea000b800000 */
[----:B------:R-:W-:Y:S01]  /*4d20*/  NOP ;  /* 0x0000000000007918 */ /* 0x000fe20000000000 */
.L_x_484:
        /* <DEDUP_REMOVED lines=19> */
.L_x_405:
[----:B------:R-:W-:Y:S05]  /*4e60*/  BSYNC B0 ;  /* 0x0000000000007941 */ /* 0x000fea0003800000 */
.L_x_404:
        /* <DEDUP_REMOVED lines=14> */
.L_x_407:
[----:B------:R-:W-:Y:S05]  /*4f50*/  BSYNC B0 ;  /* 0x0000000000007941 */ /* 0x000fea0003800000 */
.L_x_406:
        /* <DEDUP_REMOVED lines=15> */
.L_x_409:
[----:B------:R-:W-:Y:S05]  /*5050*/  BSYNC B0 ;  /* 0x0000000000007941 */ /* 0x000fea0003800000 */
.L_x_408:
[----:B------:R-:W-:Y:S06]  /*5060*/  BAR.ARV 0xa, 0xa0 ;  /* 0x0282800000007b1d */ /* 0x000fec0000002000 */
[----:B------:R-:W-:Y:S04]  /*5070*/  BSSY B0, `(.L_x_410) ;  /* 0x0000003000007945 */ /* 0x000fe80003800000 */
[----:B------:R-:W-:Y:S05]  /*5080*/  @!P0 BRA `(.L_x_411) ;  /* 0x0000000000048947 */ /* 0x000fea0003800000 */
[----:B------:R-:W-:-:S04]  /*5090*/  DEPBAR.LE SB0, 0x1 ;  /* 0x000080400000791a */ /* 0x000fc80000000000 */
.L_x_411:
[----:B------:R-:W-:Y:S05]  /*50a0*/  BSYNC B0 ;  /* 0x0000000000007941 */ /* 0x000fea0003800000 */
.L_x_410:
[----:B------:R-:W-:Y:S06]  /*50b0*/  BAR.ARV 0xb, 0xa0 ;  /* 0x02c2800000007b1d */ /* 0x000fec0000002000 */
[----:B------:R-:W-:Y:S04]  /*50c0*/  BSSY B0, `(.L_x_412) ;  /* 0x0000003000007945 */ /* 0x000fe80003800000 */
[----:B------:R-:W-:Y:S05]  /*50d0*/  @!P0 BRA `(.L_x_413) ;  /* 0x0000000000048947 */ /* 0x000fea0003800000 */
[----:B------:R-:W-:-:S04]  /*50e0*/  DEPBAR.LE SB0, 0x0 ;  /* 0x000080000000791a */ /* 0x000fc80000000000 */
.L_x_413:
[----:B------:R-:W-:Y:S05]  /*50f0*/  BSYNC B0 ;  /* 0x0000000000007941 */ /* 0x000fea0003800000 */
.L_x_412:
        /* <DEDUP_REMOVED lines=19> */
.L_x_415:
[----:B------:R-:W-:Y:S05]  /*5230*/  BSYNC B0 ;  /* 0x0000000000007941 */ /* 0x000fea0003800000 */
.L_x_414:
        /* <DEDUP_REMOVED lines=9> */
.L_x_418:
[----:B------:R-:W2:Y:S04]  /*52d0*/  LDG.E.STRONG.GPU R6, desc[UR38][R2.64] ;  /* 0x0000002602067981 */ /* 0x000ea8000c1ef900 */
[----:B--2---:R-:W-:Y:S01]  /*52e0*/  CCTL.IVALL ;  /* 0x00000000ff00798f */ /* 0x004fe20002000000 */
[----:B------:R-:W-:Y:S05]  /*52f0*/  YIELD ;  /* 0x0000000000007946 */ /* 0x000fea0003800000 */
[----:B------:R-:W-:-:S13]  /*5300*/  ISETP.NE.AND P2, PT, R6, UR22, PT ;  /* 0x0000001606007c0c */ /* 0x000fda000bf45270 */
[----:B------:R-:W-:Y:S05]  /*5310*/  @P2 BRA `(.L_x_418) ;  /* 0xfffffffc00ec2947 */ /* 0x000fea000383ffff */
.L_x_417:
[----:B------:R-:W-:Y:S05]  /*5320*/  BSYNC B0 ;  /* 0x0000000000007941 */ /* 0x000fea0003800000 */
.L_x_416:
[----:B------:R-:W-:-:S03]  /*5330*/  UMOV UR10, 0xffffffff ;  /* 0xffffffff000a7882 */ /* 0x000fc60000000000 */
[----:B------:R-:W-:Y:S05]  /*5340*/  BRA.DIV UR10, `(.L_x_419) ;  /* 0x000000320a207947 */ /* 0x000fea000b800000 */
[----:B------:R-:W-:Y:S01]  /*5350*/  NOP ;  /* 0x0000000000007918 */ /* 0x000fe20000000000 */
.L_x_487:
        /* <DEDUP_REMOVED lines=15> */
.L_x_421:
[----:B------:R-:W-:Y:S05]  /*5450*/  BSYNC B0 ;  /* 0x0000000000007941 */ /* 0x000fea0003800000 */
.L_x_420:
        /* <DEDUP_REMOVED lines=14> */
.L_x_423:
[----:B------:R-:W-:Y:S05]  /*5540*/  BSYNC B0 ;  /* 0x0000000000007941 */ /* 0x000fea0003800000 */
.L_x_422:
        /* <DEDUP_REMOVED lines=15> */
.L_x_425:
[----:B------:R-:W-:Y:S05]  /*5640*/  BSYNC B0 ;  /* 0x0000000000007941 */ /* 0x000fea0003800000 */
.L_x_424:
[----:B------:R-:W-:Y:S06]  /*5650*/  BAR.ARV 0xa, 0xa0 ;  /* 0x0282800000007b1d */ /* 0x000fec0000002000 */
[----:B------:R-:W-:Y:S04]  /*5660*/  BSSY B0, `(.L_x_426) ;  /* 0x0000003000007945 */ /* 0x000fe80003800000 */
[----:B------:R-:W-:Y:S05]  /*5670*/  @!P0 BRA `(.L_x_427) ;  /* 0x0000000000048947 */ /* 0x000fea0003800000 */
[----:B------:R-:W-:-:S04]  /*5680*/  DEPBAR.LE SB0, 0x1 ;  /* 0x000080400000791a */ /* 0x000fc80000000000 */
.L_x_427:
[----:B------:R-:W-:Y:S05]  /*5690*/  BSYNC B0 ;  /* 0x0000000000007941 */ /* 0x000fea0003800000 */
.L_x_426:
[----:B------:R-:W-:Y:S06]  /*56a0*/  BAR.ARV 0xb, 0xa0 ;  /* 0x02c2800000007b1d */ /* 0x000fec0000002000 */
[----:B------:R-:W-:Y:S04]  /*56b0*/  BSSY B0, `(.L_x_428) ;  /* 0x0000003000007945 */ /* 0x000fe80003800000 */
[----:B------:R-:W-:Y:S05]  /*56c0*/  @!P0 BRA `(.L_x_429) ;  /* 0x0000000000048947 */ /* 0x000fea0003800000 */
[----:B------:R-:W-:-:S04]  /*56d0*/  DEPBAR.LE SB0, 0x0 ;  /* 0x000080000000791a */ /* 0x000fc80000000000 */
.L_x_429:
[----:B------:R-:W-:Y:S05]  /*56e0*/  BSYNC B0 ;  /* 0x0000000000007941 */ /* 0x000fea0003800000 */
.L_x_428:
        /* <DEDUP_REMOVED lines=19> */
.L_x_431:
[----:B------:R-:W-:Y:S05]  /*5820*/  BSYNC B0 ;  /* 0x0000000000007941 */ /* 0x000fea0003800000 */
.L_x_430:
[----:B------:R-:W-:Y:S02]  /*5830*/  UIADD3 UR4, UR4, 0x2, URZ ;  /* 0x0000000204047890 */ /* 0x000fe4000fffe03f */
[----:B------:R-:W-:Y:S01]  /*5840*/  UIADD3 UR5, UR5, 0x1, URZ ;  /* 0x0000000105057890 */ /* 0x000fe2000fffe03f */
[----:B------:R-:W-:Y:S11]  /*5850*/  @P1 BRA `(.L_x_432) ;  /* 0xfffffff000dc1947 */ /* 0x000ff6000383ffff */
.L_x_399:
[----:B------:R-:W-:-:S13]  /*5860*/  ISETP.NE.AND P1, PT, R5, RZ, PT ;  /* 0x000000ff0500720c */ /* 0x000fda0003f25270 */
[----:B------:R-:W-:Y:S05]  /*5870*/  @!P1 BRA `(.L_x_362) ;  /* 0x0000002800149947 */ /* 0x000fea0003800000 */
        /* <DEDUP_REMOVED lines=11> */
.L_x_435:
[----:B------:R-:W2:Y:S04]  /*5930*/  LDG.E.STRONG.GPU R0, desc[UR38][R2.64] ;  /* 0x0000002602007981 */ /* 0x000ea8000c1ef900 */
[----:B--2---:R-:W-:Y:S01]  /*5940*/  CCTL.IVALL ;  /* 0x00000000ff00798f */ /* 0x004fe20002000000 */
[----:B------:R-:W-:Y:S05]  /*5950*/  YIELD ;  /* 0x0000000000007946 */ /* 0x000fea0003800000 */
[----:B------:R-:W-:-:S13]  /*5960*/  ISETP.NE.AND P1, PT, R0, UR22, PT ;  /* 0x0000001600007c0c */ /* 0x000fda000bf25270 */
[----:B------:R-:W-:Y:S05]  /*5970*/  @P1 BRA `(.L_x_435) ;  /* 0xfffffffc00ec1947 */ /* 0x000fea000383ffff */
.L_x_434:
[----:B------:R-:W-:Y:S05]  /*5980*/  BSYNC B0 ;  /* 0x0000000000007941 */ /* 0x000fea0003800000 */
.L_x_433:
[----:B------:R-:W-:-:S03]  /*5990*/  UMOV UR5, 0xffffffff ;  /* 0xffffffff00057882 */ /* 0x000fc60000000000 */
[----:B------:R-:W-:Y:S05]  /*59a0*/  BRA.DIV UR5, `(.L_x_436) ;  /* 0x0000002a05a47947 */ /* 0x000fea000b800000 */
[----:B------:R-:W-:Y:S01]  /*59b0*/  NOP ;  /* 0x0000000000007918 */ /* 0x000fe20000000000 */
.L_x_490:
        /* <DEDUP_REMOVED lines=22> */
.L_x_438:
[----:B------:R-:W-:Y:S05]  /*5b20*/  BSYNC B0 ;  /* 0x0000000000007941 */ /* 0x000fea0003800000 */
.L_x_437:
        /* <DEDUP_REMOVED lines=19> */
.L_x_440:
[----:B------:R-:W-:Y:S05]  /*5c60*/  BSYNC B0 ;  /* 0x0000000000007941 */ /* 0x000fea0003800000 */
.L_x_439:
        /* <DEDUP_REMOVED lines=20> */
.L_x_442:
[----:B------:R-:W-:Y:S05]  /*5db0*/  BSYNC B0 ;  /* 0x0000000000007941 */ /* 0x000fea0003800000 */
.L_x_441:
[----:B------:R-:W-:Y:S06]  /*5dc0*/  BAR.ARV 0xa, 0xa0 ;  /* 0x0282800000007b1d */ /* 0x000fec0000002000 */
[----:B------:R-:W-:Y:S04]  /*5dd0*/  BSSY B0, `(.L_x_443) ;  /* 0x0000003000007945 */ /* 0x000fe80003800000 */
[----:B------:R-:W-:Y:S05]  /*5de0*/  @!P0 BRA `(.L_x_444) ;  /* 0x0000000000048947 */ /* 0x000fea0003800000 */
[----:B------:R-:W-:-:S04]  /*5df0*/  DEPBAR.LE SB0, 0x1 ;  /* 0x000080400000791a */ /* 0x000fc80000000000 */
.L_x_444:
[----:B------:R-:W-:Y:S05]  /*5e00*/  BSYNC B0 ;  /* 0x0000000000007941 */ /* 0x000fea0003800000 */
.L_x_443:
[----:B------:R-:W-:Y:S06]  /*5e10*/  BAR.ARV 0xb, 0xa0 ;  /* 0x02c2800000007b1d */ /* 0x000fec0000002000 */
[----:B------:R-:W-:Y:S04]  /*5e20*/  BSSY B0, `(.L_x_445) ;  /* 0x0000003000007945 */ /* 0x000fe80003800000 */
[----:B------:R-:W-:Y:S05]  /*5e30*/  @!P0 BRA `(.L_x_446) ;  /* 0x0000000000048947 */ /* 0x000fea0003800000 */
[----:B------:R-:W-:-:S04]  /*5e40*/  DEPBAR.LE SB0, 0x0 ;  /* 0x000080000000791a */ /* 0x000fc80000000000 */
.L_x_446:
[----:B------:R-:W-:Y:S05]  /*5e50*/  BSYNC B0 ;  /* 0x0000000000007941 */ /* 0x000fea0003800000 */
.L_x_445:
[----:B------:R-:W-:Y:S06]  /*5e60*/  BAR.ARV 0xc, 0xa0 ;  /* 0x0302800000007b1d */ /* 0x000fec0000002000 */
[----:B------:R-:W-:Y:S01]  /*5e70*/  NOP ;  /* 0x0000000000007918 */ /* 0x000fe20000000000 */
        /* <DEDUP_REMOVED lines=15> */
[----:B--2---:R2:W-:Y:S01]  /*5f70*/  @P0 REDG.E.ADD.S32.STRONG.GPU desc[UR38][R2.64], R5 ;  /* 0x000000050200098e */ /* 0x0045e2000c10e3a6 */
[----:B------:R-:W-:Y:S05]  /*5f80*/  BRA `(.L_x_362) ;  /* 0x0000002000507947 */ /* 0x000fea0003800000 */
.L_x_398:
        /* <DEDUP_REMOVED lines=57> */
.L_x_491:
        /* <DEDUP_REMOVED lines=9> */
.L_x_450:
        /* <DEDUP_REMOVED lines=102> */
.L_x_461:
[----:B-1----:R-:W-:-:S05]  /*6a10*/  IMAD.MOV.U32 R10, RZ, RZ, 0x1 ;  /* 0x00000001ff0a7424 */ /* 0x002fca00078e00ff */
[----:B------:R-:W-:-:S04]  /*6a20*/  SHF.L.U32 R10, R10, 0x1f, RZ ;  /* 0x0000001f0a0a7819 */ /* 0x000fc800000006ff */
[----:B------:R-:W1:Y:S02]  /*6a30*/  SYNCS.PHASECHK.TRANS64.TRYWAIT P1, [R0+URZ+0x36438], R10 ;  /* 0x0364380a000075a7 */ /* 0x000e64000802017f */
[----:B-123--:R-:W-:Y:S05]  /*6a40*/  @!P1 BRA `(.L_x_453) ;  /* 0x0000001800ac9947 */ /* 0x00efea0003800000 */
.L_x_492:
[----:B------:R-:W-:Y:S05]  /*6a50*/  @P0 BRA `(.L_x_454) ;  /* 0x0000000000140947 */ /* 0x000fea0003800000 */
[----:B------:R-:W-:Y:S01]  /*6a60*/  ISETP.NE.AND P1, PT, R16, RZ, PT ;  /* 0x000000ff1000720c */ /* 0x000fe20003f25270 */
[----:B------:R-:W-:-:S04]  /*6a70*/  IMAD.MOV.U32 R3, RZ, RZ, 0x6100 ;  /* 0x00006100ff037424 */ /* 0x000fc800078e00ff */
[----:B------:R2:W-:Y:S08]  /*6a80*/  SYNCS.ARRIVE.TRANS64 RZ, [R0+URZ+0x36430], R3 ;  /* 0x0364300300ff79a7 */ /* 0x0005f0000800003f */
[----:B------:R-:W-:Y:S05]  /*6a90*/  @!P1 BRA `(.L_x_454) ;  /* 0x0000000000049947 */ /* 0x000fea0003800000 */
[----:B------:R-:W-:Y:S01]  /*6aa0*/  BPT.TRAP 0x1 ;  /* 0x000000040000795c */ /* 0x000fe20000300000 */
.L_x_454:
        /* <DEDUP_REMOVED lines=47> */
.L_x_493:
[----:B------:R-:W-:Y:S05]  /*6da0*/  @P0 BRA `(.L_x_456) ;  /* 0x0000000000140947 */ /* 0x000fea0003800000 */
[----:B------:R-:W-:Y:S01]  /*6db0*/  ISETP.NE.AND P1, PT, R16, RZ, PT ;  /* 0x000000ff1000720c */ /* 0x000fe20003f25270 */
[----:B--2---:R-:W-:-:S04]  /*6dc0*/  IMAD.MOV.U32 R3, RZ, RZ, 0x6100 ;  /* 0x00006100ff037424 */ /* 0x004fc800078e00ff */
[----:B------:R3:W-:Y:S08]  /*6dd0*/  SYNCS.ARRIVE.TRANS64 RZ, [R0+URZ+0x36418], R3 ;  /* 0x0364180300ff79a7 */ /* 0x0007f0000800003f */
[----:B------:R-:W-:Y:S05]  /*6de0*/  @!P1 BRA `(.L_x_456) ;  /* 0x0000000000049947 */ /* 0x000fea0003800000 */
[----:B------:R-:W-:Y:S01]  /*6df0*/  BPT.TRAP 0x1 ;  /* 0x000000040000795c */ /* 0x000fe20000300000 */
.L_x_456:
        /* <DEDUP_REMOVED lines=35> */
.L_x_494:
        /* <DEDUP_REMOVED lines=9> */
.L_x_458:
        /* <DEDUP_REMOVED lines=37> */
.L_x_496:
[----:B------:R-:W-:Y:S05]  /*7310*/  @P0 BRA `(.L_x_460) ;  /* 0x0000000000140947 */ /* 0x000fea0003800000 */
[----:B------:R-:W-:Y:S01]  /*7320*/  ISETP.NE.AND P1, PT, R16, RZ, PT ;  /* 0x000000ff1000720c */ /* 0x000fe20003f25270 */
[----:B--2---:R-:W-:-:S04]  /*7330*/  IMAD.MOV.U32 R5, RZ, RZ, 0x6100 ;  /* 0x00006100ff057424 */ /* 0x004fc800078e00ff */
[----:B------:R3:W-:Y:S08]  /*7340*/  SYNCS.ARRIVE.TRANS64 RZ, [R0+URZ+0x36410], R5 ;  /* 0x0364100500ff79a7 */ /* 0x0007f0000800003f */
[----:B------:R-:W-:Y:S05]  /*7350*/  @!P1 BRA `(.L_x_460) ;  /* 0x0000000000049947 */ /* 0x000fea0003800000 */
[----:B------:R-:W-:Y:S01]  /*7360*/  BPT.TRAP 0x1 ;  /* 0x000000040000795c */ /* 0x000fe20000300000 */
.L_x_460:
        /* <DEDUP_REMOVED lines=36> */
.L_x_452:
[----:B------:R-:W-:Y:S01]  /*75b0*/  ISETP.NE.AND P1, PT, R19, RZ, PT ;  /* 0x000000ff1300720c */ /* 0x000fe20003f25270 */
[----:B------:R-:W-:-:S12]  /*75c0*/  IMAD.MOV.U32 R4, RZ, RZ, 0x1 ;  /* 0x00000001ff047424 */ /* 0x000fd800078e00ff */
[----:B------:R-:W-:Y:S05]  /*75d0*/  @!P1 BRA `(.L_x_451) ;  /* 0x0000000400649947 */ /* 0x000fea0003800000 */
[----:B------:R-:W2:Y:S02]  /*75e0*/  SYNCS.PHASECHK.TRANS64.TRYWAIT P1, [R0+URZ+0x36438], R10 ;  /* 0x0364380a000075a7 */ /* 0x000ea4000802017f */
[----:B--2---:R-:W-:Y:S05]  /*75f0*/  @!P1 BRA `(.L_x_462) ;  /* 0x0000001000149947 */ /* 0x004fea0003800000 */
.L_x_497:
[----:B------:R-:W-:Y:S05]  /*7600*/  @P0 BRA `(.L_x_463) ;  /* 0x0000000000140947 */ /* 0x000fea0003800000 */
[----:B------:R-:W-:Y:S01]  /*7610*/  ISETP.NE.AND P1, PT, R16, RZ, PT ;  /* 0x000000ff1000720c */ /* 0x000fe20003f25270 */
[----:B------:R-:W-:-:S04]  /*7620*/  IMAD.MOV.U32 R5, RZ, RZ, 0x6100 ;  /* 0x00006100ff057424 */ /* 0x000fc800078e00ff */
[----:B------:R3:W-:Y:S08]  /*7630*/  SYNCS.ARRIVE.TRANS64 RZ, [R0+URZ+0x36430], R5 ;  /* 0x0364300500ff79a7 */ /* 0x0007f0000800003f */
[----:B------:R-:W-:Y:S05]  /*7640*/  @!P1 BRA `(.L_x_463) ;  /* 0x0000000000049947 */ /* 0x000fea0003800000 */
[----:B------:R-:W-:Y:S01]  /*7650*/  BPT.TRAP 0x1 ;  /* 0x000000040000795c */ /* 0x000fe20000300000 */
.L_x_463:
        /* <DEDUP_REMOVED lines=41> */
.L_x_498:
[----:B------:R-:W-:Y:S01]  /*78f0*/  IMAD.MOV.U32 R4, RZ, RZ, RZ ;  /* 0x000000ffff047224 */ /* 0x000fe200078e00ff */
[----:B------:R-:W-:Y:S06]  /*7900*/  @P0 BRA `(.L_x_465) ;  /* 0x0000000000140947 */ /* 0x000fec0003800000 */
[----:B------:R-:W-:Y:S01]  /*7910*/  ISETP.NE.AND P1, PT, R16, RZ, PT ;  /* 0x000000ff1000720c */ /* 0x000fe20003f25270 */
[----:B---3--:R-:W-:-:S04]  /*7920*/  IMAD.MOV.U32 R5, RZ, RZ, 0x6100 ;  /* 0x00006100ff057424 */ /* 0x008fc800078e00ff */
[----:B------:R4:W-:Y:S08]  /*7930*/  SYNCS.ARRIVE.TRANS64 RZ, [R0+URZ+0x36418], R5 ;  /* 0x0364180500ff79a7 */ /* 0x0009f0000800003f */
[----:B------:R-:W-:Y:S05]  /*7940*/  @!P1 BRA `(.L_x_465) ;  /* 0x0000000000049947 */ /* 0x000fea0003800000 */
[----:B------:R-:W-:Y:S01]  /*7950*/  BPT.TRAP 0x1 ;  /* 0x000000040000795c */ /* 0x000fe20000300000 */
.L_x_465:
        /* <DEDUP_REMOVED lines=33> */
.L_x_451:
[----:B------:R-:W-:-:S04]  /*7b70*/  SHF.L.U32 R3, R4, 0x1f, RZ ;  /* 0x0000001f04037819 */ /* 0x000fc800000006ff */
[----:B------:R-:W3:Y:S02]  /*7b80*/  SYNCS.PHASECHK.TRANS64.TRYWAIT P1, [R0+URZ+0x36438], R3 ;  /* 0x03643803000075a7 */ /* 0x000ee4000802017f */
[----:B---3--:R-:W-:Y:S05]  /*7b90*/  @!P1 BRA `(.L_x_466) ;  /* 0x0000000800d49947 */ /* 0x008fea0003800000 */
.L_x_499:
[----:B------:R-:W-:Y:S05]  /*7ba0*/  @P0 BRA `(.L_x_467) ;  /* 0x0000000000180947 */ /* 0x000fea0003800000 */
[----:B------:R-:W4:Y:S01]  /*7bb0*/  S2R R2, SR_TID.X ;  /* 0x0000000000027919 */ /* 0x000f220000002100 */
[----:B---3--:R-:W-:-:S04]  /*7bc0*/  IMAD.MOV.U32 R3, RZ, RZ, 0x6100 ;  /* 0x00006100ff037424 */ /* 0x008fc800078e00ff */
[----:B------:R3:W-:Y:S01]  /*7bd0*/  SYNCS.ARRIVE.TRANS64 RZ, [R0+URZ+0x36430], R3 ;  /* 0x0364300300ff79a7 */ /* 0x0007e2000800003f */
[----:B----4-:R-:W-:-:S13]  /*7be0*/  LOP3.LUT P0, RZ, R2, 0x1f, RZ, 0xc0, !PT ;  /* 0x0000001f02ff7812 */ /* 0x010fda000780c0ff */
[----:B---3--:R-:W-:Y:S05]  /*7bf0*/  @!P0 BRA `(.L_x_467) ;  /* 0x0000000000048947 */ /* 0x008fea0003800000 */
[----:B------:R-:W-:Y:S01]  /*7c00*/  BPT.TRAP 0x1 ;  /* 0x000000040000795c */ /* 0x000fe20000300000 */
.L_x_467:
        /* <DEDUP_REMOVED lines=43> */
.L_x_448:
[----:B------:R-:W-:Y:S05]  /*7ec0*/  BSYNC B0 ;  /* 0x0000000000007941 */ /* 0x000fea0003800000 */
.L_x_447:
[----:B------:R-:W-:-:S03]  /*7ed0*/  UMOV UR6, 0xffffffff ;  /* 0xffffffff00067882 */ /* 0x000fc60000000000 */
[----:B------:R-:W-:Y:S05]  /*7ee0*/  BRA.DIV UR6, `(.L_x_468) ;  /* 0x0000000a06147947 */ /* 0x000fea000b800000 */
[----:B------:R-:W-:-:S13]  /*7ef0*/  ELECT P0, URZ, PT ;  /* 0x00000000003f782f */ /* 0x000fda0003800000 */
.L_x_502:
[----:B------:R-:W-:Y:S05]  /*7f00*/  @!P0 BRA `(.L_x_362) ;  /* 0x0000000000708947 */ /* 0x000fea0003800000 */
[----:B------:R-:W-:-:S04]  /*7f10*/  LOP3.LUT R18, R18, 0x2, RZ, 0xfc, !PT ;  /* 0x0000000212127812 */ /* 0x000fc800078efcff */
[----:B------:R-:W-:-:S13]  /*7f20*/  ISETP.NE.AND P2, PT, R18, 0x3, PT ;  /* 0x000000031200780c */ /* 0x000fda0003f45270 */
[----:B------:R-:W-:Y:S05]  /*7f30*/  @!P2 BRA `(.L_x_469) ;  /* 0x000000000004a947 */ /* 0x000fea0003800000 */
[----:B------:R-:W-:Y:S01]  /*7f40*/  BPT.TRAP 0x1 ;  /* 0x000000040000795c */ /* 0x000fe20000300000 */
.L_x_469:
        /* <DEDUP_REMOVED lines=15> */
.L_x_503:
[----:B------:R-:W2:Y:S02]  /*8040*/  SYNCS.PHASECHK.TRANS64.TRYWAIT P0, [R3+URZ], R2 ;  /* 0x00000002030075a7 */ /* 0x000ea4000800017f */
[----:B--2---:R-:W-:Y:S05]  /*8050*/  @!P0 BRA `(.L_x_471) ;  /* 0x0000000400f08947 */ /* 0x004fea0003800000 */
.L_x_504:
[----:B------:R-:W-:Y:S05]  /*8060*/  @!P2 BRA `(.L_x_472) ;  /* 0x000000000004a947 */ /* 0x000fea0003800000 */
[----:B------:R-:W-:Y:S01]  /*8070*/  BPT.TRAP 0x1 ;  /* 0x000000040000795c */ /* 0x000fe20000300000 */
.L_x_472:
[----:B------:R-:W-:-:S07]  /*8080*/  SHF.L.U32 R4, R4, 0x1f, RZ ;  /* 0x0000001f04047819 */ /* 0x000fce00000006ff */
.L_x_473:
[----:B---3--:R3:W4:Y:S02]  /*8090*/  SYNCS.PHASECHK.TRANS64.TRYWAIT P0, [R9+URZ+0x36438], R4 ;  /* 0x03643804090075a7 */ /* 0x008724000800017f */
[----:B----4-:R-:W-:Y:S05]  /*80a0*/  @!P0 NANOSLEEP.SYNCS 0x989680 ;  /* 0x009896800000895d */ /* 0x010fea0003900000 */
[----:B------:R-:W4:Y:S02]  /*80b0*/  @!P0 SYNCS.PHASECHK.TRANS64 P0, [R9+URZ+0x36438], R4 ;  /* 0x03643804090085a7 */ /* 0x000f24000800007f */
[----:B----4-:R-:W-:Y:S05]  /*80c0*/  @!P0 BRA `(.L_x_473) ;  /* 0xfffffffc00f08947 */ /* 0x010fea000383ffff */
.L_x_362:
[----:B------:R-:W-:Y:S05]  /*80d0*/  BSYNC B6 ;  /* 0x0000000000067941 */ /* 0x000fea0003800000 */
.L_x_359:
[----:B------:R-:W-:Y:S05]  /*80e0*/  EXIT ;  /* 0x000000000000794d */ /* 0x000fea0003800000 */
.L_x_367:
[----:B------:R-:W-:Y:S02]  /*80f0*/  IMAD.MOV.U32 R13, RZ, RZ, R16 ;  /* 0x000000ffff0d7224 */ /* 0x000fe400078e0010 */
[----:B------:R-:W-:Y:S02]  /*8100*/  IMAD.MOV.U32 R12, RZ, RZ, RZ ;  /* 0x000000ffff0c7224 */ /* 0x000fe400078e00ff */
[----:B------:R-:W-:Y:S02]  /*8110*/  IMAD.MOV.U32 R11, RZ, RZ, 0x1f ;  /* 0x0000001fff0b7424 */ /* 0x000fe400078e00ff */
[----:B------:R-:W-:-:S07]  /*8120*/  IMAD.MOV.U32 R15, RZ, RZ, -0x1 ;  /* 0xffffffffff0f7424 */ /* 0x000fce00078e00ff */
[----:B------:R-:W-:Y:S05]  /*8130*/  WARPSYNC.COLLECTIVE R15, `(.L_x_474) ;  /* 0x000000000f087348 */ /* 0x000fea0003c00000 */
[----:B------:R1:W2:Y:S02]  /*8140*/  SHFL.IDX P6, R14, R13, R12, R11 ;  /* 0x0000000c0d0e7389 */ /* 0x0002a400000c000b */
[----:B-12---:R-:W-:Y:S01]  /*8150*/  ENDCOLLECTIVE ;  /* 0x000000000000791b */ /* 0x006fe20003800000 */
.L_x_474:
[----:B------:R-:W-:Y:S05]  /*8160*/  BRA `(.L_x_475) ;  /* 0xffffff8800747947 */ /* 0x000fea000383ffff */
.L_x_369:
[----:B--2---:R-:W-:-:S04]  /*8170*/  IMAD.U32 R5, RZ, RZ, UR36 ;  /* 0x00000024ff057e24 */ /* 0x004fc8000f8e00ff */
[----:B------:R2:W3:Y:S03]  /*8180*/  SYNCS.PHASECHK.TRANS64.TRYWAIT P0, [R5+URZ+0x36400], R10 ;  /* 0x0364000a050075a7 */ /* 0x0004e6000800017f */
[----:B---3--:R-:W-:Y:S05]  /*8190*/  @!P0 NANOSLEEP.SYNCS 0x989680 ;  /* 0x009896800000895d */ /* 0x008fea0003900000 */
[----:B------:R-:W3:Y:S02]  /*81a0*/  @!P0 SYNCS.PHASECHK.TRANS64 P0, [R5+URZ+0x36400], R10 ;  /* 0x0364000a050085a7 */ /* 0x000ee4000800007f */
[----:B---3--:R-:W-:Y:S05]  /*81b0*/  @!P0 BRA `(.L_x_369) ;  /* 0xfffffffc00ec8947 */ /* 0x008fea000383ffff */
[----:B------:R-:W-:Y:S05]  /*81c0*/  BRA `(.L_x_368) ;  /* 0xffffff8800a87947 */ /* 0x000fea000383ffff */
.L_x_374:
[----:B---3--:R3:W4:Y:S02]  /*81d0*/  SYNCS.PHASECHK.TRANS64.TRYWAIT P1, [R3+URZ+0x36410], R12 ;  /* 0x0364100c030075a7 */ /* 0x008724000802017f */
[----:B----4-:R-:W-:Y:S05]  /*81e0*/  @!P1 NANOSLEEP.SYNCS 0x989680 ;  /* 0x009896800000995d */ /* 0x010fea0003900000 */
[----:B------:R-:W4:Y:S02]  /*81f0*/  @!P1 SYNCS.PHASECHK.TRANS64 P1, [R3+URZ+0x36410], R12 ;  /* 0x0364100c030095a7 */ /* 0x000f24000802007f */
[----:B----4-:R-:W-:Y:S05]  /*8200*/  @!P1 BRA `(.L_x_374) ;  /* 0xfffffffc00f09947 */ /* 0x010fea000383ffff */
[----:B------:R-:W-:Y:S05]  /*8210*/  BRA `(.L_x_373) ;  /* 0xffffff9400307947 */ /* 0x000fea000383ffff */
.L_x_378:
[----:B------:R-:W-:-:S04]  /*8220*/  IMAD.U32 R15, RZ, RZ, UR36 ;  /* 0x00000024ff0f7e24 */ /* 0x000fc8000f8e00ff */
[----:B------:R1:W1:Y:S03]  /*8230*/  SYNCS.PHASECHK.TRANS64.TRYWAIT P1, [R15+URZ+0x36430], R14 ;  /* 0x0364300e0f0075a7 */ /* 0x000266000802017f */
[----:B-1----:R-:W-:Y:S05]  /*8240*/  @!P1 NANOSLEEP.SYNCS 0x989680 ;  /* 0x009896800000995d */ /* 0x002fea0003900000 */
[----:B------:R-:W1:Y:S02]  /*8250*/  @!P1 SYNCS.PHASECHK.TRANS64 P1, [R15+URZ+0x36430], R14 ;  /* 0x0364300e0f0095a7 */ /* 0x000e64000802007f */
[----:B-1----:R-:W-:Y:S05]  /*8260*/  @!P1 BRA `(.L_x_378) ;  /* 0xfffffffc00ec9947 */ /* 0x002fea000383ffff */
[----:B------:R-:W-:Y:S05]  /*8270*/  BRA `(.L_x_377) ;  /* 0xffffff9800d07947 */ /* 0x000fea000383ffff */
.L_x_385:
[----:B------:R-:W-:Y:S01]  /*8280*/  BSSY B0, `(.L_x_476) ;  /* 0x0000005000007945 */ /* 0x000fe20003800000 */
[----:B------:R-:W-:-:S07]  /*8290*/  IMAD.MOV.U32 R15, RZ, RZ, -0x1 ;  /* 0xffffffffff0f7424 */ /* 0x000fce00078e00ff */
[----:B---3--:R-:W-:Y:S05]  /*82a0*/  WARPSYNC.COLLECTIVE R15, `(.L_x_477) ;  /* 0x000000000f087348 */ /* 0x008fea0003c00000 */
[----:B------:R-:W-:Y:S01]  /*82b0*/  NOP ;  /* 0x0000000000007918 */ /* 0x000fe20000000000 */
[----:B---3--:R-:W-:Y:S01]  /*82c0*/  ENDCOLLECTIVE ;  /* 0x000000000000791b */ /* 0x008fe20003800000 */
.L_x_477:
[----:B------:R-:W-:Y:S05]  /*82d0*/  BSYNC B0 ;  /* 0x0000000000007941 */ /* 0x000fea0003800000 */
.L_x_476:
[----:B------:R-:W-:Y:S05]  /*82e0*/  BRA `(.L_x_478) ;  /* 0xffffffbc00bc7947 */ /* 0x000fea000383ffff */
.L_x_394:
[----:B------:R-:W-:Y:S01]  /*82f0*/  BSSY B0, `(.L_x_479) ;  /* 0x0000005000007945 */ /* 0x000fe20003800000 */
[----:B------:R-:W-:-:S07]  /*8300*/  IMAD.MOV.U32 R15, RZ, RZ, -0x1 ;  /* 0xffffffffff0f7424 */ /* 0x000fce00078e00ff */
[----:B-1-3--:R-:W-:Y:S05]  /*8310*/  WARPSYNC.COLLECTIVE R15, `(.L_x_480) ;  /* 0x000000000f087348 */ /* 0x00afea0003c00000 */
[----:B------:R-:W-:Y:S01]  /*8320*/  NOP ;  /* 0x0000000000007918 */ /* 0x000fe20000000000 */
[----:B-1-3--:R-:W-:Y:S01]  /*8330*/  ENDCOLLECTIVE ;  /* 0x000000000000791b */ /* 0x00afe20003800000 */
.L_x_480:
[----:B------:R-:W-:Y:S05]  /*8340*/  BSYNC B0 ;  /* 0x0000000000007941 */ /* 0x000fea0003800000 */
.L_x_479:
[----:B------:R-:W-:Y:S05]  /*8350*/  BRA `(.L_x_481) ;  /* 0xffffffc000a87947 */ /* 0x000fea000383ffff */
.L_x_403:
[----:B------:R-:W-:Y:S01]  /*8360*/  BSSY B0, `(.L_x_482) ;  /* 0x0000005000007945 */ /* 0x000fe20003800000 */
[----:B------:R-:W-:-:S07]  /*8370*/  IMAD.MOV.U32 R15, RZ, RZ, -0x1 ;  /* 0xffffffffff0f7424 */ /* 0x000fce00078e00ff */
[----:B------:R-:W-:Y:S05]  /*8380*/  WARPSYNC.COLLECTIVE R15, `(.L_x_483) ;  /* 0x000000000f087348 */ /* 0x000fea0003c00000 */
[----:B------:R-:W-:Y:S01]  /*8390*/  NOP ;  /* 0x0000000000007918 */ /* 0x000fe20000000000 */
[----:B------:R-:W-:Y:S01]  /*83a0*/  ENDCOLLECTIVE ;  /* 0x000000000000791b */ /* 0x000fe20003800000 */
.L_x_483:
[----:B------:R-:W-:Y:S05]  /*83b0*/  BSYNC B0 ;  /* 0x0000000000007941 */ /* 0x000fea0003800000 */
.L_x_482:
[----:B------:R-:W-:Y:S05]  /*83c0*/  BRA `(.L_x_484) ;  /* 0xffffffc800587947 */ /* 0x000fea000383ffff */
.L_x_419:
[----:B------:R-:W-:Y:S01]  /*83d0*/  BSSY B0, `(.L_x_485) ;  /* 0x0000005000007945 */ /* 0x000fe20003800000 */
[----:B------:R-:W-:-:S07]  /*83e0*/  IMAD.MOV.U32 R15, RZ, RZ, -0x1 ;  /* 0xffffffffff0f7424 */ /* 0x000fce00078e00ff */
[----:B------:R-:W-:Y:S05]  /*83f0*/  WARPSYNC.COLLECTIVE R15, `(.L_x_486) ;  /* 0x000000000f087348 */ /* 0x000fea0003c00000 */
[----:B------:R-:W-:Y:S01]  /*8400*/  NOP ;  /* 0x0000000000007918 */ /* 0x000fe20000000000 */
[----:B------:R-:W-:Y:S01]  /*8410*/  ENDCOLLECTIVE ;  /* 0x000000000000791b */ /* 0x000fe20003800000 */
.L_x_486:
[----:B------:R-:W-:Y:S05]  /*8420*/  BSYNC B0 ;  /* 0x0000000000007941 */ /* 0x000fea0003800000 */
.L_x_485:
[----:B------:R-:W-:Y:S05]  /*8430*/  BRA `(.L_x_487) ;  /* 0xffffffcc00c87947 */ /* 0x000fea000383ffff */
.L_x_436:
[----:B------:R-:W-:Y:S01]  /*8440*/  BSSY B0, `(.L_x_488) ;  /* 0x0000005000007945 */ /* 0x000fe20003800000 */
[----:B------:R-:W-:-:S07]  /*8450*/  IMAD.MOV.U32 R15, RZ, RZ, -0x1 ;  /* 0xffffffffff0f7424 */ /* 0x000fce00078e00ff */
[----:B------:R-:W-:Y:S05]  /*8460*/  WARPSYNC.COLLECTIVE R15, `(.L_x_489) ;  /* 0x000000000f087348 */ /* 0x000fea0003c00000 */
[----:B------:R-:W-:Y:S01]  /*8470*/  NOP ;  /* 0x0000000000007918 */ /* 0x000fe20000000000 */
[----:B------:R-:W-:Y:S01]  /*8480*/  ENDCOLLECTIVE ;  /* 0x000000000000791b */ /* 0x000fe20003800000 */
.L_x_489:
[----:B------:R-:W-:Y:S05]  /*8490*/  BSYNC B0 ;  /* 0x0000000000007941 */ /* 0x000fea0003800000 */
.L_x_488:
[----:B------:R-:W-:Y:S05]  /*84a0*/  BRA `(.L_x_490) ;  /* 0xffffffd400447947 */ /* 0x000fea000383ffff */
.L_x_449:
[----:B-1----:R1:W2:Y:S02]  /*84b0*/  SYNCS.PHASECHK.TRANS64.TRYWAIT P1, [R0+URZ+0x36420], R10 ;  /* 0x0364200a000075a7 */ /* 0x0022a4000802017f */
[----:B--2---:R-:W-:Y:S05]  /*84c0*/  @!P1 NANOSLEEP.SYNCS 0x989680 ;  /* 0x009896800000995d */ /* 0x004fea0003900000 */
[----:B------:R-:W2:Y:S02]  /*84d0*/  @!P1 SYNCS.PHASECHK.TRANS64 P1, [R0+URZ+0x36420], R10 ;  /* 0x0364200a000095a7 */ /* 0x000ea4000802007f */
[----:B--2---:R-:W-:Y:S05]  /*84e0*/  @!P1 BRA `(.L_x_449) ;  /* 0xfffffffc00f09947 */ /* 0x004fea000383ffff */
[----:B------:R-:W-:Y:S05]  /*84f0*/  BRA `(.L_x_491) ;  /* 0xffffffdc00887947 */ /* 0x000fea000383ffff */
.L_x_453:
[----:B-1----:R1:W2:Y:S02]  /*8500*/  SYNCS.PHASECHK.TRANS64.TRYWAIT P1, [R0+URZ+0x36438], R10 ;  /* 0x0364380a000075a7 */ /* 0x0022a4000802017f */
[----:B--2---:R-:W-:Y:S05]  /*8510*/  @!P1 NANOSLEEP.SYNCS 0x989680 ;  /* 0x009896800000995d */ /* 0x004fea0003900000 */
[----:B------:R-:W2:Y:S02]  /*8520*/  @!P1 SYNCS.PHASECHK.TRANS64 P1, [R0+URZ+0x36438], R10 ;  /* 0x0364380a000095a7 */ /* 0x000ea4000802007f */
[----:B--2---:R-:W-:Y:S05]  /*8530*/  @!P1 BRA `(.L_x_453) ;  /* 0xfffffffc00f09947 */ /* 0x004fea000383ffff */
[----:B------:R-:W-:Y:S05]  /*8540*/  BRA `(.L_x_492) ;  /* 0xffffffe400407947 */ /* 0x000fea000383ffff */
.L_x_455:
[----:B--2---:R2:W3:Y:S02]  /*8550*/  SYNCS.PHASECHK.TRANS64.TRYWAIT P1, [R0+URZ+0x36428], R3 ;  /* 0x03642803000075a7 */ /* 0x0044e4000802017f */
[----:B---3--:R-:W-:Y:S05]  /*8560*/  @!P1 NANOSLEEP.SYNCS 0x989680 ;  /* 0x009896800000995d */ /* 0x008fea0003900000 */
[----:B------:R-:W3:Y:S02]  /*8570*/  @!P1 SYNCS.PHASECHK.TRANS64 P1, [R0+URZ+0x36428], R3 ;  /* 0x03642803000095a7 */ /* 0x000ee4000802007f */
[----:B---3--:R-:W-:Y:S05]  /*8580*/  @!P1 BRA `(.L_x_455) ;  /* 0xfffffffc00f09947 */ /* 0x008fea000383ffff */
[----:B------:R-:W-:Y:S05]  /*8590*/  BRA `(.L_x_493) ;  /* 0xffffffe800007947 */ /* 0x000fea000383ffff */
.L_x_457:
[----:B--2---:R2:W3:Y:S02]  /*85a0*/  SYNCS.PHASECHK.TRANS64.TRYWAIT P1, [R0+URZ+0x36438], R29 ;  /* 0x0364381d000075a7 */ /* 0x0044e4000802017f */
[----:B---3--:R-:W-:Y:S05]  /*85b0*/  @!P1 NANOSLEEP.SYNCS 0x989680 ;  /* 0x009896800000995d */ /* 0x008fea0003900000 */
[----:B------:R-:W3:Y:S02]  /*85c0*/  @!P1 SYNCS.PHASECHK.TRANS64 P1, [R0+URZ+0x36438], R29 ;  /* 0x0364381d000095a7 */ /* 0x000ee4000802007f */
[----:B---3--:R-:W-:Y:S05]  /*85d0*/  @!P1 BRA `(.L_x_457) ;  /* 0xfffffffc00f09947 */ /* 0x008fea000383ffff */
[----:B------:R-:W-:Y:S05]  /*85e0*/  BRA `(.L_x_494) ;  /* 0xffffffe800907947 */ /* 0x000fea000383ffff */
.L_x_459:
[----:B------:R-:W-:-:S07]  /*85f0*/  SHF.L.U32 R5, R12, 0x1f, RZ ;  /* 0x0000001f0c057819 */ /* 0x000fce00000006ff */
.L_x_495:
[----:B--2---:R2:W3:Y:S02]  /*8600*/  SYNCS.PHASECHK.TRANS64.TRYWAIT P1, [R0+URZ+0x36420], R5 ;  /* 0x03642005000075a7 */ /* 0x0044e4000802017f */
[----:B---3--:R-:W-:Y:S05]  /*8610*/  @!P1 NANOSLEEP.SYNCS 0x989680 ;  /* 0x009896800000995d */ /* 0x008fea0003900000 */
[----:B------:R-:W3:Y:S02]  /*8620*/  @!P1 SYNCS.PHASECHK.TRANS64 P1, [R0+URZ+0x36420], R5 ;  /* 0x03642005000095a7 */ /* 0x000ee4000802007f */
[----:B---3--:R-:W-:Y:S05]  /*8630*/  @!P1 BRA `(.L_x_495) ;  /* 0xfffffffc00f09947 */ /* 0x008fea000383ffff */
[----:B------:R-:W-:Y:S05]  /*8640*/  BRA `(.L_x_496) ;  /* 0xffffffec00307947 */ /* 0x000fea000383ffff */
.L_x_462:
[----:B--2---:R2:W3:Y:S02]  /*8650*/  SYNCS.PHASECHK.TRANS64.TRYWAIT P1, [R0+URZ+0x36438], R10 ;  /* 0x0364380a000075a7 */ /* 0x0044e4000802017f */
[----:B---3--:R-:W-:Y:S05]  /*8660*/  @!P1 NANOSLEEP.SYNCS 0x989680 ;  /* 0x009896800000995d */ /* 0x008fea0003900000 */
[----:B------:R-:W3:Y:S02]  /*8670*/  @!P1 SYNCS.PHASECHK.TRANS64 P1, [R0+URZ+0x36438], R10 ;  /* 0x0364380a000095a7 */ /* 0x000ee4000802007f */
[----:B---3--:R-:W-:Y:S05]  /*8680*/  @!P1 BRA `(.L_x_462) ;  /* 0xfffffffc00f09947 */ /* 0x008fea000383ffff */
[----:B------:R-:W-:Y:S05]  /*8690*/  BRA `(.L_x_497) ;  /* 0xffffffec00d87947 */ /* 0x000fea000383ffff */
.L_x_464:
[----:B---3--:R3:W4:Y:S02]  /*86a0*/  SYNCS.PHASECHK.TRANS64.TRYWAIT P1, [R0+URZ+0x36428], R5 ;  /* 0x03642805000075a7 */ /* 0x008724000802017f */
[----:B----4-:R-:W-:Y:S05]  /*86b0*/  @!P1 NANOSLEEP.SYNCS 0x989680 ;  /* 0x009896800000995d */ /* 0x010fea0003900000 */
[----:B------:R-:W4:Y:S02]  /*86c0*/  @!P1 SYNCS.PHASECHK.TRANS64 P1, [R0+URZ+0x36428], R5 ;  /* 0x03642805000095a7 */ /* 0x000f24000802007f */
[----:B----4-:R-:W-:Y:S05]  /*86d0*/  @!P1 BRA `(.L_x_464) ;  /* 0xfffffffc00f09947 */ /* 0x010fea000383ffff */
[----:B------:R-:W-:Y:S05]  /*86e0*/  BRA `(.L_x_498) ;  /* 0xfffffff000807947 */ /* 0x000fea000383ffff */
.L_x_466:
[----:B---3--:R3:W4:Y:S02]  /*86f0*/  SYNCS.PHASECHK.TRANS64.TRYWAIT P1, [R0+URZ+0x36438], R3 ;  /* 0x03643803000075a7 */ /* 0x008724000802017f */
[----:B----4-:R-:W-:Y:S05]  /*8700*/  @!P1 NANOSLEEP.SYNCS 0x989680 ;  /* 0x009896800000995d */ /* 0x010fea0003900000 */
[----:B------:R-:W4:Y:S02]  /*8710*/  @!P1 SYNCS.PHASECHK.TRANS64 P1, [R0+URZ+0x36438], R3 ;  /* 0x03643803000095a7 */ /* 0x000f24000802007f */
[----:B----4-:R-:W-:Y:S05]  /*8720*/  @!P1 BRA `(.L_x_466) ;  /* 0xfffffffc00f09947 */ /* 0x010fea000383ffff */
[----:B------:R-:W-:Y:S05]  /*8730*/  BRA `(.L_x_499) ;  /* 0xfffffff400187947 */ /* 0x000fea000383ffff */
.L_x_468:
[----:B------:R-:W-:Y:S01]  /*8740*/  BSSY B0, `(.L_x_500) ;  /* 0x0000006000007945 */ /* 0x000fe20003800000 */
[----:B------:R-:W-:-:S07]  /*8750*/  IMAD.MOV.U32 R15, RZ, RZ, -0x1 ;  /* 0xffffffffff0f7424 */ /* 0x000fce00078e00ff */
[----:B-12---:R-:W-:Y:S05]  /*8760*/  WARPSYNC.COLLECTIVE R15, `(.L_x_501) ;  /* 0x000000000f0c7348 */ /* 0x006fea0003c00000 */
[----:B------:R-:W-:Y:S02]  /*8770*/  ELECT P6, UR62, PT ;  /* 0x00000000003e782f */ /* 0x000fe400038c0000 */
[----:B------:R-:W-:Y:S01]  /*8780*/  MOV R14, UR62 ;  /* 0x0000003e000e7c02 */ /* 0x000fe20008000f00 */
[----:B-12---:R-:W-:Y:S10]  /*8790*/  ENDCOLLECTIVE ;  /* 0x000000000000791b */ /* 0x006ff40003800000 */
.L_x_501:
[----:B------:R-:W-:Y:S05]  /*87a0*/  BSYNC B0 ;  /* 0x0000000000007941 */ /* 0x000fea0003800000 */
.L_x_500:
[----:B------:R-:W-:Y:S01]  /*87b0*/  PLOP3.LUT P0, PT, P6, PT, PT, 0x80, 0x0 ;  /* 0x000000000000781c */ /* 0x000fe2000370f070 */
[----:B------:R-:W-:-:S12]  /*87c0*/  BRA `(.L_x_502) ;  /* 0xfffffff400cc7947 */ /* 0x000fd8000383ffff */
.L_x_470:
[----:B-1----:R1:W2:Y:S02]  /*87d0*/  SYNCS.PHASECHK.TRANS64.TRYWAIT P0, [R7+URZ], R0 ;  /* 0x00000000070075a7 */ /* 0x0022a4000800017f */
[----:B--2---:R-:W-:Y:S05]  /*87e0*/  @!P0 NANOSLEEP.SYNCS 0x989680 ;  /* 0x009896800000895d */ /* 0x004fea0003900000 */
[----:B------:R-:W2:Y:S02]  /*87f0*/  @!P0 SYNCS.PHASECHK.TRANS64 P0, [R7+URZ], R0 ;  /* 0x00000000070085a7 */ /* 0x000ea4000800007f */
[----:B--2---:R-:W-:Y:S05]  /*8800*/  @!P0 BRA `(.L_x_470) ;  /* 0xfffffffc00f08947 */ /* 0x004fea000383ffff */
[----:B------:R-:W-:Y:S05]  /*8810*/  BRA `(.L_x_503) ;  /* 0xfffffff800087947 */ /* 0x000fea000383ffff */
.L_x_471:
[----:B--2---:R2:W3:Y:S02]  /*8820*/  SYNCS.PHASECHK.TRANS64.TRYWAIT P0, [R3+URZ], R2 ;  /* 0x00000002030075a7 */ /* 0x0044e4000800017f */
[----:B---3--:R-:W-:Y:S05]  /*8830*/  @!P0 NANOSLEEP.SYNCS 0x989680 ;  /* 0x009896800000895d */ /* 0x008fea0003900000 */
[----:B------:R-:W3:Y:S02]  /*8840*/  @!P0 SYNCS.PHASECHK.TRANS64 P0, [R3+URZ], R2 ;  /* 0x00000002030085a7 */ /* 0x000ee4000800007f */
[----:B---3--:R-:W-:Y:S05]  /*8850*/  @!P0 BRA `(.L_x_471) ;  /* 0xfffffffc00f08947 */ /* 0x008fea000383ffff */
[----:B------:R-:W-:Y:S05]  /*8860*/  BRA `(.L_x_504) ;  /* 0xfffffff400fc7947 */ /* 0x000fea000383ffff */
.L_x_505:
        /* <DEDUP_REMOVED lines=9> */
.L_x_7652:


//--------------------- .text._ZN7cutlass13device_kernelIN5flash11enable_sm90INS1_16FlashAttnBwdSm90INS1_25CollectiveMainloopBwdSm90ILi2ELi1ELi1EN4cute5tupleIJNS5_1CILi1EEES8_S8_EEENS6_IJNS7_ILi64EEENS7_ILi96EEENS7_ILi192EEEEEENS_10bfloat16_tEfNS_4arch4Sm90ELb0ELb0ELb1ELb1ELb0ELb0ELb1ELb0ELi3ELi1ELi1ELi1ELb0EEENS1_21CollectiveEpilogueBwdISD_SE_SG_Li384ELb1ELb1ELi3EEENS1_19SingleTileSchedulerILb1ELb0ELb0ELi96EEEEEEEEEvNT_6ParamsE --------------------------
	.section	.text._ZN7cutlass13device_kernelIN5flash11enable_sm90INS1_16FlashAttnBwdSm90INS1_25CollectiveMainloopBwdSm90ILi2ELi1ELi1EN4cute5tupleIJNS5_1CILi1EEES8_S8_EEENS6_IJNS7_ILi64EEENS7_ILi96EEENS7_ILi192EEEEEENS_10bfloat16_tEfNS_4arch4Sm90ELb0ELb0ELb1ELb1ELb0ELb0ELb1ELb0ELi3ELi1ELi1ELi1ELb0EEENS1_21CollectiveEpilogueBwdISD_SE_SG_Li384ELb1ELb1ELi3EEENS1_19SingleTileSchedulerILb1ELb0ELb0ELi96EEEEEEEEEvNT_6ParamsE,"ax",@progbits
	.align	128
.text._ZN7cutlass13device_kernelIN5flash11enable_sm90INS1_16FlashAttnBwdSm90INS1_25CollectiveMainloopBwdSm90ILi2ELi1ELi1EN4cute5tupleIJNS5_1CILi1EEES8_S8_EEENS6_IJNS7_ILi64EEENS7_ILi96EEENS7_ILi192EEEEEENS_10bfloat16_tEfNS_4arch4Sm90ELb0ELb0ELb1ELb1ELb0ELb0ELb1ELb0ELi3ELi1ELi1ELi1ELb0EEENS1_21CollectiveEpilogueBwdISD_SE_SG_Li384ELb1ELb1ELi3EEENS1_19SingleTileSchedulerILb1ELb0ELb0ELi96EEEEEEEEEvNT_6ParamsE:
        .type           _ZN7cutlass13device_kernelIN5flash11enable_sm90INS1_16FlashAttnBwdSm90INS1_25CollectiveMainloopBwdSm90ILi2ELi1ELi1EN4cute5tupleIJNS5_1CILi1EEES8_S8_EEENS6_IJNS7_ILi64EEENS7_ILi96EEENS7_ILi192EEEEEENS_10bfloat16_tEfNS_4arch4Sm90ELb0ELb0ELb1ELb1ELb0ELb0ELb1ELb0ELi3ELi1ELi1ELi1ELb0EEENS1_21CollectiveEpilogueBwdISD_SE_SG_Li384ELb1ELb1ELi3EEENS1_19SingleTileSchedulerILb1ELb0ELb0ELi96EEEEEEEEEvNT_6ParamsE,@function
        .size           _ZN7cutlass13device_kernelIN5flash11enable_sm90INS1_16FlashAttnBwdSm90INS1_25CollectiveMainloopBwdSm90ILi2ELi1ELi1EN4cute5tupleIJNS5_1CILi1EEES8_S8_EEENS6_IJNS7_ILi64EEENS7_ILi96EEENS7_ILi192EEEEEENS_10bfloat16_tEfNS_4arch4Sm90ELb0ELb0ELb1ELb1ELb0ELb0ELb1ELb0ELi3ELi1ELi1ELi1ELb0EEENS1_21CollectiveEpilogueBwdISD_SE_SG_Li384ELb1ELb1ELi3EEENS1_19SingleTileSchedulerILb1ELb0ELb0ELi96EEEEEEEEEvNT_6ParamsE,(.L_x_7653 - _ZN7cutlass13device_kernelIN5flash11enable_sm90INS1_16FlashAttnBwdSm90INS1_25CollectiveMainloopBwdSm90ILi2ELi1ELi1EN4cute5tupleIJNS5_1CILi1EEES8_S8_EEENS6_IJNS7_ILi64EEENS7_ILi96EEENS7_ILi192EEEEEENS_10bfloat16_tEfNS_4arch4Sm90ELb0ELb0ELb1ELb1ELb0ELb0ELb1ELb0ELi3ELi1ELi1ELi1ELb0EEENS1_21CollectiveEpilogueBwdISD_SE_SG_Li384ELb1ELb1ELi3EEENS1_19SingleTileSchedulerILb1ELb0ELb0ELi96EEEEEEEEEvNT_6ParamsE)
        .other          _ZN7cutlass13device_kernelIN5flash11enable_sm90INS1_16FlashAttnBwdSm90INS1_25CollectiveMainloopBwdSm90ILi2ELi1ELi1EN4cute5tupleIJNS5_1CILi1EEES8_S8_EEENS6_IJNS7_ILi64EEENS7_ILi96EEENS7_ILi192EEEEEENS_10bfloat16_tEfNS_4arch4Sm90ELb0ELb0ELb1ELb1ELb0ELb0ELb1ELb0ELi3ELi1ELi1ELi1ELb0EEENS1_21CollectiveEpilogueBwdISD_SE_SG_Li384ELb1ELb1ELi3EEENS1_19SingleTileSchedulerILb1ELb0ELb0ELi96EEEEEEEEEvNT_6ParamsE,@"STO_CUDA_ENTRY STV_DEFAULT"
_ZN7cutlass13device_kernelIN5flash11enable_sm90INS1_16FlashAttnBwdSm90INS1_25CollectiveMainloopBwdSm90ILi2ELi1ELi1EN4cute5tupleIJNS5_1CILi1EEES8_S8_EEENS6_IJNS7_ILi64EEENS7_ILi96EEENS7_ILi192EEEEEENS_10bfloat16_tEfNS_4arch4Sm90ELb0ELb0ELb1ELb1ELb0ELb0ELb1ELb0ELi3ELi1ELi1ELi1ELb0EEENS1_21CollectiveEpilogueBwdISD_SE_SG_Li384ELb1ELb1ELi3EEENS1_19SingleTileSchedulerILb1ELb0ELb0ELi96EEEEEEEEEvNT_6ParamsE:
        /* <DEDUP_REMOVED lines=23> */
.L_x_507:
[----:B------:R-:W-:Y:S05]  /*0170*/  BSYNC B0 ;  /* 0x0000000000007941 */ /* 0x000fea0003800000 */
.L_x_506:
        /* <DEDUP_REMOVED lines=34> */
.L_x_508:
        /* <DEDUP_REMOVED lines=20> */
.L_x_509:
        /* <DEDUP_REMOVED lines=8> */
.L_x_512:
[----:B------:R-:W-:-:S08]  /*0560*/  NOP ;  /* 0x0000000000007918 */ /* 0x000fd00000000000 */
[----:B------:R-:W1:Y:S02]  /*0570*/  USETMAXREG.TRY_ALLOC.CTAPOOL UP0, 0xa0 ;  /* 0x000000a0000079c8 */ /* 0x000e640008000600 */
[----:B-1----:R-:W-:-:S13]  /*0580*/  PLOP3.LUT P0, PT, PT, PT, UP0, 0x80, 0x0 ;  /* 0x000000000000781c */ /* 0x002fda0003f0f008 */
[----:B------:R-:W-:Y:S05]  /*0590*/  @!P0 BRA `(.L_x_512) ;  /* 0xfffffffc00f08947 */ /* 0x000fea000383ffff */
[----:B------:R-:W-:Y:S01]  /*05a0*/  LOP3.LUT R0, R0, 0x3, RZ, 0xc0, !PT ;  /* 0x0000000300007812 */ /* 0x000fe200078ec0ff */
[----:B------:R-:W1:Y:S01]  /*05b0*/  S2R R2, SR_TID.X ;  /* 0x0000000000027919 */ /* 0x000e620000002100 */
[----:B------:R-:W-:Y:S01]  /*05c0*/  ULDC.64 UR4, c[0x0][0x8d8] ;  /* 0x0002360000047ab9 */ /* 0x000fe20000000a00 */
[----:B------:R-:W2:Y:S03]  /*05d0*/  S2R R17, SR_CTAID.X ;  /* 0x0000000000117919 */ /* 0x000ea60000002500 */
[----:B------:R-:W3:Y:S01]  /*05e0*/  SHFL.IDX PT, R0, R0, RZ, 0x1f ;  /* 0x00001fff00007589 */ /* 0x000ee200000e0000 */
[----:B------:R-:W4:Y:S01]  /*05f0*/  S2R R7, SR_CTAID.Z ;  /* 0x0000000000077919 */ /* 0x000f220000002700 */
[----:B---3--:R-:W-:Y:S02]  /*0600*/  ISETP.NE.AND P0, PT, R0, RZ, PT ;  /* 0x000000ff0000720c */ /* 0x008fe40003f05270 */
[----:B-1----:R-:W-:-:S11]  /*0610*/  SHF.R.U32.HI R2, RZ, 0x7, R2 ;  /* 0x00000007ff027819 */ /* 0x002fd60000011602 */
[----:B------:R-:W-:-:S05]  /*0620*/  @!P0 VIADD R2, R2, 0x9 ;  /* 0x0000000902028836 */ /* 0x000fca0000000000 */
[----:B------:R1:W-:Y:S06]  /*0630*/  @!P0 BAR.ARV R2, 0xa0 ;  /* 0x000280020000851d */ /* 0x0003ec0000002000 */
[----:B------:R-:W-:-:S04]  /*0640*/  ISETP.NE.U32.AND P0, PT, RZ, UR4, PT ;  /* 0x00000004ff007c0c */ /* 0x000fc8000bf05070 */
[----:B------:R-:W-:-:S13]  /*0650*/  ISETP.NE.AND.EX P0, PT, RZ, UR5, PT, P0 ;  /* 0x00000005ff007c0c */ /* 0x000fda000bf05300 */
[----:B-12-4-:R-:W-:Y:S05]  /*0660*/  @!P0 BRA `(.L_x_513) ;  /* 0x0000000000108947 */ /* 0x016fea0003800000 */
[----:B------:R-:W1:Y:S02]  /*0670*/  LDC.64 R2, c[0x0][0x8d8] ;  /* 0x00023600ff027b82 */ /* 0x000e640000000a00 */
[----:B-1----:R-:W-:-:S05]  /*0680*/  IMAD.WIDE R2, R7, 0x4, R2 ;  /* 0x0000000407027825 */ /* 0x002fca00078e0202 */
[----:B------:R1:W5:Y:S01]  /*0690*/  LDG.E R0, desc[UR38][R2.64] ;  /* 0x0000002602007981 */ /* 0x000362000c1e1900 */
[----:B------:R-:W-:Y:S05]  /*06a0*/  BRA `(.L_x_514) ;  /* 0x00000000002c7947 */ /* 0x000fea0003800000 */
.L_x_513:
[----:B------:R-:W-:Y:S02]  /*06b0*/  ULDC.64 UR4, c[0x0][0x8d0] ;  /* 0x0002340000047ab9 */ /* 0x000fe40000000a00 */
[----:B------:R-:W-:-:S04]  /*06c0*/  ISETP.NE.U32.AND P0, PT, RZ, UR4, PT ;  /* 0x00000004ff007c0c */ /* 0x000fc8000bf05070 */
[----:B------:R-:W-:-:S13]  /*06d0*/  ISETP.NE.AND.EX P0, PT, RZ, UR5, PT, P0 ;  /* 0x00000005ff007c0c */ /* 0x000fda000bf05300 */
[----:B------:R-:W-:Y:S05]  /*06e0*/  @!P0 BRA `(.L_x_515) ;  /* 0x0000000000188947 */ /* 0x000fea0003800000 */
[----:B------:R-:W1:Y:S02]  /*06f0*/  LDC.64 R2, c[0x0][0x8d0] ;  /* 0x00023400ff027b82 */ /* 0x000e640000000a00 */
[----:B-1----:R-:W-:-:S05]  /*0700*/  IMAD.WIDE R2, R7, 0x4, R2 ;  /* 0x0000000407027825 */ /* 0x002fca00078e0202 */
[----:B------:R-:W2:Y:S04]  /*0710*/  LDG.E R0, desc[UR38][R2.64] ;  /* 0x0000002602007981 */ /* 0x000ea8000c1e1900 */
[----:B------:R-:W2:Y:S02]  /*0720*/  LDG.E R5, desc[UR38][R2.64+0x4] ;  /* 0x0000042602057981 */ /* 0x000ea4000c1e1900 */
[----:B--2---:R-:W-:Y:S01]  /*0730*/  IMAD.IADD R0, R5, 0x1, -R0 ;  /* 0x0000000105007824 */ /* 0x004fe200078e0a00 */
[----:B------:R-:W-:Y:S06]  /*0740*/  BRA `(.L_x_514) ;  /* 0x0000000000047947 */ /* 0x000fec0003800000 */
.L_x_515:
[----:B------:R-:W2:Y:S02]  /*0750*/  LDC R0, c[0x0][0x8bc] ;  /* 0x00022f00ff007b82 */ /* 0x000ea40000000800 */
.L_x_514:
[----:B-1----:R-:W-:-:S05]  /*0760*/  IMAD R3, R17, 0x60, RZ ;  /* 0x0000006011037824 */ /* 0x002fca00078e02ff */
[----:B--2--5:R-:W-:-:S04]  /*0770*/  ISETP.GE.AND P0, PT, R3, R0, PT ;  /* 0x000000000300720c */ /* 0x024fc80003f06270 */
[----:B------:R-:W-:-:S04]  /*0780*/  SEL R4, R7, 0xffffffff, !P0 ;  /* 0xffffffff07047807 */ /* 0x000fc80004000000 */
[----:B------:R-:W-:Y:S01]  /*0790*/  ISETP.GE.AND P0, PT, R4, RZ, PT ;  /* 0x000000ff0400720c */ /* 0x000fe20003f06270 */
[----:B------:R1:W-:-:S12]  /*07a0*/  STL [R1+0x8], R4 ;  /* 0x0000080401007387 */ /* 0x0003d80000100800 */
[----:B-1----:R-:W-:Y:S05]  /*07b0*/  @!P0 BRA `(.L_x_516) ;  /* 0x0000009800f08947 */ /* 0x002fea0003800000 */
[----:B------:R-:W-:Y:S01]  /*07c0*/  ULDC.64 UR4, c[0x0][0x780] ;  /* 0x0001e00000047ab9 */ /* 0x000fe20000000a00 */
[----:B------:R-:W1:Y:S01]  /*07d0*/  LDC R18, c[0x0][0x290] ;  /* 0x0000a400ff127b82 */ /* 0x000e620000000800 */
[----:B------:R-:W-:-:S04]  /*07e0*/  ISETP.NE.U32.AND P0, PT, RZ, UR4, PT ;  /* 0x00000004ff007c0c */ /* 0x000fc8000bf05070 */
[----:B------:R-:W-:-:S13]  /*07f0*/  ISETP.NE.AND.EX P0, PT, RZ, UR5, PT, P0 ;  /* 0x00000005ff007c0c */ /* 0x000fda000bf05300 */
[----:B------:R-:W-:Y:S05]  /*0800*/  @!P0 BRA `(.L_x_517) ;  /* 0x0000000000108947 */ /* 0x000fea0003800000 */
[----:B------:R-:W2:Y:S02]  /*0810*/  LDC.64 R2, c[0x0][0x780] ;  /* 0x0001e000ff027b82 */ /* 0x000ea40000000a00 */
[----:B--2---:R-:W-:-:S05]  /*0820*/  IMAD.WIDE R2, R4, 0x4, R2 ;  /* 0x0000000404027825 */ /* 0x004fca00078e0202 */
[----:B------:R2:W5:Y:S01]  /*0830*/  LDG.E R19, desc[UR38][R2.64] ;  /* 0x0000002602137981 */ /* 0x000562000c1e1900 */
[----:B------:R-:W-:Y:S05]  /*0840*/  BRA `(.L_x_518) ;  /* 0x0000000000287947 */ /* 0x000fea0003800000 */
.L_x_517:
[----:B------:R-:W-:Y:S01]  /*0850*/  ULDC.64 UR4, c[0x0][0x770] ;  /* 0x0001dc0000047ab9 */ /* 0x000fe20000000a00 */
[----:B------:R-:W3:Y:S01]  /*0860*/  LDC R19, c[0x0][0x280] ;  /* 0x0000a000ff137b82 */ /* 0x000ee20000000800 */
[----:B------:R-:W-:-:S04]  /*0870*/  ISETP.NE.U32.AND P0, PT, RZ, UR4, PT ;  /* 0x00000004ff007c0c */ /* 0x000fc8000bf05070 */
[----:B------:R-:W-:-:S13]  /*0880*/  ISETP.NE.AND.EX P0, PT, RZ, UR5, PT, P0 ;  /* 0x00000005ff007c0c */ /* 0x000fda000bf05300 */
[----:B------:R-:W-:Y:S05]  /*0890*/  @!P0 BRA `(.L_x_518) ;  /* 0x0000000000148947 */ /* 0x000fea0003800000 */
[----:B------:R-:W2:Y:S02]  /*08a0*/  LDC.64 R2, c[0x0][0x770] ;  /* 0x0001dc00ff027b82 */ /* 0x000ea40000000a00 */
[----:B--2---:R-:W-:-:S05]  /*08b0*/  IMAD.WIDE R2, R4, 0x4, R2 ;  /* 0x0000000404027825 */ /* 0x004fca00078e0202 */
[----:B---3--:R-:W2:Y:S04]  /*08c0*/  LDG.E R19, desc[UR38][R2.64] ;  /* 0x0000002602137981 */ /* 0x008ea8000c1e1900 */
[----:B------:R-:W2:Y:S02]  /*08d0*/  LDG.E R0, desc[UR38][R2.64+0x4] ;  /* 0x0000042602007981 */ /* 0x000ea4000c1e1900 */
[----:B--2---:R-:W-:-:S07]  /*08e0*/  IMAD.IADD R19, R0, 0x1, -R19 ;  /* 0x0000000100137824 */ /* 0x004fce00078e0a13 */
.L_x_518:
[----:B------:R-:W-:Y:S02]  /*08f0*/  ULDC.64 UR4, c[0x0][0x788] ;  /* 0x0001e20000047ab9 */ /* 0x000fe40000000a00 */
[----:B------:R-:W-:-:S04]  /*0900*/  ISETP.NE.U32.AND P0, PT, RZ, UR4, PT ;  /* 0x00000004ff007c0c */ /* 0x000fc8000bf05070 */
[----:B------:R-:W-:-:S13]  /*0910*/  ISETP.NE.AND.EX P0, PT, RZ, UR5, PT, P0 ;  /* 0x00000005ff007c0c */ /* 0x000fda000bf05300 */
[----:B------:R-:W-:Y:S05]  /*0920*/  @!P0 BRA `(.L_x_519) ;  /* 0x0000000000108947 */ /* 0x000fea0003800000 */
[----:B--2---:R-:W2:Y:S02]  /*0930*/  LDC.64 R2, c[0x0][0x788] ;  /* 0x0001e200ff027b82 */ /* 0x004ea40000000a00 */
[----:B--2---:R-:W-:-:S05]  /*0940*/  IMAD.WIDE R2, R4, 0x4, R2 ;  /* 0x0000000404027825 */ /* 0x004fca00078e0202 */
[----:B-1----:R1:W5:Y:S01]  /*0950*/  LDG.E R18, desc[UR38][R2.64] ;  /* 0x0000002602127981 */ /* 0x002362000c1e1900 */
[----:B------:R-:W-:Y:S05]  /*0960*/  BRA `(.L_x_520) ;  /* 0x0000000000247947 */ /* 0x000fea0003800000 */
.L_x_519:
[----:B------:R-:W-:Y:S02]  /*0970*/  ULDC.64 UR4, c[0x0][0x778] ;  /* 0x0001de0000047ab9 */ /* 0x000fe40000000a00 */
[----:B------:R-:W-:-:S04]  /*0980*/  ISETP.NE.U32.AND P0, PT, RZ, UR4, PT ;  /* 0x00000004ff007c0c */ /* 0x000fc8000bf05070 */
[----:B------:R-:W-:-:S13]  /*0990*/  ISETP.NE.AND.EX P0, PT, RZ, UR5, PT, P0 ;  /* 0x00000005ff007c0c */ /* 0x000fda000bf05300 */
[----:B------:R-:W-:Y:S05]  /*09a0*/  @!P0 BRA `(.L_x_520) ;  /* 0x0000000000148947 */ /* 0x000fea0003800000 */
[----:B--2---:R-:W2:Y:S02]  /*09b0*/  LDC.64 R2, c[0x0][0x778] ;  /* 0x0001de00ff027b82 */ /* 0x004ea40000000a00 */
[----:B--2---:R-:W-:-:S05]  /*09c0*/  IMAD.WIDE R2, R4, 0x4, R2 ;  /* 0x0000000404027825 */ /* 0x004fca00078e0202 */
[----:B-1----:R-:W2:Y:S04]  /*09d0*/  LDG.E R18, desc[UR38][R2.64] ;  /* 0x0000002602127981 */ /* 0x002ea8000c1e1900 */
[----:B------:R-:W2:Y:S02]  /*09e0*/  LDG.E R5, desc[UR38][R2.64+0x4] ;  /* 0x0000042602057981 */ /* 0x000ea4000c1e1900 */
[----:B--2---:R-:W-:-:S07]  /*09f0*/  IMAD.IADD R18, R5, 0x1, -R18 ;  /* 0x0000000105127824 */ /* 0x004fce00078e0a12 */
.L_x_520:
[----:B---3-5:R-:W-:Y:S02]  /*0a00*/  ISETP.GE.AND P1, PT, R19, 0x1, PT ;  /* 0x000000011300780c */ /* 0x028fe40003f26270 */
[----:B------:R-:W-:Y:S02]  /*0a10*/  CS2R R70, SRZ ;  /* 0x0000000000467805 */ /* 0x000fe4000001ff00 */
[----:B------:R-:W-:Y:S02]  /*0a20*/  PLOP3.LUT P0, PT, PT, PT, PT, 0x80, 0x0 ;  /* 0x000000000000781c */ /* 0x000fe40003f0f070 */
        /* <DEDUP_REMOVED lines=48> */
[----:B------:R-:W3:Y:S01]  /*0d30*/  S2UR UR4, SR_CgaCtaId ;  /* 0x00000000000479c3 */ /* 0x000ee20000008800 */
[----:B------:R-:W-:Y:S01]  /*0d40*/  UMOV UR36, 0x400 ;  /* 0x0000040000247882 */ /* 0x000fe20000000000 */
[----:B------:R-:W-:Y:S01]  /*0d50*/  ULDC UR40, c[0x0][0x75c] ;  /* 0x0001d70000287ab9 */ /* 0x000fe20000000800 */
[----:B------:R-:W-:Y:S01]  /*0d60*/  ULDC UR41, c[0x0][0x744] ;  /* 0x0001d10000297ab9 */ /* 0x000fe20000000800 */
[----:B---3--:R-:W-:-:S04]  /*0d70*/  ULEA UR36, UR4, UR36, 0x18 ;  /* 0x0000002404247291 */ /* 0x008fc8000f8ec03f */
[----:B------:R-:W-:-:S04]  /*0d80*/  UIADD3 UR37, UR36, 0x30400, URZ ;  /* 0x0003040024257890 */ /* 0x000fc8000fffe03f */
[----:B------:R-:W-:-:S06]  /*0d90*/  ULOP3.LUT UP0, URZ, UR37, 0x1bf, URZ, 0xc0, !UPT ;  /* 0x000001bf253f7892 */ /* 0x000fcc000f80c03f */
[----:B------:R-:W-:-:S13]  /*0da0*/  PLOP3.LUT P0, PT, PT, PT, UP0, 0x80, 0x0 ;  /* 0x000000000000781c */ /* 0x000fda0003f0f008 */
[----:B------:R-:W-:Y:S05]  /*0db0*/  @!P0 BRA `(.L_x_522) ;  /* 0x00000000007c8947 */ /* 0x000fea0003800000 */
[----:B-12---:R-:W-:Y:S01]  /*0dc0*/  MOV R2, 0x0 ;  /* 0x0000000000027802 */ /* 0x006fe20000000f00 */
        /* <DEDUP_REMOVED lines=15> */
.L_x_523:
        /* <DEDUP_REMOVED lines=15> */
.L_x_522:
[----:B------:R-:W-:-:S04]  /*0fb0*/  IMAD.U32 R0, RZ, RZ, UR36 ;  /* 0x00000024ff007e24 */ /* 0x000fc8000f8e00ff */
[----:B------:R-:W-:-:S05]  /*0fc0*/  VIADD R0, R0, 0x33400 ;  /* 0x0003340000007836 */ /* 0x000fca0000000000 */
[----:B------:R-:W-:-:S13]  /*0fd0*/  LOP3.LUT P0, RZ, R0, 0x1bf, RZ, 0xc0, !PT ;  /* 0x000001bf00ff7812 */ /* 0x000fda000780c0ff */
        /* <DEDUP_REMOVED lines=17> */
.L_x_525:
        /* <DEDUP_REMOVED lines=15> */
.L_x_524:
[----:B-12---:R-:W1:Y:S01]  /*11e0*/  S2R R2, SR_TID.X ;  /* 0x0000000000027919 */ /* 0x006e620000002100 */
[----:B------:R-:W-:Y:S01]  /*11f0*/  UMOV UR4, 0xffffffff ;  /* 0xffffffff00047882 */ /* 0x000fe20000000000 */
[----:B-1----:R-:W-:-:S05]  /*1200*/  VIADD R0, R2, 0xffffff80 ;  /* 0xffffff8002007836 */ /* 0x002fca0000000000 */
[----:B------:R-:W-:-:S04]  /*1210*/  SHF.R.S32.HI R3, RZ, 0x1f, R0 ;  /* 0x0000001fff037819 */ /* 0x000fc80000011400 */
[----:B------:R-:W-:-:S04]  /*1220*/  LEA.HI R2, R3, R0, RZ, 0x7 ;  /* 0x0000000003027211 */ /* 0x000fc800078f38ff */
[----:B------:R-:W-:Y:S01]  /*1230*/  SHF.R.S32.HI R13, RZ, 0x7, R2 ;  /* 0x00000007ff0d7819 */ /* 0x000fe20000011402 */
[----:B------:R-:W-:Y:S06]  /*1240*/  BRA.DIV UR4, `(.L_x_526) ;  /* 0x0000009204547947 */ /* 0x000fec000b800000 */
[----:B------:R1:W2:Y:S02]  /*1250*/  SHFL.IDX PT, R14, R13, RZ, 0x1f ;  /* 0x00001fff0d0e7589 */ /* 0x0002a400000e0000 */
.L_x_656:
[----:B------:R-:W-:Y:S01]  /*1260*/  SHF.L.U32 R11, RZ, 0x1f, RZ ;  /* 0x0000001fff0b7819 */ /* 0x000fe200000006ff */
[----:B--2---:R-:W-:Y:S01]  /*1270*/  IMAD.HI R4, R14, 0x55555556, RZ ;  /* 0x555555560e047827 */ /* 0x004fe200078e02ff */
[----:B------:R-:W-:Y:S02]  /*1280*/  LEA.HI R6, R3, R0, RZ, 0x4 ;  /* 0x0000000003067211 */ /* 0x000fe400078f20ff */
[----:B------:R-:W2:Y:S01]  /*1290*/  SYNCS.PHASECHK.TRANS64.TRYWAIT P0, [UR36+0x36400], R11 ;  /* 0x0364000bff0075a7 */ /* 0x000ea20008000164 */
[----:B------:R-:W-:Y:S01]  /*12a0*/  LOP3.LUT R7, R2, 0xffffff80, RZ, 0xc0, !PT ;  /* 0xffffff8002077812 */ /* 0x000fe200078ec0ff */
[----:B------:R-:W-:Y:S01]  /*12b0*/  VIADD R19, R19, 0x3f ;  /* 0x0000003f13137836 */ /* 0x000fe20000000000 */
[----:B------:R-:W-:Y:S01]  /*12c0*/  LEA.HI R5, R4, R4, RZ, 0x1 ;  /* 0x0000000404057211 */ /* 0x000fe200078f08ff */
[----:B------:R-:W-:Y:S01]  /*12d0*/  IMAD.HI R4, R13, 0x55555556, RZ ;  /* 0x555555560d047827 */ /* 0x000fe200078e02ff */
[----:B------:R-:W-:Y:S02]  /*12e0*/  LEA.HI R2, R3, R0, RZ, 0x5 ;  /* 0x0000000003027211 */ /* 0x000fe400078f28ff */
[----:B------:R-:W-:Y:S01]  /*12f0*/  LOP3.LUT R3, R6, 0xfffffff0, RZ, 0xc0, !PT ;  /* 0xfffffff006037812 */ /* 0x000fe200078ec0ff */
[----:B------:R-:W-:Y:S01]  /*1300*/  IMAD R18, R17, -0x60, R18 ;  /* 0xffffffa011127824 */ /* 0x000fe200078e0212 */
[----:B------:R-:W-:Y:S01]  /*1310*/  LEA.HI R8, R4, R4, RZ, 0x1 ;  /* 0x0000000404087211 */ /* 0x000fe200078f08ff */
[C---:B------:R-:W-:Y:S01]  /*1320*/  IMAD.IADD R4, R0.reuse, 0x1, -R7 ;  /* 0x0000000100047824 */ /* 0x040fe200078e0a07 */
[--C-:B------:R-:W-:Y:S01]  /*1330*/  SHF.R.S32.HI R9, RZ, 0x5, R2.reuse ;  /* 0x00000005ff097819 */ /* 0x100fe20000011402 */
[----:B------:R-:W-:Y:S01]  /*1340*/  IMAD.IADD R3, R0, 0x1, -R3 ;  /* 0x0000000100037824 */ /* 0x000fe200078e0a03 */
[----:B------:R-:W-:Y:S01]  /*1350*/  SHF.R.S32.HI R10, RZ, 0x1f, R19 ;  /* 0x0000001fff0a7819 */ /* 0x000fe20000011413 */
[----:B------:R-:W-:Y:S01]  /*1360*/  IMAD R7, R8, -0x3, R13 ;  /* 0xfffffffd08077824 */ /* 0x000fe200078e020d */
[----:B------:R-:W-:Y:S01]  /*1370*/  SHF.R.S32.HI R8, RZ, 0x1f, R2 ;  /* 0x0000001fff087819 */ /* 0x000fe20000011402 */
[----:B------:R-:W-:Y:S01]  /*1380*/  IMAD R5, R5, -0x3, R14 ;  /* 0xfffffffd05057824 */ /* 0x000fe200078e020e */
[----:B------:R-:W-:Y:S01]  /*1390*/  LEA.HI R2, R10, R19, RZ, 0x6 ;  /* 0x000000130a027211 */ /* 0x000fe200078f30ff */
[----:B------:R-:W-:Y:S01]  /*13a0*/  IMAD R17, R7, -0x20, R18 ;  /* 0xffffffe007117824 */ /* 0x000fe200078e0212 */
[----:B------:R-:W-:-:S02]  /*13b0*/  LEA.HI R8, R8, R9, RZ, 0x2 ;  /* 0x0000000908087211 */ /* 0x000fc400078f10ff */
[----:B------:R-:W-:Y:S01]  /*13c0*/  LEA.HI R0, R3, R3, RZ, 0x1 ;  /* 0x0000000303007211 */ /* 0x000fe200078f08ff */
[----:B--2---:R-:W-:Y:S06]  /*13d0*/  @P0 BRA `(.L_x_527) ;  /* 0x0000000000080947 */ /* 0x004fec0003800000 */
[----:B------:R-:W2:Y:S02]  /*13e0*/  SYNCS.PHASECHK.TRANS64.TRYWAIT P0, [UR36+0x36400], R11 ;  /* 0x0364000bff0075a7 */ /* 0x000ea40008000164 */
[----:B--2---:R-:W-:Y:S05]  /*13f0*/  @!P0 BRA `(.L_x_528) ;  /* 0x0000009000048947 */ /* 0x004fea0003800000 */
.L_x_527:
[----:B------:R-:W-:Y:S01]  /*1400*/  LOP3.LUT R12, R8, 0x3ffffc, RZ, 0xc0, !PT ;  /* 0x003ffffc080c7812 */ /* 0x000fe200078ec0ff */
[----:B------:R-:W-:Y:S01]  /*1410*/  IMAD R14, R13, 0x400, R4 ;  /* 0x000004000d0e7824 */ /* 0x000fe200078e0204 */
[--C-:B--2---:R-:W-:Y:S01]  /*1420*/  SHF.R.S32.HI R7, RZ, 0x1, R0.reuse ;  /* 0x00000001ff077819 */ /* 0x104fe20000011400 */
[----:B------:R-:W-:Y:S01]  /*1430*/  IMAD.MOV.U32 R157, RZ, RZ, 0x20 ;  /* 0x00000020ff9d7424 */ /* 0x000fe200078e00ff */
[----:B------:R-:W-:Y:S01]  /*1440*/  SHF.R.S32.HI R8, RZ, 0x1f, R0 ;  /* 0x0000001fff087819 */ /* 0x000fe20000011400 */
[----:B------:R-:W-:Y:S01]  /*1450*/  IMAD.IADD R15, R9, 0x1, -R12 ;  /* 0x00000001090f7824 */ /* 0x000fe200078e0a0c */
[----:B------:R-:W-:Y:S02]  /*1460*/  SHF.R.S32.HI R10, RZ, 0x1f, R3 ;  /* 0x0000001fff0a7819 */ /* 0x000fe40000011403 */
[----:B------:R-:W-:Y:S02]  /*1470*/  CS2R R70, SRZ ;  /* 0x0000000000467805 */ /* 0x000fe4000001ff00 */
[----:B------:R-:W-:-:S02]  /*1480*/  LEA.HI R8, R8, R7, RZ, 0x2 ;  /* 0x0000000708087211 */ /* 0x000fc400078f10ff */
[----:B------:R-:W-:Y:S02]  /*1490*/  CS2R R68, SRZ ;  /* 0x0000000000447805 */ /* 0x000fe4000001ff00 */
[----:B------:R-:W-:Y:S02]  /*14a0*/  LEA.HI R10, R10, R3, RZ, 0x3 ;  /* 0x000000030a0a7211 */ /* 0x000fe400078f18ff */
[----:B------:R-:W-:Y:S02]  /*14b0*/  CS2R R66, SRZ ;  /* 0x0000000000427805 */ /* 0x000fe4000001ff00 */
[----:B------:R-:W-:Y:S02]  /*14c0*/  LOP3.LUT R8, R8, 0xfffffffc, RZ, 0xc0, !PT ;  /* 0xfffffffc08087812 */ /* 0x000fe400078ec0ff */
[----:B------:R-:W-:Y:S02]  /*14d0*/  CS2R R64, SRZ ;  /* 0x0000000000407805 */ /* 0x000fe4000001ff00 */
[----:B------:R-:W-:Y:S01]  /*14e0*/  LOP3.LUT R0, R0, 0x7fffffe, RZ, 0xc0, !PT ;  /* 0x07fffffe00007812 */ /* 0x000fe200078ec0ff */
[----:B------:R-:W-:Y:S01]  /*14f0*/  IMAD.SHL.U32 R10, R10, 0x20, RZ ;  /* 0x000000200a0a7824 */ /* 0x000fe200078e00ff */
[----:B------:R-:W-:Y:S01]  /*1500*/  SHF.R.S32.HI R6, RZ, 0x4, R6 ;  /* 0x00000004ff067819 */ /* 0x000fe20000011406 */
[----:B------:R-:W-:Y:S01]  /*1510*/  IMAD.IADD R8, R7, 0x1, -R8 ;  /* 0x0000000107087824 */ /* 0x000fe200078e0a08 */
[----:B------:R-:W-:Y:S01]  /*1520*/  CS2R R62, SRZ ;  /* 0x00000000003e7805 */ /* 0x000fe2000001ff00 */
[----:B------:R-:W-:Y:S01]  /*1530*/  IMAD.IADD R11, R3, 0x1, -R0 ;  /* 0x00000001030b7824 */ /* 0x000fe200078e0a00 */
[----:B------:R-:W-:Y:S01]  /*1540*/  SHF.R.S32.HI R3, RZ, 0x1f, R4 ;  /* 0x0000001fff037819 */ /* 0x000fe20000011404 */
[----:B------:R-:W-:Y:S01]  /*1550*/  IMAD.SHL.U32 R9, R8, 0x40, RZ ;  /* 0x0000004008097824 */ /* 0x000fe200078e00ff */
[----:B------:R-:W-:Y:S01]  /*1560*/  LOP3.LUT R10, R10, 0x7fffff00, RZ, 0xc0, !PT ;  /* 0x7fffff000a0a7812 */ /* 0x000fe200078ec0ff */
[----:B------:R-:W-:Y:S01]  /*1570*/  IMAD.SHL.U32 R12, R6, 0x8, RZ ;  /* 0x00000008060c7824 */ /* 0x000fe200078e00ff */
[----:B------:R-:W-:-:S02]  /*1580*/  LEA.HI R0, R3, R4, RZ, 0x2 ;  /* 0x0000000403007211 */ /* 0x000fc400078f10ff */
[----:B------:R-:W-:Y:S02]  /*1590*/  CS2R R60, SRZ ;  /* 0x00000000003c7805 */ /* 0x000fe4000001ff00 */
[----:B------:R-:W-:Y:S01]  /*15a0*/  LOP3.LUT R9, R9, 0xc0, RZ, 0xc0, !PT ;  /* 0x000000c009097812 */ /* 0x000fe200078ec0ff */
[----:B------:R-:W-:Y:S01]  /*15b0*/  IMAD R10, R13, 0x800, R10 ;  /* 0x000008000d0a7824 */ /* 0x000fe200078e020a */
[--C-:B------:R-:W-:Y:S02]  /*15c0*/  SHF.R.S32.HI R6, RZ, 0x2, R0.reuse ;  /* 0x00000002ff067819 */ /* 0x100fe40000011400 */
[----:B------:R-:W-:Y:S02]  /*15d0*/  CS2R R58, SRZ ;  /* 0x00000000003a7805 */ /* 0x000fe4000001ff00 */
[----:B------:R-:W-:Y:S01]  /*15e0*/  SHF.R.S32.HI R7, RZ, 0x1f, R0 ;  /* 0x0000001fff077819 */ /* 0x000fe20000011400 */
[----:B------:R-:W-:Y:S01]  /*15f0*/  IMAD R10, R11, 0x20, R10 ;  /* 0x000000200b0a7824 */ /* 0x000fe200078e020a */
[----:B------:R-:W-:-:S02]  /*1600*/  LOP3.LUT R12, R9, 0x8, R12, 0xf8, !PT ;  /* 0x00000008090c7812 */ /* 0x000fc400078ef80c */
[----:B------:R-:W-:Y:S02]  /*1610*/  CS2R R56, SRZ ;  /* 0x0000000000387805 */ /* 0x000fe4000001ff00 */
[----:B------:R-:W-:Y:S01]  /*1620*/  SHF.R.U32.HI R9, RZ, 0x3, R9 ;  /* 0x00000003ff097819 */ /* 0x000fe20000011609 */
[----:B------:R-:W-:Y:S01]  /*1630*/  IMAD R10, R15, 0x200, R10 ;  /* 0x000002000f0a7824 */ /* 0x000fe200078e020a */
[----:B------:R-:W-:Y:S02]  /*1640*/  LEA.HI R7, R7, R6, RZ, 0x3 ;  /* 0x0000000607077211 */ /* 0x000fe400078f18ff */
[----:B------:R-:W-:Y:S02]  /*1650*/  CS2R R54, SRZ ;  /* 0x0000000000367805 */ /* 0x000fe4000001ff00 */
[----:B------:R-:W-:Y:S02]  /*1660*/  LOP3.LUT R9, R12, R9, RZ, 0x3c, !PT ;  /* 0x000000090c097212 */ /* 0x000fe400078e3cff */
[----:B------:R-:W-:-:S02]  /*1670*/  CS2R R52, SRZ ;  /* 0x0000000000347805 */ /* 0x000fc4000001ff00 */
[----:B------:R-:W-:Y:S02]  /*1680*/  LEA.HI R3, R3, R4, RZ, 0x5 ;  /* 0x0000000403037211 */ /* 0x000fe400078f28ff */
[----:B------:R-:W-:Y:S02]  /*1690*/  CS2R R50, SRZ ;  /* 0x0000000000327805 */ /* 0x000fe4000001ff00 */
[----:B------:R-:W-:Y:S01]  /*16a0*/  LOP3.LUT R7, R7, 0xfffffff8, RZ, 0xc0, !PT ;  /* 0xfffffff807077812 */ /* 0x000fe200078ec0ff */
[----:B------:R-:W-:Y:S01]  /*16b0*/  IMAD.IADD R10, R10, 0x1, R9 ;  /* 0x000000010a0a7824 */ /* 0x000fe200078e0209 */
[----:B------:R-:W-:Y:S02]  /*16c0*/  SHF.R.S32.HI R3, RZ, 0x5, R3 ;  /* 0x00000005ff037819 */ /* 0x000fe40000011403 */
[----:B------:R-:W-:Y:S02]  /*16d0*/  CS2R R48, SRZ ;  /* 0x0000000000307805 */ /* 0x000fe4000001ff00 */
[----:B-1----:R-:W-:Y:S01]  /*16e0*/  LOP3.LUT R13, R0, 0xfffffffc, RZ, 0xc0, !PT ;  /* 0xfffffffc000d7812 */ /* 0x002fe200078ec0ff */
[----:B------:R-:W-:Y:S01]  /*16f0*/  IMAD.IADD R6, R6, 0x1, -R7 ;  /* 0x0000000106067824 */ /* 0x000fe200078e0a07 */
[----:B------:R-:W-:-:S02]  /*1700*/  LEA R156, R10, UR36, 0x1 ;  /* 0x000000240a9c7c11 */ /* 0x000fc4000f8e08ff */
[----:B------:R-:W-:Y:S02]  /*1710*/  CS2R R46, SRZ ;  /* 0x00000000002e7805 */ /* 0x000fe4000001ff00 */
[----:B------:R-:W-:Y:S01]  /*1720*/  SHF.R.S32.HI R10, RZ, 0x6, R2 ;  /* 0x00000006ff0a7819 */ /* 0x000fe20000011402 */
[----:B------:R-:W-:Y:S01]  /*1730*/  IMAD R3, R3, 0x10, R6 ;  /* 0x0000001003037824 */ /* 0x000fe200078e0206 */
[----:B------:R-:W-:Y:S01]  /*1740*/  LOP3.LUT P0, RZ, R8, 0x2, RZ, 0xc0, !PT ;  /* 0x0000000208ff7812 */ /* 0x000fe2000780c0ff */
[----:B------:R-:W-:Y:S01]  /*1750*/  IMAD.IADD R0, R4, 0x1, -R13 ;  /* 0x0000000104007824 */ /* 0x000fe200078e0a0d */
[----:B------:R-:W-:Y:S01]  /*1760*/  LOP3.LUT R9, R16, 0x1, RZ, 0xfc, !PT ;  /* 0x0000000110097812 */ /* 0x000fe200078efcff */
[----:B------:R-:W-:Y:S01]  /*1770*/  IMAD.SHL.U32 R4, R14, 0x4, RZ ;  /* 0x000000040e047824 */ /* 0x000fe200078e00ff */
[----:B------:R1:W-:Y:S01]  /*1780*/  STL [R1], R3 ;  /* 0x0000000301007387 */ /* 0x0003e20000100800 */
[----:B------:R-:W-:Y:S01]  /*1790*/  SEL R157, R157, 0xffffffe0, !P0 ;  /* 0xffffffe09d9d7807 */ /* 0x000fe20004000000 */
[----:B------:R-:W-:Y:S01]  /*17a0*/  IMAD R0, R0, -0x2, R17 ;  /* 0xfffffffe00007824 */ /* 0x000fe200078e0211 */
[----:B------:R-:W-:Y:S01]  /*17b0*/  CS2R R6, SRZ ;  /* 0x0000000000067805 */ /* 0x000fe2000001ff00 */
[----:B------:R2:W-:Y:S01]  /*17c0*/  STL [R1+0x4], R10 ;  /* 0x0000040a01007387 */ /* 0x0005e20000100800 */
[----:B------:R-:W-:Y:S01]  /*17d0*/  IMAD.MOV.U32 R8, RZ, RZ, RZ ;  /* 0x000000ffff087224 */ /* 0x000fe200078e00ff */
[----:B------:R-:W-:-:S02]  /*17e0*/  CS2R R44, SRZ ;  /* 0x00000000002c7805 */ /* 0x000fc4000001ff00 */
[----:B------:R-:W-:Y:S02]  /*17f0*/  CS2R R42, SRZ ;  /* 0x00000000002a7805 */ /* 0x000fe4000001ff00 */
[----:B------:R-:W-:Y:S02]  /*1800*/  CS2R R40, SRZ ;  /* 0x0000000000287805 */ /* 0x000fe4000001ff00 */
[----:B------:R-:W-:Y:S01]  /*1810*/  CS2R R38, SRZ ;  /* 0x0000000000267805 */ /* 0x000fe2000001ff00 */
[----:B-1----:R-:W-:Y:S01]  /*1820*/  IMAD.MOV.U32 R3, RZ, RZ, RZ ;  /* 0x000000ffff037224 */ /* 0x002fe200078e00ff */
        /* <DEDUP_REMOVED lines=31> */
[----:B------:R-:W-:Y:S02]  /*1a20*/  LEA R2, R4, UR36, 0x2 ;  /* 0x0000002404027c11 */ /* 0x000fe4000f8e10ff */
[----:B--2---:R-:W-:-:S07]  /*1a30*/  IADD3 R157, R157, 0x30400, R156 ;  /* 0x000304009d9d7810 */ /* 0x004fce0007ffe09c */
.L_x_539:
[----:B------:R-:W-:-:S13]  /*1a40*/  ISETP.NE.AND P0, PT, R9, 0x3, PT ;  /* 0x000000030900780c */ /* 0x000fda0003f05270 */
[----:B------:R-:W-:Y:S05]  /*1a50*/  @!P0 BRA `(.L_x_529) ;  /* 0x0000000000048947 */ /* 0x000fea0003800000 */
[----:B------:R-:W-:Y:S01]  /*1a60*/  BPT.TRAP 0x1 ;  /* 0x000000040000795c */ /* 0x000fe20000300000 */
.L_x_529:
[----:B------:R-:W-:Y:S02]  /*1a70*/  LEA R4, R3, UR36, 0x3 ;  /* 0x0000002403047c11 */ /* 0x000fe4000f8e18ff */
[----:B------:R-:W-:-:S04]  /*1a80*/  SHF.L.U32 R11, R7, 0x1f, RZ ;  /* 0x0000001f070b7819 */ /* 0x000fc800000006ff */
[----:B------:R1:W2:Y:S01]  /*1a90*/  SYNCS.PHASECHK.TRANS64.TRYWAIT P1, [R4+URZ+0x36410], R11 ;  /* 0x0364100b040075a7 */ /* 0x0002a2000802017f */
[----:B------:R-:W-:Y:S05]  /*1aa0*/  @!P0 BRA `(.L_x_530) ;  /* 0x0000000000048947 */ /* 0x000fea0003800000 */
[----:B------:R-:W-:Y:S01]  /*1ab0*/  BPT.TRAP 0x1 ;  /* 0x000000040000795c */ /* 0x000fe20000300000 */
.L_x_530:
[----:B--2---:R-:W-:Y:S05]  /*1ac0*/  @P1 BRA `(.L_x_531) ;  /* 0x0000000000081947 */ /* 0x004fea0003800000 */
[----:B------:R-:W2:Y:S02]  /*1ad0*/  SYNCS.PHASECHK.TRANS64.TRYWAIT P1, [R4+URZ+0x36410], R11 ;  /* 0x0364100b040075a7 */ /* 0x000ea4000802017f */
[----:B--2---:R-:W-:Y:S05]  /*1ae0*/  @!P1 BRA `(.L_x_532) ;  /* 0x0000008800609947 */ /* 0x004fea0003800000 */
.L_x_531:
[----:B------:R-:W-:Y:S05]  /*1af0*/  WARPSYNC.ALL ;  /* 0x0000000000007948 */ /* 0x000fea0003800000 */
[----:B------:R-:W-:Y:S01]  /*1b00*/  R2UR UR6, R5 ;  /* 0x00000000050672ca */ /* 0x000fe200000e0000 */
[----:B------:R-:W-:Y:S01]  /*1b10*/  UIADD3 UR4, UR36, 0x1e000, URZ ;  /* 0x0001e00024047890 */ /* 0x000fe2000fffe03f */
[----:B------:R-:W-:Y:S01]  /*1b20*/  R2UR UR7, R3 ;  /* 0x00000000030772ca */ /* 0x000fe200000e0000 */
[----:B------:R-:W3:Y:S01]  /*1b30*/  LDL R10, [R1] ;  /* 0x00000000010a7983 */ /* 0x000ee20000100800 */
[----:B------:R-:W-:Y:S01]  /*1b40*/  WARPGROUP.ARRIVE ;  /* 0x00000000000079c5 */ /* 0x000fe20000000000 */
[----:B------:R-:W-:Y:S01]  /*1b50*/  USHF.R.U32.HI UR5, URZ, 0x4, UR4 ;  /* 0x000000043f057899 */ /* 0x000fe20008011604 */
[----:B------:R-:W-:Y:S01]  /*1b60*/  UMOV UR13, 0x40000040 ;  /* 0x40000040000d7882 */ /* 0x000fe20000000000 */
[----:B------:R-:W-:-:S02]  /*1b70*/  UMOV UR15, 0x40000040 ;  /* 0x40000040000f7882 */ /* 0x000fc40000000000 */
[----:B------:R-:W-:Y:S01]  /*1b80*/  ULOP3.LUT UR5, UR5, 0x3fff, URZ, 0xc0, !UPT ;  /* 0x00003fff05057892 */ /* 0x000fe2000f8ec03f */
[----:B------:R-:W-:Y:S01]  /*1b90*/  UMOV UR9, 0x40000040 ;  /* 0x4000004000097882 */ /* 0x000fe20000000000 */
[----:B------:R-:W-:Y:S02]  /*1ba0*/  UMOV UR11, 0x40000040 ;  /* 0x40000040000b7882 */ /* 0x000fe40000000000 */
        /* <DEDUP_REMOVED lines=36> */
[----:B------:R-:W-:Y:S01]  /*1df0*/  WARPGROUP.ARRIVE ;  /* 0x00000000000079c5 */ /* 0x000fe20000000000 */
[----:B---3--:R-:W-:-:S05]  /*1e00*/  IMAD R10, R3, 0x40, R10 ;  /* 0x00000040030a7824 */ /* 0x008fca00078e020a */
[----:B------:R-:W-:Y:S01]  /*1e10*/  HGMMA.64x32x16.F32.BF16 R120, gdesc[UR12], R120, gsb0 ;  /* 0x006000000c7879f0 */ /* 0x000fe20008001878 */
[----:B------:R-:W-:Y:S01]  /*1e20*/  UIADD3 UR12, UR6, 0x202, URZ ;  /* 0x00000202060c7890 */ /* 0x000fe2000fffe03f */
[----:B------:R-:W-:Y:S01]  /*1e30*/  LEA R10, R10, UR36, 0x2 ;  /* 0x000000240a0a7c11 */ /* 0x000fe2000f8e10ff */
        /* <DEDUP_REMOVED lines=48> */
[----:B------:R3:W1:Y:S01]  /*2140*/  LDS R139, [R10+0x30020] ;  /* 0x030020000a8b7984 */ /* 0x0006620000000800 */
[----:B------:R-:W-:Y:S05]  /*2150*/  @!P0 BRA `(.L_x_533) ;  /* 0x0000000000048947 */ /* 0x000fea0003800000 */
[----:B------:R-:W-:Y:S01]  /*2160*/  BPT.TRAP 0x1 ;  /* 0x000000040000795c */ /* 0x000fe20000300000 */
.L_x_533:
[----:B------:R-:W-:-:S04]  /*2170*/  SHF.L.U32 R15, R6, 0x1f, RZ ;  /* 0x0000001f060f7819 */ /* 0x000fc800000006ff */
[----:B------:R1:W1:Y:S01]  /*2180*/  SYNCS.PHASECHK.TRANS64.TRYWAIT P1, [UR36+0x36430], R15 ;  /* 0x0364300fff0075a7 */ /* 0x0002620008020164 */
[----:B------:R-:W-:Y:S05]  /*2190*/  @!P0 BRA `(.L_x_534) ;  /* 0x0000000000048947 */ /* 0x000fea0003800000 */
[----:B------:R-:W-:Y:S01]  /*21a0*/  BPT.TRAP 0x1 ;  /* 0x000000040000795c */ /* 0x000fe20000300000 */
.L_x_534:
[----:B------:R-:W-:Y:S01]  /*21b0*/  FMUL.FTZ R12, R120, UR40 ;  /* 0x00000028780c7c20 */ /* 0x000fe20008410000 */
[----:B------:R-:W-:Y:S01]  /*21c0*/  FMUL.FTZ R13, R121, UR40 ;  /* 0x00000028790d7c20 */ /* 0x000fe20008410000 */
[----:B---3--:R-:W-:Y:S01]  /*21d0*/  FMUL.FTZ R10, R122, UR40 ;  /* 0x000000287a0a7c20 */ /* 0x008fe20008410000 */
[----:B-12---:R-:W-:Y:S01]  /*21e0*/  FMUL.FTZ R11, R123, UR40 ;  /* 0x000000287b0b7c20 */ /* 0x006fe20008410000 */
        /* <DEDUP_REMOVED lines=10> */
[----:B------:R-:W1:Y:S01]  /*2290*/  MUFU.TANH R12, R12 ;  /* 0x0000000c000c7308 */ /* 0x000e620000002400 */
[----:B------:R-:W-:Y:S01]  /*22a0*/  FMUL.FTZ R136, R134, UR40 ;  /* 0x0000002886887c20 */ /* 0x000fe20008410000 */
[----:B------:R-:W-:-:S06]  /*22b0*/  FMUL.FTZ R23, R135, UR40 ;  /* 0x0000002887177c20 */ /* 0x000fcc0008410000 */
[----:B------:R-:W2:Y:S08]  /*22c0*/  MUFU.TANH R13, R13 ;  /* 0x0000000d000d7308 */ /* 0x000eb00000002400 */
[----:B------:R-:W3:Y:S08]  /*22d0*/  MUFU.TANH R10, R10 ;  /* 0x0000000a000a7308 */ /* 0x000ef00000002400 */
[----:B------:R-:W1:Y:S08]  /*22e0*/  MUFU.TANH R11, R11 ;  /* 0x0000000b000b7308 */ /* 0x000e700000002400 */
        /* <DEDUP_REMOVED lines=9> */
[----:B------:R-:W1:Y:S01]  /*2380*/  MUFU.TANH R138, R138 ;  /* 0x0000008a008a7308 */ /* 0x000e620000002400 */
[----:B--23--:R-:W-:Y:S05]  /*2390*/  @P1 BRA `(.L_x_535) ;  /* 0x0000000000081947 */ /* 0x00cfea0003800000 */
[----:B------:R-:W2:Y:S02]  /*23a0*/  SYNCS.PHASECHK.TRANS64.TRYWAIT P1, [UR36+0x36430], R15 ;  /* 0x0364300fff0075a7 */ /* 0x000ea40008020164 */
[----:B--2---:R-:W-:Y:S05]  /*23b0*/  @!P1 BRA `(.L_x_536) ;  /* 0x0000008000409947 */ /* 0x004fea0003800000 */
.L_x_535:
[----:B------:R-:W3:Y:S01]  /*23c0*/  MUFU.TANH R136, R136 ;  /* 0x0000008800887308 */ /* 0x000ee20000002400 */
[C---:B------:R-:W-:Y:S01]  /*23d0*/  ISETP.GT.AND P6, PT, R0.reuse, RZ, PT ;  /* 0x000000ff0000720c */ /* 0x040fe20003fc4270 */
[----:B------:R-:W5:Y:S01]  /*23e0*/  LDL R145, [R1] ;  /* 0x0000000001917983 */ /* 0x000f620000100800 */
[----:B------:R-:W-:Y:S01]  /*23f0*/  UIADD3 UR5, UR36, 0x2a000, URZ ;  /* 0x0002a00024057890 */ /* 0x000fe2000fffe03f */
[----:B------:R-:W-:Y:S01]  /*2400*/  ISETP.GT.AND P1, PT, R0, 0x1, PT ;  /* 0x000000010000780c */ /* 0x000fe20003f24270 */
[----:B------:R-:W-:Y:S01]  /*2410*/  UIADD3 UR4, UR4, 0x9000, URZ ;  /* 0x0000900004047890 */ /* 0x000fe2000fffe03f */
[----:B-12---:R-:W-:Y:S01]  /*2420*/  FSEL R15, R12, -INF , P6 ;  /* 0xff8000000c0f7808 */ /* 0x006fe20003000000 */
[----:B------:R-:W-:Y:S01]  /*2430*/  USHF.R.U32.HI UR6, URZ, 0x4, UR5 ;  /* 0x000000043f067899 */ /* 0x000fe20008011605 */
[----:B------:R-:W1:Y:S01]  /*2440*/  MUFU.TANH R23, R23 ;  /* 0x0000001700177308 */ /* 0x000e620000002400 */
[----:B------:R-:W-:Y:S01]  /*2450*/  FSEL R144, R10, -INF , P6 ;  /* 0xff8000000a907808 */ /* 0x000fe20003000000 */
[----:B------:R-:W-:Y:S01]  /*2460*/  USHF.R.U32.HI UR4, URZ, 0x4, UR4 ;  /* 0x000000043f047899 */ /* 0x000fe20008011604 */
[C---:B------:R-:W-:Y:S01]  /*2470*/  ISETP.GT.AND P2, PT, R0.reuse, 0x8, PT ;  /* 0x000000080000780c */ /* 0x040fe20003f44270 */
[----:B------:R-:W-:Y:S01]  /*2480*/  ULOP3.LUT UR7, UR6, 0x3fff, URZ, 0xc0, !UPT ;  /* 0x00003fff06077892 */ /* 0x000fe2000f8ec03f */
[C---:B------:R-:W-:Y:S01]  /*2490*/  ISETP.GT.AND P3, PT, R0.reuse, 0x9, PT ;  /* 0x000000090000780c */ /* 0x040fe20003f64270 */
[----:B------:R-:W-:Y:S01]  /*24a0*/  ULOP3.LUT UR6, UR4, 0x3fff, URZ, 0xc0, !UPT ;  /* 0x00003fff04067892 */ /* 0x000fe2000f8ec03f */
[C---:B------:R-:W-:Y:S01]  /*24b0*/  ISETP.GT.AND P4, PT, R0.reuse, 0x10, PT ;  /* 0x000000100000780c */ /* 0x040fe20003f84270 */
[----:B------:R-:W-:Y:S01]  /*24c0*/  ULOP3.LUT UR4, UR7, 0x10000, URZ, 0xfc, !UPT ;  /* 0x0001000007047892 */ /* 0x000fe2000f8efc3f */
[C---:B------:R-:W-:Y:S01]  /*24d0*/  ISETP.GT.AND P5, PT, R0.reuse, 0x11, PT ;  /* 0x000000110000780c */ /* 0x040fe20003fa4270 */
[----:B------:R-:W-:Y:S01]  /*24e0*/  ULOP3.LUT UR6, UR6, 0x10000, URZ, 0xfc, !UPT ;  /* 0x0001000006067892 */ /* 0x000fe2000f8efc3f */
[----:B------:R-:W-:Y:S01]  /*24f0*/  ISETP.GT.AND P6, PT, R0, 0x18, PT ;  /* 0x000000180000780c */ /* 0x000fe20003fc4270 */
[--C-:B----4-:R-:W-:Y:S01]  /*2500*/  FFMA.FTZ R152, R15, UR41, -R148.reuse ;  /* 0x000000290f987c23 */ /* 0x110fe20008010894 */
[----:B------:R-:W-:Y:S01]  /*2510*/  FSEL R153, R13, -INF , P1 ;  /* 0xff8000000d997808 */ /* 0x000fe20000800000 */
[--C-:B------:R-:W-:Y:S01]  /*2520*/  FFMA.FTZ R144, R144, UR41, -R139.reuse ;  /* 0x0000002990907c23 */ /* 0x100fe2000801088b */
[----:B------:R-:W-:Y:S01]  /*2530*/  FSEL R120, R11, -INF , P1 ;  /* 0xff8000000b787808 */ /* 0x000fe20000800000 */
[----:B------:R-:W-:Y:S01]  /*2540*/  UMOV UR8, UR4 ;  /* 0x0000000400087c82 */ /* 0x000fe20008000000 */
[----:B------:R-:W-:Y:S01]  /*2550*/  ISETP.GT.AND P1, PT, R0, 0x19, PT ;  /* 0x000000190000780c */ /* 0x000fe20003f24270 */
[--C-:B------:R-:W-:Y:S01]  /*2560*/  FFMA.FTZ R153, R153, UR41, -R148.reuse ;  /* 0x0000002999997c23 */ /* 0x100fe20008010894 */
[----:B------:R-:W-:Y:S01]  /*2570*/  FSEL R151, R14, -INF , P2 ;  /* 0xff8000000e977808 */ /* 0x000fe20001000000 */
[--C-:B------:R-:W-:Y:S01]  /*2580*/  FFMA.FTZ R143, R120, UR41, -R139.reuse ;  /* 0x00000029788f7c23 */ /* 0x100fe2000801088b */
[----:B------:R-:W-:Y:S01]  /*2590*/  FSEL R155, R16, -INF , P3 ;  /* 0xff800000109b7808 */ /* 0x000fe20001800000 */
[----:B------:R-:W-:Y:S01]  /*25a0*/  UMOV UR9, 0x40000040 ;  /* 0x4000004000097882 */ /* 0x000fe20000000000 */
[----:B------:R-:W-:Y:S01]  /*25b0*/  FSEL R149, R21, -INF , P4 ;  /* 0xff80000015957808 */ /* 0x000fe20002000000 */
[--C-:B------:R-:W-:Y:S01]  /*25c0*/  FFMA.FTZ R151, R151, UR41, -R148.reuse ;  /* 0x0000002997977c23 */ /* 0x100fe20008010894 */
        /* <DEDUP_REMOVED lines=12> */
[----:B---3--:R-:W-:Y:S01]  /*2690*/  FSEL R146, R136, -INF , P6 ;  /* 0xff80000088927808 */ /* 0x008fe20003000000 */
[--C-:B------:R-:W-:Y:S01]  /*26a0*/  FFMA.FTZ R142, R142, UR41, -R139.reuse ;  /* 0x000000298e8e7c23 */ /* 0x100fe2000801088b */
[----:B------:R-:W-:Y:S01]  /*26b0*/  FSEL R123, R138, -INF , P1 ;  /* 0xff8000008a7b7808 */ /* 0x000fe20000800000 */
[--C-:B------:R-:W-:Y:S01]  /*26c0*/  FFMA.FTZ R147, R122, UR41, -R139.reuse ;  /* 0x000000297a937c23 */ /* 0x100fe2000801088b */
[----:B-1----:R-:W-:Y:S01]  /*26d0*/  FSEL R124, R23, -INF , P1 ;  /* 0xff800000177c7808 */ /* 0x002fe20000800000 */
[--C-:B------:R-:W-:Y:S01]  /*26e0*/  FFMA.FTZ R146, R146, UR41, -R139.reuse ;  /* 0x0000002992927c23 */ /* 0x100fe2000801088b */
[----:B------:R-:W-:Y:S01]  /*26f0*/  UMOV UR10, UR6 ;  /* 0x00000006000a7c82 */ /* 0x000fe20008000000 */
[----:B------:R-:W-:Y:S01]  /*2700*/  FFMA.FTZ R148, R123, UR41, -R148 ;  /* 0x000000297b947c23 */ /* 0x000fe20008010894 */
[----:B------:R-:W-:Y:S01]  /*2710*/  UMOV UR11, 0x40000040 ;  /* 0x40000040000b7882 */ /* 0x000fe20000000000 */
[----:B------:R-:W-:Y:S01]  /*2720*/  FFMA.FTZ R139, R124, UR41, -R139 ;  /* 0x000000297c8b7c23 */ /* 0x000fe2000801088b */
[----:B------:R-:W1:Y:S01]  /*2730*/  MUFU.EX2 R151, R151 ;  /* 0x0000009700977308 */ /* 0x000e620000000800 */
[----:B------:R-:W-:Y:S01]  /*2740*/  WARPGROUP.ARRIVE ;  /* 0x00000000000079c5 */ /* 0x000fe20000000000 */
[----:B------:R-:W-:Y:S01]  /*2750*/  FFMA.FTZ R14, -R14, R14, 1 ;  /* 0x3f8000000e0e7423 */ /* 0x000fe2000001010e */
[----:B------:R-:W-:Y:S01]  /*2760*/  FFMA.FTZ R12, -R12, R12, 1 ;  /* 0x3f8000000c0c7423 */ /* 0x000fe2000001010c */
[----:B------:R-:W-:Y:S01]  /*2770*/  FFMA.FTZ R13, -R13, R13, 1 ;  /* 0x3f8000000d0d7423 */ /* 0x000fe2000001010d */
[----:B------:R-:W-:Y:S01]  /*2780*/  FFMA.FTZ R21, -R21, R21, 1 ;  /* 0x3f80000015157423 */ /* 0x000fe20000010115 */
[----:B------:R-:W-:Y:S01]  /*2790*/  FFMA.FTZ R16, -R16, R16, 1 ;  /* 0x3f80000010107423 */ /* 0x000fe20000010110 */
[----:B------:R-:W-:Y:S01]  /*27a0*/  HGMMA.64x32x16.F32.BF16 R120, gdesc[UR8], RZ, !UPT, gsb0 ;  /* 0x00600000087879f0 */ /* 0x000fe2000c0018ff */
[----:B------:R-:W-:Y:S01]  /*27b0*/  UIADD3 UR10, UR6, 0x2, URZ ;  /* 0x00000002060a7890 */ /* 0x000fe2000fffe03f */
[----:B------:R-:W-:Y:S01]  /*27c0*/  MUFU.EX2 R155, R155 ;  /* 0x0000009b009b7308 */ /* 0x000fe20000000800 */
[----:B------:R-:W-:Y:S01]  /*27d0*/  UIADD3 UR8, UR4, 0x2, URZ ;  /* 0x0000000204087890 */ /* 0x000fe2000fffe03f */
[----:B------:R-:W-:Y:S01]  /*27e0*/  FFMA.FTZ R22, -R22, R22, 1 ;  /* 0x3f80000016167423 */ /* 0x000fe20000010116 */
[----:B------:R-:W-:Y:S01]  /*27f0*/  UMOV UR11, 0x40000040 ;  /* 0x40000040000b7882 */ /* 0x000fe20000000000 */
[----:B------:R-:W-:Y:S01]  /*2800*/  UMOV UR9, 0x40000040 ;  /* 0x4000004000097882 */ /* 0x000fe20000000000 */
[----:B------:R-:W-:Y:S01]  /*2810*/  FFMA.FTZ R17, -R17, R17, 1 ;  /* 0x3f80000011117423 */ /* 0x000fe20000010111 */
[----:B------:R-:W-:Y:S01]  /*2820*/  FFMA.FTZ R136, -R136, R136, 1 ;  /* 0x3f80000088887423 */ /* 0x000fe20000010188 */
[----:B------:R-:W-:Y:S01]  /*2830*/  FFMA.FTZ R23, -R23, R23, 1 ;  /* 0x3f80000017177423 */ /* 0x000fe20000010117 */
[----:B------:R-:W2:Y:S01]  /*2840*/  MUFU.EX2 R152, R152 ;  /* 0x0000009800987308 */ /* 0x000ea20000000800 */
[----:B------:R-:W-:-:S07]  /*2850*/  UMOV UR7, 0x80000020 ;  /* 0x8000002000077882 */ /* 0x000fce0000000000 */
[----:B------:R-:W3:Y:S08]  /*2860*/  MUFU.EX2 R153, R153 ;  /* 0x0000009900997308 */ /* 0x000ef00000000800 */
[----:B------:R-:W-:Y:S08]  /*2870*/  MUFU.EX2 R144, R144 ;  /* 0x0000009000907308 */ /* 0x000ff00000000800 */
[----:B------:R-:W4:Y:S08]  /*2880*/  MUFU.EX2 R143, R143 ;  /* 0x0000008f008f7308 */ /* 0x000f300000000800 */
[----:B------:R-:W-:Y:S08]  /*2890*/  MUFU.EX2 R150, R150 ;  /* 0x0000009600967308 */ /* 0x000ff00000000800 */
[----:B------:R-:W4:Y:S08]  /*28a0*/  MUFU.EX2 R154, R154 ;  /* 0x0000009a009a7308 */ /* 0x000f300000000800 */
[----:B------:R-:W-:Y:S01]  /*28b0*/  MUFU.EX2 R142, R142 ;  /* 0x0000008e008e7308 */ /* 0x000fe20000000800 */
[----:B------:R-:W-:-:S02]  /*28c0*/  WARPGROUP.DEPBAR.LE gsb0, 0x0 ;  /* 0x00008000000079c5 */ /* 0x000fc40000010000 */
[----:B------:R-:W-:-:S05]  /*28d0*/  WARPGROUP.ARRIVE ;  /* 0x00000000000079c5 */ /* 0x000fca0000000000 */
[----:B------:R-:W4:Y:S01]  /*28e0*/  MUFU.EX2 R141, R141 ;  /* 0x0000008d008d7308 */ /* 0x000f220000000800 */
[----:B------:R-:W-:Y:S01]  /*28f0*/  HGMMA.64x32x16.F32.BF16 R120, gdesc[UR8], R120, gsb0 ;  /* 0x00600000087879f0 */ /* 0x000fe20008001878 */
[----:B------:R-:W-:Y:S02]  /*2900*/  UIADD3 UR10, UR6, 0x4, URZ ;  /* 0x00000004060a7890 */ /* 0x000fe4000fffe03f */
[----:B------:R-:W-:Y:S01]  /*2910*/  UIADD3 UR8, UR4, 0x4, URZ ;  /* 0x0000000404087890 */ /* 0x000fe2000fffe03f */
[----:B------:R-:W-:Y:S01]  /*2920*/  UMOV UR11, 0x40000040 ;  /* 0x40000040000b7882 */ /* 0x000fe20000000000 */
[----:B------:R-:W-:Y:S02]  /*2930*/  UMOV UR9, 0x40000040 ;  /* 0x4000004000097882 */ /* 0x000fe40000000000 */
[----:B------:R-:W-:Y:S08]  /*2940*/  MUFU.EX2 R148, R148 ;  /* 0x0000009400947308 */ /* 0x000ff00000000800 */
[----:B------:R-:W-:Y:S08]  /*2950*/  MUFU.EX2 R147, R147 ;  /* 0x0000009300937308 */ /* 0x000ff00000000800 */
[----:B------:R-:W4:Y:S08]  /*2960*/  MUFU.EX2 R146, R146 ;  /* 0x0000009200927308 */ /* 0x000f300000000800 */
[----:B------:R-:W4:Y:S01]  /*2970*/  MUFU.EX2 R139, R139 ;  /* 0x0000008b008b7308 */ /* 0x000f220000000800 */
        /* <DEDUP_REMOVED lines=14> */
[----:B-----5:R-:W-:Y:S01]  /*2a60*/  LEA R15, R145, UR36, 0x2 ;  /* 0x00000024910f7c11 */ /* 0x020fe2000f8e10ff */
        /* <DEDUP_REMOVED lines=49> */
[----:B------:R-:W-:-:S04]  /*2d80*/  USHF.R.U32.HI UR4, URZ, 0x4, UR37 ;  /* 0x000000043f047899 */ /* 0x000fc80008011625 */
[----:B------:R-:W-:Y:S01]  /*2d90*/  ULOP3.LUT UR4, UR4, 0x3fff, URZ, 0xc0, !UPT ;  /* 0x00003fff04047892 */ /* 0x000fe2000f8ec03f */
[----:B------:R-:W-:Y:S02]  /*2da0*/  WARPGROUP.DEPBAR.LE gsb0, 0x0 ;  /* 0x00008000000079c5 */ /* 0x000fe40000010000 */
[----:B------:R-:W-:-:S06]  /*2db0*/  WARPGROUP.ARRIVE ;  /* 0x00000000000079c5 */ /* 0x000fcc0000000000 */
[----:B------:R-:W-:Y:S01]  /*2dc0*/  HGMMA.64x32x16.F32.BF16 R120, gdesc[UR8], R120, gsb0 ;  /* 0x00600000087879f0 */ /* 0x000fe20008001878 */
[----:B------:R-:W-:Y:S01]  /*2dd0*/  R2UR UR10, R5 ;  /* 0x00000000050a72ca */ /* 0x000fe200000e0000 */
[----:B------:R-:W-:Y:S01]  /*2de0*/  ULOP3.LUT UR9, UR4, 0x1000000, URZ, 0xfc, !UPT ;  /* 0x0100000004097892 */ /* 0x000fe2000f8efc3f */
[----:B------:R-:W-:-:S06]  /*2df0*/  UMOV UR11, 0x40000040 ;  /* 0x40000040000b7882 */ /* 0x000fcc0000000000 */
[----:B------:R-:W-:-:S05]  /*2e00*/  UMOV UR6, UR9 ;  /* 0x0000000900067c82 */ /* 0x000fca0008000000 */
[----:B------:R-:W-:-:S04]  /*2e10*/  ULEA UR5, UR10, UR5, 0xd ;  /* 0x000000050a057291 */ /* 0x000fc8000f8e683f */
[----:B------:R-:W-:-:S04]  /*2e20*/  USHF.R.U32.HI UR5, URZ, 0x4, UR5 ;  /* 0x000000043f057899 */ /* 0x000fc80008011605 */
[----:B------:R-:W-:-:S03]  /*2e30*/  ULOP3.LUT UR8, UR5, 0x3fff, URZ, 0xc0, !UPT ;  /* 0x00003fff05087892 */ /* 0x000fc6000f8ec03f */
[----:B------:R-:W-:-:S04]  /*2e40*/  UMOV UR5, 0x40000040 ;  /* 0x4000004000057882 */ /* 0x000fc80000000000 */
[----:B------:R-:W-:Y:S01]  /*2e50*/  UMOV UR4, UR8 ;  /* 0x0000000800047c82 */ /* 0x000fe20008000000 */
[----:B------:R-:W-:Y:S02]  /*2e60*/  WARPGROUP.DEPBAR.LE gsb0, 0x0 ;  /* 0x00008000000079c5 */ /* 0x000fe40000010000 */
[----:B------:R-:W5:Y:S02]  /*2e70*/  LDS R145, [R15+0x30200] ;  /* 0x030200000f917984 */ /* 0x000f640000000800 */
[--C-:B-----5:R-:W-:Y:S01]  /*2e80*/  FADD.FTZ R124, R124, -R145.reuse ;  /* 0x800000917c7c7221 */ /* 0x120fe20000010000 */
[--C-:B------:R-:W-:Y:S01]  /*2e90*/  FADD.FTZ R120, R120, -R145.reuse ;  /* 0x8000009178787221 */ /* 0x100fe20000010000 */
[--C-:B------:R-:W-:Y:S01]  /*2ea0*/  FADD.FTZ R121, R121, -R145.reuse ;  /* 0x8000009179797221 */ /* 0x100fe20000010000 */
[--C-:B------:R-:W-:Y:S01]  /*2eb0*/  FADD.FTZ R128, R128, -R145.reuse ;  /* 0x8000009180807221 */ /* 0x100fe20000010000 */
[----:B-1----:R-:W-:Y:S01]  /*2ec0*/  FMUL.FTZ R124, R151, R124 ;  /* 0x0000007c977c7220 */ /* 0x002fe20000410000 */
[----:B--2---:R-:W-:Y:S01]  /*2ed0*/  FMUL.FTZ R120, R152, R120 ;  /* 0x0000007898787220 */ /* 0x004fe20000410000 */
[----:B---3--:R-:W-:Y:S01]  /*2ee0*/  FMUL.FTZ R121, R153, R121 ;  /* 0x0000007999797220 */ /* 0x008fe20000410000 */
[--C-:B------:R-:W-:Y:S01]  /*2ef0*/  FADD.FTZ R132, R132, -R145.reuse ;  /* 0x8000009184847221 */ /* 0x100fe20000010000 */
[----:B------:R-:W-:Y:S01]  /*2f00*/  FMUL.FTZ R124, R14, R124 ;  /* 0x0000007c0e7c7220 */ /* 0x000fe20000410000 */
[----:B------:R-:W-:Y:S01]  /*2f10*/  F2FP.BF16.F32.PACK_AB R14, R155, R151 ;  /* 0x000000979b0e723e */ /* 0x000fe200000010ff */
[----:B------:R-:W-:Y:S01]  /*2f20*/  FMUL.FTZ R120, R12, R120 ;  /* 0x000000780c787220 */ /* 0x000fe20000410000 */
[----:B------:R1:W2:Y:S01]  /*2f30*/  LDS R151, [R15+0x30220] ;  /* 0x030220000f977984 */ /* 0x0002a20000000800 */
[----:B------:R-:W-:Y:S01]  /*2f40*/  FMUL.FTZ R121, R13, R121 ;  /* 0x000000790d797220 */ /* 0x000fe20000410000 */
[----:B------:R-:W-:Y:S01]  /*2f50*/  F2FP.BF16.F32.PACK_AB R12, R153, R152 ;  /* 0x00000098990c723e */ /* 0x000fe200000010ff */
[--C-:B------:R-:W-:Y:S01]  /*2f60*/  FADD.FTZ R125, R125, -R145.reuse ;  /* 0x800000917d7d7221 */ /* 0x100fe20000010000 */
[----:B----4-:R-:W-:Y:S01]  /*2f70*/  F2FP.BF16.F32.PACK_AB R13, R143, R144 ;  /* 0x000000908f0d723e */ /* 0x010fe200000010ff */
[--C-:B------:R-:W-:Y:S01]  /*2f80*/  FADD.FTZ R129, R129, -R145.reuse ;  /* 0x8000009181817221 */ /* 0x100fe20000010000 */
[----:B------:R-:W-:Y:S01]  /*2f90*/  FADD.FTZ R133, R133, -R145 ;  /* 0x8000009185857221 */ /* 0x000fe20000010000 */
[----:B------:R-:W-:Y:S01]  /*2fa0*/  FMUL.FTZ R125, R155, R125 ;  /* 0x0000007d9b7d7220 */ /* 0x000fe20000410000 */
[----:B-1----:R-:W-:Y:S01]  /*2fb0*/  F2FP.BF16.F32.PACK_AB R15, R154, R150 ;  /* 0x000000969a0f723e */ /* 0x002fe200000010ff */
[----:B------:R-:W-:Y:S01]  /*2fc0*/  BAR.SYNC.DEFER_BLOCKING 0x9, 0x180 ;  /* 0x0246000000007b1d */ /* 0x000fe20000010000 */
[----:B------:R-:W-:Y:S01]  /*2fd0*/  FMUL.FTZ R129, R141, R129 ;  /* 0x000000818d817220 */ /* 0x000fe20000410000 */
[----:B------:R-:W-:Y:S01]  /*2fe0*/  FMUL.FTZ R16, R16, R125 ;  /* 0x0000007d10107220 */ /* 0x000fe20000410000 */
[----:B------:R-:W-:Y:S01]  /*2ff0*/  FFMA.FTZ R125, -R138, R138, 1 ;  /* 0x3f8000008a7d7423 */ /* 0x000fe2000001018a */
[----:B------:R-:W-:Y:S01]  /*3000*/  F2FP.BF16.F32.PACK_AB R120, R121, R120 ;  /* 0x000000787978723e */ /* 0x000fe200000010ff */
[----:B------:R-:W-:Y:S01]  /*3010*/  FMUL.FTZ R22, R22, R129 ;  /* 0x0000008116167220 */ /* 0x000fe20000410000 */
[----:B------:R-:W-:-:S04]  /*3020*/  IMAD.U32 R153, RZ, RZ, UR36 ;  /* 0x00000024ff997e24 */ /* 0x000fc8000f8e00ff */
[----:B------:R-:W-:Y:S01]  /*3030*/  VIADD R153, R153, 0x33400 ;  /* 0x0003340099997836 */ /* 0x000fe20000000000 */
[----:B------:R1:W-:Y:S01]  /*3040*/  STSM.16.M88.4 [R156+0x30400], R12 ;  /* 0x0304000c9c007844 */ /* 0x0003e20000000200 */
[--C-:B--2---:R-:W-:Y:S01]  /*3050*/  FADD.FTZ R129, R127, -R151.reuse ;  /* 0x800000977f817221 */ /* 0x104fe20000010000 */
[----:B------:R-:W-:-:S03]  /*3060*/  FADD.FTZ R127, R134, -R151 ;  /* 0x80000097867f7221 */ /* 0x000fc60000010000 */
[----:B------:R-:W-:Y:S01]  /*3070*/  FMUL.FTZ R154, R154, R129 ;  /* 0x000000819a9a7220 */ /* 0x000fe20000410000 */
[----:B------:R-:W-:Y:S01]  /*3080*/  FMUL.FTZ R129, R146, R127 ;  /* 0x0000007f92817220 */ /* 0x000fe20000410000 */
[----:B------:R-:W-:Y:S01]  /*3090*/  FFMA.FTZ R127, -R10, R10, 1 ;  /* 0x3f8000000a7f7423 */ /* 0x000fe2000001010a */
[----:B------:R-:W-:Y:S01]  /*30a0*/  FFMA.FTZ R10, -R11, R11, 1 ;  /* 0x3f8000000b0a7423 */ /* 0x000fe2000001010b */
[----:B------:R-:W-:Y:S01]  /*30b0*/  FFMA.FTZ R11, -R18, R18, 1 ;  /* 0x3f800000120b7423 */ /* 0x000fe20000010112 */
[----:B-1----:R-:W1:Y:S01]  /*30c0*/  MUFU.EX2 R12, R149 ;  /* 0x00000095000c7308 */ /* 0x002e620000000800 */
[--C-:B------:R-:W-:Y:S01]  /*30d0*/  FADD.FTZ R15, R126, -R151.reuse ;  /* 0x800000977e0f7221 */ /* 0x100fe20000010000 */
[----:B------:R-:W-:Y:S01]  /*30e0*/  FADD.FTZ R126, R135, -R151 ;  /* 0x80000097877e7221 */ /* 0x000fe20000010000 */
[----:B------:R-:W-:Y:S01]  /*30f0*/  FMUL.FTZ R154, R11, R154 ;  /* 0x0000009a0b9a7220 */ /* 0x000fe20000410000 */
[----:B------:R-:W-:Y:S01]  /*3100*/  FFMA.FTZ R11, -R20, R20, 1 ;  /* 0x3f800000140b7423 */ /* 0x000fe20000010114 */
[----:B------:R-:W-:Y:S01]  /*3110*/  FMUL.FTZ R150, R150, R15 ;  /* 0x0000000f96967220 */ /* 0x000fe20000410000 */
[C---:B------:R-:W-:Y:S01]  /*3120*/  F2FP.BF16.F32.PACK_AB R15, R139.reuse, R146 ;  /* 0x000000928b0f723e */ /* 0x040fe200000010ff */
[----:B------:R-:W-:Y:S01]  /*3130*/  FMUL.FTZ R126, R139, R126 ;  /* 0x0000007e8b7e7220 */ /* 0x000fe20000410000 */
[----:B------:R-:W2:Y:S01]  /*3140*/  MUFU.EX2 R14, R140 ;  /* 0x0000008c000e7308 */ /* 0x000ea20000000800 */
[----:B------:R-:W-:-:S02]  /*3150*/  FMUL.FTZ R17, R17, R150 ;  /* 0x0000009611117220 */ /* 0x000fc40000410000 */
[----:B------:R-:W-:Y:S01]  /*3160*/  FMUL.FTZ R126, R23, R126 ;  /* 0x0000007e177e7220 */ /* 0x000fe20000410000 */
[----:B-1----:R-:W-:Y:S01]  /*3170*/  FMUL.FTZ R128, R12, R128 ;  /* 0x000000800c807220 */ /* 0x002fe20000410000 */
[----:B------:R-:W-:-:S03]  /*3180*/  F2FP.BF16.F32.PACK_AB R12, R141, R12 ;  /* 0x0000000c8d0c723e */ /* 0x000fc600000010ff */
[----:B------:R-:W-:Y:S01]  /*3190*/  FMUL.FTZ R21, R21, R128 ;  /* 0x0000008015157220 */ /* 0x000fe20000410000 */
[----:B------:R-:W-:Y:S01]  /*31a0*/  FFMA.FTZ R128, -R137, R137, 1 ;  /* 0x3f80000089807423 */ /* 0x000fe20000010189 */
[----:B--2---:R-:W-:Y:S01]  /*31b0*/  FMUL.FTZ R13, R14, R132 ;  /* 0x000000840e0d7220 */ /* 0x004fe20000410000 */
[C---:B------:R-:W-:Y:S01]  /*31c0*/  F2FP.BF16.F32.PACK_AB R14, R148.reuse, R14 ;  /* 0x0000000e940e723e */ /* 0x040fe200000010ff */
[----:B------:R-:W-:Y:S02]  /*31d0*/  FMUL.FTZ R132, R148, R133 ;  /* 0x0000008594847220 */ /* 0x000fe40000410000 */
[----:B------:R-:W-:Y:S01]  /*31e0*/  FMUL.FTZ R128, R128, R13 ;  /* 0x0000000d80807220 */ /* 0x000fe20000410000 */
[--C-:B------:R-:W-:Y:S01]  /*31f0*/  FADD.FTZ R13, R122, -R151.reuse ;  /* 0x800000977a0d7221 */ /* 0x100fe20000010000 */
[----:B------:R-:W-:Y:S01]  /*3200*/  FMUL.FTZ R125, R125, R132 ;  /* 0x000000847d7d7220 */ /* 0x000fe20000410000 */
[--C-:B------:R-:W-:Y:S01]  /*3210*/  FADD.FTZ R132, R123, -R151.reuse ;  /* 0x800000977b847221 */ /* 0x100fe20000010000 */
[--C-:B------:R-:W-:Y:S01]  /*3220*/  FADD.FTZ R123, R130, -R151.reuse ;  /* 0x80000097827b7221 */ /* 0x100fe20000010000 */
[----:B------:R-:W-:Y:S01]  /*3230*/  FMUL.FTZ R144, R144, R13 ;  /* 0x0000000d90907220 */ /* 0x000fe20000410000 */
[----:B------:R-:W-:Y:S01]  /*3240*/  F2FP.BF16.F32.PACK_AB R13, R147, R142 ;  /* 0x0000008e930d723e */ /* 0x000fe200000010ff */
[----:B------:R-:W-:Y:S01]  /*3250*/  FMUL.FTZ R143, R143, R132 ;  /* 0x000000848f8f7220 */ /* 0x000fe20000410000 */
[----:B------:R-:W-:Y:S01]  /*3260*/  FADD.FTZ R122, R131, -R151 ;  /* 0x80000097837a7221 */ /* 0x000fe20000010000 */
[----:B------:R-:W-:Y:S01]  /*3270*/  FMUL.FTZ R123, R142, R123 ;  /* 0x0000007b8e7b7220 */ /* 0x000fe20000410000 */
[----:B------:R-:W-:Y:S01]  /*3280*/  FMUL.FTZ R127, R127, R144 ;  /* 0x000000907f7f7220 */ /* 0x000fe20000410000 */
[----:B------:R1:W-:Y:S01]  /*3290*/  STSM.16.M88.4 [R157], R12 ;  /* 0x0000000c9d007844 */ /* 0x0003e20000000200 */
[----:B------:R-:W-:Y:S01]  /*32a0*/  FMUL.FTZ R18, R10, R143 ;  /* 0x0000008f0a127220 */ /* 0x000fe20000410000 */
[----:B------:R-:W-:Y:S01]  /*32b0*/  FMUL.FTZ R122, R147, R122 ;  /* 0x0000007a937a7220 */ /* 0x000fe20000410000 */
[----:B------:R-:W-:Y:S01]  /*32c0*/  FFMA.FTZ R10, -R19, R19, 1 ;  /* 0x3f800000130a7423 */ /* 0x000fe20000010113 */
[----:B------:R-:W-:Y:S01]  /*32d0*/  @!PT LDS RZ, [RZ] ;  /* 0x00000000fffff984 */ /* 0x000fe20000000800 */
[----:B------:R-:W-:Y:S01]  /*32e0*/  @!PT LDS RZ, [RZ] ;  /* 0x00000000fffff984 */ /* 0x000fe20000000800 */
[----:B------:R-:W-:Y:S01]  /*32f0*/  @!PT LDS RZ, [RZ] ;  /* 0x00000000fffff984 */ /* 0x000fe20000000800 */
[----:B------:R-:W-:Y:S01]  /*3300*/  @!PT LDS RZ, [RZ] ;  /* 0x00000000fffff984 */ /* 0x000fe20000000800 */
[----:B------:R2:W-:Y:S06]  /*3310*/  MEMBAR.ALL.CTA ;  /* 0x0000000000007992 */ /* 0x0005ec0000008000 */
[----:B--2---:R-:W2:Y:S01]  /*3320*/  FENCE.VIEW.ASYNC.S ;  /* 0x00000000000073c6 */ /* 0x004ea20000000000 */
[----:B------:R-:W-:Y:S01]  /*3330*/  FMUL.FTZ R11, R11, R122 ;  /* 0x0000007a0b0b7220 */ /* 0x000fe20000410000 */
[----:B------:R-:W-:Y:S01]  /*3340*/  FMUL.FTZ R10, R10, R123 ;  /* 0x0000007b0a0a7220 */ /* 0x000fe20000410000 */
[----:B------:R-:W-:-:S02]  /*3350*/  F2FP.BF16.F32.PACK_AB R122, R16, R124 ;  /* 0x0000007c107a723e */ /* 0x000fc400000010ff */
[----:B------:R-:W-:Y:S02]  /*3360*/  F2FP.BF16.F32.PACK_AB R121, R18, R127 ;  /* 0x0000007f1279723e */ /* 0x000fe400000010ff */
[----:B------:R-:W-:Y:S01]  /*3370*/  F2FP.BF16.F32.PACK_AB R123, R154, R17 ;  /* 0x000000119a7b723e */ /* 0x000fe200000010ff */
[----:B-1----:R-:W-:Y:S01]  /*3380*/  FMUL.FTZ R15, R136, R129 ;  /* 0x00000081880f7220 */ /* 0x002fe20000410000 */
[----:B------:R-:W-:Y:S02]  /*3390*/  F2FP.BF16.F32.PACK_AB R12, R22, R21 ;  /* 0x00000015160c723e */ /* 0x000fe400000010ff */
[----:B------:R-:W-:Y:S02]  /*33a0*/  F2FP.BF16.F32.PACK_AB R14, R125, R128 ;  /* 0x000000807d0e723e */ /* 0x000fe400000010ff */
[----:B------:R-:W-:Y:S02]  /*33b0*/  F2FP.BF16.F32.PACK_AB R13, R11, R10 ;  /* 0x0000000a0b0d723e */ /* 0x000fe400000010ff */
[----:B------:R-:W-:Y:S01]  /*33c0*/  F2FP.BF16.F32.PACK_AB R15, R126, R15 ;  /* 0x0000000f7e0f723e */ /* 0x000fe200000010ff */
[----:B--2---:R-:W-:Y:S06]  /*33d0*/  BAR.SYNC.DEFER_BLOCKING 0x9, 0x180 ;  /* 0x0246000000007b1d */ /* 0x004fec0000010000 */
        /* <DEDUP_REMOVED lines=46> */
[----:B-1----:R-:W-:-:S06]  /*36c0*/  WARPGROUP.ARRIVE ;  /* 0x00000000000079c5 */ /* 0x002fcc0000000000 */
        /* <DEDUP_REMOVED lines=35> */
.L_x_537:
        /* <DEDUP_REMOVED lines=60> */
.L_x_538:
[----:B-1----:R-:W2:Y:S01]  /*3cc0*/  LDL R10, [R1+0x4] ;  /* 0x00000400010a7983 */ /* 0x002ea20000100800 */
[----:B------:R-:W-:Y:S01]  /*3cd0*/  VIADD R8, R8, 0x1 ;  /* 0x0000000108087836 */ /* 0x000fe20000000000 */
[----:B------:R-:W-:Y:S01]  /*3ce0*/  LOP3.LUT R6, R6, 0x1, RZ, 0x3c, !PT ;  /* 0x0000000106067812 */ /* 0x000fe200078e3cff */
[----:B------:R-:W-:Y:S02]  /*3cf0*/  VIADD R4, R4, 0x36420 ;  /* 0x0003642004047836 */ /* 0x000fe40000000000 */
[----:B------:R-:W-:-:S03]  /*3d00*/  VIADD R3, R3, 0x1 ;  /* 0x0000000103037836 */ /* 0x000fc60000000000 */
[----:B------:R-:W-:Y:S02]  /*3d10*/  PRMT R4, RZ, 0x654, R4 ;  /* 0x00000654ff047816 */ /* 0x000fe40000000004 */
[C---:B------:R-:W-:Y:S02]  /*3d20*/  ISETP.NE.AND P0, PT, R3.reuse, 0x2, PT ;  /* 0x000000020300780c */ /* 0x040fe40003f05270 */
[----:B------:R1:W-:Y:S02]  /*3d30*/  SYNCS.ARRIVE.TRANS64.RED.A1T0 RZ, [R4+URZ], RZ ;  /* 0x000000ff04ff79a7 */ /* 0x0003e4000810043f */
[----:B------:R-:W-:Y:S02]  /*3d40*/  SEL R3, R3, RZ, P0 ;  /* 0x000000ff03037207 */ /* 0x000fe40000000000 */
[----:B-1----:R-:W-:-:S04]  /*3d50*/  SEL R4, RZ, 0x1, P0 ;  /* 0x00000001ff047807 */ /* 0x002fc80000000000 */
[----:B------:R-:W-:Y:S02]  /*3d60*/  LOP3.LUT R7, R7, R4, RZ, 0x3c, !PT ;  /* 0x0000000407077212 */ /* 0x000fe400078e3cff */
[----:B--2---:R-:W-:-:S13]  /*3d70*/  ISETP.GE.AND P1, PT, R8, R10, PT ;  /* 0x0000000a0800720c */ /* 0x004fda0003f26270 */
[----:B------:R-:W-:Y:S05]  /*3d80*/  @!P1 BRA `(.L_x_539) ;  /* 0xffffffdc002c9947 */ /* 0x000fea000383ffff */
[----:B------:R-:W-:Y:S01]  /*3d90*/  ULDC UR4, c[0x0][0x740] ;  /* 0x0001d00000047ab9 */ /* 0x000fe20000000800 */
[----:B------:R-:W-:Y:S01]  /*3da0*/  PLOP3.LUT P0, PT, PT, PT, PT, 0x8, 0x0 ;  /* 0x000000000000781c */ /* 0x000fe20003f0e170 */
        /* <DEDUP_REMOVED lines=47> */
[----:B------:R-:W-:-:S07]  /*40a0*/  FMUL.FTZ R71, R71, UR4 ;  /* 0x0000000447477c20 */ /* 0x000fce0008410000 */
.L_x_521:
[----:B------:R-:W-:Y:S05]  /*40b0*/  @P0 BRA `(.L_x_540) ;  /* 0x0000001400f80947 */ /* 0x000fea0003800000 */
[----:B------:R-:W3:Y:S01]  /*40c0*/  LDL R120, [R1+0x8] ;  /* 0x0000080001787983 */ /* 0x000ee20000100800 */
[----:B------:R-:W4:Y:S01]  /*40d0*/  S2UR UR5, SR_CgaCtaId ;  /* 0x00000000000579c3 */ /* 0x000f220000008800 */
[----:B------:R-:W-:Y:S01]  /*40e0*/  UMOV UR4, 0x400 ;  /* 0x0000040000047882 */ /* 0x000fe20000000000 */
[----:B------:R-:W-:Y:S01]  /*40f0*/  F2FP.BF16.F32.PACK_AB R72, R73, R72 ;  /* 0x000000484948723e */ /* 0x000fe200000010ff */
[----:B------:R-:W1:Y:S01]  /*4100*/  S2R R0, SR_TID.X ;  /* 0x0000000000007919 */ /* 0x000e620000002100 */
        /* <DEDUP_REMOVED lines=9> */
[----:B------:R-:W-:Y:S01]  /*41a0*/  F2FP.BF16.F32.PACK_AB R96, R97, R96 ;  /* 0x000000606160723e */ /* 0x000fe200000010ff */
[----:B----4-:R-:W-:Y:S01]  /*41b0*/  ULEA UR4, UR5, UR4, 0x18 ;  /* 0x0000000405047291 */ /* 0x010fe2000f8ec03f */
[----:B------:R-:W-:-:S02]  /*41c0*/  F2FP.BF16.F32.PACK_AB R90, R93, R92 ;  /* 0x0000005c5d5a723e */ /* 0x000fc400000010ff */
[----:B------:R-:W-:Y:S02]  /*41d0*/  F2FP.BF16.F32.PACK_AB R91, R95, R94 ;  /* 0x0000005e5f5b723e */ /* 0x000fe400000010ff */
[----:B------:R-:W-:Y:S02]  /*41e0*/  F2FP.BF16.F32.PACK_AB R97, R99, R98 ;  /* 0x000000626361723e */ /* 0x000fe400000010ff */
[----:B------:R-:W-:Y:S02]  /*41f0*/  F2FP.BF16.F32.PACK_AB R104, R105, R104 ;  /* 0x000000686968723e */ /* 0x000fe400000010ff */
[----:B------:R-:W-:Y:S01]  /*4200*/  F2FP.BF16.F32.PACK_AB R98, R101, R100 ;  /* 0x000000646562723e */ /* 0x000fe200000010ff */
[----:B-1----:R-:W-:Y:S01]  /*4210*/  VIADD R0, R0, 0xffffff80 ;  /* 0xffffff8000007836 */ /* 0x002fe20000000000 */
[----:B------:R-:W-:Y:S02]  /*4220*/  F2FP.BF16.F32.PACK_AB R99, R103, R102 ;  /* 0x000000666763723e */ /* 0x000fe400000010ff */
[----:B------:R-:W-:Y:S01]  /*4230*/  F2FP.BF16.F32.PACK_AB R105, R107, R106 ;  /* 0x0000006a6b69723e */ /* 0x000fe200000010ff */
[----:B--2---:R-:W-:Y:S01]  /*4240*/  IMAD.SHL.U32 R2, R0, 0x40, RZ ;  /* 0x0000004000027824 */ /* 0x004fe200078e00ff */
[----:B------:R-:W-:-:S02]  /*4250*/  SHF.R.S32.HI R7, RZ, 0x1f, R0 ;  /* 0x0000001fff077819 */ /* 0x000fc40000011400 */
[----:B------:R-:W-:Y:S02]  /*4260*/  F2FP.BF16.F32.PACK_AB R112, R113, R112 ;  /* 0x000000707170723e */ /* 0x000fe400000010ff */
[CC--:B------:R-:W-:Y:S02]  /*4270*/  LEA.HI R4, R7.reuse, R0.reuse, RZ, 0x4 ;  /* 0x0000000007047211 */ /* 0x0c0fe400078f20ff */
[----:B------:R-:W-:Y:S02]  /*4280*/  LEA.HI R5, R7, R0, RZ, 0x5 ;  /* 0x0000000007057211 */ /* 0x000fe400078f28ff */
[----:B------:R-:W-:Y:S02]  /*4290*/  SHF.R.S32.HI R9, RZ, 0x4, R4 ;  /* 0x00000004ff097819 */ /* 0x000fe40000011404 */
[----:B------:R-:W-:Y:S02]  /*42a0*/  LOP3.LUT R2, R2, 0x1c0, RZ, 0xc0, !PT ;  /* 0x000001c002027812 */ /* 0x000fe400078ec0ff */
[----:B------:R-:W-:-:S02]  /*42b0*/  LEA.HI R4, R4, R9, RZ, 0x1 ;  /* 0x0000000904047211 */ /* 0x000fc400078f08ff */
[----:B------:R-:W-:Y:S02]  /*42c0*/  SHF.R.U32.HI R5, RZ, 0x1, R5 ;  /* 0x00000001ff057819 */ /* 0x000fe40000011605 */
[CC--:B------:R-:W-:Y:S02]  /*42d0*/  LEA.HI R3, R7.reuse, R0.reuse, RZ, 0x3 ;  /* 0x0000000007037211 */ /* 0x0c0fe400078f18ff */
[----:B------:R-:W-:Y:S02]  /*42e0*/  LOP3.LUT R6, R4, 0x7ffffe, RZ, 0xc0, !PT ;  /* 0x007ffffe04067812 */ /* 0x000fe400078ec0ff */
[----:B------:R-:W-:Y:S02]  /*42f0*/  LEA.HI R7, R7, R0, RZ, 0x7 ;  /* 0x0000000007077211 */ /* 0x000fe400078f38ff */
[----:B------:R-:W-:Y:S01]  /*4300*/  LOP3.LUT R4, R2, 0x30, R5, 0xf8, !PT ;  /* 0x0000003002047812 */ /* 0x000fe200078ef805 */
[----:B------:R-:W-:Y:S01]  /*4310*/  IMAD.IADD R6, R9, 0x1, -R6 ;  /* 0x0000000109067824 */ /* 0x000fe200078e0a06 */
[----:B------:R-:W-:-:S02]  /*4320*/  SHF.R.S32.HI R5, RZ, 0x7, R7 ;  /* 0x00000007ff057819 */ /* 0x000fc40000011407 */
[----:B------:R-:W-:Y:S02]  /*4330*/  LOP3.LUT R3, R4, 0x8, R3, 0xf8, !PT ;  /* 0x0000000804037812 */ /* 0x000fe400078ef803 */
[----:B------:R-:W-:Y:S01]  /*4340*/  SHF.R.U32.HI R2, RZ, 0x3, R2 ;  /* 0x00000003ff027819 */ /* 0x000fe20000011602 */
[----:B------:R-:W-:Y:S01]  /*4350*/  IMAD R5, R5, 0xc, R6 ;  /* 0x0000000c05057824 */ /* 0x000fe200078e0206 */
[----:B------:R-:W-:Y:S02]  /*4360*/  F2FP.BF16.F32.PACK_AB R106, R109, R108 ;  /* 0x0000006c6d6a723e */ /* 0x000fe400000010ff */
[----:B------:R-:W-:Y:S02]  /*4370*/  LOP3.LUT R2, R3, R2, RZ, 0x3c, !PT ;  /* 0x0000000203027212 */ /* 0x000fe400078e3cff */
[----:B------:R-:W-:Y:S02]  /*4380*/  F2FP.BF16.F32.PACK_AB R107, R111, R110 ;  /* 0x0000006e6f6b723e */ /* 0x000fe400000010ff */
[----:B------:R-:W-:Y:S01]  /*4390*/  F2FP.BF16.F32.PACK_AB R113, R115, R114 ;  /* 0x000000727371723e */ /* 0x000fe200000010ff */
[----:B------:R-:W-:Y:S01]  /*43a0*/  IMAD.U32 R4, R5, 0x200, R2 ;  /* 0x0000020005047824 */ /* 0x000fe200078e0002 */
[----:B------:R-:W-:Y:S01]  /*43b0*/  F2FP.BF16.F32.PACK_AB R24, R25, R24 ;  /* 0x000000181918723e */ /* 0x000fe200000010ff */
[----:B------:R-:W1:Y:S01]  /*43c0*/  LDC.64 R2, c[0x0][0x870] ;  /* 0x00021c00ff027b82 */ /* 0x000e620000000a00 */
[----:B------:R-:W-:-:S02]  /*43d0*/  F2FP.BF16.F32.PACK_AB R114, R117, R116 ;  /* 0x000000747572723e */ /* 0x000fc400000010ff */
[----:B------:R-:W-:-:S05]  /*43e0*/  LEA R6, R4, UR4, 0x1 ;  /* 0x0000000404067c11 */ /* 0x000fca000f8e08ff */
[----:B------:R-:W-:Y:S01]  /*43f0*/  BAR.SYNC.DEFER_BLOCKING 0x1, 0x180 ;  /* 0x0046000000007b1d */ /* 0x000fe20000010000 */
[----:B------:R-:W-:Y:S02]  /*4400*/  F2FP.BF16.F32.PACK_AB R115, R119, R118 ;  /* 0x000000767773723e */ /* 0x000fe400000010ff */
[----:B------:R-:W-:Y:S02]  /*4410*/  F2FP.BF16.F32.PACK_AB R25, R27, R26 ;  /* 0x0000001a1b19723e */ /* 0x000fe400000010ff */
[----:B------:R-:W-:-:S03]  /*4420*/  F2FP.BF16.F32.PACK_AB R32, R33, R32 ;  /* 0x000000202120723e */ /* 0x000fc600000010ff */
[----:B------:R-:W3:Y:S01]  /*4430*/  LDC.64 R4, c[0x0][0x870] ;  /* 0x00021c00ff047b82 */ /* 0x000ee20000000a00 */
        /* <DEDUP_REMOVED lines=9> */
[----:B------:R-:W-:Y:S01]  /*44d0*/  STSM.16.MT88.4 [R6+0x9000], R72 ;  /* 0x0090004806007844 */ /* 0x000fe20000004200 */
[----:B------:R-:W-:Y:S01]  /*44e0*/  F2FP.BF16.F32.PACK_AB R41, R43, R42 ;  /* 0x0000002a2b29723e */ /* 0x000fe200000010ff */
[----:B------:R-:W-:Y:S01]  /*44f0*/  ULDC UR5, c[0x0][0x808] ;  /* 0x0002020000057ab9 */ /* 0x000fe20000000800 */
[----:B------:R-:W-:Y:S01]  /*4500*/  F2FP.BF16.F32.PACK_AB R42, R45, R44 ;  /* 0x0000002c2d2a723e */ /* 0x000fe200000010ff */
[----:B------:R-:W-:Y:S01]  /*4510*/  STSM.16.MT88.4 [R6+0x9800], R80 ;  /* 0x0098005006007844 */ /* 0x000fe20000004200 */
[----:B------:R-:W-:Y:S01]  /*4520*/  F2FP.BF16.F32.PACK_AB R43, R47, R46 ;  /* 0x0000002e2f2b723e */ /* 0x000fe200000010ff */
[----:B------:R-:W2:Y:S01]  /*4530*/  LDC.64 R36, c[0x0][0x850] ;  /* 0x00021400ff247b82 */ /* 0x000ea20000000a00 */
[----:B------:R-:W-:Y:S01]  /*4540*/  F2FP.BF16.F32.PACK_AB R49, R51, R50 ;  /* 0x000000323331723e */ /* 0x000fe200000010ff */
[----:B------:R-:W-:Y:S01]  /*4550*/  STSM.16.MT88.4 [R6+0xa000], R88 ;  /* 0x00a0005806007844 */ /* 0x000fe20000004200 */
[----:B------:R-:W-:-:S02]  /*4560*/  F2FP.BF16.F32.PACK_AB R50, R53, R52 ;  /* 0x000000343532723e */ /* 0x000fc400000010ff */
[----:B------:R-:W-:Y:S01]  /*4570*/  F2FP.BF16.F32.PACK_AB R51, R55, R54 ;  /* 0x000000363733723e */ /* 0x000fe200000010ff */
[----:B------:R-:W-:Y:S01]  /*4580*/  STSM.16.MT88.4 [R6+0xa800], R96 ;  /* 0x00a8006006007844 */ /* 0x000fe20000004200 */
[----:B------:R-:W-:Y:S02]  /*4590*/  F2FP.BF16.F32.PACK_AB R57, R59, R58 ;  /* 0x0000003a3b39723e */ /* 0x000fe400000010ff */
[----:B------:R-:W-:Y:S01]  /*45a0*/  F2FP.BF16.F32.PACK_AB R58, R61, R60 ;  /* 0x0000003c3d3a723e */ /* 0x000fe200000010ff */
[----:B------:R-:W-:Y:S01]  /*45b0*/  STSM.16.MT88.4 [R6+0xb000], R104 ;  /* 0x00b0006806007844 */ /* 0x000fe20000004200 */
[----:B------:R-:W-:Y:S02]  /*45c0*/  F2FP.BF16.F32.PACK_AB R59, R63, R62 ;  /* 0x0000003e3f3b723e */ /* 0x000fe400000010ff */
[----:B------:R-:W-:Y:S01]  /*45d0*/  F2FP.BF16.F32.PACK_AB R65, R67, R66 ;  /* 0x000000424341723e */ /* 0x000fe200000010ff */
[----:B------:R-:W-:Y:S01]  /*45e0*/  STSM.16.MT88.4 [R6+0xb800], R112 ;  /* 0x00b8007006007844 */ /* 0x000fe20000004200 */
[----:B------:R-:W-:-:S02]  /*45f0*/  F2FP.BF16.F32.PACK_AB R66, R69, R68 ;  /* 0x000000444542723e */ /* 0x000fc400000010ff */
[----:B------:R-:W-:Y:S01]  /*4600*/  F2FP.BF16.F32.PACK_AB R67, R71, R70 ;  /* 0x000000464743723e */ /* 0x000fe200000010ff */
[----:B------:R-:W-:Y:S01]  /*4610*/  STSM.16.MT88.4 [R6], R24 ;  /* 0x0000001806007844 */ /* 0x000fe20000004200 */
[----:B-1----:R-:W-:-:S03]  /*4620*/  ISETP.NE.U32.AND P0, PT, R2, RZ, PT ;  /* 0x000000ff0200720c */ /* 0x002fc60003f05070 */
[----:B------:R-:W-:Y:S01]  /*4630*/  STSM.16.MT88.4 [R6+0x800], R32 ;  /* 0x0008002006007844 */ /* 0x000fe20000004200 */
[----:B------:R-:W-:Y:S02]  /*4640*/  ISETP.NE.AND.EX P0, PT, R3, RZ, PT, P0 ;  /* 0x000000ff0300720c */ /* 0x000fe40003f05300 */
[----:B------:R-:W1:Y:S01]  /*4650*/  LDC.64 R2, c[0x0][0x878] ;  /* 0x00021e00ff027b82 */ /* 0x000e620000000a00 */
[----:B------:R-:W-:Y:S04]  /*4660*/  STSM.16.MT88.4 [R6+0x1000], R40 ;  /* 0x0010002806007844 */ /* 0x000fe80000004200 */
[----:B------:R-:W-:Y:S04]  /*4670*/  STSM.16.MT88.4 [R6+0x1800], R48 ;  /* 0x0018003006007844 */ /* 0x000fe80000004200 */
[----:B------:R-:W-:Y:S04]  /*4680*/  STSM.16.MT88.4 [R6+0x2000], R56 ;  /* 0x0020003806007844 */ /* 0x000fe80000004200 */
[----:B------:R4:W-:Y:S01]  /*4690*/  STSM.16.MT88.4 [R6+0x2800], R64 ;  /* 0x0028004006007844 */ /* 0x0009e20000004200 */
[----:B---3--:R-:W-:Y:S01]  /*46a0*/  IMAD.WIDE R4, R120, 0x4, R4 ;  /* 0x0000000478047825 */ /* 0x008fe200078e0204 */
[----:B------:R-:W-:Y:S06]  /*46b0*/  BAR.SYNC.DEFER_BLOCKING 0x1, 0x180 ;  /* 0x0046000000007b1d */ /* 0x000fec0000010000 */
[----:B------:R-:W3:Y:S01]  /*46c0*/  @P0 LDG.E R8, desc[UR38][R4.64] ;  /* 0x0000002604080981 */ /* 0x000ee2000c1e1900 */
[----:B-1----:R-:W-:Y:S01]  /*46d0*/  ISETP.NE.U32.AND P1, PT, R2, RZ, PT ;  /* 0x000000ff0200720c */ /* 0x002fe20003f25070 */
[----:B------:R-:W-:-:S03]  /*46e0*/  IMAD.U32 R7, RZ, RZ, UR5 ;  /* 0x00000005ff077e24 */ /* 0x000fc6000f8e00ff */
[----:B------:R-:W-:Y:S01]  /*46f0*/  ISETP.NE.AND.EX P1, PT, R3, RZ, PT, P1 ;  /* 0x000000ff0300720c */ /* 0x000fe20003f25310 */
[----:B----4-:R-:W-:-:S12]  /*4700*/  IMAD.HI R6, R0, 0x2aaaaaab, RZ ;  /* 0x2aaaaaab00067827 */ /* 0x010fd800078e02ff */
[----:B------:R-:W1:Y:S01]  /*4710*/  @P1 LDC.64 R2, c[0x0][0x878] ;  /* 0x00021e00ff021b82 */ /* 0x000e620000000a00 */
[----:B------:R-:W-:-:S04]  /*4720*/  SHF.R.U32.HI R9, RZ, 0x1f, R6 ;  /* 0x0000001fff097819 */ /* 0x000fc80000011606 */
[----:B------:R-:W-:-:S05]  /*4730*/  LEA.HI.SX32 R45, R6, R9, 0x1e ;  /* 0x00000009062d7211 */ /* 0x000fca00078ff2ff */
[C---:B------:R-:W-:Y:S01]  /*4740*/  IMAD R0, R45.reuse, -0x18, R0 ;  /* 0xffffffe82d007824 */ /* 0x040fe200078e0200 */
[----:B------:R-:W4:Y:S01]  /*4750*/  S2R R38, SR_CTAID.X ;  /* 0x0000000000267919 */ /* 0x000f220000002500 */
[----:B------:R-:W-:-:S03]  /*4760*/  IMAD.SHL.U32 R10, R45, 0x40, RZ ;  /* 0x000000402d0a7824 */ /* 0x000fc600078e00ff */
[----:B------:R-:W-:Y:S01]  /*4770*/  SHF.R.S32.HI R11, RZ, 0x1f, R0 ;  /* 0x0000001fff0b7819 */ /* 0x000fe20000011400 */
[----:B-1----:R-:W-:-:S03]  /*4780*/  @P1 IMAD.WIDE R2, R120, 0x4, R2 ;  /* 0x0000000478021825 */ /* 0x002fc600078e0202 */
[----:B------:R-:W-:Y:S02]  /*4790*/  LEA.HI R12, R11, R0, RZ, 0x3 ;  /* 0x000000000b0c7211 */ /* 0x000fe400078f18ff */
[----:B------:R-:W-:Y:S01]  /*47a0*/  LOP3.LUT R11, R10, 0x1c0, RZ, 0xc0, !PT ;  /* 0x000001c00a0b7812 */ /* 0x000fe200078ec0ff */
[----:B------:R1:W5:Y:S01]  /*47b0*/  @P1 LDG.E R7, desc[UR38][R2.64] ;  /* 0x0000002602071981 */ /* 0x000362000c1e1900 */
[----:B------:R-:W-:Y:S01]  /*47c0*/  LEA.HI R9, R6, R9, RZ, 0x1b ;  /* 0x0000000906097211 */ /* 0x000fe200078fd8ff */
[----:B------:R-:W2:Y:S01]  /*47d0*/  S2UR UR5, SR_CTAID.Y ;  /* 0x00000000000579c3 */ /* 0x000ea20000002600 */
[----:B------:R-:W-:Y:S02]  /*47e0*/  SHF.R.S32.HI R12, RZ, 0x3, R12 ;  /* 0x00000003ff0c7819 */ /* 0x000fe4000001140c */
[----:B------:R-:W-:-:S03]  /*47f0*/  CS2R R24, SRZ ;  /* 0x0000000000187805 */ /* 0x000fc6000001ff00 */
[----:B------:R-:W-:Y:S02]  /*4800*/  IMAD R9, R12, 0xc, R9 ;  /* 0x0000000c0c097824 */ /* 0x000fe400078e0209 */
[----:B-1----:R-:W-:-:S05]  /*4810*/  IMAD.SHL.U32 R2, R0, 0x8, RZ ;  /* 0x0000000800027824 */ /* 0x002fca00078e00ff */
[----:B------:R-:W-:Y:S02]  /*4820*/  LOP3.LUT R0, R11, 0x38, R2, 0xf8, !PT ;  /* 0x000000380b007812 */ /* 0x000fe400078ef802 */
[----:B------:R-:W-:-:S04]  /*4830*/  SHF.R.U32.HI R11, RZ, 0x3, R11 ;  /* 0x00000003ff0b7819 */ /* 0x000fc8000001160b */
[----:B------:R-:W-:-:S05]  /*4840*/  LOP3.LUT R0, R0, R11, RZ, 0x3c, !PT ;  /* 0x0000000b00007212 */ /* 0x000fca00078e3cff */
[----:B------:R-:W-:Y:S01]  /*4850*/  IMAD.U32 R0, R9, 0x200, R0 ;  /* 0x0000020009007824 */ /* 0x000fe200078e0000 */
[----:B---3--:R-:W-:Y:S01]  /*4860*/  @P0 SHF.R.S32.HI R9, RZ, 0x1f, R8 ;  /* 0x0000001fff090819 */ /* 0x008fe20000011408 */
[----:B--2-4-:R-:W-:Y:S06]  /*4870*/  @P1 BRA `(.L_x_541) ;  /* 0x0000000000101947 */ /* 0x014fec0003800000 */
[----:B------:R-:W-:Y:S05]  /*4880*/  @!P0 BRA `(.L_x_541) ;  /* 0x00000000000c8947 */ /* 0x000fea0003800000 */
[----:B------:R-:W2:Y:S04]  /*4890*/  LDG.E R6, desc[UR38][R4.64] ;  /* 0x0000002604067981 */ /* 0x000ea8000c1e1900 */
[----:B-----5:R-:W2:Y:S02]  /*48a0*/  LDG.E R7, desc[UR38][R4.64+0x4] ;  /* 0x0000042604077981 */ /* 0x020ea4000c1e1900 */
[----:B--2---:R-:W-:-:S07]  /*48b0*/  IMAD.IADD R7, R7, 0x1, -R6 ;  /* 0x0000000107077824 */ /* 0x004fce00078e0a06 */
.L_x_541:
[----:B-----5:R-:W-:Y:S01]  /*48c0*/  IMAD R7, R38, -0x60, R7 ;  /* 0xffffffa026077824 */ /* 0x020fe200078e0207 */
[----:B------:R-:W-:Y:S01]  /*48d0*/  LEA R0, R0, UR4, 0x1 ;  /* 0x0000000400007c11 */ /* 0x000fe2000f8e08ff */
[----:B------:R-:W-:Y:S01]  /*48e0*/  @P0 IMAD.MOV.U32 R24, RZ, RZ, R8 ;  /* 0x000000ffff180224 */ /* 0x000fe200078e0008 */
[----:B------:R-:W-:Y:S01]  /*48f0*/  USHF.R.S32.HI UR4, URZ, 0x1f, UR5 ;  /* 0x0000001f3f047899 */ /* 0x000fe20008011405 */
[----:B------:R-:W-:Y:S01]  /*4900*/  @P0 IMAD.MOV.U32 R25, RZ, RZ, R9 ;  /* 0x000000ffff190224 */ /* 0x000fe200078e0009 */
[----:B------:R-:W-:Y:S01]  /*4910*/  VIMNMX R46, R7, 0x60, PT ;  /* 0x00000060072e7848 */ /* 0x000fe20003fe0100 */
[----:B------:R1:W2:Y:S01]  /*4920*/  LDS.128 R28, [R0+0x9800] ;  /* 0x00980000001c7984 */ /* 0x0002a20000000c00 */
[C---:B------:R-:W-:Y:S01]  /*4930*/  VIADD R26, R45.reuse, 0x20 ;  /* 0x000000202d1a7836 */ /* 0x040fe20000000000 */
[----:B------:R-:W-:Y:S01]  /*4940*/  SHF.R.S32.HI R35, RZ, 0x1f, R120 ;  /* 0x0000001fff237819 */ /* 0x000fe20000011478 */
[C---:B------:R-:W-:Y:S01]  /*4950*/  VIADD R27, R45.reuse, 0x30 ;  /* 0x000000302d1b7836 */ /* 0x040fe20000000000 */
[----:B------:R1:W3:Y:S01]  /*4960*/  LDS.128 R4, [R0+0x800] ;  /* 0x0008000000047984 */ /* 0x0002e20000000c00 */
[----:B------:R-:W-:Y:S01]  /*4970*/  VIADD R3, R45, 0x10 ;  /* 0x000000102d037836 */ /* 0x000fe20000000000 */
[-C--:B------:R-:W-:Y:S01]  /*4980*/  ISETP.GE.AND P5, PT, R26, R46.reuse, PT ;  /* 0x0000002e1a00720c */ /* 0x080fe20003fa6270 */
[----:B------:R-:W-:Y:S01]  /*4990*/  IMAD R32, R36, UR4, RZ ;  /* 0x0000000424207c24 */ /* 0x000fe2000f8e02ff */
[----:B------:R1:W4:Y:S01]  /*49a0*/  LDS.128 R8, [R0+0x1000] ;  /* 0x0010000000087984 */ /* 0x0003220000000c00 */
[-C--:B------:R-:W-:Y:S01]  /*49b0*/  ISETP.GE.AND P2, PT, R27, R46.reuse, PT ;  /* 0x0000002e1b00720c */ /* 0x080fe20003f46270 */
[----:B------:R-:W-:Y:S01]  /*49c0*/  ULDC UR8, c[0x0][0x83c] ;  /* 0x00020f0000087ab9 */ /* 0x000fe20000000800 */
[----:B------:R-:W1:Y:S01]  /*49d0*/  LDC.64 R26, c[0x0][0x820] ;  /* 0x00020800ff1a7b82 */ /* 0x000e620000000a00 */
[----:B------:R1:W1:Y:S01]  /*49e0*/  LDS.128 R12, [R0+0x1800] ;  /* 0x00180000000c7984 */ /* 0x0002620000000c00 */
[CC--:B------:R-:W-:Y:S01]  /*49f0*/  ISETP.GE.AND P3, PT, R45.reuse, R46.reuse, PT ;  /* 0x0000002e2d00720c */ /* 0x0c0fe20003f66270 */
[----:B------:R-:W-:Y:S01]  /*4a00*/  VIADD R34, R45, 0x40 ;  /* 0x000000402d227836 */ /* 0x000fe20000000000 */
[----:B------:R-:W-:Y:S01]  /*4a10*/  ISETP.GE.AND P4, PT, R3, R46, PT ;  /* 0x0000002e0300720c */ /* 0x000fe20003f86270 */
[----:B------:R1:W1:Y:S01]  /*4a20*/  LDS.128 R16, [R0+0x2000] ;  /* 0x0020000000107984 */ /* 0x0002620000000c00 */
[----:B------:R-:W-:Y:S01]  /*4a30*/  SHF.R.S32.HI R3, RZ, 0x1f, R2 ;  /* 0x0000001fff037819 */ /* 0x000fe20000011402 */
[----:B------:R-:W-:Y:S01]  /*4a40*/  IMAD R37, R37, UR5, R32 ;  /* 0x0000000525257c24 */ /* 0x000fe2000f8e0220 */
[----:B------:R-:W-:Y:S01]  /*4a50*/  ISETP.GE.OR P6, PT, R2, UR8, P3 ;  /* 0x0000000802007c0c */ /* 0x000fe20009fc6670 */
[----:B------:R1:W1:Y:S01]  /*4a60*/  LDS.128 R20, [R0+0x2800] ;  /* 0x0028000000147984 */ /* 0x0002620000000c00 */
[----:B------:R-:W-:Y:S01]  /*4a70*/  IADD3 R24, P1, R45, R24, RZ ;  /* 0x000000182d187210 */ /* 0x000fe20007f3e0ff */
[----:B------:R-:W-:Y:S01]  /*4a80*/  IMAD.WIDE.U32 R32, R36, UR5, R2 ;  /* 0x0000000524207c25 */ /* 0x000fe2000f8e0002 */
[----:B------:R-:W-:Y:S01]  /*4a90*/  SEL R44, R35, RZ, !P0 ;  /* 0x000000ff232c7207 */ /* 0x000fe20004000000 */
[----:B------:R-:W-:Y:S01]  /*4aa0*/  ULDC.64 UR6, c[0x0][0x858] ;  /* 0x0002160000067ab9 */ /* 0x000fe20000000a00 */
[----:B------:R-:W-:Y:S01]  /*4ab0*/  LEA.HI.X.SX32 R25, R45, R25, 0x1, P1 ;  /* 0x000000192d197211 */ /* 0x000fe200008f0eff */
[----:B------:R-:W-:Y:S01]  /*4ac0*/  IMAD.IADD R33, R33, 0x1, R37 ;  /* 0x0000000121217824 */ /* 0x000fe200078e0225 */
[----:B------:R-:W-:Y:S01]  /*4ad0*/  ISETP.GE.AND P1, PT, R34, R46, PT ;  /* 0x0000002e2200720c */ /* 0x000fe20003f26270 */
[----:B------:R-:W-:Y:S01]  /*4ae0*/  IMAD R34, R44, UR6, RZ ;  /* 0x000000062c227c24 */ /* 0x000fe2000f8e02ff */
[----:B------:R-:W-:Y:S01]  /*4af0*/  SEL R47, R120, RZ, !P0 ;  /* 0x000000ff782f7207 */ /* 0x000fe20004000000 */
[----:B------:R-:W-:Y:S01]  /*4b00*/  BSSY B0, `(.L_x_542) ;  /* 0x0000012000007945 */ /* 0x000fe20003800000 */
[----:B------:R-:W-:Y:S01]  /*4b10*/  ISETP.GE.OR P0, PT, R2, UR8, P4 ;  /* 0x0000000802007c0c */ /* 0x000fe2000a706670 */
[----:B------:R-:W-:-:S04]  /*4b20*/  IMAD.WIDE R24, R38, 0x60, R24 ;  /* 0x0000006026187825 */ /* 0x000fc800078e0218 */
[C---:B------:R-:W-:Y:S02]  /*4b30*/  IMAD R41, R47.reuse, UR7, R34 ;  /* 0x000000072f297c24 */ /* 0x040fe4000f8e0222 */
[----:B------:R-:W-:-:S04]  /*4b40*/  IMAD.WIDE.U32 R32, R47, UR6, R32 ;  /* 0x000000062f207c25 */ /* 0x000fc8000f8e0020 */
[----:B------:R-:W-:Y:S01]  /*4b50*/  IMAD.IADD R41, R33, 0x1, R41 ;  /* 0x0000000121297824 */ /* 0x000fe200078e0229 */
[----:B--2---:R-:W-:Y:S06]  /*4b60*/  @P6 BRA `(.L_x_543) ;  /* 0x00000000002c6947 */ /* 0x004fec0003800000 */
[----:B------:R-:W2:Y:S01]  /*4b70*/  LDS.128 R36, [R0+0x9000] ;  /* 0x0090000000247984 */ /* 0x000ea20000000c00 */
[----:B------:R-:W-:Y:S01]  /*4b80*/  ULDC.64 UR6, c[0x0][0x848] ;  /* 0x0002120000067ab9 */ /* 0x000fe20000000a00 */
[----:B------:R-:W-:Y:S02]  /*4b90*/  IMAD.MOV.U32 R40, RZ, RZ, R32 ;  /* 0x000000ffff287224 */ /* 0x000fe400078e0020 */
[----:B------:R-:W-:Y:S02]  /*4ba0*/  IMAD R43, R25, UR6, RZ ;  /* 0x00000006192b7c24 */ /* 0x000fe4000f8e02ff */
[----:B------:R-:W-:-:S04]  /*4bb0*/  IMAD.WIDE.U32 R34, R24, UR6, R40 ;  /* 0x0000000618227c25 */ /* 0x000fc8000f8e0028 */
[----:B------:R-:W-:Y:S01]  /*4bc0*/  IMAD R43, R24, UR7, R43 ;  /* 0x00000007182b7c24 */ /* 0x000fe2000f8e022b */
[----:B------:R-:W-:Y:S02]  /*4bd0*/  ULDC.64 UR6, c[0x0][0x830] ;  /* 0x00020c0000067ab9 */ /* 0x000fe40000000a00 */
[----:B------:R-:W-:Y:S01]  /*4be0*/  LEA R42, P6, R34, UR6, 0x1 ;  /* 0x00000006222a7c11 */ /* 0x000fe2000f8c08ff */
[----:B------:R-:W-:-:S05]  /*4bf0*/  IMAD.IADD R35, R35, 0x1, R43 ;  /* 0x0000000123237824 */ /* 0x000fca00078e022b */
[----:B------:R-:W-:-:S05]  /*4c00*/  LEA.HI.X R43, R34, UR7, R35, 0x1, P6 ;  /* 0x00000007222b7c11 */ /* 0x000fca000b0f0c23 */
[----:B--2---:R2:W-:Y:S02]  /*4c10*/  STG.E.128 desc[UR38][R42.64], R36 ;  /* 0x000000242a007986 */ /* 0x0045e4000c101d26 */
.L_x_543:
[----:B------:R-:W-:Y:S05]  /*4c20*/  BSYNC B0 ;  /* 0x0000000000007941 */ /* 0x000fea0003800000 */
.L_x_542:
[----:B------:R-:W-:Y:S04]  /*4c30*/  BSSY B0, `(.L_x_544) ;  /* 0x000000f000007945 */ /* 0x000fe80003800000 */
[----:B------:R-:W-:Y:S05]  /*4c40*/  @P0 BRA `(.L_x_545) ;  /* 0x0000000000340947 */ /* 0x000fea0003800000 */
[----:B--2---:R-:W-:Y:S01]  /*4c50*/  IADD3 R37, P0, R24, 0x10, RZ ;  /* 0x0000001018257810 */ /* 0x004fe20007f1e0ff */
[----:B------:R-:W-:Y:S01]  /*4c60*/  ULDC.64 UR6, c[0x0][0x848] ;  /* 0x0002120000067ab9 */ /* 0x000fe20000000a00 */
[----:B------:R-:W-:-:S03]  /*4c70*/  IMAD.MOV.U32 R35, RZ, RZ, R41 ;  /* 0x000000ffff237224 */ /* 0x000fc600078e0029 */
[----:B------:R-:W-:-:S04]  /*4c80*/  IMAD.X R34, RZ, RZ, R25, P0 ;  /* 0x000000ffff227224 */ /* 0x000fc800000e0619 */
[----:B------:R-:W-:Y:S02]  /*4c90*/  IMAD R36, R34, UR6, RZ ;  /* 0x0000000622247c24 */ /* 0x000fe4000f8e02ff */
[----:B------:R-:W-:-:S04]  /*4ca0*/  IMAD.MOV.U32 R34, RZ, RZ, R32 ;  /* 0x000000ffff227224 */ /* 0x000fc800078e0020 */
[----:B------:R-:W-:-:S04]  /*4cb0*/  IMAD.WIDE.U32 R34, R37, UR6, R34 ;  /* 0x0000000625227c25 */ /* 0x000fc8000f8e0022 */
[----:B------:R-:W-:Y:S01]  /*4cc0*/  IMAD R37, R37, UR7, R36 ;  /* 0x0000000725257c24 */ /* 0x000fe2000f8e0224 */
[----:B------:R-:W-:Y:S02]  /*4cd0*/  ULDC.64 UR6, c[0x0][0x830] ;  /* 0x00020c0000067ab9 */ /* 0x000fe40000000a00 */
[----:B------:R-:W-:Y:S01]  /*4ce0*/  LEA R36, P0, R34, UR6, 0x1 ;  /* 0x0000000622247c11 */ /* 0x000fe2000f8008ff */
[----:B------:R-:W-:-:S05]  /*4cf0*/  IMAD.IADD R35, R35, 0x1, R37 ;  /* 0x0000000123237824 */ /* 0x000fca00078e0225 */
[----:B------:R-:W-:-:S05]  /*4d00*/  LEA.HI.X R37, R34, UR7, R35, 0x1, P0 ;  /* 0x0000000722257c11 */ /* 0x000fca00080f0c23 */
[----:B------:R2:W-:Y:S02]  /*4d10*/  STG.E.128 desc[UR38][R36.64], R28 ;  /* 0x0000001c24007986 */ /* 0x0005e4000c101d26 */
.L_x_545:
[----:B------:R-:W-:Y:S05]  /*4d20*/  BSYNC B0 ;  /* 0x0000000000007941 */ /* 0x000fea0003800000 */
.L_x_544:
[----:B--2---:R2:W1:Y:S01]  /*4d30*/  LDS.128 R28, [R0+0xa000] ;  /* 0x00a00000001c7984 */ /* 0x0044620000000c00 */
[C---:B------:R-:W-:Y:S01]  /*4d40*/  ISETP.GE.OR P6, PT, R2.reuse, UR8, P5 ;  /* 0x0000000802007c0c */ /* 0x040fe2000afc6670 */
[----:B------:R-:W-:Y:S01]  /*4d50*/  BSSY B0, `(.L_x_546) ;  /* 0x0000010000007945 */ /* 0x000fe20003800000 */
[----:B------:R-:W-:-:S11]  /*4d60*/  ISETP.GE.OR P0, PT, R2, UR8, P2 ;  /* 0x0000000802007c0c */ /* 0x000fd60009706670 */
[----:B--2---:R-:W-:Y:S05]  /*4d70*/  @P6 BRA `(.L_x_547) ;  /* 0x0000000000346947 */ /* 0x004fea0003800000 */
[----:B------:R-:W-:Y:S01]  /*4d80*/  IADD3 R37, P6, R24, 0x20, RZ ;  /* 0x0000002018257810 */ /* 0x000fe20007fde0ff */
        /* <DEDUP_REMOVED lines=11> */
[----:B-1----:R2:W-:Y:S02]  /*4e40*/  STG.E.128 desc[UR38][R36.64], R28 ;  /* 0x0000001c24007986 */ /* 0x0025e4000c101d26 */
.L_x_547:
[----:B------:R-:W-:Y:S05]  /*4e50*/  BSYNC B0 ;  /* 0x0000000000007941 */ /* 0x000fea0003800000 */
.L_x_546:
[----:B-12---:R1:W2:Y:S01]  /*4e60*/  LDS.128 R28, [R0+0xa800] ;  /* 0x00a80000001c7984 */ /* 0x0062a20000000c00 */
[----:B------:R-:W-:Y:S01]  /*4e70*/  BSSY B0, `(.L_x_548) ;  /* 0x0000010000007945 */ /* 0x000fe20003800000 */
[----:B------:R-:W-:-:S03]  /*4e80*/  VIADD R45, R45, 0x50 ;  /* 0x000000502d2d7836 */ /* 0x000fc60000000000 */
[----:B------:R-:W-:Y:S05]  /*4e90*/  @P0 BRA `(.L_x_549) ;  /* 0x0000000000340947 */ /* 0x000fea0003800000 */
        /* <DEDUP_REMOVED lines=12> */
[----:B--2---:R2:W-:Y:S02]  /*4f60*/  STG.E.128 desc[UR38][R36.64], R28 ;  /* 0x0000001c24007986 */ /* 0x0045e4000c101d26 */
.L_x_549:
[----:B------:R-:W-:Y:S05]  /*4f70*/  BSYNC B0 ;  /* 0x0000000000007941 */ /* 0x000fea0003800000 */
.L_x_548:
[----:B--2---:R2:W1:Y:S01]  /*4f80*/  LDS.128 R28, [R0+0xb000] ;  /* 0x00b00000001c7984 */ /* 0x0044620000000c00 */
[----:B------:R-:W-:Y:S01]  /*4f90*/  ISETP.GE.OR P6, PT, R2, UR8, P1 ;  /* 0x0000000802007c0c */ /* 0x000fe20008fc6670 */
[----:B------:R-:W-:Y:S01]  /*4fa0*/  BSSY B0, `(.L_x_550) ;  /* 0x0000010000007945 */ /* 0x000fe20003800000 */
[----:B------:R-:W-:-:S11]  /*4fb0*/  ISETP.GE.AND P0, PT, R45, R46, PT ;  /* 0x0000002e2d00720c */ /* 0x000fd60003f06270 */
        /* <DEDUP_REMOVED lines=14> */
.L_x_551:
[----:B------:R-:W-:Y:S05]  /*50a0*/  BSYNC B0 ;  /* 0x0000000000007941 */ /* 0x000fea0003800000 */
.L_x_550:
[----:B-1----:R-:W-:Y:S01]  /*50b0*/  IMAD R28, R26, UR4, RZ ;  /* 0x000000041a1c7c24 */ /* 0x002fe2000f8e02ff */
[----:B------:R-:W-:Y:S01]  /*50c0*/  ISETP.GE.OR P6, PT, R2, UR8, P0 ;  /* 0x0000000802007c0c */ /* 0x000fe200087c6670 */
[----:B------:R-:W-:Y:S01]  /*50d0*/  BSSY B0, `(.L_x_552) ;  /* 0x0000012000007945 */ /* 0x000fe20003800000 */
[----:B------:R-:W-:-:S04]  /*50e0*/  IMAD.WIDE.U32 R34, R26, UR5, R2 ;  /* 0x000000051a227c25 */ /* 0x000fc8000f8e0002 */
[----:B------:R-:W-:Y:S02]  /*50f0*/  IMAD R37, R27, UR5, R28 ;  /* 0x000000051b257c24 */ /* 0x000fe4000f8e021c */
[----:B------:R1:W1:Y:S05]  /*5100*/  LDS.128 R28, [R0+0xb800] ;  /* 0x00b80000001c7984 */ /* 0x00026a0000000c00 */
        /* <DEDUP_REMOVED lines=14> */
.L_x_553:
[----:B------:R-:W-:Y:S05]  /*51f0*/  BSYNC B0 ;  /* 0x0000000000007941 */ /* 0x000fea0003800000 */
.L_x_552:
[----:B-1----:R1:W1:Y:S01]  /*5200*/  LDS.128 R28, [R0] ;  /* 0x00000000001c7984 */ /* 0x0022620000000c00 */
[----:B------:R-:W-:Y:S01]  /*5210*/  ULDC UR6, c[0x0][0x80c] ;  /* 0x0002030000067ab9 */ /* 0x000fe20000000800 */
[----:B------:R-:W-:Y:S01]  /*5220*/  ULDC.64 UR4, c[0x0][0x828] ;  /* 0x00020a0000047ab9 */ /* 0x000fe20000000a00 */
[----:B------:R-:W-:Y:S01]  /*5230*/  ISETP.GE.OR P3, PT, R2, UR6, P3 ;  /* 0x0000000602007c0c */ /* 0x000fe20009f66670 */
[----:B------:R-:W-:Y:S01]  /*5240*/  IMAD.IADD R35, R35, 0x1, R37 ;  /* 0x0000000123237824 */ /* 0x000fe200078e0225 */
[----:B------:R-:W-:Y:S01]  /*5250*/  BSSY B0, `(.L_x_554) ;  /* 0x0000015000007945 */ /* 0x000fe20003800000 */
[----:B------:R-:W-:Y:S01]  /*5260*/  IMAD R3, R44, UR4, RZ ;  /* 0x000000042c037c24 */ /* 0x000fe2000f8e02ff */
[C---:B------:R-:W-:Y:S01]  /*5270*/  ISETP.GE.OR P4, PT, R2.reuse, UR6, P4 ;  /* 0x0000000602007c0c */ /* 0x040fe2000a786670 */
[C---:B------:R-:W-:Y:S01]  /*5280*/  IMAD.WIDE.U32 R34, R47.reuse, UR4, R34 ;  /* 0x000000042f227c25 */ /* 0x040fe2000f8e0022 */
[C---:B------:R-:W-:Y:S02]  /*5290*/  ISETP.GE.OR P5, PT, R2.reuse, UR6, P5 ;  /* 0x0000000602007c0c */ /* 0x040fe4000afa6670 */
[C---:B------:R-:W-:Y:S01]  /*52a0*/  ISETP.GE.OR P2, PT, R2.reuse, UR6, P2 ;  /* 0x0000000602007c0c */ /* 0x040fe20009746670 */
[----:B------:R-:W-:Y:S01]  /*52b0*/  IMAD R3, R47, UR5, R3 ;  /* 0x000000052f037c24 */ /* 0x000fe2000f8e0203 */
[----:B------:R-:W-:-:S02]  /*52c0*/  ISETP.GE.OR P1, PT, R2, UR6, P1 ;  /* 0x0000000602007c0c */ /* 0x000fc40008f26670 */
[----:B------:R-:W-:Y:S01]  /*52d0*/  ISETP.GE.OR P0, PT, R2, UR6, P0 ;  /* 0x0000000602007c0c */ /* 0x000fe20008706670 */
[----:B------:R-:W-:Y:S01]  /*52e0*/  IMAD.IADD R27, R35, 0x1, R3 ;  /* 0x00000001231b7824 */ /* 0x000fe200078e0203 */
[----:B------:R-:W-:Y:S11]  /*52f0*/  @P3 BRA `(.L_x_555) ;  /* 0x0000000000283947 */ /* 0x000ff60003800000 */
        /* <DEDUP_REMOVED lines=9> */
[----:B-1----:R1:W-:Y:S02]  /*5390*/  STG.E.128 desc[UR38][R32.64], R28 ;  /* 0x0000001c20007986 */ /* 0x0023e4000c101d26 */
.L_x_555:
[----:B------:R-:W-:Y:S05]  /*53a0*/  BSYNC B0 ;  /* 0x0000000000007941 */ /* 0x000fea0003800000 */
.L_x_554:
[----:B------:R-:W-:Y:S04]  /*53b0*/  BSSY B0, `(.L_x_556) ;  /* 0x000000f000007945 */ /* 0x000fe80003800000 */
[----:B------:R-:W-:Y:S05]  /*53c0*/  @P4 BRA `(.L_x_557) ;  /* 0x0000000000344947 */ /* 0x000fea0003800000 */
[----:B-1----:R-:W-:Y:S01]  /*53d0*/  IADD3 R29, P3, R24, 0x10, RZ ;  /* 0x00000010181d7810 */ /* 0x002fe20007f7e0ff */
[----:B------:R-:W-:Y:S01]  /*53e0*/  ULDC.64 UR4, c[0x0][0x818] ;  /* 0x0002060000047ab9 */ /* 0x000fe20000000a00 */
[----:B------:R-:W-:Y:S02]  /*53f0*/  IMAD.MOV.U32 R2, RZ, RZ, R34 ;  /* 0x000000ffff027224 */ /* 0x000fe400078e0022 */
[----:B------:R-:W-:Y:S02]  /*5400*/  IMAD.MOV.U32 R3, RZ, RZ, R27 ;  /* 0x000000ffff037224 */ /* 0x000fe400078e001b */
[----:B--2---:R-:W-:Y:S02]  /*5410*/  IMAD.X R0, RZ, RZ, R25, P3 ;  /* 0x000000ffff007224 */ /* 0x004fe400018e0619 */
[----:B------:R-:W-:-:S04]  /*5420*/  IMAD.WIDE.U32 R2, R29, UR4, R2 ;  /* 0x000000041d027c25 */ /* 0x000fc8000f8e0002 */
[----:B------:R-:W-:-:S04]  /*5430*/  IMAD R0, R0, UR4, RZ ;  /* 0x0000000400007c24 */ /* 0x000fc8000f8e02ff */
[----:B------:R-:W-:Y:S01]  /*5440*/  IMAD R29, R29, UR5, R0 ;  /* 0x000000051d1d7c24 */ /* 0x000fe2000f8e0200 */
[----:B------:R-:W-:Y:S02]  /*5450*/  ULDC.64 UR4, c[0x0][0x800] ;  /* 0x0002000000047ab9 */ /* 0x000fe40000000a00 */
[----:B------:R-:W-:Y:S01]  /*5460*/  LEA R28, P3, R2, UR4, 0x1 ;  /* 0x00000004021c7c11 */ /* 0x000fe2000f8608ff */
[----:B------:R-:W-:-:S05]  /*5470*/  IMAD.IADD R3, R3, 0x1, R29 ;  /* 0x0000000103037824 */ /* 0x000fca00078e021d */
[----:B------:R-:W-:-:S05]  /*5480*/  LEA.HI.X R29, R2, UR5, R3, 0x1, P3 ;  /* 0x00000005021d7c11 */ /* 0x000fca00098f0c03 */
[----:B---3--:R1:W-:Y:S02]  /*5490*/  STG.E.128 desc[UR38][R28.64], R4 ;  /* 0x000000041c007986 */ /* 0x0083e4000c101d26 */
.L_x_557:
[----:B------:R-:W-:Y:S05]  /*54a0*/  BSYNC B0 ;  /* 0x0000000000007941 */ /* 0x000fea0003800000 */
.L_x_556:
[----:B------:R-:W-:Y:S04]  /*54b0*/  BSSY B0, `(.L_x_558) ;  /* 0x000000f000007945 */ /* 0x000fe80003800000 */
[----:B------:R-:W-:Y:S05]  /*54c0*/  @P5 BRA `(.L_x_559) ;  /* 0x0000000000345947 */ /* 0x000fea0003800000 */
[----:B-1-3--:R-:W-:Y:S01]  /*54d0*/  IADD3 R5, P3, R24, 0x20, RZ ;  /* 0x0000002018057810 */ /* 0x00afe20007f7e0ff */
        /* <DEDUP_REMOVED lines=11> */
[----:B----4-:R1:W-:Y:S02]  /*5590*/  STG.E.128 desc[UR38][R4.64], R8 ;  /* 0x0000000804007986 */ /* 0x0103e4000c101d26 */
.L_x_559:
[----:B------:R-:W-:Y:S05]  /*55a0*/  BSYNC B0 ;  /* 0x0000000000007941 */ /* 0x000fea0003800000 */
.L_x_558:
        /* <DEDUP_REMOVED lines=14> */
[----:B------:R1:W-:Y:S02]  /*5690*/  STG.E.128 desc[UR38][R4.64], R12 ;  /* 0x0000000c04007986 */ /* 0x0003e4000c101d26 */
.L_x_561:
[----:B------:R-:W-:Y:S05]  /*56a0*/  BSYNC B0 ;  /* 0x0000000000007941 */ /* 0x000fea0003800000 */
.L_x_560:
        /* <DEDUP_REMOVED lines=15> */
.L_x_563:
[----:B------:R-:W-:Y:S05]  /*57a0*/  BSYNC B0 ;  /* 0x0000000000007941 */ /* 0x000fea0003800000 */
.L_x_562:
        /* <DEDUP_REMOVED lines=13> */
[----:B------:R1:W-:Y:S01]  /*5880*/  STG.E.128 desc[UR38][R4.64], R20 ;  /* 0x0000001404007986 */ /* 0x0003e2000c101d26 */
[----:B------:R-:W-:Y:S05]  /*5890*/  BRA `(.L_x_516) ;  /* 0x0000004800b87947 */ /* 0x000fea0003800000 */
.L_x_540:
[----:B------:R-:W3:Y:S01]  /*58a0*/  LDL R16, [R1+0x8] ;  /* 0x0000080001107983 */ /* 0x000ee20000100800 */
[----:B------:R-:W4:Y:S08]  /*58b0*/  LDC.64 R4, c[0x0][0x870] ;  /* 0x00021c00ff047b82 */ /* 0x000f300000000a00 */
[----:B-12---:R-:W3:Y:S01]  /*58c0*/  LDC.64 R2, c[0x0][0x870] ;  /* 0x00021c00ff027b82 */ /* 0x006ee20000000a00 */
[----:B------:R-:W-:Y:S01]  /*58d0*/  ULDC UR4, c[0x0][0x808] ;  /* 0x0002020000047ab9 */ /* 0x000fe20000000800 */
[----:B------:R-:W1:Y:S06]  /*58e0*/  S2R R13, SR_CTAID.X ;  /* 0x00000000000d7919 */ /* 0x000e6c0000002500 */
[----:B------:R-:W2:Y:S01]  /*58f0*/  LDC.64 R14, c[0x0][0x820] ;  /* 0x00020800ff0e7b82 */ /* 0x000ea20000000a00 */
[----:B----4-:R-:W-:-:S04]  /*5900*/  ISETP.NE.U32.AND P0, PT, R4, RZ, PT ;  /* 0x000000ff0400720c */ /* 0x010fc80003f05070 */
[----:B------:R-:W-:Y:S01]  /*5910*/  ISETP.NE.AND.EX P0, PT, R5, RZ, PT, P0 ;  /* 0x000000ff0500720c */ /* 0x000fe20003f05300 */
[----:B------:R-:W-:Y:S02]  /*5920*/  IMAD.U32 R0, RZ, RZ, UR4 ;  /* 0x00000004ff007e24 */ /* 0x000fe4000f8e00ff */
[----:B---3--:R-:W-:Y:S02]  /*5930*/  IMAD.WIDE R4, R16, 0x4, R2 ;  /* 0x0000000410047825 */ /* 0x008fe400078e0202 */
[----:B------:R-:W3:Y:S08]  /*5940*/  LDC.64 R2, c[0x0][0x878] ;  /* 0x00021e00ff027b82 */ /* 0x000ef00000000a00 */
[----:B------:R-:W4:Y:S01]  /*5950*/  @P0 LDG.E R9, desc[UR38][R4.64] ;  /* 0x0000002604090981 */ /* 0x000f22000c1e1900 */
[----:B---3--:R-:W-:-:S04]  /*5960*/  ISETP.NE.U32.AND P1, PT, R2, RZ, PT ;  /* 0x000000ff0200720c */ /* 0x008fc80003f25070 */
[----:B------:R-:W-:-:S13]  /*5970*/  ISETP.NE.AND.EX P1, PT, R3, RZ, PT, P1 ;  /* 0x000000ff0300720c */ /* 0x000fda0003f25310 */
[----:B------:R-:W3:Y:S02]  /*5980*/  @P1 LDC.64 R2, c[0x0][0x878] ;  /* 0x00021e00ff021b82 */ /* 0x000ee40000000a00 */
[----:B---3--:R-:W-:-:S05]  /*5990*/  @P1 IMAD.WIDE R6, R16, 0x4, R2 ;  /* 0x0000000410061825 */ /* 0x008fca00078e0202 */
[----:B------:R3:W5:Y:S01]  /*59a0*/  @P1 LDG.E R0, desc[UR38][R6.64] ;  /* 0x0000002606001981 */ /* 0x000762000c1e1900 */
[----:B------:R-:W1:Y:S01]  /*59b0*/  S2UR UR4, SR_CTAID.Y ;  /* 0x00000000000479c3 */ /* 0x000e620000002600 */
[----:B------:R-:W2:Y:S02]  /*59c0*/  S2R R2, SR_TID.X ;  /* 0x0000000000027919 */ /* 0x000ea40000002100 */
[----:B--2---:R-:W-:Y:S01]  /*59d0*/  VIADD R8, R2, 0xffffff80 ;  /* 0xffffff8002087836 */ /* 0x004fe20000000000 */
[----:B------:R-:W-:-:S03]  /*59e0*/  CS2R R2, SRZ ;  /* 0x0000000000027805 */ /* 0x000fc6000001ff00 */
[----:B------:R-:W-:-:S05]  /*59f0*/  IMAD.HI R10, R8, 0x2aaaaaab, RZ ;  /* 0x2aaaaaab080a7827 */ /* 0x000fca00078e02ff */
[----:B------:R-:W-:-:S04]  /*5a00*/  SHF.R.U32.HI R11, RZ, 0x1f, R10 ;  /* 0x0000001fff0b7819 */ /* 0x000fc8000001160a */
[----:B------:R-:W-:Y:S02]  /*5a10*/  LEA.HI.SX32 R17, R10, R11, 0x1e ;  /* 0x0000000b0a117211 */ /* 0x000fe400078ff2ff */
[--C-:B----4-:R-:W-:Y:S01]  /*5a20*/  @P0 SHF.R.S32.HI R3, RZ, 0x1f, R9.reuse ;  /* 0x0000001fff030819 */ /* 0x110fe20000011409 */
[----:B------:R-:W-:Y:S01]  /*5a30*/  @P0 IMAD.MOV.U32 R2, RZ, RZ, R9 ;  /* 0x000000ffff020224 */ /* 0x000fe200078e0009 */
[----:B-1-3--:R-:W-:Y:S06]  /*5a40*/  @P1 BRA `(.L_x_564) ;  /* 0x0000000000101947 */ /* 0x00afec0003800000 */
[----:B------:R-:W-:Y:S05]  /*5a50*/  @!P0 BRA `(.L_x_564) ;  /* 0x00000000000c8947 */ /* 0x000fea0003800000 */
[----:B------:R-:W2:Y:S04]  /*5a60*/  LDG.E R7, desc[UR38][R4.64] ;  /* 0x0000002604077981 */ /* 0x000ea8000c1e1900 */
[----:B-----5:R-:W2:Y:S02]  /*5a70*/  LDG.E R0, desc[UR38][R4.64+0x4] ;  /* 0x0000042604007981 */ /* 0x020ea4000c1e1900 */
[----:B--2---:R-:W-:-:S07]  /*5a80*/  IMAD.IADD R0, R0, 0x1, -R7 ;  /* 0x0000000100007824 */ /* 0x004fce00078e0a07 */
.L_x_564:
[----:B------:R-:W-:Y:S01]  /*5a90*/  IMAD R8, R17, -0x18, R8 ;  /* 0xffffffe811087824 */ /* 0x000fe200078e0208 */
[----:B------:R-:W-:Y:S01]  /*5aa0*/  USHF.R.S32.HI UR5, URZ, 0x1f, UR4 ;  /* 0x0000001f3f057899 */ /* 0x000fe20008011404 */
[----:B-----5:R-:W-:Y:S01]  /*5ab0*/  IMAD R12, R13, -0x60, R0 ;  /* 0xffffffa00d0c7824 */ /* 0x020fe200078e0200 */
[----:B------:R-:W1:Y:S01]  /*5ac0*/  LDC.64 R18, c[0x0][0x850] ;  /* 0x00021400ff127b82 */ /* 0x000e620000000a00 */
[C---:B------:R-:W-:Y:S01]  /*5ad0*/  VIADD R5, R17.reuse, 0x10 ;  /* 0x0000001011057836 */ /* 0x040fe20000000000 */
[----:B------:R-:W-:Y:S01]  /*5ae0*/  ULDC UR8, c[0x0][0x80c] ;  /* 0x0002030000087ab9 */ /* 0x000fe20000000800 */
[----:B------:R-:W-:Y:S01]  /*5af0*/  IMAD.SHL.U32 R10, R8, 0x8, RZ ;  /* 0x00000008080a7824 */ /* 0x000fe200078e00ff */
[-C--:B------:R-:W-:Y:S01]  /*5b00*/  ISETP.GE.AND P3, PT, R17, R12.reuse, PT ;  /* 0x0000000c1100720c */ /* 0x080fe20003f66270 */
[C---:B------:R-:W-:Y:S01]  /*5b10*/  IMAD R0, R14.reuse, UR5, RZ ;  /* 0x000000050e007c24 */ /* 0x040fe2000f8e02ff */
[-C--:B------:R-:W-:Y:S01]  /*5b20*/  ISETP.GE.AND P4, PT, R5, R12.reuse, PT ;  /* 0x0000000c0500720c */ /* 0x080fe20003f86270 */
[----:B------:R-:W-:Y:S01]  /*5b30*/  VIADD R5, R17, 0x20 ;  /* 0x0000002011057836 */ /* 0x000fe20000000000 */
[----:B------:R-:W-:Y:S01]  /*5b40*/  SHF.R.S32.HI R11, RZ, 0x1f, R10 ;  /* 0x0000001fff0b7819 */ /* 0x000fe2000001140a */
[----:B------:R-:W-:Y:S01]  /*5b50*/  IMAD R15, R15, UR4, R0 ;  /* 0x000000040f0f7c24 */ /* 0x000fe2000f8e0200 */
[----:B------:R-:W-:Y:S01]  /*5b60*/  SHF.R.S32.HI R0, RZ, 0x1f, R16 ;  /* 0x0000001fff007819 */ /* 0x000fe20000011410 */
[----:B------:R-:W-:Y:S01]  /*5b70*/  VIADD R7, R17, 0x30 ;  /* 0x0000003011077836 */ /* 0x000fe20000000000 */
[-C--:B------:R-:W-:Y:S01]  /*5b80*/  ISETP.GE.AND P5, PT, R5, R12.reuse, PT ;  /* 0x0000000c0500720c */ /* 0x080fe20003fa6270 */
[----:B------:R-:W-:Y:S01]  /*5b90*/  IMAD.WIDE.U32 R4, R14, UR4, R10 ;  /* 0x000000040e047c25 */ /* 0x000fe2000f8e000a */
[----:B------:R-:W-:Y:S01]  /*5ba0*/  ISETP.GE.OR P6, PT, R10, UR8, P3 ;  /* 0x000000080a007c0c */ /* 0x000fe20009fc6670 */
[----:B------:R-:W-:Y:S01]  /*5bb0*/  ULDC.64 UR6, c[0x0][0x828] ;  /* 0x00020a0000067ab9 */ /* 0x000fe20000000a00 */
[----:B------:R-:W-:Y:S01]  /*5bc0*/  SEL R14, R0, RZ, !P0 ;  /* 0x000000ff000e7207 */ /* 0x000fe20004000000 */
[----:B------:R-:W-:Y:S01]  /*5bd0*/  IMAD.IADD R5, R5, 0x1, R15 ;  /* 0x0000000105057824 */ /* 0x000fe200078e020f */
[----:B------:R-:W-:Y:S01]  /*5be0*/  ISETP.GE.AND P2, PT, R7, R12, PT ;  /* 0x0000000c0700720c */ /* 0x000fe20003f46270 */
[C---:B------:R-:W-:Y:S01]  /*5bf0*/  VIADD R7, R17.reuse, 0x40 ;  /* 0x0000004011077836 */ /* 0x040fe20000000000 */
[C---:B------:R-:W-:Y:S01]  /*5c00*/  IADD3 R2, P1, R17.reuse, R2, RZ ;  /* 0x0000000211027210 */ /* 0x040fe20007f3e0ff */
[----:B------:R-:W-:Y:S01]  /*5c10*/  IMAD R0, R14, UR6, RZ ;  /* 0x000000060e007c24 */ /* 0x000fe2000f8e02ff */
[----:B------:R-:W-:Y:S01]  /*5c20*/  SEL R15, R16, RZ, !P0 ;  /* 0x000000ff100f7207 */ /* 0x000fe20004000000 */
[----:B------:R-:W-:Y:S01]  /*5c30*/  BSSY B0, `(.L_x_565) ;  /* 0x0000013000007945 */ /* 0x000fe20003800000 */
[----:B------:R-:W-:-:S02]  /*5c40*/  LEA.HI.X.SX32 R3, R17, R3, 0x1, P1 ;  /* 0x0000000311037211 */ /* 0x000fc400008f0eff */
[----:B------:R-:W-:Y:S01]  /*5c50*/  ISETP.GE.AND P1, PT, R7, R12, PT ;  /* 0x0000000c0700720c */ /* 0x000fe20003f26270 */
[C---:B------:R-:W-:Y:S01]  /*5c60*/  IMAD R7, R15.reuse, UR7, R0 ;  /* 0x000000070f077c24 */ /* 0x040fe2000f8e0200 */
[----:B------:R-:W-:Y:S01]  /*5c70*/  ISETP.GE.OR P0, PT, R10, UR8, P4 ;  /* 0x000000080a007c0c */ /* 0x000fe2000a706670 */
[----:B------:R-:W-:-:S04]  /*5c80*/  IMAD.WIDE.U32 R8, R15, UR6, R4 ;  /* 0x000000060f087c25 */ /* 0x000fc8000f8e0004 */
[----:B------:R-:W-:-:S04]  /*5c90*/  IMAD.WIDE R2, R13, 0x60, R2 ;  /* 0x000000600d027825 */ /* 0x000fc800078e0202 */
[----:B------:R-:W-:Y:S01]  /*5ca0*/  IMAD.IADD R7, R9, 0x1, R7 ;  /* 0x0000000109077824 */ /* 0x000fe200078e0207 */
[----:B------:R-:W-:Y:S06]  /*5cb0*/  @P6 BRA `(.L_x_566) ;  /* 0x0000000000286947 */ /* 0x000fec0003800000 */
        /* <DEDUP_REMOVED lines=9> */
[----:B------:R2:W-:Y:S02]  /*5d50*/  STG.E.128 desc[UR38][R20.64], RZ ;  /* 0x000000ff14007986 */ /* 0x0005e4000c101d26 */
.L_x_566:
[----:B------:R-:W-:Y:S05]  /*5d60*/  BSYNC B0 ;  /* 0x0000000000007941 */ /* 0x000fea0003800000 */
.L_x_565:
[----:B------:R-:W-:Y:S01]  /*5d70*/  BSSY B0, `(.L_x_567) ;  /* 0x0000010000007945 */ /* 0x000fe20003800000 */
[----:B------:R-:W-:-:S03]  /*5d80*/  ISETP.GE.OR P6, PT, R10, UR8, P5 ;  /* 0x000000080a007c0c */ /* 0x000fc6000afc6670 */
[----:B------:R-:W-:Y:S10]  /*5d90*/  @P0 BRA `(.L_x_568) ;  /* 0x0000000000340947 */ /* 0x000ff40003800000 */
[----:B------:R-:W-:Y:S01]  /*5da0*/  IADD3 R13, P0, R2, 0x10, RZ ;  /* 0x00000010020d7810 */ /* 0x000fe20007f1e0ff */
[----:B------:R-:W-:Y:S01]  /*5db0*/  ULDC.64 UR6, c[0x0][0x818] ;  /* 0x0002060000067ab9 */ /* 0x000fe20000000a00 */
[----:B------:R-:W-:Y:S02]  /*5dc0*/  IMAD.MOV.U32 R4, RZ, RZ, R8 ;  /* 0x000000ffff047224 */ /* 0x000fe400078e0008 */
[----:B------:R-:W-:Y:S02]  /*5dd0*/  IMAD.MOV.U32 R5, RZ, RZ, R7 ;  /* 0x000000ffff057224 */ /* 0x000fe400078e0007 */
[----:B------:R-:W-:Y:S02]  /*5de0*/  IMAD.X R0, RZ, RZ, R3, P0 ;  /* 0x000000ffff007224 */ /* 0x000fe400000e0603 */
[----:B------:R-:W-:-:S04]  /*5df0*/  IMAD.WIDE.U32 R4, R13, UR6, R4 ;  /* 0x000000060d047c25 */ /* 0x000fc8000f8e0004 */
[----:B------:R-:W-:-:S04]  /*5e00*/  IMAD R0, R0, UR6, RZ ;  /* 0x0000000600007c24 */ /* 0x000fc8000f8e02ff */
[----:B------:R-:W-:Y:S01]  /*5e10*/  IMAD R13, R13, UR7, R0 ;  /* 0x000000070d0d7c24 */ /* 0x000fe2000f8e0200 */
[----:B------:R-:W-:Y:S02]  /*5e20*/  ULDC.64 UR6, c[0x0][0x800] ;  /* 0x0002000000067ab9 */ /* 0x000fe40000000a00 */
[----:B--2---:R-:W-:Y:S01]  /*5e30*/  LEA R20, P0, R4, UR6, 0x1 ;  /* 0x0000000604147c11 */ /* 0x004fe2000f8008ff */
[----:B------:R-:W-:-:S05]  /*5e40*/  IMAD.IADD R5, R5, 0x1, R13 ;  /* 0x0000000105057824 */ /* 0x000fca00078e020d */
[----:B------:R-:W-:-:S05]  /*5e50*/  LEA.HI.X R21, R4, UR7, R5, 0x1, P0 ;  /* 0x0000000704157c11 */ /* 0x000fca00080f0c05 */
[----:B------:R3:W-:Y:S02]  /*5e60*/  STG.E.128 desc[UR38][R20.64], RZ ;  /* 0x000000ff14007986 */ /* 0x0007e4000c101d26 */
.L_x_568:
[----:B------:R-:W-:Y:S05]  /*5e70*/  BSYNC B0 ;  /* 0x0000000000007941 */ /* 0x000fea0003800000 */
.L_x_567:
        /* <DEDUP_REMOVED lines=12> */
[----:B--23--:R-:W-:Y:S01]  /*5f40*/  LEA R20, P6, R4, UR6, 0x1 ;  /* 0x0000000604147c11 */ /* 0x00cfe2000f8c08ff */
[----:B------:R-:W-:-:S05]  /*5f50*/  IMAD.IADD R5, R5, 0x1, R13 ;  /* 0x0000000105057824 */ /* 0x000fca00078e020d */
[----:B------:R-:W-:-:S05]  /*5f60*/  LEA.HI.X R21, R4, UR7, R5, 0x1, P6 ;  /* 0x0000000704157c11 */ /* 0x000fca000b0f0c05 */
[----:B------:R4:W-:Y:S02]  /*5f70*/  STG.E.128 desc[UR38][R20.64], RZ ;  /* 0x000000ff14007986 */ /* 0x0009e4000c101d26 */
.L_x_570:
[----:B------:R-:W-:Y:S05]  /*5f80*/  BSYNC B0 ;  /* 0x0000000000007941 */ /* 0x000fea0003800000 */
.L_x_569:
[----:B------:R-:W-:Y:S01]  /*5f90*/  BSSY B0, `(.L_x_571) ;  /* 0x0000011000007945 */ /* 0x000fe20003800000 */
[----:B------:R-:W-:Y:S01]  /*5fa0*/  ISETP.GE.OR P6, PT, R10, UR8, P1 ;  /* 0x000000080a007c0c */ /* 0x000fe20008fc6670 */
[----:B------:R-:W-:Y:S02]  /*5fb0*/  VIADD R17, R17, 0x50 ;  /* 0x0000005011117836 */ /* 0x000fe40000000000 */
        /* <DEDUP_REMOVED lines=10> */
[----:B--234-:R-:W-:Y:S01]  /*6060*/  LEA R20, P0, R4, UR6, 0x1 ;  /* 0x0000000604147c11 */ /* 0x01cfe2000f8008ff */
[----:B------:R-:W-:-:S05]  /*6070*/  IMAD.IADD R5, R5, 0x1, R13 ;  /* 0x0000000105057824 */ /* 0x000fca00078e020d */
[----:B------:R-:W-:-:S05]  /*6080*/  LEA.HI.X R21, R4, UR7, R5, 0x1, P0 ;  /* 0x0000000704157c11 */ /* 0x000fca00080f0c05 */
[----:B------:R2:W-:Y:S02]  /*6090*/  STG.E.128 desc[UR38][R20.64], RZ ;  /* 0x000000ff14007986 */ /* 0x0005e4000c101d26 */
.L_x_572:
[----:B------:R-:W-:Y:S05]  /*60a0*/  BSYNC B0 ;  /* 0x0000000000007941 */ /* 0x000fea0003800000 */
.L_x_571:
[----:B------:R-:W-:Y:S01]  /*60b0*/  BSSY B0, `(.L_x_573) ;  /* 0x0000010000007945 */ /* 0x000fe20003800000 */
[----:B------:R-:W-:-:S03]  /*60c0*/  ISETP.GE.AND P0, PT, R17, R12, PT ;  /* 0x0000000c1100720c */ /* 0x000fc60003f06270 */
        /* <DEDUP_REMOVED lines=10> */
[----:B------:R-:W-:Y:S01]  /*6170*/  LEA R12, P6, R4, UR6, 0x1 ;  /* 0x00000006040c7c11 */ /* 0x000fe2000f8c08ff */
[----:B------:R-:W-:-:S05]  /*6180*/  IMAD.IADD R5, R5, 0x1, R13 ;  /* 0x0000000105057824 */ /* 0x000fca00078e020d */
[----:B------:R-:W-:-:S05]  /*6190*/  LEA.HI.X R13, R4, UR7, R5, 0x1, P6 ;  /* 0x00000007040d7c11 */ /* 0x000fca000b0f0c05 */
[----:B------:R1:W-:Y:S02]  /*61a0*/  STG.E.128 desc[UR38][R12.64], RZ ;  /* 0x000000ff0c007986 */ /* 0x0003e4000c101d26 */
.L_x_574:
[----:B------:R-:W-:Y:S05]  /*61b0*/  BSYNC B0 ;  /* 0x0000000000007941 */ /* 0x000fea0003800000 */
.L_x_573:
[----:B------:R-:W-:Y:S01]  /*61c0*/  ISETP.GE.OR P6, PT, R10, UR8, P0 ;  /* 0x000000080a007c0c */ /* 0x000fe200087c6670 */
[C---:B-1----:R-:W-:Y:S01]  /*61d0*/  IMAD R0, R18.reuse, UR5, RZ ;  /* 0x0000000512007c24 */ /* 0x042fe2000f8e02ff */
[----:B------:R-:W-:Y:S01]  /*61e0*/  ULDC UR8, c[0x0][0x83c] ;  /* 0x00020f0000087ab9 */ /* 0x000fe20000000800 */
[----:B------:R-:W-:Y:S01]  /*61f0*/  BSSY B0, `(.L_x_575) ;  /* 0x0000011000007945 */ /* 0x000fe20003800000 */
[----:B------:R-:W-:-:S04]  /*6200*/  IMAD.WIDE.U32 R12, R18, UR4, R10 ;  /* 0x00000004120c7c25 */ /* 0x000fc8000f8e000a */
[----:B------:R-:W-:-:S05]  /*6210*/  IMAD R19, R19, UR4, R0 ;  /* 0x0000000413137c24 */ /* 0x000fca000f8e0200 */
[----:B------:R-:W-:Y:S05]  /*6220*/  @P6 BRA `(.L_x_576) ;  /* 0x0000000000346947 */ /* 0x000fea0003800000 */
        /* <DEDUP_REMOVED lines=13> */
.L_x_576:
[----:B------:R-:W-:Y:S05]  /*6300*/  BSYNC B0 ;  /* 0x0000000000007941 */ /* 0x000fea0003800000 */
.L_x_575:
[----:B------:R-:W-:Y:S01]  /*6310*/  ISETP.GE.OR P3, PT, R10, UR8, P3 ;  /* 0x000000080a007c0c */ /* 0x000fe20009f66670 */
[----:B------:R-:W-:Y:S01]  /*6320*/  ULDC.64 UR4, c[0x0][0x858] ;  /* 0x0002160000047ab9 */ /* 0x000fe20000000a00 */
[----:B------:R-:W-:Y:S01]  /*6330*/  IMAD.IADD R13, R13, 0x1, R19 ;  /* 0x000000010d0d7824 */ /* 0x000fe200078e0213 */
[----:B------:R-:W-:Y:S01]  /*6340*/  BSSY B0, `(.L_x_577) ;  /* 0x0000015000007945 */ /* 0x000fe20003800000 */
[----:B------:R-:W-:Y:S01]  /*6350*/  IMAD R0, R14, UR4, RZ ;  /* 0x000000040e007c24 */ /* 0x000fe2000f8e02ff */
[C---:B------:R-:W-:Y:S01]  /*6360*/  ISETP.GE.OR P4, PT, R10.reuse, UR8, P4 ;  /* 0x000000080a007c0c */ /* 0x040fe2000a786670 */
[C---:B------:R-:W-:Y:S01]  /*6370*/  IMAD.WIDE.U32 R8, R15.reuse, UR4, R12 ;  /* 0x000000040f087c25 */ /* 0x040fe2000f8e000c */
[C---:B------:R-:W-:Y:S02]  /*6380*/  ISETP.GE.OR P5, PT, R10.reuse, UR8, P5 ;  /* 0x000000080a007c0c */ /* 0x040fe4000afa6670 */
[C---:B------:R-:W-:Y:S01]  /*6390*/  ISETP.GE.OR P2, PT, R10.reuse, UR8, P2 ;  /* 0x000000080a007c0c */ /* 0x040fe20009746670 */
[----:B-1----:R-:W-:Y:S01]  /*63a0*/  IMAD R7, R15, UR5, R0 ;  /* 0x000000050f077c24 */ /* 0x002fe2000f8e0200 */
        /* <DEDUP_REMOVED lines=14> */
.L_x_578:
[----:B------:R-:W-:Y:S05]  /*6490*/  BSYNC B0 ;  /* 0x0000000000007941 */ /* 0x000fea0003800000 */
.L_x_577:
[----:B------:R-:W-:Y:S04]  /*64a0*/  BSSY B0, `(.L_x_579) ;  /* 0x000000f000007945 */ /* 0x000fe80003800000 */
[----:B------:R-:W-:Y:S05]  /*64b0*/  @P4 BRA `(.L_x_580) ;  /* 0x0000000000344947 */ /* 0x000fea0003800000 */
[----:B-1----:R-:W-:Y:S01]  /*64c0*/  IADD3 R11, P3, R2, 0x10, RZ ;  /* 0x00000010020b7810 */ /* 0x002fe20007f7e0ff */
        /* <DEDUP_REMOVED lines=12> */
.L_x_580:
[----:B------:R-:W-:Y:S05]  /*6590*/  BSYNC B0 ;  /* 0x0000000000007941 */ /* 0x000fea0003800000 */
.L_x_579:
        /* <DEDUP_REMOVED lines=15> */
.L_x_582:
[----:B------:R-:W-:Y:S05]  /*6690*/  BSYNC B0 ;  /* 0x0000000000007941 */ /* 0x000fea0003800000 */
.L_x_581:
        /* <DEDUP_REMOVED lines=15> */
.L_x_584:
[----:B------:R-:W-:Y:S05]  /*6790*/  BSYNC B0 ;  /* 0x0000000000007941 */ /* 0x000fea0003800000 */
.L_x_583:
        /* <DEDUP_REMOVED lines=15> */
.L_x_586:
[----:B------:R-:W-:Y:S05]  /*6890*/  BSYNC B0 ;  /* 0x0000000000007941 */ /* 0x000fea0003800000 */
.L_x_585:
[----:B------:R-:W-:Y:S05]  /*68a0*/  @P0 BRA `(.L_x_516) ;  /* 0x0000003800b40947 */ /* 0x000fea0003800000 */
[----:B------:R-:W-:Y:S01]  /*68b0*/  IADD3 R5, P0, R2, 0x50, RZ ;  /* 0x0000005002057810 */ /* 0x000fe20007f1e0ff */
[----:B------:R-:W-:Y:S01]  /*68c0*/  ULDC.64 UR4, c[0x0][0x848] ;  /* 0x0002120000047ab9 */ /* 0x000fe20000000a00 */
[----:B------:R-:W-:-:S03]  /*68d0*/  IMAD.MOV.U32 R2, RZ, RZ, R8 ;  /* 0x000000ffff027224 */ /* 0x000fc600078e0008 */
[----:B------:R-:W-:Y:S02]  /*68e0*/  IMAD.X R0, RZ, RZ, R3, P0 ;  /* 0x000000ffff007224 */ /* 0x000fe400000e0603 */
        /* <DEDUP_REMOVED lines=8> */
[----:B------:R1:W-:Y:S01]  /*6970*/  STG.E.128 desc[UR38][R4.64], RZ ;  /* 0x000000ff04007986 */ /* 0x0003e2000c101d26 */
[----:B------:R-:W-:Y:S05]  /*6980*/  BRA `(.L_x_516) ;  /* 0x00000038007c7947 */ /* 0x000fea0003800000 */
.L_x_511:
[----:B------:R-:W-:-:S08]  /*6990*/  NOP ;  /* 0x0000000000007918 */ /* 0x000fd00000000000 */
[----:B------:R-:W1:-:S00]  /*69a0*/  USETMAXREG.DEALLOC.CTAPOOL 0x20 ;  /* 0x00000020000079c8 */ /* 0x000e4000080e0500 */
[----:B-1----:R-:W-:-:S06]  /*69b0*/  LOP3.LUT R0, R0, 0x3, RZ, 0xc0, !PT ;  /* 0x0000000300007812 */ /* 0x002fcc00078ec0ff */
[----:B------:R-:W1:Y:S02]  /*69c0*/  SHFL.IDX PT, R0, R0, RZ, 0x1f ;  /* 0x00001fff00007589 */ /* 0x000e6400000e0000 */
[----:B-1----:R-:W-:-:S13]  /*69d0*/  ISETP.NE.AND P0, PT, R0, RZ, PT ;  /* 0x000000ff0000720c */ /* 0x002fda0003f05270 */
[----:B------:R-:W-:Y:S05]  /*69e0*/  @!P0 BRA `(.L_x_587) ;  /* 0x0000001000dc8947 */ /* 0x000fea0003800000 */
[----:B------:R-:W-:-:S13]  /*69f0*/  ISETP.NE.AND P0, PT, R0, 0x1, PT ;  /* 0x000000010000780c */ /* 0x000fda0003f05270 */
[----:B------:R-:W-:Y:S05]  /*6a00*/  @P0 BRA `(.L_x_516) ;  /* 0x00000038005c0947 */ /* 0x000fea0003800000 */
[----:B------:R-:W-:Y:S01]  /*6a10*/  ULDC.64 UR4, c[0x0][0x8d8] ;  /* 0x0002360000047ab9 */ /* 0x000fe20000000a00 */
[----:B------:R-:W1:Y:S01]  /*6a20*/  S2UR UR12, SR_CTAID.Z ;  /* 0x00000000000c79c3 */ /* 0x000e620000002700 */
[----:B------:R-:W-:-:S04]  /*6a30*/  ISETP.NE.U32.AND P0, PT, RZ, UR4, PT ;  /* 0x00000004ff007c0c */ /* 0x000fc8000bf05070 */
[----:B------:R-:W-:-:S13]  /*6a40*/  ISETP.NE.AND.EX P0, PT, RZ, UR5, PT, P0 ;  /* 0x00000005ff007c0c */ /* 0x000fda000bf05300 */
[----:B------:R-:W-:Y:S05]  /*6a50*/  @!P0 BRA `(.L_x_588) ;  /* 0x00000000001c8947 */ /* 0x000fea0003800000 */
[----:B------:R-:W-:Y:S02]  /*6a60*/  ULDC.64 UR4, c[0x0][0x8d8] ;  /* 0x0002360000047ab9 */ /* 0x000fe40000000a00 */
[----:B-1----:R-:W-:-:S06]  /*6a70*/  UIMAD.WIDE UR4, UR12, 0x4, UR4 ;  /* 0x000000040c0478a5 */ /* 0x002fcc000f8e0204 */
[----:B------:R-:W-:Y:S02]  /*6a80*/  IMAD.U32 R2, RZ, RZ, UR4 ;  /* 0x00000004ff027e24 */ /* 0x000fe4000f8e00ff */
[----:B------:R-:W-:-:S05]  /*6a90*/  IMAD.U32 R3, RZ, RZ, UR5 ;  /* 0x00000005ff037e24 */ /* 0x000fca000f8e00ff */
[----:B------:R-:W2:Y:S02]  /*6aa0*/  LDG.E R2, desc[UR38][R2.64] ;  /* 0x0000002602027981 */ /* 0x000ea4000c1e1900 */
[----:B--2---:R-:W-:Y:S01]  /*6ab0*/  R2UR UR5, R2 ;  /* 0x00000000020572ca */ /* 0x004fe200000e0000 */
[----:B------:R-:W-:-:S14]  /*6ac0*/  BRA `(.L_x_589) ;  /* 0x0000000000387947 */ /* 0x000fdc0003800000 */
.L_x_588:
[----:B------:R-:W-:Y:S02]  /*6ad0*/  ULDC.64 UR4, c[0x0][0x8d0] ;  /* 0x0002340000047ab9 */ /* 0x000fe40000000a00 */
[----:B------:R-:W-:-:S04]  /*6ae0*/  ISETP.NE.U32.AND P0, PT, RZ, UR4, PT ;  /* 0x00000004ff007c0c */ /* 0x000fc8000bf05070 */
[----:B------:R-:W-:-:S13]  /*6af0*/  ISETP.NE.AND.EX P0, PT, RZ, UR5, PT, P0 ;  /* 0x00000005ff007c0c */ /* 0x000fda000bf05300 */
[----:B------:R-:W-:Y:S05]  /*6b00*/  @!P0 BRA `(.L_x_590) ;  /* 0x0000000000248947 */ /* 0x000fea0003800000 */
[----:B------:R-:W-:Y:S02]  /*6b10*/  ULDC.64 UR4, c[0x0][0x8d0] ;  /* 0x0002340000047ab9 */ /* 0x000fe40000000a00 */
[----:B-1----:R-:W-:-:S06]  /*6b20*/  UIMAD.WIDE UR4, UR12, 0x4, UR4 ;  /* 0x000000040c0478a5 */ /* 0x002fcc000f8e0204 */
[----:B------:R-:W-:Y:S02]  /*6b30*/  IMAD.U32 R2, RZ, RZ, UR4 ;  /* 0x00000004ff027e24 */ /* 0x000fe4000f8e00ff */
[----:B------:R-:W-:-:S05]  /*6b40*/  IMAD.U32 R3, RZ, RZ, UR5 ;  /* 0x00000005ff037e24 */ /* 0x000fca000f8e00ff */
[----:B------:R-:W2:Y:S04]  /*6b50*/  LDG.E R0, desc[UR38][R2.64] ;  /* 0x0000002602007981 */ /* 0x000ea8000c1e1900 */
[----:B------:R-:W2:Y:S02]  /*6b60*/  LDG.E R5, desc[UR38][R2.64+0x4] ;  /* 0x0000042602057981 */ /* 0x000ea4000c1e1900 */
[----:B--2---:R-:W-:-:S05]  /*6b70*/  IMAD.IADD R0, R5, 0x1, -R0 ;  /* 0x0000000105007824 */ /* 0x004fca00078e0a00 */
[----:B------:R-:W-:Y:S01]  /*6b80*/  R2UR UR5, R0 ;  /* 0x00000000000572ca */ /* 0x000fe200000e0000 */
[----:B------:R-:W-:-:S14]  /*6b90*/  BRA `(.L_x_589) ;  /* 0x0000000000047947 */ /* 0x000fdc0003800000 */
.L_x_590:
[----:B------:R-:W-:-:S05]  /*6ba0*/  ULDC UR5, c[0x0][0x8bc] ;  /* 0x00022f0000057ab9 */ /* 0x000fca0000000800 */
.L_x_589:
[----:B------:R-:W2:Y:S02]  /*6bb0*/  S2UR UR4, SR_CTAID.X ;  /* 0x00000000000479c3 */ /* 0x000ea40000002500 */
[----:B--2---:R-:W-:-:S04]  /*6bc0*/  UIMAD UR4, UR4, 0x60, URZ ;  /* 0x00000060040478a4 */ /* 0x004fc8000f8e023f */
[----:B------:R-:W-:-:S04]  /*6bd0*/  UISETP.GE.AND UP0, UPT, UR4, UR5, UPT ;  /* 0x000000050400728c */ /* 0x000fc8000bf06270 */
[----:B-1----:R-:W-:-:S06]  /*6be0*/  USEL UR12, UR12, 0xffffffff, !UP0 ;  /* 0xffffffff0c0c7887 */ /* 0x002fcc000c000000 */
[----:B------:R-:W-:-:S13]  /*6bf0*/  ISETP.LE.AND P0, PT, RZ, UR12, PT ;  /* 0x0000000cff007c0c */ /* 0x000fda000bf03270 */
[----:B------:R-:W-:Y:S05]  /*6c00*/  @!P0 BRA `(.L_x_516) ;  /* 0x0000003400dc8947 */ /* 0x000fea0003800000 */
[----:B------:R-:W-:Y:S02]  /*6c10*/  ULDC.64 UR4, c[0x0][0x770] ;  /* 0x0001dc0000047ab9 */ /* 0x000fe40000000a00 */
[----:B------:R-:W-:-:S04]  /*6c20*/  UISETP.NE.U32.AND UP0, UPT, UR4, URZ, UPT ;  /* 0x0000003f0400728c */ /* 0x000fc8000bf05070 */
[----:B------:R-:W-:-:S03]  /*6c30*/  UISETP.NE.AND.EX UP0, UPT, UR5, URZ, UPT, UP0 ;  /* 0x0000003f0500728c */ /* 0x000fc6000bf05300 */
[----:B------:R-:W-:Y:S02]  /*6c40*/  ULDC.64 UR4, c[0x0][0x770] ;  /* 0x0001dc0000047ab9 */ /* 0x000fe40000000a00 */
[----:B------:R-:W-:Y:S01]  /*6c50*/  UIMAD.WIDE UR4, UR12, 0x4, UR4 ;  /* 0x000000040c0478a5 */ /* 0x000fe2000f8e0204 */
[----:B------:R-:W-:-:S05]  /*6c60*/  PLOP3.LUT P0, PT, PT, PT, UP0, 0x80, 0x0 ;  /* 0x000000000000781c */ /* 0x000fca0003f0f008 */
[----:B------:R-:W-:Y:S02]  /*6c70*/  IMAD.U32 R2, RZ, RZ, UR4 ;  /* 0x00000004ff027e24 */ /* 0x000fe4000f8e00ff */
[----:B------:R-:W-:Y:S01]  /*6c80*/  IMAD.U32 R3, RZ, RZ, UR5 ;  /* 0x00000005ff037e24 */ /* 0x000fe2000f8e00ff */
[----:B------:R-:W-:-:S05]  /*6c90*/  ULDC.64 UR4, c[0x0][0x780] ;  /* 0x0001e00000047ab9 */ /* 0x000fca0000000a00 */
[----:B------:R-:W2:Y:S01]  /*6ca0*/  @P0 LDG.E R6, desc[UR38][R2.64] ;  /* 0x0000002602060981 */ /* 0x000ea2000c1e1900 */
[----:B------:R-:W-:Y:S01]  /*6cb0*/  UISETP.NE.U32.AND UP1, UPT, UR4, URZ, UPT ;  /* 0x0000003f0400728c */ /* 0x000fe2000bf25070 */
[----:B------:R-:W-:-:S03]  /*6cc0*/  ULDC UR6, c[0x0][0x280] ;  /* 0x0000a00000067ab9 */ /* 0x000fc60000000800 */
[----:B------:R-:W-:Y:S01]  /*6cd0*/  UISETP.NE.AND.EX UP1, UPT, UR5, URZ, UPT, UP1 ;  /* 0x0000003f0500728c */ /* 0x000fe2000bf25310 */
[----:B------:R-:W-:-:S05]  /*6ce0*/  IMAD.U32 R0, RZ, RZ, UR6 ;  /* 0x00000006ff007e24 */ /* 0x000fca000f8e00ff */
[----:B------:R-:W-:-:S05]  /*6cf0*/  PLOP3.LUT P1, PT, PT, PT, UP1, 0x80, 0x0 ;  /* 0x000000000000781c */ /* 0x000fca0003f2f018 */
[----:B------:R-:W-:Y:S02]  /*6d00*/  @UP1 ULDC.64 UR4, c[0x0][0x780] ;  /* 0x0001e00000041ab9 */ /* 0x000fe40000000a00 */
[----:B------:R-:W-:-:S06]  /*6d10*/  @UP1 UIMAD.WIDE UR4, UR12, 0x4, UR4 ;  /* 0x000000040c0418a5 */ /* 0x000fcc000f8e0204 */
[----:B------:R-:W-:Y:S02]  /*6d20*/  IMAD.U32 R4, RZ, RZ, UR4 ;  /* 0x00000004ff047e24 */ /* 0x000fe4000f8e00ff */
[----:B------:R-:W-:-:S05]  /*6d30*/  IMAD.U32 R5, RZ, RZ, UR5 ;  /* 0x00000005ff057e24 */ /* 0x000fca000f8e00ff */
[----:B------:R1:W5:Y:S01]  /*6d40*/  @P1 LDG.E R0, desc[UR38][R4.64] ;  /* 0x0000002604001981 */ /* 0x000362000c1e1900 */
[----:B------:R-:W-:Y:S01]  /*6d50*/  PLOP3.LUT P2, PT, PT, PT, UP0, 0x80, 0x0 ;  /* 0x000000000000781c */ /* 0x000fe20003f4f008 */
[----:B------:R-:W3:Y:S02]  /*6d60*/  S2UR UR13, SR_CTAID.Y ;  /* 0x00000000000d79c3 */ /* 0x000ee40000002600 */
[----:B---3--:R-:W-:-:S10]  /*6d70*/  USHF.R.S32.HI UR7, URZ, 0x1f, UR13 ;  /* 0x0000001f3f077899 */ /* 0x008fd4000801140d */
[----:B--2---:R-:W-:-:S13]  /*6d80*/  @P2 R2UR UR4, R6 ;  /* 0x00000000060422ca */ /* 0x004fda00000e0000 */
[----:B------:R-:W-:-:S04]  /*6d90*/  @UP0 ULEA UR4, UR12, UR4, 0x6 ;  /* 0x000000040c040291 */ /* 0x000fc8000f8e303f */
[----:B------:R-:W-:-:S04]  /*6da0*/  @UP0 USHF.R.S32.HI UR5, URZ, 0x1f, UR4 ;  /* 0x0000001f3f050899 */ /* 0x000fc80008011404 */
[----:B------:R-:W-:-:S04]  /*6db0*/  @UP0 ULEA.HI UR5, UR5, UR4, URZ, 0x6 ;  /* 0x0000000405050291 */ /* 0x000fc8000f8f303f */
[----:B------:R-:W-:-:S04]  /*6dc0*/  @UP0 USHF.R.S32.HI UR5, URZ, 0x6, UR5 ;  /* 0x000000063f050899 */ /* 0x000fc80008011405 */
[----:B------:R-:W-:Y:S01]  /*6dd0*/  @UP0 UIMAD UR6, UR5, 0x3000, URZ ;  /* 0x00003000050608a4 */ /* 0x000fe2000f8e023f */
[----:B-1----:R-:W-:Y:S11]  /*6de0*/  @P1 BRA `(.L_x_591) ;  /* 0x0000000000101947 */ /* 0x002ff60003800000 */
[----:B------:R-:W-:Y:S05]  /*6df0*/  @!P0 BRA `(.L_x_591) ;  /* 0x00000000000c8947 */ /* 0x000fea0003800000 */
[----:B------:R-:W2:Y:S04]  /*6e00*/  LDG.E R5, desc[UR38][R2.64] ;  /* 0x0000002602057981 */ /* 0x000ea8000c1e1900 */
[----:B-----5:R-:W2:Y:S02]  /*6e10*/  LDG.E R0, desc[UR38][R2.64+0x4] ;  /* 0x0000042602007981 */ /* 0x020ea4000c1e1900 */
[----:B--2---:R-:W-:-:S07]  /*6e20*/  IMAD.IADD R0, R0, 0x1, -R5 ;  /* 0x0000000100007824 */ /* 0x004fce00078e0a05 */
.L_x_591:
[----:B-----5:R-:W-:Y:S01]  /*6e30*/  ISETP.GE.AND P0, PT, R0, 0x1, PT ;  /* 0x000000010000780c */ /* 0x020fe20003f06270 */
[----:B------:R-:W-:Y:S01]  /*6e40*/  @UP0 USHF.R.S32.HI UR8, URZ, 0x1f, UR6 ;  /* 0x0000001f3f080899 */ /* 0x000fe20008011406 */
[----:B------:R-:W-:Y:S01]  /*6e50*/  UMOV UR4, URZ ;  /* 0x0000003f00047c82 */ /* 0x000fe20008000000 */
[----:B------:R-:W-:Y:S01]  /*6e60*/  UMOV UR5, URZ ;  /* 0x0000003f00057c82 */ /* 0x000fe20008000000 */
[----:B------:R-:W-:-:S04]  /*6e70*/  @UP0 UMOV UR4, UR6 ;  /* 0x0000000600040c82 */ /* 0x000fc80008000000 */
[----:B------:R-:W-:-:S05]  /*6e80*/  @UP0 UMOV UR5, UR8 ;  /* 0x0000000800050c82 */ /* 0x000fca0008000000 */
[----:B------:R-:W-:Y:S05]  /*6e90*/  @!P0 BRA `(.L_x_516) ;  /* 0x0000003400388947 */ /* 0x000fea0003800000 */
[----:B------:R-:W-:Y:S01]  /*6ea0*/  ULDC.64 UR8, c[0x0][0x2d8] ;  /* 0x0000b60000087ab9 */ /* 0x000fe20000000a00 */
[C---:B------:R-:W-:Y:S01]  /*6eb0*/  VIADD R2, R0.reuse, 0x3f ;  /* 0x0000003f00027836 */ /* 0x040fe20000000000 */
[----:B------:R-:W-:Y:S01]  /*6ec0*/  UIMAD UR7, UR7, UR8, URZ ;  /* 0x00000008070772a4 */ /* 0x000fe2000f8e023f */
[----:B------:R-:W-:Y:S01]  /*6ed0*/  ISETP.GE.AND P1, PT, R0, 0x41, PT ;  /* 0x000000410000780c */ /* 0x000fe20003f26270 */
[----:B------:R-:W-:Y:S02]  /*6ee0*/  USHF.R.S32.HI UR6, URZ, 0x1f, UR12 ;  /* 0x0000001f3f067899 */ /* 0x000fe4000801140c */
[----:B------:R-:W-:Y:S01]  /*6ef0*/  UIMAD.WIDE.U32 UR10, UR13, UR8, URZ ;  /* 0x000000080d0a72a5 */ /* 0x000fe2000f8e003f */
[----:B------:R-:W-:Y:S01]  /*6f00*/  SHF.R.S32.HI R3, RZ, 0x1f, R2 ;  /* 0x0000001fff037819 */ /* 0x000fe20000011402 */
[----:B------:R-:W-:Y:S02]  /*6f10*/  UIMAD UR7, UR13, UR9, UR7 ;  /* 0x000000090d0772a4 */ /* 0x000fe4000f8e0207 */
[----:B------:R-:W-:Y:S01]  /*6f20*/  UIADD3 UR8, UP1, UR4, UR10, URZ ;  /* 0x0000000a04087290 */ /* 0x000fe2000ff3e03f */
[----:B------:R-:W-:Y:S01]  /*6f30*/  LEA.HI R3, R3, R2, RZ, 0x6 ;  /* 0x0000000203037211 */ /* 0x000fe200078f30ff */
[----:B------:R-:W-:-:S02]  /*6f40*/  UIADD3 UR7, UR11, UR7, URZ ;  /* 0x000000070b077290 */ /* 0x000fc4000fffe03f */
[----:B------:R-:W-:Y:S01]  /*6f50*/  USEL UR6, UR6, URZ, !UP0 ;  /* 0x0000003f06067287 */ /* 0x000fe2000c000000 */
[----:B------:R-:W-:Y:S01]  /*6f60*/  SHF.R.S32.HI R3, RZ, 0x6, R3 ;  /* 0x00000006ff037819 */ /* 0x000fe20000011403 */
[----:B------:R-:W-:Y:S01]  /*6f70*/  ULDC.64 UR14, c[0x0][0x2e0] ;  /* 0x0000b800000e7ab9 */ /* 0x000fe20000000a00 */
[----:B------:R-:W-:Y:S02]  /*6f80*/  USEL UR13, UR12, URZ, !UP0 ;  /* 0x0000003f0c0d7287 */ /* 0x000fe4000c000000 */
[----:B------:R-:W-:Y:S01]  /*6f90*/  UIADD3.X UR9, UR5, UR7, URZ, UP1, !UPT ;  /* 0x0000000705097290 */ /* 0x000fe20008ffe43f */
[----:B------:R-:W-:Y:S01]  /*6fa0*/  VIMNMX R3, R3, 0x1, !PT ;  /* 0x0000000103037848 */ /* 0x000fe20007fe0100 */
[----:B------:R-:W-:Y:S02]  /*6fb0*/  UIMAD UR6, UR6, UR14, URZ ;  /* 0x0000000e060672a4 */ /* 0x000fe4000f8e023f */
[----:B------:R-:W-:Y:S01]  /*6fc0*/  UIMAD.WIDE.U32 UR8, UR13, UR14, UR8 ;  /* 0x0000000e0d0872a5 */ /* 0x000fe2000f8e0008 */
[----:B------:R-:W-:Y:S01]  /*6fd0*/  LOP3.LUT R2, R3, 0x1, RZ, 0xc0, !PT ;  /* 0x0000000103027812 */ /* 0x000fe200078ec0ff */
[----:B------:R-:W-:Y:S01]  /*6fe0*/  UIMAD UR12, UR13, UR15, UR6 ;  /* 0x0000000f0d0c72a4 */ /* 0x000fe2000f8e0206 */
[----:B------:R-:W-:-:S03]  /*6ff0*/  ELECT P0, URZ, PT ;  /* 0x00000000003f782f */ /* 0x000fc60003800000 */
[----:B------:R-:W-:Y:S01]  /*7000*/  UIADD3 UR21, UR9, UR12, URZ ;  /* 0x0000000c09157290 */ /* 0x000fe2000fffe03f */
[----:B------:R-:W-:Y:S01]  /*7010*/  UMOV UR6, URZ ;  /* 0x0000003f00067c82 */ /* 0x000fe20008000000 */
[----:B------:R-:W-:Y:S10]  /*7020*/  @!P1 BRA `(.L_x_592) ;  /* 0x0000000800309947 */ /* 0x000ff40003800000 */
[----:B------:R-:W-:Y:S01]  /*7030*/  UMOV UR6, UR10 ;  /* 0x0000000a00067c82 */ /* 0x000fe20008000000 */
[----:B------:R-:W-:Y:S01]  /*7040*/  ULDC.64 UR10, c[0x0][0x2c0] ;  /* 0x0000b000000a7ab9 */ /* 0x000fe20000000a00 */
[----:B------:R-:W-:Y:S01]  /*7050*/  UIMAD.WIDE.U32 UR6, UR13, UR14, UR6 ;  /* 0x0000000e0d0672a5 */ /* 0x000fe2000f8e0006 */
[----:B------:R-:W-:Y:S01]  /*7060*/  IMAD.IADD R0, R3, 0x1, -R2 ;  /* 0x0000000103007824 */ /* 0x000fe200078e0a02 */
[----:B------:R-:W-:Y:S02]  /*7070*/  ULDC.64 UR24, c[0x0][0x2c0] ;  /* 0x0000b00000187ab9 */ /* 0x000fe40000000a00 */
[----:B------:R-:W-:-:S04]  /*7080*/  UIADD3 UR19, UP0, UR4, UR6, URZ ;  /* 0x0000000604137290 */ /* 0x000fc8000ff1e03f */
[----:B------:R-:W-:Y:S02]  /*7090*/  UIADD3.X UR4, UR5, UR12, UR7, UP0, !UPT ;  /* 0x0000000c05047290 */ /* 0x000fe400087fe407 */
[----:B------:R-:W-:Y:S01]  /*70a0*/  ULEA UR18, UP0, UR19, UR10, 0x2 ;  /* 0x0000000a13127291 */ /* 0x000fe2000f80103f */
[----:B------:R-:W-:-:S03]  /*70b0*/  UMOV UR5, URZ ;  /* 0x0000003f00057c82 */ /* 0x000fc60008000000 */
[----:B------:R-:W-:Y:S02]  /*70c0*/  ULEA.HI.X UR19, UR19, UR11, UR4, 0x2, UP0 ;  /* 0x0000000b13137291 */ /* 0x000fe400080f1404 */
[----:B------:R-:W-:Y:S02]  /*70d0*/  UIADD3 UR10, UP0, UR18, 0x4000, URZ ;  /* 0x00004000120a7890 */ /* 0x000fe4000ff1e03f */
[----:B------:R-:W-:Y:S02]  /*70e0*/  UIADD3 UR12, UP1, UR18, 0x8000, URZ ;  /* 0x00008000120c7890 */ /* 0x000fe4000ff3e03f */
[----:B------:R-:W-:Y:S02]  /*70f0*/  UIADD3 UR14, UP2, UR18, 0xc000, URZ ;  /* 0x0000c000120e7890 */ /* 0x000fe4000ff5e03f */
[----:B------:R-:W-:Y:S02]  /*7100*/  UIADD3 UR16, UP3, UR18, 0x10000, URZ ;  /* 0x0001000012107890 */ /* 0x000fe4000ff7e03f */
[----:B------:R-:W-:-:S02]  /*7110*/  UIADD3 UR18, UP4, UR18, 0x14000, URZ ;  /* 0x0001400012127890 */ /* 0x000fc4000ff9e03f */
[----:B------:R-:W-:Y:S02]  /*7120*/  UIADD3.X UR11, URZ, UR19, URZ, UP0, !UPT ;  /* 0x000000133f0b7290 */ /* 0x000fe400087fe43f */
[----:B------:R-:W-:Y:S02]  /*7130*/  UIADD3.X UR13, URZ, UR19, URZ, UP1, !UPT ;  /* 0x000000133f0d7290 */ /* 0x000fe40008ffe43f */
[----:B------:R-:W-:Y:S02]  /*7140*/  UIADD3.X UR15, URZ, UR19, URZ, UP2, !UPT ;  /* 0x000000133f0f7290 */ /* 0x000fe400097fe43f */
[----:B------:R-:W-:Y:S02]  /*7150*/  UIADD3.X UR17, URZ, UR19, URZ, UP3, !UPT ;  /* 0x000000133f117290 */ /* 0x000fe40009ffe43f */
[----:B------:R-:W-:Y:S01]  /*7160*/  UIADD3.X UR19, URZ, UR19, URZ, UP4, !UPT ;  /* 0x000000133f137290 */ /* 0x000fe2000a7fe43f */
[----:B------:R-:W-:-:S11]  /*7170*/  UMOV UR4, URZ ;  /* 0x0000003f00047c82 */ /* 0x000fd60008000000 */
.L_x_613:
        /* <DEDUP_REMOVED lines=23> */
.L_x_594:
[----:B------:R-:W-:Y:S05]  /*72f0*/  BSYNC B0 ;  /* 0x0000000000007941 */ /* 0x000fea0003800000 */
.L_x_593:
        /* <DEDUP_REMOVED lines=12> */
.L_x_596:
[----:B------:R-:W-:Y:S05]  /*73c0*/  BSYNC B0 ;  /* 0x0000000000007941 */ /* 0x000fea0003800000 */
.L_x_595:
        /* <DEDUP_REMOVED lines=13> */
.L_x_598:
[----:B------:R-:W-:Y:S05]  /*74a0*/  BSYNC B0 ;  /* 0x0000000000007941 */ /* 0x000fea0003800000 */
.L_x_597:
[----:B------:R-:W-:Y:S06]  /*74b0*/  BAR.ARV 0xa, 0xa0 ;  /* 0x0282800000007b1d */ /* 0x000fec0000002000 */
[----:B------:R-:W-:Y:S04]  /*74c0*/  BSSY B0, `(.L_x_599) ;  /* 0x0000003000007945 */ /* 0x000fe80003800000 */
[----:B------:R-:W-:Y:S05]  /*74d0*/  @!P0 BRA `(.L_x_600) ;  /* 0x0000000000048947 */ /* 0x000fea0003800000 */
[----:B------:R-:W-:-:S04]  /*74e0*/  DEPBAR.LE SB0, 0x1 ;  /* 0x000080400000791a */ /* 0x000fc80000000000 */
.L_x_600:
[----:B------:R-:W-:Y:S05]  /*74f0*/  BSYNC B0 ;  /* 0x0000000000007941 */ /* 0x000fea0003800000 */
.L_x_599:
[----:B------:R-:W-:Y:S06]  /*7500*/  BAR.ARV 0xb, 0xa0 ;  /* 0x02c2800000007b1d */ /* 0x000fec0000002000 */
[----:B------:R-:W-:Y:S04]  /*7510*/  BSSY B0, `(.L_x_601) ;  /* 0x0000003000007945 */ /* 0x000fe80003800000 */
[----:B------:R-:W-:Y:S05]  /*7520*/  @!P0 BRA `(.L_x_602) ;  /* 0x0000000000048947 */ /* 0x000fea0003800000 */
[----:B------:R-:W-:-:S04]  /*7530*/  DEPBAR.LE SB0, 0x0 ;  /* 0x000080000000791a */ /* 0x000fc80000000000 */
.L_x_602:
[----:B------:R-:W-:Y:S05]  /*7540*/  BSYNC B0 ;  /* 0x0000000000007941 */ /* 0x000fea0003800000 */
.L_x_601:
        /* <DEDUP_REMOVED lines=13> */
.L_x_604:
[----:B------:R-:W-:Y:S05]  /*7620*/  BSYNC B0 ;  /* 0x0000000000007941 */ /* 0x000fea0003800000 */
.L_x_603:
        /* <DEDUP_REMOVED lines=12> */
.L_x_606:
[----:B------:R-:W-:Y:S05]  /*76f0*/  BSYNC B0 ;  /* 0x0000000000007941 */ /* 0x000fea0003800000 */
.L_x_605:
        /* <DEDUP_REMOVED lines=13> */
.L_x_608:
[----:B------:R-:W-:Y:S05]  /*77d0*/  BSYNC B0 ;  /* 0x0000000000007941 */ /* 0x000fea0003800000 */
.L_x_607:
[----:B------:R-:W-:Y:S06]  /*77e0*/  BAR.ARV 0xa, 0xa0 ;  /* 0x0282800000007b1d */ /* 0x000fec0000002000 */
[----:B------:R-:W-:Y:S04]  /*77f0*/  BSSY B0, `(.L_x_609) ;  /* 0x0000003000007945 */ /* 0x000fe80003800000 */
[----:B------:R-:W-:Y:S05]  /*7800*/  @!P0 BRA `(.L_x_610) ;  /* 0x0000000000048947 */ /* 0x000fea0003800000 */
[----:B------:R-:W-:-:S04]  /*7810*/  DEPBAR.LE SB0, 0x1 ;  /* 0x000080400000791a */ /* 0x000fc80000000000 */
.L_x_610:
[----:B------:R-:W-:Y:S05]  /*7820*/  BSYNC B0 ;  /* 0x0000000000007941 */ /* 0x000fea0003800000 */
.L_x_609:
[----:B------:R-:W-:Y:S01]  /*7830*/  VIADD R0, R0, 0xfffffffe ;  /* 0xfffffffe00007836 */ /* 0x000fe20000000000 */
[----:B------:R-:W-:Y:S06]  /*7840*/  BAR.ARV 0xb, 0xa0 ;  /* 0x02c2800000007b1d */ /* 0x000fec0000002000 */
[----:B------:R-:W-:Y:S01]  /*7850*/  BSSY B0, `(.L_x_611) ;  /* 0x0000004000007945 */ /* 0x000fe20003800000 */
[----:B------:R-:W-:-:S03]  /*7860*/  ISETP.NE.AND P1, PT, R0, RZ, PT ;  /* 0x000000ff0000720c */ /* 0x000fc60003f25270 */
[----:B------:R-:W-:Y:S10]  /*7870*/  @!P0 BRA `(.L_x_612) ;  /* 0x0000000000048947 */ /* 0x000ff40003800000 */
[----:B------:R-:W-:-:S04]  /*7880*/  DEPBAR.LE SB0, 0x0 ;  /* 0x000080000000791a */ /* 0x000fc80000000000 */
.L_x_612:
[----:B------:R-:W-:Y:S05]  /*7890*/  BSYNC B0 ;  /* 0x0000000000007941 */ /* 0x000fea0003800000 */
.L_x_611:
[----:B------:R-:W-:Y:S06]  /*78a0*/  BAR.ARV 0xc, 0xa0 ;  /* 0x0302800000007b1d */ /* 0x000fec0000002000 */
[----:B------:R-:W-:Y:S02]  /*78b0*/  UIADD3 UR5, UR5, 0x2, URZ ;  /* 0x0000000205057890 */ /* 0x000fe4000fffe03f */
[----:B------:R-:W-:Y:S01]  /*78c0*/  UIADD3 UR4, UR4, 0x1, URZ ;  /* 0x0000000104047890 */ /* 0x000fe2000fffe03f */
[----:B------:R-:W-:Y:S11]  /*78d0*/  @P1 BRA `(.L_x_613) ;  /* 0xfffffff800281947 */ /* 0x000ff6000383ffff */
[----:B------:R-:W-:-:S12]  /*78e0*/  UIADD3 UR6, UR20, 0x6000, URZ ;  /* 0x0000600014067890 */ /* 0x000fd8000fffe03f */
.L_x_592:
        /* <DEDUP_REMOVED lines=10> */
[----:B------:R-:W-:Y:S01]  /*7990*/  ULEA UR4, UP0, UR11, UR4, 0x2 ;  /* 0x000000040b047291 */ /* 0x000fe2000f80103f */
[----:B------:R-:W-:-:S03]  /*79a0*/  UMOV UR13, 0x14f00000 ;  /* 0x14f00000000d7882 */ /* 0x000fc60000000000 */
[----:B------:R-:W-:-:S03]  /*79b0*/  ULEA.HI.X UR5, UR11, UR5, UR12, 0x2, UP0 ;  /* 0x000000050b057291 */ /* 0x000fc600080f140c */
[----:B------:R-:W-:Y:S01]  /*79c0*/  UMOV UR12, 0x0 ;  /* 0x00000000000c7882 */ /* 0x000fe20000000000 */
[----:B-1----:R-:W-:-:S03]  /*79d0*/  ULEA UR7, UR10, UR7, 0x18 ;  /* 0x000000070a077291 */ /* 0x002fc6000f8ec03f */
[----:B------:R-:W-:Y:S01]  /*79e0*/  UMOV UR10, 0x400 ;  /* 0x00000400000a7882 */ /* 0x000fe20000000000 */
[----:B------:R-:W-:-:S09]  /*79f0*/  UIADD3 UR7, UR7, 0x12000, URZ ;  /* 0x0001200007077890 */ /* 0x000fd2000fffe03f */
[----:B------:R1:W-:Y:S02]  /*7a00*/  UBLKRED.G.S.ADD.F32.RN [UR4], [UR7], UR10, desc[UR12] ;  /* 0x00000c04070073bb */ /* 0x0003e400080a140a */
[----:B-1----:R0:W-:Y:S02]  /*7a10*/  UTMACMDFLUSH ;  /* 0x00000000000079b7 */ /* 0x0021e40000000000 */
.L_x_615:
[----:B------:R-:W-:Y:S05]  /*7a20*/  BSYNC B0 ;  /* 0x0000000000007941 */ /* 0x000fea0003800000 */
.L_x_614:
[----:B------:R-:W-:Y:S06]  /*7a30*/  BAR.SYNC.DEFER_BLOCKING 0xe, 0xa0 ;  /* 0x0382800000007b1d */ /* 0x000fec0000010000 */
[----:B------:R-:W-:Y:S04]  /*7a40*/  BSSY B0, `(.L_x_616) ;  /* 0x0000011000007945 */ /* 0x000fe80003800000 */
[----:B------:R-:W-:Y:S05]  /*7a50*/  @!P0 BRA `(.L_x_617) ;  /* 0x00000000003c8947 */ /* 0x000fea0003800000 */
[----:B------:R-:W1:Y:S01]  /*7a60*/  S2UR UR7, SR_CgaCtaId ;  /* 0x00000000000779c3 */ /* 0x000e620000008800 */
[----:B------:R-:W-:Y:S01]  /*7a70*/  UIADD3 UR4, UR6, 0x1000, URZ ;  /* 0x0000100006047890 */ /* 0x000fe2000fffe03f */
[----:B------:R-:W-:Y:S01]  /*7a80*/  UMOV UR5, 0x400 ;  /* 0x0000040000057882 */ /* 0x000fe20000000000 */
[----:B------:R-:W-:Y:S02]  /*7a90*/  ULDC.64 UR10, c[0x0][0x2c0] ;  /* 0x0000b000000a7ab9 */ /* 0x000fe40000000a00 */
[----:B------:R-:W-:Y:S01]  /*7aa0*/  UIADD3 UR12, UP0, UR4, UR8, URZ ;  /* 0x00000008040c7290 */ /* 0x000fe2000ff1e03f */
[----:B------:R-:W-:Y:S01]  /*7ab0*/  UMOV UR13, 0x14f00000 ;  /* 0x14f00000000d7882 */ /* 0x000fe20000000000 */
[----:B-1----:R-:W-:Y:S02]  /*7ac0*/  ULEA UR7, UR7, UR5, 0x18 ;  /* 0x0000000507077291 */ /* 0x002fe4000f8ec03f */
[----:B------:R-:W-:Y:S02]  /*7ad0*/  ULEA.HI.X.SX32 UR5, UR4, UR21, 0x1, UP0 ;  /* 0x0000001504057291 */ /* 0x000fe400080f0e3f */
[----:B------:R-:W-:-:S02]  /*7ae0*/  ULEA UR4, UP0, UR12, UR10, 0x2 ;  /* 0x0000000a0c047291 */ /* 0x000fc4000f80103f */
[----:B------:R-:W-:Y:S02]  /*7af0*/  UIADD3 UR7, UR7, 0x16000, URZ ;  /* 0x0001600007077890 */ /* 0x000fe4000fffe03f */
[----:B------:R-:W-:Y:S01]  /*7b00*/  ULEA.HI.X UR5, UR12, UR11, UR5, 0x2, UP0 ;  /* 0x0000000b0c057291 */ /* 0x000fe200080f1405 */
[----:B------:R-:W-:Y:S02]  /*7b10*/  UMOV UR10, 0x400 ;  /* 0x00000400000a7882 */ /* 0x000fe40000000000 */
[----:B------:R-:W-:-:S06]  /*7b20*/  UMOV UR12, 0x0 ;  /* 0x00000000000c7882 */ /* 0x000fcc0000000000 */
[----:B------:R1:W-:Y:S02]  /*7b30*/  UBLKRED.G.S.ADD.F32.RN [UR4], [UR7], UR10, desc[UR12] ;  /* 0x00000c04070073bb */ /* 0x0003e400080a140a */
[----:B-1----:R0:W-:Y:S02]  /*7b40*/  UTMACMDFLUSH ;  /* 0x00000000000079b7 */ /* 0x0021e40000000000 */
.L_x_617:
[----:B------:R-:W-:Y:S05]  /*7b50*/  BSYNC B0 ;  /* 0x0000000000007941 */ /* 0x000fea0003800000 */
.L_x_616:
        /* <DEDUP_REMOVED lines=16> */
[----:B------:R1:W-:Y:S01]  /*7c60*/  UBLKRED.G.S.ADD.F32.RN [UR4], [UR7], UR10, desc[UR12] ;  /* 0x00000c04070073bb */ /* 0x0003e200080a140a */
[----:B------:R0:W-:Y:S01]  /*7c70*/  UTMACMDFLUSH ;  /* 0x00000000000079b7 */ /* 0x0001e20000000000 */
[----:B-1----:R-:W-:-:S04]  /*7c80*/  DEPBAR.LE SB0, 0x2 ;  /* 0x000080800000791a */ /* 0x002fc80000000000 */
.L_x_619:
[----:B------:R-:W-:Y:S05]  /*7c90*/  BSYNC B0 ;  /* 0x0000000000007941 */ /* 0x000fea0003800000 */
.L_x_618:
[----:B------:R-:W-:Y:S06]  /*7ca0*/  BAR.ARV 0xa, 0xa0 ;  /* 0x0282800000007b1d */ /* 0x000fec0000002000 */
[----:B------:R-:W-:Y:S04]  /*7cb0*/  BSSY B0, `(.L_x_620) ;  /* 0x0000003000007945 */ /* 0x000fe80003800000 */
[----:B------:R-:W-:Y:S05]  /*7cc0*/  @!P0 BRA `(.L_x_621) ;  /* 0x0000000000048947 */ /* 0x000fea0003800000 */
[----:B------:R-:W-:-:S04]  /*7cd0*/  DEPBAR.LE SB0, 0x1 ;  /* 0x000080400000791a */ /* 0x000fc80000000000 */
.L_x_621:
[----:B------:R-:W-:Y:S05]  /*7ce0*/  BSYNC B0 ;  /* 0x0000000000007941 */ /* 0x000fea0003800000 */
.L_x_620:
[----:B------:R-:W-:Y:S06]  /*7cf0*/  BAR.ARV 0xb, 0xa0 ;  /* 0x02c2800000007b1d */ /* 0x000fec0000002000 */
[----:B------:R-:W-:Y:S04]  /*7d00*/  BSSY B0, `(.L_x_622) ;  /* 0x0000003000007945 */ /* 0x000fe80003800000 */
[----:B------:R-:W-:Y:S05]  /*7d10*/  @!P0 BRA `(.L_x_623) ;  /* 0x0000000000048947 */ /* 0x000fea0003800000 */
[----:B------:R-:W-:-:S04]  /*7d20*/  DEPBAR.LE SB0, 0x0 ;  /* 0x000080000000791a */ /* 0x000fc80000000000 */
.L_x_623:
[----:B------:R-:W-:Y:S05]  /*7d30*/  BSYNC B0 ;  /* 0x0000000000007941 */ /* 0x000fea0003800000 */
.L_x_622:
[----:B------:R-:W-:Y:S06]  /*7d40*/  BAR.ARV 0xc, 0xa0 ;  /* 0x0302800000007b1d */ /* 0x000fec0000002000 */
[----:B------:R-:W-:Y:S05]  /*7d50*/  BRA `(.L_x_516) ;  /* 0x0000002400887947 */ /* 0x000fea0003800000 */
.L_x_587:
[----:B------:R-:W-:Y:S01]  /*7d60*/  ULDC.64 UR4, c[0x0][0x8d8] ;  /* 0x0002360000047ab9 */ /* 0x000fe20000000a00 */
[----:B------:R-:W1:Y:S01]  /*7d70*/  S2R R11, SR_CTAID.Z ;  /* 0x00000000000b7919 */ /* 0x000e620000002700 */
[----:B------:R-:W-:Y:S01]  /*7d80*/  ISETP.NE.U32.AND P0, PT, RZ, UR4, PT ;  /* 0x00000004ff007c0c */ /* 0x000fe2000bf05070 */
[----:B------:R-:W2:Y:S03]  /*7d90*/  S2UR UR28, SR_CTAID.Y ;  /* 0x00000000001c79c3 */ /* 0x000ea60000002600 */
[----:B------:R-:W-:-:S13]  /*7da0*/  ISETP.NE.AND.EX P0, PT, RZ, UR5, PT, P0 ;  /* 0x00000005ff007c0c */ /* 0x000fda000bf05300 */
[----:B------:R-:W-:Y:S05]  /*7db0*/  @!P0 BRA `(.L_x_624) ;  /* 0x0000000000108947 */ /* 0x000fea0003800000 */
[----:B------:R-:W1:Y:S02]  /*7dc0*/  LDC.64 R2, c[0x0][0x8d8] ;  /* 0x00023600ff027b82 */ /* 0x000e640000000a00 */
[----:B-1----:R-:W-:-:S05]  /*7dd0*/  IMAD.WIDE R2, R11, 0x4, R2 ;  /* 0x000000040b027825 */ /* 0x002fca00078e0202 */
[----:B------:R1:W5:Y:S01]  /*7de0*/  LDG.E R0, desc[UR38][R2.64] ;  /* 0x0000002602007981 */ /* 0x000362000c1e1900 */
[----:B------:R-:W-:Y:S05]  /*7df0*/  BRA `(.L_x_625) ;  /* 0x00000000002c7947 */ /* 0x000fea0003800000 */
.L_x_624:
[----:B------:R-:W-:Y:S02]  /*7e00*/  ULDC.64 UR4, c[0x0][0x8d0] ;  /* 0x0002340000047ab9 */ /* 0x000fe40000000a00 */
[----:B------:R-:W-:-:S04]  /*7e10*/  ISETP.NE.U32.AND P0, PT, RZ, UR4, PT ;  /* 0x00000004ff007c0c */ /* 0x000fc8000bf05070 */
[----:B------:R-:W-:-:S13]  /*7e20*/  ISETP.NE.AND.EX P0, PT, RZ, UR5, PT, P0 ;  /* 0x00000005ff007c0c */ /* 0x000fda000bf05300 */
[----:B------:R-:W-:Y:S05]  /*7e30*/  @!P0 BRA `(.L_x_626) ;  /* 0x0000000000188947 */ /* 0x000fea0003800000 */
[----:B------:R-:W1:Y:S02]  /*7e40*/  LDC.64 R2, c[0x0][0x8d0] ;  /* 0x00023400ff027b82 */ /* 0x000e640000000a00 */
[----:B-1----:R-:W-:-:S05]  /*7e50*/  IMAD.WIDE R2, R11, 0x4, R2 ;  /* 0x000000040b027825 */ /* 0x002fca00078e0202 */
[----:B------:R-:W3:Y:S04]  /*7e60*/  LDG.E R0, desc[UR38][R2.64] ;  /* 0x0000002602007981 */ /* 0x000ee8000c1e1900 */
[----:B------:R-:W3:Y:S02]  /*7e70*/  LDG.E R5, desc[UR38][R2.64+0x4] ;  /* 0x0000042602057981 */ /* 0x000ee4000c1e1900 */
[----:B---3--:R-:W-:Y:S01]  /*7e80*/  IMAD.IADD R0, R5, 0x1, -R0 ;  /* 0x0000000105007824 */ /* 0x008fe200078e0a00 */
[----:B------:R-:W-:Y:S06]  /*7e90*/  BRA `(.L_x_625) ;  /* 0x0000000000047947 */ /* 0x000fec0003800000 */
.L_x_626:
[----:B------:R-:W3:Y:S02]  /*7ea0*/  LDC R0, c[0x0][0x8bc] ;  /* 0x00022f00ff007b82 */ /* 0x000ee40000000800 */
.L_x_625:
[----:B------:R-:W4:Y:S01]  /*7eb0*/  S2R R9, SR_CTAID.X ;  /* 0x0000000000097919 */ /* 0x000f220000002500 */
[----:B------:R-:W-:Y:S02]  /*7ec0*/  IMAD.MOV.U32 R5, RZ, RZ, RZ ;  /* 0x000000ffff057224 */ /* 0x000fe400078e00ff */
[----:B------:R-:W-:Y:S02]  /*7ed0*/  IMAD.MOV.U32 R4, RZ, RZ, 0x1 ;  /* 0x00000001ff047424 */ /* 0x000fe400078e00ff */
[----:B----4-:R-:W-:-:S05]  /*7ee0*/  IMAD R9, R9, 0x60, RZ ;  /* 0x0000006009097824 */ /* 0x010fca00078e02ff */
[----:B---3-5:R-:W-:Y:S01]  /*7ef0*/  ISETP.GE.AND P0, PT, R9, R0, PT ;  /* 0x000000000900720c */ /* 0x028fe20003f06270 */
[----:B------:R-:W-:-:S03]  /*7f00*/  IMAD.MOV.U32 R0, RZ, RZ, 0x1 ;  /* 0x00000001ff007424 */ /* 0x000fc600078e00ff */
[----:B-1----:R-:W-:-:S04]  /*7f10*/  SEL R11, R11, 0xffffffff, !P0 ;  /* 0xffffffff0b0b7807 */ /* 0x002fc80004000000 */
[----:B------:R-:W-:-:S13]  /*7f20*/  ISETP.GE.AND P0, PT, R11, RZ, PT ;  /* 0x000000ff0b00720c */ /* 0x000fda0003f06270 */
[----:B------:R-:W-:Y:S05]  /*7f30*/  @!P0 BRA `(.L_x_627) ;  /* 0x0000002000908947 */ /* 0x000fea0003800000 */
[----:B------:R-:W1:Y:S08]  /*7f40*/  LDC.64 R4, c[0x0][0x778] ;  /* 0x0001de00ff047b82 */ /* 0x000e700000000a00 */
[----:B------:R-:W3:Y:S08]  /*7f50*/  LDC.64 R6, c[0x0][0x780] ;  /* 0x0001e000ff067b82 */ /* 0x000ef00000000a00 */
[----:B------:R-:W4:Y:S01]  /*7f60*/  LDC.64 R12, c[0x0][0x770] ;  /* 0x0001dc00ff0c7b82 */ /* 0x000f220000000a00 */
[----:B-1----:R-:W-:-:S07]  /*7f70*/  ISETP.NE.U32.AND P0, PT, R4, RZ, PT ;  /* 0x000000ff0400720c */ /* 0x002fce0003f05070 */
[----:B------:R-:W1:Y:S01]  /*7f80*/  LDC.64 R2, c[0x0][0x770] ;  /* 0x0001dc00ff027b82 */ /* 0x000e620000000a00 */
[----:B------:R-:W-:Y:S02]  /*7f90*/  ISETP.NE.AND.EX P0, PT, R5, RZ, PT, P0 ;  /* 0x000000ff0500720c */ /* 0x000fe40003f05300 */
[----:B---3--:R-:W-:-:S04]  /*7fa0*/  ISETP.NE.U32.AND P2, PT, R6, RZ, PT ;  /* 0x000000ff0600720c */ /* 0x008fc80003f45070 */
[----:B------:R-:W-:Y:S02]  /*7fb0*/  ISETP.NE.AND.EX P2, PT, R7, RZ, PT, P2 ;  /* 0x000000ff0700720c */ /* 0x000fe40003f45320 */
[----:B----4-:R-:W-:-:S05]  /*7fc0*/  ISETP.NE.U32.AND P1, PT, R12, RZ, PT ;  /* 0x000000ff0c00720c */ /* 0x010fca0003f25070 */
[----:B------:R-:W3:Y:S01]  /*7fd0*/  @P0 LDC.64 R4, c[0x0][0x778] ;  /* 0x0001de00ff040b82 */ /* 0x000ee20000000a00 */
[----:B------:R-:W-:-:S07]  /*7fe0*/  ISETP.NE.AND.EX P1, PT, R13, RZ, PT, P1 ;  /* 0x000000ff0d00720c */ /* 0x000fce0003f25310 */
[----:B------:R-:W4:Y:S01]  /*7ff0*/  @P2 LDC.64 R6, c[0x0][0x780] ;  /* 0x0001e000ff062b82 */ /* 0x000f220000000a00 */
[----:B-1----:R-:W-:-:S05]  /*8000*/  IMAD.WIDE R2, R11, 0x4, R2 ;  /* 0x000000040b027825 */ /* 0x002fca00078e0202 */
[----:B------:R-:W2:Y:S01]  /*8010*/  @P1 LDG.E R18, desc[UR38][R2.64] ;  /* 0x0000002602121981 */ /* 0x000ea2000c1e1900 */
[----:B------:R-:W-:Y:S01]  /*8020*/  IMAD.MOV.U32 R10, RZ, RZ, RZ ;  /* 0x000000ffff0a7224 */ /* 0x000fe200078e00ff */
[----:B------:R-:W-:Y:S02]  /*8030*/  ULDC UR4, c[0x0][0x280] ;  /* 0x0000a00000047ab9 */ /* 0x000fe40000000800 */
[----:B------:R-:W2:Y:S01]  /*8040*/  @P1 LDG.E R14, desc[UR38][R2.64] ;  /* 0x00000026020e1981 */ /* 0x000ea2000c1e1900 */
[----:B---3--:R-:W-:-:S04]  /*8050*/  @P0 IMAD.WIDE R4, R11, 0x4, R4 ;  /* 0x000000040b040825 */ /* 0x008fc800078e0204 */
[----:B------:R-:W-:Y:S01]  /*8060*/  IMAD.U32 R8, RZ, RZ, UR4 ;  /* 0x00000004ff087e24 */ /* 0x000fe2000f8e00ff */
[----:B------:R4:W5:Y:S02]  /*8070*/  @P0 LDG.E R10, desc[UR38][R4.64] ;  /* 0x00000026040a0981 */ /* 0x000964000c1e1900 */
[----:B----4-:R-:W-:-:S05]  /*8080*/  @P2 IMAD.WIDE R4, R11, 0x4, R6 ;  /* 0x000000040b042825 */ /* 0x010fca00078e0206 */
[----:B------:R1:W5:Y:S01]  /*8090*/  @P2 LDG.E R8, desc[UR38][R4.64] ;  /* 0x0000002604082981 */ /* 0x000362000c1e1900 */
[----:B------:R-:W-:Y:S01]  /*80a0*/  VOTEU.ANY UP0, P1 ;  /* 0x00000000003f7886 */ /* 0x000fe20000800100 */
[----:B--2---:R-:W-:Y:S01]  /*80b0*/  @P1 IMAD R6, R11, 0x40, R18 ;  /* 0x000000400b061824 */ /* 0x004fe200078e0212 */
[----:B------:R-:W-:-:S04]  /*80c0*/  @P1 R2UR UR4, R14 ;  /* 0x000000000e0412ca */ /* 0x000fc800000e0000 */
[----:B------:R-:W-:-:S04]  /*80d0*/  @P1 SHF.R.S32.HI R7, RZ, 0x1f, R6 ;  /* 0x0000001fff071819 */ /* 0x000fc80000011406 */
[----:B------:R-:W-:-:S04]  /*80e0*/  @P1 LEA.HI R7, R7, R6, RZ, 0x6 ;  /* 0x0000000607071211 */ /* 0x000fc800078f30ff */
[----:B------:R-:W-:Y:S01]  /*80f0*/  @P1 LOP3.LUT R7, R7, 0xffffffc0, RZ, 0xc0, !PT ;  /* 0xffffffc007071812 */ /* 0x000fe200078ec0ff */
[----:B-1----:R-:W-:Y:S06]  /*8100*/  @P2 BRA `(.L_x_628) ;  /* 0x0000000000102947 */ /* 0x002fec0003800000 */
[----:B------:R-:W-:Y:S05]  /*8110*/  @!P1 BRA `(.L_x_628) ;  /* 0x00000000000c9947 */ /* 0x000fea0003800000 */
[----:B------:R-:W2:Y:S04]  /*8120*/  LDG.E R5, desc[UR38][R2.64] ;  /* 0x0000002602057981 */ /* 0x000ea8000c1e1900 */
[----:B-----5:R-:W2:Y:S02]  /*8130*/  LDG.E R8, desc[UR38][R2.64+0x4] ;  /* 0x0000042602087981 */ /* 0x020ea4000c1e1900 */
[----:B--2---:R-:W-:-:S07]  /*8140*/  IMAD.IADD R8, R8, 0x1, -R5 ;  /* 0x0000000108087824 */ /* 0x004fce00078e0a05 */
.L_x_628:
[----:B-----5:R-:W-:Y:S01]  /*8150*/  ISETP.GE.AND P2, PT, R8, 0x1, PT ;  /* 0x000000010800780c */ /* 0x020fe20003f46270 */
[----:B------:R-:W-:Y:S01]  /*8160*/  UMOV UR43, URZ ;  /* 0x0000003f002b7c82 */ /* 0x000fe20008000000 */
[----:B------:R-:W-:Y:S01]  /*8170*/  @UP0 UMOV UR43, UR4 ;  /* 0x00000004002b0c82 */ /* 0x000fe20008000000 */
[----:B------:R-:W-:Y:S01]  /*8180*/  CS2R R2, SRZ ;  /* 0x0000000000027805 */ /* 0x000fe2000001ff00 */
[----:B------:R-:W-:Y:S01]  /*8190*/  IMAD.MOV.U32 R5, RZ, RZ, RZ ;  /* 0x000000ffff057224 */ /* 0x000fe200078e00ff */
[--C-:B------:R-:W-:Y:S01]  /*81a0*/  @P1 SHF.R.S32.HI R3, RZ, 0x1f, R7.reuse ;  /* 0x0000001fff031819 */ /* 0x100fe20000011407 */
[----:B------:R-:W-:Y:S02]  /*81b0*/  IMAD.MOV.U32 R4, RZ, RZ, 0x1 ;  /* 0x00000001ff047424 */ /* 0x000fe400078e00ff */
[----:B------:R-:W-:-:S05]  /*81c0*/  @P1 IMAD.MOV.U32 R2, RZ, RZ, R7 ;  /* 0x000000ffff021224 */ /* 0x000fca00078e0007 */
[----:B------:R-:W-:Y:S05]  /*81d0*/  @!P2 BRA `(.L_x_627) ;  /* 0x0000001c00e8a947 */ /* 0x000fea0003800000 */
[----:B------:R-:W1:Y:S01]  /*81e0*/  S2R R15, SR_CTAID.Y ;  /* 0x00000000000f7919 */ /* 0x000e620000002600 */
[----:B------:R-:W2:Y:S01]  /*81f0*/  LDC.64 R18, c[0x0][0x718] ;  /* 0x0001c600ff127b82 */ /* 0x000ea20000000a00 */
[----:B------:R-:W-:Y:S01]  /*8200*/  ISETP.NE.U32.AND P1, PT, R12, RZ, PT ;  /* 0x000000ff0c00720c */ /* 0x000fe20003f25070 */
[----:B------:R-:W-:Y:S01]  /*8210*/  IMAD.MOV.U32 R7, RZ, RZ, R3 ;  /* 0x000000ffff077224 */ /* 0x000fe200078e0003 */
[----:B------:R-:W-:Y:S01]  /*8220*/  R2UR UR37, R11 ;  /* 0x000000000b2572ca */ /* 0x000fe200000e0000 */
[----:B------:R-:W-:Y:S01]  /*8230*/  ULDC UR4, c[0x0][0x2e8] ;  /* 0x0000ba0000047ab9 */ /* 0x000fe20000000800 */
[----:B------:R-:W-:Y:S01]  /*8240*/  ISETP.NE.AND.EX P1, PT, R13, RZ, PT, P1 ;  /* 0x000000ff0d00720c */ /* 0x000fe20003f25310 */
[----:B------:R-:W-:Y:S01]  /*8250*/  VOTEU.ANY UP1, P0 ;  /* 0x00000000003f7886 */ /* 0x000fe20000020100 */
[----:B------:R-:W-:Y:S01]  /*8260*/  SHF.R.S32.HI R11, RZ, 0x1f, R11 ;  /* 0x0000001fff0b7819 */ /* 0x000fe2000001140b */
[----:B------:R-:W3:Y:S01]  /*8270*/  LDC.64 R4, c[0x0][0x720] ;  /* 0x0001c800ff047b82 */ /* 0x000ee20000000a00 */
[----:B------:R-:W-:-:S02]  /*8280*/  R2UR UR35, R9 ;  /* 0x00000000092372ca */ /* 0x000fc400000e0000 */
[----:B------:R-:W-:Y:S02]  /*8290*/  ELECT P0, URZ, PT ;  /* 0x00000000003f782f */ /* 0x000fe40003800000 */
[----:B------:R-:W-:Y:S01]  /*82a0*/  SEL R11, R11, RZ, !P1 ;  /* 0x000000ff0b0b7207 */ /* 0x000fe20004800000 */
[----:B------:R-:W-:Y:S01]  /*82b0*/  UMOV UR36, UR28 ;  /* 0x0000001c00247c82 */ /* 0x000fe20008000000 */
[----:B------:R-:W-:Y:S01]  /*82c0*/  R2UR UR8, R10 ;  /* 0x000000000a0872ca */ /* 0x000fe200000e0000 */
[----:B------:R-:W-:Y:S01]  /*82d0*/  BSSY B0, `(.L_x_627) ;  /* 0x00001ea000007945 */ /* 0x000fe20003800000 */
[----:B------:R-:W4:Y:S01]  /*82e0*/  LDC.64 R12, c[0x0][0x700] ;  /* 0x0001c000ff0c7b82 */ /* 0x000f220000000a00 */
[----:B------:R-:W-:Y:S01]  /*82f0*/  VOTEU.ANY UP0, P1 ;  /* 0x00000000003f7886 */ /* 0x000fe20000800100 */
[----:B------:R-:W-:Y:S02]  /*8300*/  USEL UR29, UR37, URZ, !UP0 ;  /* 0x0000003f251d7287 */ /* 0x000fe4000c000000 */
[----:B------:R-:W-:-:S02]  /*8310*/  UISETP.NE.AND UP0, UPT, UR4, 0x1, UPT ;  /* 0x000000010400788c */ /* 0x000fc4000bf05270 */
[----:B------:R-:W-:-:S05]  /*8320*/  USEL UR37, UR37, URZ, !UP1 ;  /* 0x0000003f25257287 */ /* 0x000fca000c800000 */
[----:B------:R-:W-:Y:S01]  /*8330*/  UIADD3 UR35, UR35, UR8, URZ ;  /* 0x0000000823237290 */ /* 0x000fe2000fffe03f */
[----:B-1----:R-:W-:Y:S01]  /*8340*/  SHF.R.S32.HI R15, RZ, 0x1f, R15 ;  /* 0x0000001fff0f7819 */ /* 0x002fe2000001140f */
[----:B---3--:R-:W-:Y:S02]  /*8350*/  IMAD R14, R11, R4, RZ ;  /* 0x000000040b0e7224 */ /* 0x008fe400078e02ff */
[----:B------:R-:W-:Y:S01]  /*8360*/  @UP0 ULDC UR6, c[0x0][0x2ec] ;  /* 0x0000bb0000060ab9 */ /* 0x000fe20000000800 */
[----:B------:R-:W-:Y:S01]  /*8370*/  @UP0 ULDC UR8, c[0x0][0x2f0] ;  /* 0x0000bc0000080ab9 */ /* 0x000fe20000000800 */
[----:B------:R-:W-:Y:S01]  /*8380*/  UIMAD.WIDE.U32 UR6, UR28, UR6, URZ ;  /* 0x000000061c0672a5 */ /* 0x000fe2000f8e003f */
[----:B--2---:R-:W-:Y:S02]  /*8390*/  IMAD R6, R15, R18, RZ ;  /* 0x000000120f067224 */ /* 0x004fe400078e02ff */
[----:B------:R-:W-:Y:S01]  /*83a0*/  IMAD R17, R5, UR29, R14 ;  /* 0x0000001d05117c24 */ /* 0x000fe2000f8e020e */
[----:B------:R-:W-:Y:S01]  /*83b0*/  @UP0 USHF.R.U32.HI UR36, URZ, UR8, UR7 ;  /* 0x000000083f240299 */ /* 0x000fe20008011607 */
[----:B------:R-:W-:-:S02]  /*83c0*/  IMAD R19, R19, UR28, R6 ;  /* 0x0000001c13137c24 */ /* 0x000fc4000f8e0206 */
[----:B------:R-:W-:-:S04]  /*83d0*/  IMAD.MOV.U32 R6, RZ, RZ, R2 ;  /* 0x000000ffff067224 */ /* 0x000fc800078e0002 */
[----:B------:R-:W-:-:S04]  /*83e0*/  IMAD.WIDE.U32 R2, R18, UR28, R6 ;  /* 0x0000001c12027c25 */ /* 0x000fc8000f8e0006 */
[----:B------:R-:W-:Y:S02]  /*83f0*/  IMAD.IADD R3, R3, 0x1, R19 ;  /* 0x0000000103037824 */ /* 0x000fe400078e0213 */
[----:B------:R-:W-:Y:S02]  /*8400*/  IMAD.WIDE.U32 R2, R4, UR29, R2 ;  /* 0x0000001d04027c25 */ /* 0x000fe4000f8e0002 */
[----:B------:R-:W1:Y:S02]  /*8410*/  LDC.64 R4, c[0x0][0x730] ;  /* 0x0001cc00ff047b82 */ /* 0x000e640000000a00 */
[----:B------:R-:W-:Y:S01]  /*8420*/  IMAD.IADD R3, R3, 0x1, R17 ;  /* 0x0000000103037824 */ /* 0x000fe200078e0211 */
[----:B----4-:R-:W-:-:S04]  /*8430*/  LEA R12, P1, R2, R12, 0x2 ;  /* 0x0000000c020c7211 */ /* 0x010fc800078210ff */
[----:B------:R-:W-:Y:S02]  /*8440*/  LEA.HI.X R13, R2, R13, R3, 0x2, P1 ;  /* 0x0000000d020d7211 */ /* 0x000fe400008f1403 */
[----:B------:R-:W2:Y:S01]  /*8450*/  LDC.64 R2, c[0x0][0x738] ;  /* 0x0001ce00ff027b82 */ /* 0x000ea20000000a00 */
[----:B------:R-:W-:Y:S02]  /*8460*/  R2UR UR4, R12 ;  /* 0x000000000c0472ca */ /* 0x000fe400000e0000 */
[----:B------:R-:W-:Y:S01]  /*8470*/  R2UR UR5, R13 ;  /* 0x000000000d0572ca */ /* 0x000fe200000e0000 */
[----:B-1----:R-:W-:Y:S02]  /*8480*/  IMAD R10, R15, R4, RZ ;  /* 0x000000040f0a7224 */ /* 0x002fe400078e02ff */
[----:B------:R-:W-:-:S04]  /*8490*/  IMAD.WIDE.U32 R6, R4, UR28, R6 ;  /* 0x0000001c04067c25 */ /* 0x000fc8000f8e0006 */
[----:B------:R-:W-:Y:S02]  /*84a0*/  IMAD R5, R5, UR28, R10 ;  /* 0x0000001c05057c24 */ /* 0x000fe4000f8e020a */
[----:B--2---:R-:W-:Y:S02]  /*84b0*/  IMAD R4, R11, R2, RZ ;  /* 0x000000020b047224 */ /* 0x004fe400078e02ff */
[----:B------:R-:W-:Y:S02]  /*84c0*/  IMAD.IADD R7, R7, 0x1, R5 ;  /* 0x0000000107077824 */ /* 0x000fe400078e0205 */
[----:B------:R-:W-:Y:S02]  /*84d0*/  IMAD R3, R3, UR29, R4 ;  /* 0x0000001d03037c24 */ /* 0x000fe4000f8e0204 */
[----:B------:R-:W-:-:S04]  /*84e0*/  IMAD.WIDE.U32 R6, R2, UR29, R6 ;  /* 0x0000001d02067c25 */ /* 0x000fc8000f8e0006 */
[----:B------:R-:W-:Y:S02]  /*84f0*/  IMAD.MOV.U32 R5, RZ, RZ, RZ ;  /* 0x000000ffff057224 */ /* 0x000fe400078e00ff */
[----:B------:R-:W-:Y:S01]  /*8500*/  IMAD.MOV.U32 R4, RZ, RZ, 0x1 ;  /* 0x00000001ff047424 */ /* 0x000fe200078e00ff */
[----:B------:R-:W-:Y:S06]  /*8510*/  @!P0 BRA `(.L_x_629) ;  /* 0x0000001c00148947 */ /* 0x000fec0003800000 */
[----:B------:R-:W1:Y:S01]  /*8520*/  S2R R5, SR_CgaCtaId ;  /* 0x0000000000057919 */ /* 0x000e620000008800 */
[----:B------:R-:W-:Y:S01]  /*8530*/  IMAD.MOV.U32 R11, RZ, RZ, 0x1 ;  /* 0x00000001ff0b7424 */ /* 0x000fe200078e00ff */
[----:B------:R-:W-:Y:S01]  /*8540*/  MOV R12, 0x400 ;  /* 0x00000400000c7802 */ /* 0x000fe20000000f00 */
[----:B------:R-:W2:Y:S03]  /*8550*/  S2R R20, SR_TID.X ;  /* 0x0000000000147919 */ /* 0x000ea60000002100 */
[----:B------:R-:W-:Y:S02]  /*8560*/  SHF.L.U32 R11, R11, 0x1f, RZ ;  /* 0x0000001f0b0b7819 */ /* 0x000fe400000006ff */
[----:B-1----:R-:W-:-:S04]  /*8570*/  LEA R12, R5, R12, 0x18 ;  /* 0x0000000c050c7211 */ /* 0x002fc800078ec0ff */
[----:B------:R-:W1:Y:S01]  /*8580*/  SYNCS.PHASECHK.TRANS64.TRYWAIT P1, [R12+URZ+0x36420], R11 ;  /* 0x0364200b0c0075a7 */ /* 0x000e62000802017f */
[----:B--2---:R-:W-:Y:S01]  /*8590*/  LOP3.LUT P0, RZ, R20, 0x7f, RZ, 0xc0, !PT ;  /* 0x0000007f14ff7812 */ /* 0x004fe2000780c0ff */
[----:B-1----:R-:W-:-:S12]  /*85a0*/  @!P1 BRA `(.L_x_630) ;  /* 0x0000001c00dc9947 */ /* 0x002fd80003800000 */
.L_x_657:
[----:B------:R-:W-:Y:S02]  /*85b0*/  IMAD.IADD R10, R7, 0x1, R3 ;  /* 0x00000001070a7824 */ /* 0x000fe400078e0203 */
[----:B------:R-:W-:Y:S01]  /*85c0*/  IMAD.MOV.U32 R0, RZ, RZ, 0x1 ;  /* 0x00000001ff007424 */ /* 0x000fe200078e00ff */
[----:B------:R-:W-:Y:S06]  /*85d0*/  @P0 BRA `(.L_x_631) ;  /* 0x0000000000180947 */ /* 0x000fec0003800000 */
[----:B------:R-:W2:Y:S01]  /*85e0*/  S2R R2, SR_TID.X ;  /* 0x0000000000027919 */ /* 0x000ea20000002100 */
[----:B------:R-:W-:-:S04]  /*85f0*/  IMAD.MOV.U32 R3, RZ, RZ, 0x6100 ;  /* 0x00006100ff037424 */ /* 0x000fc800078e00ff */
[----:B------:R3:W-:Y:S01]  /*8600*/  SYNCS.ARRIVE.TRANS64 RZ, [R12+URZ+0x36410], R3 ;  /* 0x036410030cff79a7 */ /* 0x0007e2000800003f */
[----:B--2---:R-:W-:-:S13]  /*8610*/  LOP3.LUT P1, RZ, R2, 0x1f, RZ, 0xc0, !PT ;  /* 0x0000001f02ff7812 */ /* 0x004fda000782c0ff */
[----:B---3--:R-:W-:Y:S05]  /*8620*/  @!P1 BRA `(.L_x_631) ;  /* 0x0000000000049947 */ /* 0x008fea0003800000 */
[----:B------:R-:W-:Y:S01]  /*8630*/  BPT.TRAP 0x1 ;  /* 0x000000040000795c */ /* 0x000fe20000300000 */
.L_x_631:
[----:B------:R-:W2:Y:S01]  /*8640*/  LDC.64 R14, c[0x0][0x198] ;  /* 0x00006600ff0e7b82 */ /* 0x000ea20000000a00 */
[----:B------:R-:W-:Y:S01]  /*8650*/  R2UR UR32, R12 ;  /* 0x000000000c2072ca */ /* 0x000fe200000e0000 */
[----:B------:R-:W-:Y:S01]  /*8660*/  UMOV UR30, 0x0 ;  /* 0x00000000001e7882 */ /* 0x000fe20000000000 */
[----:B------:R-:W-:Y:S01]  /*8670*/  UMOV UR31, 0x14f00000 ;  /* 0x14f00000001f7882 */ /* 0x000fe20000000000 */
[----:B------:R-:W-:Y:S01]  /*8680*/  UMOV UR42, URZ ;  /* 0x0000003f002a7c82 */ /* 0x000fe20008000000 */
[----:B------:R-:W-:Y:S01]  /*8690*/  UMOV UR44, UR28 ;  /* 0x0000001c002c7c82 */ /* 0x000fe20008000000 */
[----:B------:R-:W-:Y:S01]  /*86a0*/  UMOV UR45, UR29 ;  /* 0x0000001d002d7c82 */ /* 0x000fe20008000000 */
[----:B------:R-:W-:Y:S01]  /*86b0*/  UMOV UR10, 0x40 ;  /* 0x00000040000a7882 */ /* 0x000fe20000000000 */
[----:B------:R-:W-:Y:S01]  /*86c0*/  UMOV UR11, UR43 ;  /* 0x0000002b000b7c82 */ /* 0x000fe20008000000 */
[----:B------:R-:W-:Y:S01]  /*86d0*/  UMOV UR12, UR28 ;  /* 0x0000001c000c7c82 */ /* 0x000fe20008000000 */
[----:B------:R-:W-:Y:S01]  /*86e0*/  UMOV UR13, UR29 ;  /* 0x0000001d000d7c82 */ /* 0x000fe20008000000 */
[----:B------:R-:W-:Y:S01]  /*86f0*/  UMOV UR26, 0x80 ;  /* 0x00000080001a7882 */ /* 0x000fe20000000000 */
[----:B------:R-:W-:Y:S01]  /*8700*/  UMOV UR27, UR43 ;  /* 0x0000002b001b7c82 */ /* 0x000fe20008000000 */
[----:B------:R-:W-:Y:S01]  /*8710*/  UMOV UR18, 0x10 ;  /* 0x0000001000127882 */ /* 0x000fe20000000000 */
[----:B------:R-:W-:Y:S01]  /*8720*/  UIADD3 UR40, UR32, 0x1e000, URZ ;  /* 0x0001e00020287890 */ /* 0x000fe2000fffe03f */
[----:B------:R-:W-:Y:S01]  /*8730*/  IMAD.MOV.U32 R9, RZ, RZ, 0x1 ;  /* 0x00000001ff097424 */ /* 0x000fe200078e00ff */
[----:B------:R-:W-:-:S02]  /*8740*/  UIADD3 UR41, UR32, 0x36410, URZ ;  /* 0x0003641020297890 */ /* 0x000fc4000fffe03f */
[----:B------:R-:W-:Y:S02]  /*8750*/  UIADD3 UR8, UR32, 0x20000, URZ ;  /* 0x0002000020087890 */ /* 0x000fe4000fffe03f */
[----:B------:R-:W-:Y:S02]  /*8760*/  UIADD3 UR24, UR32, 0x22000, URZ ;  /* 0x0002200020187890 */ /* 0x000fe4000fffe03f */
[----:B------:R-:W-:Y:S01]  /*8770*/  UIADD3 UR33, UR32, 0x36400, URZ ;  /* 0x0003640020217890 */ /* 0x000fe2000fffe03f */
[----:B--2---:R-:W-:Y:S01]  /*8780*/  IMAD.MOV.U32 R13, RZ, RZ, R14 ;  /* 0x000000ffff0d7224 */ /* 0x004fe200078e000e */
[----:B------:R-:W-:Y:S01]  /*8790*/  UMOV UR9, UR41 ;  /* 0x0000002900097c82 */ /* 0x000fe20008000000 */
[----:B------:R-:W-:Y:S01]  /*87a0*/  IMAD.MOV.U32 R14, RZ, RZ, R15 ;  /* 0x000000ffff0e7224 */ /* 0x000fe200078e000f */
[----:B------:R-:W-:Y:S01]  /*87b0*/  UMOV UR25, UR41 ;  /* 0x0000002900197c82 */ /* 0x000fe20008000000 */
[----:B------:R-:W-:Y:S01]  /*87c0*/  UIADD3 UR56, UR32, 0x3000, URZ ;  /* 0x0000300020387890 */ /* 0x000fe2000fffe03f */
[C---:B------:R-:W-:Y:S01]  /*87d0*/  IADD3 R3, P2, R13.reuse, 0x2f0, RZ ;  /* 0x000002f00d037810 */ /* 0x040fe20007f5e0ff */
[----:B------:R-:W-:Y:S01]  /*87e0*/  UMOV UR6, 0x0 ;  /* 0x0000000000067882 */ /* 0x000fe20000000000 */
[----:B------:R-:W-:Y:S01]  /*87f0*/  IADD3 R2, P1, R13, 0xf0, RZ ;  /* 0x000000f00d027810 */ /* 0x000fe20007f3e0ff */
[----:B------:R-:W-:Y:S01]  /*8800*/  UMOV UR7, 0x10000000 ;  /* 0x1000000000077882 */ /* 0x000fe20000000000 */
[----:B------:R-:W-:Y:S01]  /*8810*/  R2UR UR22, R3 ;  /* 0x00000000031672ca */ /* 0x000fe200000e0000 */
[----:B------:R-:W-:Y:S01]  /*8820*/  UMOV UR34, UR42 ;  /* 0x0000002a00227c82 */ /* 0x000fe20008000000 */
[----:B------:R-:W-:Y:S01]  /*8830*/  R2UR UR16, R2 ;  /* 0x00000000021072ca */ /* 0x000fe200000e0000 */
[--C-:B------:R-:W-:Y:S01]  /*8840*/  IMAD.X R3, RZ, RZ, R14.reuse, P1 ;  /* 0x000000ffff037224 */ /* 0x100fe200008e060e */
[----:B------:R-:W-:Y:S01]  /*8850*/  IADD3 R4, P3, R13, 0x3f0, RZ ;  /* 0x000003f00d047810 */ /* 0x000fe20007f7e0ff */
[----:B------:R-:W-:Y:S01]  /*8860*/  UIADD3 UR48, UR32, 0x6000, URZ ;  /* 0x0000600020307890 */ /* 0x000fe2000fffe03f */
[----:B------:R-:W-:Y:S01]  /*8870*/  ISETP.GE.AND P1, PT, R8, 0x41, PT ;  /* 0x000000410800780c */ /* 0x000fe20003f26270 */
[----:B------:R-:W-:Y:S01]  /*8880*/  UMOV UR58, 0x40 ;  /* 0x00000040003a7882 */ /* 0x000fe20000000000 */
[----:B------:R-:W-:Y:S01]  /*8890*/  R2UR UR17, R3 ;  /* 0x00000000031172ca */ /* 0x000fe200000e0000 */
[--C-:B------:R-:W-:Y:S01]  /*88a0*/  IMAD.X R5, RZ, RZ, R14.reuse, P3 ;  /* 0x000000ffff057224 */ /* 0x100fe200018e060e */
[----:B------:R-:W-:Y:S01]  /*88b0*/  R2UR UR14, R4 ;  /* 0x00000000040e72ca */ /* 0x000fe200000e0000 */
[----:B------:R-:W-:Y:S01]  /*88c0*/  IMAD.X R4, RZ, RZ, R14, P2 ;  /* 0x000000ffff047224 */ /* 0x000fe200010e060e */
[----:B------:R-:W-:Y:S01]  /*88d0*/  UMOV UR59, UR35 ;  /* 0x00000023003b7c82 */ /* 0x000fe20008000000 */
[----:B------:R-:W-:Y:S01]  /*88e0*/  UMOV UR60, UR36 ;  /* 0x00000024003c7c82 */ /* 0x000fe20008000000 */
[----:B------:R-:W-:Y:S01]  /*88f0*/  R2UR UR15, R5 ;  /* 0x00000000050f72ca */ /* 0x000fe200000e0000 */
[----:B------:R-:W-:Y:S01]  /*8900*/  IMAD.MOV.U32 R5, RZ, RZ, 0x12000 ;  /* 0x00012000ff057424 */ /* 0x000fe200078e00ff */
[----:B------:R-:W-:Y:S01]  /*8910*/  R2UR UR23, R4 ;  /* 0x00000000041772ca */ /* 0x000fe200000e0000 */
[----:B------:R-:W-:Y:S01]  /*8920*/  UMOV UR61, UR37 ;  /* 0x00000025003d7c82 */ /* 0x000fe20008000000 */
[----:B------:R-:W-:Y:S01]  /*8930*/  UMOV UR57, UR33 ;  /* 0x0000002100397c82 */ /* 0x000fe20008000000 */
[----:B------:R-:W-:Y:S01]  /*8940*/  UMOV UR50, 0x80 ;  /* 0x0000008000327882 */ /* 0x000fe20000000000 */
[----:B------:R-:W-:Y:S01]  /*8950*/  UMOV UR51, UR35 ;  /* 0x0000002300337c82 */ /* 0x000fe20008000000 */
[----:B------:R2:W-:Y:S01]  /*8960*/  UTMALDG.4D [UR40], [UR16], desc[UR30] ;  /* 0x00001e28100075b4 */ /* 0x0005e20008019000 */
[----:B------:R-:W-:Y:S01]  /*8970*/  UMOV UR52, UR36 ;  /* 0x0000002400347c82 */ /* 0x000fe20008000000 */
[----:B------:R-:W-:Y:S01]  /*8980*/  UMOV UR53, UR37 ;  /* 0x0000002500357c82 */ /* 0x000fe20008000000 */
[----:B------:R-:W-:Y:S01]  /*8990*/  UMOV UR49, UR33 ;  /* 0x0000002100317c82 */ /* 0x000fe20008000000 */
[----:B------:R-:W-:Y:S01]  /*89a0*/  UMOV UR19, UR35 ;  /* 0x0000002300137c82 */ /* 0x000fe20008000000 */
[----:B------:R-:W-:Y:S01]  /*89b0*/  UMOV UR20, UR36 ;  /* 0x0000002400147c82 */ /* 0x000fe20008000000 */
[----:B------:R-:W-:Y:S01]  /*89c0*/  UMOV UR21, UR37 ;  /* 0x0000002500157c82 */ /* 0x000fe20008000000 */
[----:B------:R-:W-:Y:S01]  /*89d0*/  IMAD.MOV.U32 R4, RZ, RZ, 0x1 ;  /* 0x00000001ff047424 */ /* 0x000fe200078e00ff */
[----:B------:R3:W-:Y:S01]  /*89e0*/  UTMALDG.4D [UR8], [UR16], desc[UR30] ;  /* 0x00001e08100075b4 */ /* 0x0007e20008019000 */
[----:B------:R4:W-:Y:S01]  /*89f0*/  UTMALDG.4D [UR24], [UR16], desc[UR30] ;  /* 0x00001e18100075b4 */ /* 0x0009e20008019000 */
[----:B--2---:R-:W-:-:S02]  /*8a00*/  UIADD3 UR40, UR32, 0x30000, URZ ;  /* 0x0003000020287890 */ /* 0x004fc4000fffe03f */
[----:B---3--:R-:W-:-:S07]  /*8a10*/  UIADD3 UR8, UR32, 0xc000, URZ ;  /* 0x0000c00020087890 */ /* 0x008fce000fffe03f */
[----:B------:R2:W-:Y:S01]  /*8a20*/  UBLKCP.S.G [UR40], [UR4], UR18 ;  /* 0x00000028040073ba */ /* 0x0005e20008000212 */
[----:B------:R3:W-:Y:S01]  /*8a30*/  SYNCS.ARRIVE.TRANS64 RZ, [R12+URZ+0x36400], R5 ;  /* 0x036400050cff79a7 */ /* 0x0007e2000800003f */
[----:B------:R-:W-:Y:S01]  /*8a40*/  UMOV UR11, UR35 ;  /* 0x00000023000b7c82 */ /* 0x000fe20008000000 */
[----:B------:R-:W-:Y:S01]  /*8a50*/  UMOV UR12, UR36 ;  /* 0x00000024000c7c82 */ /* 0x000fe20008000000 */
[----:B------:R-:W-:Y:S01]  /*8a60*/  UMOV UR13, UR37 ;  /* 0x00000025000d7c82 */ /* 0x000fe20008000000 */
[----:B------:R-:W-:Y:S01]  /*8a70*/  UMOV UR9, UR33 ;  /* 0x0000002100097c82 */ /* 0x000fe20008000000 */
[----:B----4-:R-:W-:Y:S02]  /*8a80*/  UIADD3 UR16, UR32, 0x9000, URZ ;  /* 0x0000900020107890 */ /* 0x010fe4000fffe03f */
[----:B------:R4:W-:Y:S01]  /*8a90*/  UTMALDG.4D [UR32], [UR22], desc[UR6] ;  /* 0x00000620160075b4 */ /* 0x0009e20008019000 */
[----:B------:R-:W-:Y:S01]  /*8aa0*/  UMOV UR17, UR33 ;  /* 0x0000002100117c82 */ /* 0x000fe20008000000 */
[----:B---3--:R-:W-:Y:S01]  /*8ab0*/  IMAD.MOV.U32 R5, RZ, RZ, RZ ;  /* 0x000000ffff057224 */ /* 0x008fe200078e00ff */
[----:B------:R3:W-:Y:S01]  /*8ac0*/  UTMALDG.4D [UR56], [UR22], desc[UR6] ;  /* 0x00000638160075b4 */ /* 0x0007e20008019000 */
[----:B--2---:R-:W-:Y:S01]  /*8ad0*/  UMOV UR18, UR42 ;  /* 0x0000002a00127c82 */ /* 0x004fe20008000000 */
[----:B------:R3:W-:Y:S02]  /*8ae0*/  UTMALDG.4D [UR48], [UR22], desc[UR6] ;  /* 0x00000630160075b4 */ /* 0x0007e40008019000 */
[----:B------:R3:W-:Y:S01]  /*8af0*/  UTMALDG.4D [UR16], [UR14], desc[UR6] ;  /* 0x000006100e0075b4 */ /* 0x0007e20008019000 */
[----:B----4-:R-:W-:Y:S01]  /*8b00*/  UIADD3 UR32, UR32, 0xf000, URZ ;  /* 0x0000f00020207890 */ /* 0x010fe2000fffe03f */
[----:B------:R-:W-:Y:S01]  /*8b10*/  UMOV UR34, 0x80 ;  /* 0x0000008000227882 */ /* 0x000fe20000000000 */
[----:B------:R3:W-:Y:S07]  /*8b20*/  UTMALDG.4D [UR8], [UR14], desc[UR6] ;  /* 0x000006080e0075b4 */ /* 0x0007ee0008019000 */
[----:B------:R3:W-:Y:S02]  /*8b30*/  UTMALDG.4D [UR32], [UR14], desc[UR6] ;  /* 0x000006200e0075b4 */ /* 0x0007e40008019000 */
[----:B---3--:R-:W-:Y:S05]  /*8b40*/  @!P1 BRA `(.L_x_632) ;  /* 0x0000001000b09947 */ /* 0x008fea0003800000 */
[----:B------:R-:W2:Y:S01]  /*8b50*/  S2R R15, SR_TID.X ;  /* 0x00000000000f7919 */ /* 0x000ea20000002100 */
[C---:B------:R-:W-:Y:S01]  /*8b60*/  VIADD R0, R8.reuse, 0x3f ;  /* 0x0000003f08007836 */ /* 0x040fe20000000000 */
[----:B------:R-:W-:Y:S01]  /*8b70*/  ISETP.GE.AND P1, PT, R8, 0x81, PT ;  /* 0x000000810800780c */ /* 0x000fe20003f26270 */
[----:B------:R-:W-:-:S03]  /*8b80*/  IMAD.MOV.U32 R9, RZ, RZ, 0x1 ;  /* 0x00000001ff097424 */ /* 0x000fc600078e00ff */
[----:B------:R-:W-:-:S04]  /*8b90*/  SHF.R.S32.HI R5, RZ, 0x1f, R0 ;  /* 0x0000001fff057819 */ /* 0x000fc80000011400 */
[----:B------:R-:W-:Y:S01]  /*8ba0*/  LEA.HI R5, R5, R0, RZ, 0x6 ;  /* 0x0000000005057211 */ /* 0x000fe200078f30ff */
[----:B------:R-:W-:-:S03]  /*8bb0*/  IMAD.MOV.U32 R0, RZ, RZ, 0x1 ;  /* 0x00000001ff007424 */ /* 0x000fc600078e00ff */
[----:B------:R-:W-:-:S04]  /*8bc0*/  LEA.HI.SX32 R5, R5, 0xffffffff, 0x1a ;  /* 0xffffffff05057811 */ /* 0x000fc800078fd2ff */
[----:B------:R-:W-:Y:S01]  /*8bd0*/  VIMNMX R20, R5, 0x1, !PT ;  /* 0x0000000105147848 */ /* 0x000fe20007fe0100 */
[----:B------:R-:W-:-:S03]  /*8be0*/  IMAD.MOV.U32 R5, RZ, RZ, RZ ;  /* 0x000000ffff057224 */ /* 0x000fc600078e00ff */
[----:B------:R-:W-:Y:S02]  /*8bf0*/  LOP3.LUT R17, R20, 0x1, RZ, 0xc0, !PT ;  /* 0x0000000114117812 */ /* 0x000fe400078ec0ff */
[----:B--2---:R-:W-:Y:S01]  /*8c00*/  LOP3.LUT R8, R15, 0x1f, RZ, 0xc0, !PT ;  /* 0x0000001f0f087812 */ /* 0x004fe200078ec0ff */
[----:B------:R-:W-:Y:S01]  /*8c10*/  IMAD.MOV.U32 R15, RZ, RZ, RZ ;  /* 0x000000ffff0f7224 */ /* 0x000fe200078e00ff */
[----:B------:R-:W-:Y:S06]  /*8c20*/  @!P1 BRA `(.L_x_633) ;  /* 0x0000000c00009947 */ /* 0x000fec0003800000 */
[----:B------:R-:W-:Y:S02]  /*8c30*/  IMAD.IADD R20, R20, 0x1, -R17 ;  /* 0x0000000114147824 */ /* 0x000fe400078e0a11 */
[----:B------:R-:W-:Y:S02]  /*8c40*/  IMAD.MOV.U32 R15, RZ, RZ, RZ ;  /* 0x000000ffff0f7224 */ /* 0x000fe400078e00ff */
[----:B------:R-:W-:-:S07]  /*8c50*/  IMAD.MOV.U32 R0, RZ, RZ, 0x1 ;  /* 0x00000001ff007424 */ /* 0x000fce00078e00ff */
.L_x_642:
[----:B-1----:R-:W-:-:S05]  /*8c60*/  IMAD.MOV.U32 R11, RZ, RZ, 0x1 ;  /* 0x00000001ff0b7424 */ /* 0x002fca00078e00ff */
[----:B------:R-:W-:-:S04]  /*8c70*/  SHF.L.U32 R11, R11, 0x1f, RZ ;  /* 0x0000001f0b0b7819 */ /* 0x000fc800000006ff */
[----:B------:R-:W1:Y:S02]  /*8c80*/  SYNCS.PHASECHK.TRANS64.TRYWAIT P1, [R12+URZ+0x36438], R11 ;  /* 0x0364380b0c0075a7 */ /* 0x000e64000802017f */
[----:B-1234-:R-:W-:Y:S05]  /*8c90*/  @!P1 BRA `(.L_x_634) ;  /* 0x0000001800349947 */ /* 0x01efea0003800000 */
.L_x_658:
[----:B------:R-:W-:Y:S05]  /*8ca0*/  @P0 BRA `(.L_x_635) ;  /* 0x0000000000140947 */ /* 0x000fea0003800000 */
[----:B------:R-:W-:Y:S01]  /*8cb0*/  ISETP.NE.AND P1, PT, R8, RZ, PT ;  /* 0x000000ff0800720c */ /* 0x000fe20003f25270 */
[----:B------:R-:W-:-:S04]  /*8cc0*/  IMAD.MOV.U32 R3, RZ, RZ, 0x6100 ;  /* 0x00006100ff037424 */ /* 0x000fc800078e00ff */
[----:B------:R2:W-:Y:S08]  /*8cd0*/  SYNCS.ARRIVE.TRANS64 RZ, [R12+URZ+0x36430], R3 ;  /* 0x036430030cff79a7 */ /* 0x0005f0000800003f */
[----:B------:R-:W-:Y:S05]  /*8ce0*/  @!P1 BRA `(.L_x_635) ;  /* 0x0000000000049947 */ /* 0x000fea0003800000 */
[----:B------:R-:W-:Y:S01]  /*8cf0*/  BPT.TRAP 0x1 ;  /* 0x000000040000795c */ /* 0x000fe20000300000 */
.L_x_635:
[----:B------:R-:W3:Y:S01]  /*8d00*/  LDC.64 R18, c[0x0][0x728] ;  /* 0x0001ca00ff127b82 */ /* 0x000ee20000000a00 */
[----:B--2---:R-:W-:Y:S01]  /*8d10*/  IMAD.SHL.U32 R3, R15, 0x40, RZ ;  /* 0x000000400f037824 */ /* 0x004fe200078e00ff */
[----:B------:R-:W-:Y:S01]  /*8d20*/  UMOV UR14, 0x0 ;  /* 0x00000000000e7882 */ /* 0x000fe20000000000 */
[C---:B------:R-:W-:Y:S01]  /*8d30*/  VIADD R21, R12.reuse, 0x36430 ;  /* 0x000364300c157836 */ /* 0x040fe20000000000 */
[----:B------:R-:W-:Y:S01]  /*8d40*/  UMOV UR15, 0x14f00000 ;  /* 0x14f00000000f7882 */ /* 0x000fe20000000000 */
[C---:B------:R-:W-:Y:S01]  /*8d50*/  VIADD R24, R12.reuse, 0x2e000 ;  /* 0x0002e0000c187836 */ /* 0x040fe20000000000 */
[C---:B------:R-:W-:Y:S01]  /*8d60*/  IADD3 R2, P1, R3.reuse, R6, RZ ;  /* 0x0000000603027210 */ /* 0x040fe20007f3e0ff */
[----:B------:R-:W-:Y:S01]  /*8d70*/  VIADD R25, R12, 0x30200 ;  /* 0x000302000c197836 */ /* 0x000fe20000000000 */
[----:B------:R-:W2:Y:S01]  /*8d80*/  LDC.64 R22, c[0x0][0x198] ;  /* 0x00006600ff167b82 */ /* 0x000ea20000000a00 */
[C---:B------:R-:W-:Y:S01]  /*8d90*/  R2UR UR27, R3.reuse ;  /* 0x00000000031b72ca */ /* 0x040fe200000e0000 */
[----:B------:R-:W-:Y:S01]  /*8da0*/  UMOV UR26, URZ ;  /* 0x0000003f001a7c82 */ /* 0x000fe20008000000 */
[----:B------:R-:W-:Y:S01]  /*8db0*/  LEA.HI.X.SX32 R4, R3, R10, 0x1, P1 ;  /* 0x0000000a03047211 */ /* 0x000fe200008f0eff */
[----:B------:R-:W-:Y:S01]  /*8dc0*/  UMOV UR18, 0x40 ;  /* 0x0000004000127882 */ /* 0x000fe20000000000 */
        /* <DEDUP_REMOVED lines=8> */
[----:B------:R-:W-:Y:S01]  /*8e50*/  SHF.L.U32 R27, R0, 0x1f, RZ ;  /* 0x0000001f001b7819 */ /* 0x000fe200000006ff */
[----:B------:R-:W-:Y:S01]  /*8e60*/  UIADD3 UR27, UR27, UR43, URZ ;  /* 0x0000002b1b1b7290 */ /* 0x000fe2000fffe03f */
[----:B---3--:R-:W-:Y:S01]  /*8e70*/  LEA R5, P1, R2, R18, 0x2 ;  /* 0x0000001202057211 */ /* 0x008fe200078210ff */
[----:B------:R-:W-:-:S02]  /*8e80*/  UMOV UR22, 0x10 ;  /* 0x0000001000167882 */ /* 0x000fc40000000000 */
[----:B------:R-:W-:Y:S01]  /*8e90*/  UMOV UR17, UR25 ;  /* 0x0000001900117c82 */ /* 0x000fe20008000000 */
[----:B------:R-:W-:Y:S01]  /*8ea0*/  UMOV UR9, UR25 ;  /* 0x0000001900097c82 */ /* 0x000fe20008000000 */
[----:B------:R-:W-:Y:S01]  /*8eb0*/  LEA.HI.X R2, R2, R19, R4, 0x2, P1 ;  /* 0x0000001302027211 */ /* 0x000fe200008f1404 */
[----:B------:R-:W-:Y:S01]  /*8ec0*/  UMOV UR19, UR27 ;  /* 0x0000001b00137c82 */ /* 0x000fe20008000000 */
[----:B------:R-:W-:Y:S01]  /*8ed0*/  R2UR UR30, R5 ;  /* 0x00000000051e72ca */ /* 0x000fe200000e0000 */
[----:B------:R-:W-:Y:S01]  /*8ee0*/  UMOV UR11, UR27 ;  /* 0x0000001b000b7c82 */ /* 0x000fe20008000000 */
[----:B--2---:R-:W-:Y:S01]  /*8ef0*/  IMAD.MOV.U32 R13, RZ, RZ, R22 ;  /* 0x000000ffff0d7224 */ /* 0x004fe200078e0016 */
[----:B------:R-:W-:Y:S01]  /*8f00*/  R2UR UR31, R2 ;  /* 0x00000000021f72ca */ /* 0x000fe200000e0000 */
[----:B------:R-:W-:Y:S01]  /*8f10*/  IMAD.MOV.U32 R14, RZ, RZ, R23 ;  /* 0x000000ffff0e7224 */ /* 0x000fe200078e0017 */
[----:B------:R-:W-:Y:S01]  /*8f20*/  UMOV UR33, UR25 ;  /* 0x0000001900217c82 */ /* 0x000fe20008000000 */
[C---:B------:R-:W-:Y:S01]  /*8f30*/  VIADD R22, R12.reuse, 0x2a000 ;  /* 0x0002a0000c167836 */ /* 0x040fe20000000000 */
[----:B------:R-:W-:Y:S01]  /*8f40*/  IADD3 R4, P1, R13, 0x1f0, RZ ;  /* 0x000001f00d047810 */ /* 0x000fe20007f3e0ff */
[----:B------:R-:W-:-:S03]  /*8f50*/  VIADD R23, R12, 0x2c000 ;  /* 0x0002c0000c177836 */ /* 0x000fc60000000000 */
[----:B------:R-:W-:Y:S01]  /*8f60*/  R2UR UR24, R22 ;  /* 0x00000000161872ca */ /* 0x000fe200000e0000 */
[----:B------:R-:W-:Y:S01]  /*8f70*/  IMAD.X R5, RZ, RZ, R14, P1 ;  /* 0x000000ffff057224 */ /* 0x000fe200008e060e */
[----:B------:R-:W-:Y:S02]  /*8f80*/  R2UR UR6, R4 ;  /* 0x00000000040672ca */ /* 0x000fe400000e0000 */
[----:B------:R-:W-:Y:S02]  /*8f90*/  R2UR UR16, R23 ;  /* 0x00000000171072ca */ /* 0x000fe400000e0000 */
[----:B------:R-:W-:-:S13]  /*8fa0*/  R2UR UR7, R5 ;  /* 0x00000000050772ca */ /* 0x000fda00000e0000 */
[----:B------:R2:W-:Y:S01]  /*8fb0*/  UTMALDG.4D [UR24], [UR6], desc[UR14] ;  /* 0x00000e18060075b4 */ /* 0x0005e20008019000 */
[----:B------:R2:W-:Y:S01]  /*8fc0*/  UTMALDG.4D [UR16], [UR6], desc[UR14] ;  /* 0x00000e10060075b4 */ /* 0x0005e20008019000 */
[----:B------:R2:W-:Y:S01]  /*8fd0*/  UTMALDG.4D [UR8], [UR6], desc[UR14] ;  /* 0x00000e08060075b4 */ /* 0x0005e20008019000 */
[----:B------:R2:W-:Y:S01]  /*8fe0*/  UBLKCP.S.G [UR32], [UR30], UR22 ;  /* 0x000000201e0073ba */ /* 0x0005e20008000216 */
[----:B------:R-:W3:Y:S02]  /*8ff0*/  SYNCS.PHASECHK.TRANS64.TRYWAIT P1, [R12+URZ+0x36428], R27 ;  /* 0x0364281b0c0075a7 */ /* 0x000ee4000802017f */
[----:B--23--:R-:W-:Y:S05]  /*9000*/  @!P1 BRA `(.L_x_636) ;  /* 0x00000014006c9947 */ /* 0x00cfea0003800000 */
.L_x_659:
[----:B------:R-:W-:Y:S05]  /*9010*/  @P0 BRA `(.L_x_637) ;  /* 0x0000000000140947 */ /* 0x000fea0003800000 */
[----:B------:R-:W-:Y:S01]  /*9020*/  ISETP.NE.AND P1, PT, R8, RZ, PT ;  /* 0x000000ff0800720c */ /* 0x000fe20003f25270 */
[----:B--2---:R-:W-:-:S04]  /*9030*/  IMAD.MOV.U32 R27, RZ, RZ, 0x6100 ;  /* 0x00006100ff1b7424 */ /* 0x004fc800078e00ff */
[----:B------:R3:W-:Y:S08]  /*9040*/  SYNCS.ARRIVE.TRANS64 RZ, [R12+URZ+0x36418], R27 ;  /* 0x0364181b0cff79a7 */ /* 0x0007f0000800003f */
[----:B------:R-:W-:Y:S05]  /*9050*/  @!P1 BRA `(.L_x_637) ;  /* 0x0000000000049947 */ /* 0x000fea0003800000 */
[----:B------:R-:W-:Y:S01]  /*9060*/  BPT.TRAP 0x1 ;  /* 0x000000040000795c */ /* 0x000fe20000300000 */
.L_x_637:
[----:B------:R-:W-:Y:S01]  /*9070*/  VIADD R26, R3, 0x40 ;  /* 0x00000040031a7836 */ /* 0x000fe20000000000 */
[----:B------:R-:W-:Y:S01]  /*9080*/  IADD3 R2, P1, R13, 0xf0, RZ ;  /* 0x000000f00d027810 */ /* 0x000fe20007f3e0ff */
[----:B------:R-:W-:Y:S01]  /*9090*/  UMOV UR22, 0x0 ;  /* 0x0000000000167882 */ /* 0x000fe20000000000 */
[----:B------:R-:W-:Y:S01]  /*90a0*/  R2UR UR24, R12 ;  /* 0x000000000c1872ca */ /* 0x000fe200000e0000 */
[C---:B--23--:R-:W-:Y:S01]  /*90b0*/  VIADD R27, R26.reuse, UR43 ;  /* 0x0000002b1a1b7c36 */ /* 0x04cfe20008000000 */
[----:B------:R-:W-:Y:S01]  /*90c0*/  R2UR UR6, R26 ;  /* 0x000000001a0672ca */ /* 0x000fe200000e0000 */
[----:B------:R-:W-:Y:S01]  /*90d0*/  IMAD.X R3, RZ, RZ, R14, P1 ;  /* 0x000000ffff037224 */ /* 0x000fe200008e060e */
        /* <DEDUP_REMOVED lines=9> */
[----:B------:R-:W-:Y:S01]  /*9170*/  UIADD3 UR16, UR24, 0x24000, URZ ;  /* 0x0002400018107890 */ /* 0x000fe2000fffe03f */
[----:B------:R-:W-:Y:S01]  /*9180*/  SHF.L.U32 R28, RZ, 0x1f, RZ ;  /* 0x0000001fff1c7819 */ /* 0x000fe200000006ff */
[----:B------:R-:W-:-:S02]  /*9190*/  UIADD3 UR17, UR24, 0x36418, URZ ;  /* 0x0003641818117890 */ /* 0x000fc4000fffe03f */
[----:B------:R-:W-:Y:S02]  /*91a0*/  UIADD3 UR8, UR24, 0x26000, URZ ;  /* 0x0002600018087890 */ /* 0x000fe4000fffe03f */
[----:B------:R-:W-:Y:S02]  /*91b0*/  UIADD3 UR30, UR24, 0x30100, URZ ;  /* 0x00030100181e7890 */ /* 0x000fe4000fffe03f */
[----:B------:R-:W-:Y:S02]  /*91c0*/  UIADD3 UR24, UR24, 0x28000, URZ ;  /* 0x0002800018187890 */ /* 0x000fe4000fffe03f */
[----:B------:R-:W-:Y:S01]  /*91d0*/  UIMAD.WIDE UR6, UR6, 0x4, UR4 ;  /* 0x00000004060678a5 */ /* 0x000fe2000f8e0204 */
        /* <DEDUP_REMOVED lines=11> */
[----:B------:R2:W-:Y:S01]  /*9290*/  UBLKCP.S.G [UR30], [UR6], UR32 ;  /* 0x0000001e060073ba */ /* 0x0005e20008000220 */
[----:B------:R-:W3:Y:S02]  /*92a0*/  SYNCS.PHASECHK.TRANS64.TRYWAIT P1, [R12+URZ+0x36438], R28 ;  /* 0x0364381c0c0075a7 */ /* 0x000ee4000802017f */
[----:B--23--:R-:W-:Y:S05]  /*92b0*/  @!P1 BRA `(.L_x_638) ;  /* 0x0000001000d49947 */ /* 0x00cfea0003800000 */
.L_x_660:
[----:B--2---:R-:W-:Y:S01]  /*92c0*/  SHF.R.S32.HI R28, RZ, 0x1f, R26 ;  /* 0x0000001fff1c7819 */ /* 0x004fe2000001141a */
[----:B------:R-:W-:Y:S06]  /*92d0*/  @P0 BRA `(.L_x_639) ;  /* 0x0000000000140947 */ /* 0x000fec0003800000 */
[----:B------:R-:W-:Y:S01]  /*92e0*/  ISETP.NE.AND P1, PT, R8, RZ, PT ;  /* 0x000000ff0800720c */ /* 0x000fe20003f25270 */
[----:B------:R-:W-:-:S04]  /*92f0*/  IMAD.MOV.U32 R29, RZ, RZ, 0x6100 ;  /* 0x00006100ff1d7424 */ /* 0x000fc800078e00ff */
[----:B------:R2:W-:Y:S08]  /*9300*/  SYNCS.ARRIVE.TRANS64 RZ, [R12+URZ+0x36430], R29 ;  /* 0x0364301d0cff79a7 */ /* 0x0005f0000800003f */
[----:B------:R-:W-:Y:S05]  /*9310*/  @!P1 BRA `(.L_x_639) ;  /* 0x0000000000049947 */ /* 0x000fea0003800000 */
[----:B------:R-:W-:Y:S01]  /*9320*/  BPT.TRAP 0x1 ;  /* 0x000000040000795c */ /* 0x000fe20000300000 */
.L_x_639:
[----:B------:R-:W-:Y:S01]  /*9330*/  IADD3 R26, P1, R26, R6, RZ ;  /* 0x000000061a1a7210 */ /* 0x000fe20007f3e0ff */
[----:B------:R-:W-:Y:S01]  /*9340*/  UMOV UR14, 0x0 ;  /* 0x00000000000e7882 */ /* 0x000fe20000000000 */
[----:B------:R-:W-:Y:S01]  /*9350*/  R2UR UR25, R21 ;  /* 0x00000000151972ca */ /* 0x000fe200000e0000 */
[----:B------:R-:W-:Y:S01]  /*9360*/  UMOV UR15, 0x14f00000 ;  /* 0x14f00000000f7882 */ /* 0x000fe20000000000 */
[----:B------:R-:W-:Y:S01]  /*9370*/  R2UR UR27, R27 ;  /* 0x000000001b1b72ca */ /* 0x000fe200000e0000 */
[----:B------:R-:W-:Y:S01]  /*9380*/  IMAD.X R28, R28, 0x1, R10, P1 ;  /* 0x000000011c1c7824 */ /* 0x000fe200008e060a */
[----:B------:R-:W-:Y:S01]  /*9390*/  LEA R18, P1, R26, R18, 0x2 ;  /* 0x000000121a127211 */ /* 0x000fe200078210ff */
[----:B------:R-:W-:Y:S01]  /*93a0*/  UMOV UR26, URZ ;  /* 0x0000003f001a7c82 */ /* 0x000fe20008000000 */
[----:B------:R-:W-:Y:S01]  /*93b0*/  R2UR UR24, R22 ;  /* 0x00000000161872ca */ /* 0x000fe200000e0000 */
[----:B------:R-:W-:Y:S01]  /*93c0*/  UMOV UR18, 0x40 ;  /* 0x0000004000127882 */ /* 0x000fe20000000000 */
[----:B------:R-:W-:Y:S01]  /*93d0*/  LEA.HI.X R19, R26, R19, R28, 0x2, P1 ;  /* 0x000000131a137211 */ /* 0x000fe200008f141c */
[----:B------:R-:W-:Y:S01]  /*93e0*/  UMOV UR20, UR28 ;  /* 0x0000001c00147c82 */ /* 0x000fe20008000000 */
[----:B------:R-:W-:Y:S01]  /*93f0*/  R2UR UR6, R4 ;  /* 0x00000000040672ca */ /* 0x000fe200000e0000 */
        /* <DEDUP_REMOVED lines=22> */
[----:B------:R-:W4:Y:S02]  /*9560*/  SYNCS.PHASECHK.TRANS64.TRYWAIT P1, [R12+URZ+0x36420], R5 ;  /* 0x036420050c0075a7 */ /* 0x000f24000802017f */
[----:B---34-:R-:W-:Y:S05]  /*9570*/  @!P1 BRA `(.L_x_640) ;  /* 0x0000001000389947 */ /* 0x018fea0003800000 */
.L_x_662:
[----:B------:R-:W-:Y:S05]  /*9580*/  @P0 BRA `(.L_x_641) ;  /* 0x0000000000140947 */ /* 0x000fea0003800000 */
[----:B------:R-:W-:Y:S01]  /*9590*/  ISETP.NE.AND P1, PT, R8, RZ, PT ;  /* 0x000000ff0800720c */ /* 0x000fe20003f25270 */
[----:B---3--:R-:W-:-:S04]  /*95a0*/  IMAD.MOV.U32 R5, RZ, RZ, 0x6100 ;  /* 0x00006100ff057424 */ /* 0x008fc800078e00ff */
[----:B------:R4:W-:Y:S08]  /*95b0*/  SYNCS.ARRIVE.TRANS64 RZ, [R12+URZ+0x36410], R5 ;  /* 0x036410050cff79a7 */ /* 0x0009f0000800003f */
[----:B------:R-:W-:Y:S05]  /*95c0*/  @!P1 BRA `(.L_x_641) ;  /* 0x0000000000049947 */ /* 0x000fea0003800000 */
[----:B------:R-:W-:Y:S01]  /*95d0*/  BPT.TRAP 0x1 ;  /* 0x000000040000795c */ /* 0x000fe20000300000 */
.L_x_641:
        /* <DEDUP_REMOVED lines=18> */
[----:B------:R-:W-:Y:S02]  /*9700*/  UIADD3 UR19, UR32, UR43, URZ ;  /* 0x0000002b20137290 */ /* 0x000fe4000fffe03f */
[----:B------:R-:W-:Y:S02]  /*9710*/  UIADD3 UR8, UR24, 0x20000, URZ ;  /* 0x0002000018087890 */ /* 0x000fe4000fffe03f */
[----:B------:R-:W-:-:S02]  /*9720*/  UIADD3 UR40, UR24, 0x30000, URZ ;  /* 0x0003000018287890 */ /* 0x000fc4000fffe03f */
        /* <DEDUP_REMOVED lines=9> */
[----:B------:R-:W-:Y:S01]  /*97c0*/  UMOV UR41, UR17 ;  /* 0x0000001100297c82 */ /* 0x000fe20008000000 */
[----:B------:R1:W-:Y:S01]  /*97d0*/  UTMALDG.4D [UR8], [UR14], desc[UR22] ;  /* 0x000016080e0075b4 */ /* 0x0003e20008019000 */
[----:B------:R-:W-:Y:S01]  /*97e0*/  UMOV UR31, 0x10 ;  /* 0x00000010001f7882 */ /* 0x000fe20000000000 */
[----:B------:R1:W-:Y:S01]  /*97f0*/  UTMALDG.4D [UR24], [UR14], desc[UR22] ;  /* 0x000016180e0075b4 */ /* 0x0003e20008019000 */
[----:B------:R1:W-:Y:S02]  /*9800*/  UBLKCP.S.G [UR40], [UR6], UR31 ;  /* 0x00000028060073ba */ /* 0x0003e4000800021f */
[----:B-1----:R-:W-:Y:S05]  /*9810*/  @P1 BRA `(.L_x_642) ;  /* 0xfffffff400101947 */ /* 0x002fea000383ffff */
[----:B---34-:R-:W-:-:S07]  /*9820*/  IMAD.U32 R5, RZ, RZ, UR32 ;  /* 0x00000020ff057e24 */ /* 0x018fce000f8e00ff */
.L_x_633:
[----:B------:R-:W-:Y:S01]  /*9830*/  ISETP.NE.AND P1, PT, R17, RZ, PT ;  /* 0x000000ff1100720c */ /* 0x000fe20003f25270 */
[----:B------:R-:W-:-:S12]  /*9840*/  IMAD.MOV.U32 R4, RZ, RZ, 0x1 ;  /* 0x00000001ff047424 */ /* 0x000fd800078e00ff */
[----:B------:R-:W-:Y:S05]  /*9850*/  @!P1 BRA `(.L_x_632) ;  /* 0x00000004006c9947 */ /* 0x000fea0003800000 */
[----:B------:R-:W3:Y:S02]  /*9860*/  SYNCS.PHASECHK.TRANS64.TRYWAIT P1, [R12+URZ+0x36438], R11 ;  /* 0x0364380b0c0075a7 */ /* 0x000ee4000802017f */
[----:B---3--:R-:W-:Y:S05]  /*9870*/  @!P1 BRA `(.L_x_643) ;  /* 0x0000000c00909947 */ /* 0x008fea0003800000 */
.L_x_663:
[----:B------:R-:W-:Y:S05]  /*9880*/  @P0 BRA `(.L_x_644) ;  /* 0x0000000000140947 */ /* 0x000fea0003800000 */
[----:B------:R-:W-:Y:S01]  /*9890*/  ISETP.NE.AND P1, PT, R8, RZ, PT ;  /* 0x000000ff0800720c */ /* 0x000fe20003f25270 */
[----:B------:R-:W-:-:S04]  /*98a0*/  IMAD.MOV.U32 R5, RZ, RZ, 0x6100 ;  /* 0x00006100ff057424 */ /* 0x000fc800078e00ff */
[----:B------:R4:W-:Y:S08]  /*98b0*/  SYNCS.ARRIVE.TRANS64 RZ, [R12+URZ+0x36430], R5 ;  /* 0x036430050cff79a7 */ /* 0x0009f0000800003f */
[----:B------:R-:W-:Y:S05]  /*98c0*/  @!P1 BRA `(.L_x_644) ;  /* 0x0000000000049947 */ /* 0x000fea0003800000 */
[----:B------:R-:W-:Y:S01]  /*98d0*/  BPT.TRAP 0x1 ;  /* 0x000000040000795c */ /* 0x000fe20000300000 */
.L_x_644:
[----:B----4-:R-:W4:Y:S01]  /*98e0*/  LDC.64 R4, c[0x0][0x728] ;  /* 0x0001ca00ff047b82 */ /* 0x010f220000000a00 */
        /* <DEDUP_REMOVED lines=17> */
[----:B------:R-:W-:Y:S02]  /*9a00*/  UIADD3 UR19, UR19, UR43, URZ ;  /* 0x0000002b13137290 */ /* 0x000fe4000fffe03f */
[----:B------:R-:W-:Y:S01]  /*9a10*/  UIADD3 UR8, UR24, 0x2c000, URZ ;  /* 0x0002c00018087890 */ /* 0x000fe2000fffe03f */
[C---:B----4-:R-:W-:Y:S01]  /*9a20*/  LEA R4, P2, R9.reuse, R4, 0x2 ;  /* 0x0000000409047211 */ /* 0x050fe200078410ff */
[----:B------:R-:W-:Y:S01]  /*9a30*/  UIADD3 UR24, UR24, 0x2e000, URZ ;  /* 0x0002e00018187890 */ /* 0x000fe2000fffe03f */
[----:B------:R-:W-:Y:S02]  /*9a40*/  UMOV UR9, UR17 ;  /* 0x0000001100097c82 */ /* 0x000fe40008000000 */
[----:B------:R-:W-:Y:S01]  /*9a50*/  LEA.HI.X R5, R9, R5, R18, 0x2, P2 ;  /* 0x0000000509057211 */ /* 0x000fe200010f1412 */
[----:B------:R-:W-:Y:S01]  /*9a60*/  UMOV UR11, UR19 ;  /* 0x00000013000b7c82 */ /* 0x000fe20008000000 */
[----:B------:R-:W-:Y:S01]  /*9a70*/  IADD3 R9, P1, R13, 0x1f0, RZ ;  /* 0x000001f00d097810 */ /* 0x000fe20007f3e0ff */
[----:B------:R-:W-:Y:S01]  /*9a80*/  UMOV UR25, UR17 ;  /* 0x0000001100197c82 */ /* 0x000fe20008000000 */
[----:B------:R-:W-:Y:S01]  /*9a90*/  R2UR UR30, R4 ;  /* 0x00000000041e72ca */ /* 0x000fe200000e0000 */
[----:B------:R-:W-:Y:S01]  /*9aa0*/  UMOV UR27, UR19 ;  /* 0x00000013001b7c82 */ /* 0x000fe20008000000 */
[----:B------:R-:W-:Y:S01]  /*9ab0*/  R2UR UR6, R9 ;  /* 0x00000000090672ca */ /* 0x000fe200000e0000 */
[----:B------:R-:W-:Y:S01]  /*9ac0*/  IMAD.X R9, RZ, RZ, R14, P1 ;  /* 0x000000ffff097224 */ /* 0x000fe200008e060e */
[----:B------:R-:W-:Y:S01]  /*9ad0*/  R2UR UR31, R5 ;  /* 0x00000000051f72ca */ /* 0x000fe200000e0000 */
[----:B------:R-:W-:Y:S01]  /*9ae0*/  UMOV UR33, UR17 ;  /* 0x0000001100217c82 */ /* 0x000fe20008000000 */
[----:B------:R-:W-:Y:S01]  /*9af0*/  SHF.L.U32 R5, R0, 0x1f, RZ ;  /* 0x0000001f00057819 */ /* 0x000fe200000006ff */
[----:B------:R-:W-:Y:S01]  /*9b00*/  UMOV UR22, 0x10 ;  /* 0x0000001000167882 */ /* 0x000fe20000000000 */
[----:B------:R-:W-:-:S13]  /*9b10*/  R2UR UR7, R9 ;  /* 0x00000000090772ca */ /* 0x000fda00000e0000 */
[----:B------:R4:W-:Y:S01]  /*9b20*/  UTMALDG.4D [UR16], [UR6], desc[UR14] ;  /* 0x00000e10060075b4 */ /* 0x0009e20008019000 */
[----:B------:R4:W-:Y:S01]  /*9b30*/  UTMALDG.4D [UR8], [UR6], desc[UR14] ;  /* 0x00000e08060075b4 */ /* 0x0009e20008019000 */
[----:B------:R4:W-:Y:S01]  /*9b40*/  UTMALDG.4D [UR24], [UR6], desc[UR14] ;  /* 0x00000e18060075b4 */ /* 0x0009e20008019000 */
[----:B------:R4:W-:Y:S01]  /*9b50*/  UBLKCP.S.G [UR32], [UR30], UR22 ;  /* 0x000000201e0073ba */ /* 0x0009e20008000216 */
[----:B------:R-:W5:Y:S02]  /*9b60*/  SYNCS.PHASECHK.TRANS64.TRYWAIT P1, [R12+URZ+0x36428], R5 ;  /* 0x036428050c0075a7 */ /* 0x000f64000802017f */
[----:B----45:R-:W-:Y:S05]  /*9b70*/  @!P1 BRA `(.L_x_645) ;  /* 0x0000000800e49947 */ /* 0x030fea0003800000 */
.L_x_664:
[----:B------:R-:W-:Y:S01]  /*9b80*/  IMAD.MOV.U32 R4, RZ, RZ, RZ ;  /* 0x000000ffff047224 */ /* 0x000fe200078e00ff */
[----:B------:R-:W-:Y:S06]  /*9b90*/  @P0 BRA `(.L_x_646) ;  /* 0x0000000000140947 */ /* 0x000fec0003800000 */
[----:B------:R-:W-:Y:S01]  /*9ba0*/  ISETP.NE.AND P1, PT, R8, RZ, PT ;  /* 0x000000ff0800720c */ /* 0x000fe20003f25270 */
[----:B----4-:R-:W-:-:S04]  /*9bb0*/  IMAD.MOV.U32 R5, RZ, RZ, 0x6100 ;  /* 0x00006100ff057424 */ /* 0x010fc800078e00ff */
[----:B------:R4:W-:Y:S08]  /*9bc0*/  SYNCS.ARRIVE.TRANS64 RZ, [R12+URZ+0x36418], R5 ;  /* 0x036418050cff79a7 */ /* 0x0009f0000800003f */
[----:B------:R-:W-:Y:S05]  /*9bd0*/  @!P1 BRA `(.L_x_646) ;  /* 0x0000000000049947 */ /* 0x000fea0003800000 */
[----:B------:R-:W-:Y:S01]  /*9be0*/  BPT.TRAP 0x1 ;  /* 0x000000040000795c */ /* 0x000fe20000300000 */
.L_x_646:
        /* <DEDUP_REMOVED lines=17> */
[----:B------:R-:W-:Y:S02]  /*9d00*/  UIADD3 UR19, UR30, UR43, URZ ;  /* 0x0000002b1e137290 */ /* 0x000fe4000fffe03f */
[----:B----4-:R-:W-:Y:S01]  /*9d10*/  IMAD.U32 R5, RZ, RZ, UR30 ;  /* 0x0000001eff057e24 */ /* 0x010fe2000f8e00ff */
        /* <DEDUP_REMOVED lines=8> */
[----:B------:R-:W-:Y:S01]  /*9da0*/  UMOV UR27, UR19 ;  /* 0x00000013001b7c82 */ /* 0x000fe20008000000 */
[----:B------:R-:W-:Y:S01]  /*9db0*/  UMOV UR33, UR17 ;  /* 0x0000001100217c82 */ /* 0x000fe20008000000 */
[----:B------:R-:W-:Y:S01]  /*9dc0*/  UMOV UR31, 0x10 ;  /* 0x00000010001f7882 */ /* 0x000fe20000000000 */
[----:B------:R4:W-:Y:S01]  /*9dd0*/  UTMALDG.4D [UR8], [UR14], desc[UR22] ;  /* 0x000016080e0075b4 */ /* 0x0009e20008019000 */
[----:B------:R4:W-:Y:S01]  /*9de0*/  UTMALDG.4D [UR24], [UR14], desc[UR22] ;  /* 0x000016180e0075b4 */ /* 0x0009e20008019000 */
[----:B------:R4:W-:Y:S02]  /*9df0*/  UBLKCP.S.G [UR32], [UR6], UR31 ;  /* 0x00000020060073ba */ /* 0x0009e4000800021f */
[----:B----4-:R-:W-:Y:S01]  /*9e00*/  NOP ;  /* 0x0000000000007918 */ /* 0x010fe20000000000 */
.L_x_632:
[----:B------:R-:W-:-:S04]  /*9e10*/  SHF.L.U32 R3, R4, 0x1f, RZ ;  /* 0x0000001f04037819 */ /* 0x000fc800000006ff */
[----:B------:R-:W4:Y:S02]  /*9e20*/  SYNCS.PHASECHK.TRANS64.TRYWAIT P1, [R12+URZ+0x36438], R3 ;  /* 0x036438030c0075a7 */ /* 0x000f24000802017f */
[----:B----4-:R-:W-:Y:S05]  /*9e30*/  @!P1 BRA `(.L_x_647) ;  /* 0x0000000800489947 */ /* 0x010fea0003800000 */
.L_x_665:
[----:B------:R-:W-:Y:S05]  /*9e40*/  @P0 BRA `(.L_x_648) ;  /* 0x0000000000180947 */ /* 0x000fea0003800000 */
[----:B------:R-:W5:Y:S01]  /*9e50*/  S2R R2, SR_TID.X ;  /* 0x0000000000027919 */ /* 0x000f620000002100 */
[----:B----4-:R-:W-:-:S04]  /*9e60*/  IMAD.MOV.U32 R3, RZ, RZ, 0x6100 ;  /* 0x00006100ff037424 */ /* 0x010fc800078e00ff */
[----:B------:R4:W-:Y:S01]  /*9e70*/  SYNCS.ARRIVE.TRANS64 RZ, [R12+URZ+0x36430], R3 ;  /* 0x036430030cff79a7 */ /* 0x0009e2000800003f */
[----:B-----5:R-:W-:-:S13]  /*9e80*/  LOP3.LUT P0, RZ, R2, 0x1f, RZ, 0xc0, !PT ;  /* 0x0000001f02ff7812 */ /* 0x020fda000780c0ff */
[----:B----4-:R-:W-:Y:S05]  /*9e90*/  @!P0 BRA `(.L_x_648) ;  /* 0x0000000000048947 */ /* 0x010fea0003800000 */
[----:B------:R-:W-:Y:S01]  /*9ea0*/  BPT.TRAP 0x1 ;  /* 0x000000040000795c */ /* 0x000fe20000300000 */
.L_x_648:
[----:B----4-:R-:W4:Y:S01]  /*9eb0*/  LDC.64 R2, c[0x0][0x728] ;  /* 0x0001ca00ff027b82 */ /* 0x010f220000000a00 */
[----:B------:R-:W-:Y:S01]  /*9ec0*/  IADD3 R13, P1, R13, 0x1f0, RZ ;  /* 0x000001f00d0d7810 */ /* 0x000fe20007f3e0ff */
[----:B------:R-:W-:Y:S01]  /*9ed0*/  UMOV UR14, 0x0 ;  /* 0x00000000000e7882 */ /* 0x000fe20000000000 */
[C---:B------:R-:W-:Y:S01]  /*9ee0*/  IADD3 R6, P0, R5.reuse, R6, RZ ;  /* 0x0000000605067210 */ /* 0x040fe20007f1e0ff */
[----:B------:R-:W-:Y:S01]  /*9ef0*/  UMOV UR15, 0x14f00000 ;  /* 0x14f00000000f7882 */ /* 0x000fe20000000000 */
[----:B------:R-:W-:Y:S01]  /*9f00*/  R2UR UR24, R12 ;  /* 0x000000000c1872ca */ /* 0x000fe200000e0000 */
[----:B------:R-:W-:Y:S01]  /*9f10*/  IMAD.X R14, RZ, RZ, R14, P1 ;  /* 0x000000ffff0e7224 */ /* 0x000fe200008e060e */
[C---:B------:R-:W-:Y:S01]  /*9f20*/  R2UR UR19, R5.reuse ;  /* 0x00000000051372ca */ /* 0x040fe200000e0000 */
[----:B------:R-:W-:Y:S01]  /*9f30*/  UMOV UR18, URZ ;  /* 0x0000003f00127c82 */ /* 0x000fe20008000000 */
[----:B------:R-:W-:Y:S01]  /*9f40*/  LEA.HI.X.SX32 R5, R5, R10, 0x1, P0 ;  /* 0x0000000a05057211 */ /* 0x000fe200000f0eff */
        /* <DEDUP_REMOVED lines=10> */
[----:B------:R-:W-:-:S02]  /*9ff0*/  UIADD3 UR19, UR19, UR43, URZ ;  /* 0x0000002b13137290 */ /* 0x000fc4000fffe03f */
[----:B------:R-:W-:Y:S01]  /*a000*/  UIADD3 UR16, UR24, 0x2a000, URZ ;  /* 0x0002a00018107890 */ /* 0x000fe2000fffe03f */
[C---:B----4-:R-:W-:Y:S01]  /*a010*/  LEA R2, P0, R6.reuse, R2, 0x2 ;  /* 0x0000000206027211 */ /* 0x050fe200078010ff */
[----:B------:R-:W-:Y:S02]  /*a020*/  UIADD3 UR32, UR24, 0x30200, URZ ;  /* 0x0003020018207890 */ /* 0x000fe4000fffe03f */
[----:B------:R-:W-:Y:S01]  /*a030*/  UIADD3 UR8, UR24, 0x2c000, URZ ;  /* 0x0002c00018087890 */ /* 0x000fe2000fffe03f */
[----:B------:R-:W-:Y:S01]  /*a040*/  LEA.HI.X R3, R6, R3, R5, 0x2, P0 ;  /* 0x0000000306037211 */ /* 0x000fe200000f1405 */
[----:B------:R-:W-:Y:S01]  /*a050*/  UIADD3 UR24, UR24, 0x2e000, URZ ;  /* 0x0002e00018187890 */ /* 0x000fe2000fffe03f */
[----:B------:R-:W-:Y:S01]  /*a060*/  R2UR UR30, R2 ;  /* 0x00000000021e72ca */ /* 0x000fe200000e0000 */
[----:B------:R-:W-:Y:S01]  /*a070*/  UMOV UR9, UR17 ;  /* 0x0000001100097c82 */ /* 0x000fe20008000000 */
[----:B------:R-:W-:Y:S01]  /*a080*/  R2UR UR31, R3 ;  /* 0x00000000031f72ca */ /* 0x000fe200000e0000 */
[----:B------:R-:W-:Y:S01]  /*a090*/  UMOV UR11, UR19 ;  /* 0x00000013000b7c82 */ /* 0x000fe20008000000 */
        /* <DEDUP_REMOVED lines=12> */
[----:B----4-:R-:W-:-:S03]  /*a160*/  NOP ;  /* 0x0000000000007918 */ /* 0x010fc60000000000 */
.L_x_629:
[----:B------:R-:W-:Y:S05]  /*a170*/  BSYNC B0 ;  /* 0x0000000000007941 */ /* 0x000fea0003800000 */
.L_x_627:
[----:B------:R-:W-:-:S03]  /*a180*/  UMOV UR6, 0xffffffff ;  /* 0xffffffff00067882 */ /* 0x000fc60000000000 */
[----:B------:R-:W-:Y:S05]  /*a190*/  BRA.DIV UR6, `(.L_x_649) ;  /* 0x0000000606847947 */ /* 0x000fea000b800000 */
[----:B------:R-:W-:-:S13]  /*a1a0*/  ELECT P6, URZ, PT ;  /* 0x00000000003f782f */ /* 0x000fda00038c0000 */
.L_x_668:
[----:B------:R-:W-:Y:S05]  /*a1b0*/  @!P6 BRA `(.L_x_516) ;  /* 0x000000000070e947 */ /* 0x000fea0003800000 */
[----:B------:R-:W-:-:S04]  /*a1c0*/  LOP3.LUT R16, R16, 0x2, RZ, 0xfc, !PT ;  /* 0x0000000210107812 */ /* 0x000fc800078efcff */
[----:B------:R-:W-:-:S13]  /*a1d0*/  ISETP.NE.AND P2, PT, R16, 0x3, PT ;  /* 0x000000031000780c */ /* 0x000fda0003f45270 */
[----:B------:R-:W-:Y:S05]  /*a1e0*/  @!P2 BRA `(.L_x_650) ;  /* 0x000000000004a947 */ /* 0x000fea0003800000 */
[----:B--2---:R-:W-:Y:S01]  /*a1f0*/  BPT.TRAP 0x1 ;  /* 0x000000040000795c */ /* 0x004fe20000300000 */
.L_x_650:
[----:B------:R-:W4:Y:S01]  /*a200*/  S2R R3, SR_CgaCtaId ;  /* 0x0000000000037919 */ /* 0x000f220000008800 */
[----:B------:R-:W-:Y:S02]  /*a210*/  MOV R2, 0x400 ;  /* 0x0000040000027802 */ /* 0x000fe40000000f00 */
[----:B------:R-:W-:Y:S02]  /*a220*/  SHF.L.U32 R6, R0, 0x1f, RZ ;  /* 0x0000001f00067819 */ /* 0x000fe400000006ff */
[----:B----4-:R-:W-:-:S05]  /*a230*/  LEA R9, R3, R2, 0x18 ;  /* 0x0000000203097211 */ /* 0x010fca00078ec0ff */
[----:B------:R-:W-:-:S04]  /*a240*/  VIADD R2, R9, 0x36420 ;  /* 0x0003642009027836 */ /* 0x000fc80000000000 */
[C---:B------:R-:W-:Y:S02]  /*a250*/  IMAD R7, R5.reuse, 0x8, R2 ;  /* 0x0000000805077824 */ /* 0x040fe400078e0202 */
[----:B------:R-:W-:Y:S02]  /*a260*/  VIADD R5, R5, 0x1 ;  /* 0x0000000105057836 */ /* 0x000fe40000000000 */
[----:B------:R-:W4:Y:S03]  /*a270*/  SYNCS.PHASECHK.TRANS64.TRYWAIT P0, [R7+URZ], R6 ;  /* 0x00000006070075a7 */ /* 0x000f26000800017f */
[----:B------:R-:W-:-:S04]  /*a280*/  ISETP.NE.AND P1, PT, R5, 0x2, PT ;  /* 0x000000020500780c */ /* 0x000fc80003f25270 */
[----:B------:R-:W-:Y:S02]  /*a290*/  SEL R3, RZ, 0x1, P1 ;  /* 0x00000001ff037807 */ /* 0x000fe40000800000 */
[----:B------:R-:W-:Y:S02]  /*a2a0*/  SEL R5, R5, RZ, P1 ;  /* 0x000000ff05057207 */ /* 0x000fe40000800000 */
[----:B------:R-:W-:-:S03]  /*a2b0*/  LOP3.LUT R0, R0, R3, RZ, 0x3c, !PT ;  /* 0x0000000300007212 */ /* 0x000fc600078e3cff */
[----:B------:R-:W-:Y:S01]  /*a2c0*/  IMAD R5, R5, 0x8, R2 ;  /* 0x0000000805057824 */ /* 0x000fe200078e0202 */
[----:B------:R-:W-:Y:S01]  /*a2d0*/  SHF.L.U32 R0, R0, 0x1f, RZ ;  /* 0x0000001f00007819 */ /* 0x000fe200000006ff */
[----:B----4-:R-:W-:Y:S06]  /*a2e0*/  @!P0 BRA `(.L_x_651) ;  /* 0x0000000400508947 */ /* 0x010fec0003800000 */
.L_x_669:
[----:B------:R-:W5:Y:S02]  /*a2f0*/  SYNCS.PHASECHK.TRANS64.TRYWAIT P0, [R5+URZ], R0 ;  /* 0x00000000050075a7 */ /* 0x000f64000800017f */
[----:B-----5:R-:W-:Y:S05]  /*a300*/  @!P0 BRA `(.L_x_652) ;  /* 0x00000004005c8947 */ /* 0x020fea0003800000 */
.L_x_670:
[----:B------:R-:W-:Y:S05]  /*a310*/  @!P2 BRA `(.L_x_653) ;  /* 0x000000000004a947 */ /* 0x000fea0003800000 */
[----:B--2---:R-:W-:Y:S01]  /*a320*/  BPT.TRAP 0x1 ;  /* 0x000000040000795c */ /* 0x004fe20000300000 */
.L_x_653:
[----:B------:R-:W-:-:S07]  /*a330*/  SHF.L.U32 R4, R4, 0x1f, RZ ;  /* 0x0000001f04047819 */ /* 0x000fce00000006ff */
.L_x_654:
[----:B------:R1:W1:Y:S02]  /*a340*/  SYNCS.PHASECHK.TRANS64.TRYWAIT P0, [R9+URZ+0x36438], R4 ;  /* 0x03643804090075a7 */ /* 0x000264000800017f */
[----:B-1----:R-:W-:Y:S05]  /*a350*/  @!P0 NANOSLEEP.SYNCS 0x989680 ;  /* 0x009896800000895d */ /* 0x002fea0003900000 */
[----:B------:R-:W1:Y:S02]  /*a360*/  @!P0 SYNCS.PHASECHK.TRANS64 P0, [R9+URZ+0x36438], R4 ;  /* 0x03643804090085a7 */ /* 0x000e64000800007f */
[----:B-1----:R-:W-:Y:S05]  /*a370*/  @!P0 BRA `(.L_x_654) ;  /* 0xfffffffc00f08947 */ /* 0x002fea000383ffff */
.L_x_516:
[----:B--2---:R-:W-:Y:S05]  /*a380*/  BSYNC B6 ;  /* 0x0000000000067941 */ /* 0x004fea0003800000 */
.L_x_510:
[----:B------:R-:W-:Y:S05]  /*a390*/  EXIT ;  /* 0x000000000000794d */ /* 0x000fea0003800000 */
.L_x_526:
[----:B------:R-:W-:Y:S02]  /*a3a0*/  IMAD.MOV.U32 R12, RZ, RZ, RZ ;  /* 0x000000ffff0c7224 */ /* 0x000fe400078e00ff */
[----:B------:R-:W-:Y:S02]  /*a3b0*/  IMAD.MOV.U32 R11, RZ, RZ, 0x1f ;  /* 0x0000001fff0b7424 */ /* 0x000fe400078e00ff */
[----:B------:R-:W-:-:S07]  /*a3c0*/  IMAD.MOV.U32 R15, RZ, RZ, -0x1 ;  /* 0xffffffffff0f7424 */ /* 0x000fce00078e00ff */
[----:B------:R-:W-:Y:S05]  /*a3d0*/  WARPSYNC.COLLECTIVE R15, `(.L_x_655) ;  /* 0x000000000f087348 */ /* 0x000fea0003c00000 */
[----:B------:R1:W2:Y:S02]  /*a3e0*/  SHFL.IDX P6, R14, R13, R12, R11 ;  /* 0x0000000c0d0e7389 */ /* 0x0002a400000c000b */
[----:B-12---:R-:W-:Y:S01]  /*a3f0*/  ENDCOLLECTIVE ;  /* 0x000000000000791b */ /* 0x006fe20003800000 */
.L_x_655:
[----:B------:R-:W-:Y:S05]  /*a400*/  BRA `(.L_x_656) ;  /* 0xffffff6c00947947 */ /* 0x000fea000383ffff */
.L_x_528:
[----:B--2---:R-:W-:-:S04]  /*a410*/  IMAD.U32 R7, RZ, RZ, UR36 ;  /* 0x00000024ff077e24 */ /* 0x004fc8000f8e00ff */
[----:B------:R2:W3:Y:S03]  /*a420*/  SYNCS.PHASECHK.TRANS64.TRYWAIT P0, [R7+URZ+0x36400], R11 ;  /* 0x0364000b070075a7 */ /* 0x0004e6000800017f */
[----:B---3--:R-:W-:Y:S05]  /*a430*/  @!P0 NANOSLEEP.SYNCS 0x989680 ;  /* 0x009896800000895d */ /* 0x008fea0003900000 */
[----:B------:R-:W3:Y:S02]  /*a440*/  @!P0 SYNCS.PHASECHK.TRANS64 P0, [R7+URZ+0x36400], R11 ;  /* 0x0364000b070085a7 */ /* 0x000ee4000800007f */
[----:B---3--:R-:W-:Y:S05]  /*a450*/  @!P0 BRA `(.L_x_528) ;  /* 0xfffffffc00ec8947 */ /* 0x008fea000383ffff */
[----:B------:R-:W-:Y:S05]  /*a460*/  BRA `(.L_x_527) ;  /* 0xffffff6c00e47947 */ /* 0x000fea000383ffff */
.L_x_532:
[----:B--2---:R2:W3:Y:S02]  /*a470*/  SYNCS.PHASECHK.TRANS64.TRYWAIT P1, [R4+URZ+0x36410], R11 ;  /* 0x0364100b040075a7 */ /* 0x0044e4000802017f */
[----:B---3--:R-:W-:Y:S05]  /*a480*/  @!P1 NANOSLEEP.SYNCS 0x989680 ;  /* 0x009896800000995d */ /* 0x008fea0003900000 */
[----:B------:R-:W3:Y:S02]  /*a490*/  @!P1 SYNCS.PHASECHK.TRANS64 P1, [R4+URZ+0x36410], R11 ;  /* 0x0364100b040095a7 */ /* 0x000ee4000802007f */
[----:B---3--:R-:W-:Y:S05]  /*a4a0*/  @!P1 BRA `(.L_x_532) ;  /* 0xfffffffc00f09947 */ /* 0x008fea000383ffff */
[----:B------:R-:W-:Y:S05]  /*a4b0*/  BRA `(.L_x_531) ;  /* 0xffffff74008c7947 */ /* 0x000fea000383ffff */
.L_x_536:
[----:B--2---:R-:W-:-:S04]  /*a4c0*/  IMAD.U32 R120, RZ, RZ, UR36 ;  /* 0x00000024ff787e24 */ /* 0x004fc8000f8e00ff */
[----:B------:R2:W3:Y:S03]  /*a4d0*/  SYNCS.PHASECHK.TRANS64.TRYWAIT P1, [R120+URZ+0x36430], R15 ;  /* 0x0364300f780075a7 */ /* 0x0004e6000802017f */
[----:B---3--:R-:W-:Y:S05]  /*a4e0*/  @!P1 NANOSLEEP.SYNCS 0x989680 ;  /* 0x009896800000995d */ /* 0x008fea0003900000 */
[----:B------:R-:W3:Y:S02]  /*a4f0*/  @!P1 SYNCS.PHASECHK.TRANS64 P1, [R120+URZ+0x36430], R15 ;  /* 0x0364300f780095a7 */ /* 0x000ee4000802007f */
[----:B---3--:R-:W-:Y:S05]  /*a500*/  @!P1 BRA `(.L_x_536) ;  /* 0xfffffffc00ec9947 */ /* 0x008fea000383ffff */
[----:B------:R-:W-:Y:S05]  /*a510*/  BRA `(.L_x_535) ;  /* 0xffffff7c00a87947 */ /* 0x000fea000383ffff */
.L_x_630:
[----:B-1----:R1:W2:Y:S02]  /*a520*/  SYNCS.PHASECHK.TRANS64.TRYWAIT P1, [R12+URZ+0x36420], R11 ;  /* 0x0364200b0c0075a7 */ /* 0x0022a4000802017f */
[----:B--2---:R-:W-:Y:S05]  /*a530*/  @!P1 NANOSLEEP.SYNCS 0x989680 ;  /* 0x009896800000995d */ /* 0x004fea0003900000 */
[----:B------:R-:W2:Y:S02]  /*a540*/  @!P1 SYNCS.PHASECHK.TRANS64 P1, [R12+URZ+0x36420], R11 ;  /* 0x0364200b0c0095a7 */ /* 0x000ea4000802007f */
[----:B--2---:R-:W-:Y:S05]  /*a550*/  @!P1 BRA `(.L_x_630) ;  /* 0xfffffffc00f09947 */ /* 0x004fea000383ffff */
[----:B------:R-:W-:Y:S05]  /*a560*/  BRA `(.L_x_657) ;  /* 0xffffffe000107947 */ /* 0x000fea000383ffff */
.L_x_634:
[----:B-1----:R1:W2:Y:S02]  /*a570*/  SYNCS.PHASECHK.TRANS64.TRYWAIT P1, [R12+URZ+0x36438], R11 ;  /* 0x0364380b0c0075a7 */ /* 0x0022a4000802017f */
[----:B--2---:R-:W-:Y:S05]  /*a580*/  @!P1 NANOSLEEP.SYNCS 0x989680 ;  /* 0x009896800000995d */ /* 0x004fea0003900000 */
[----:B------:R-:W2:Y:S02]  /*a590*/  @!P1 SYNCS.PHASECHK.TRANS64 P1, [R12+URZ+0x36438], R11 ;  /* 0x0364380b0c0095a7 */ /* 0x000ea4000802007f */
[----:B--2---:R-:W-:Y:S05]  /*a5a0*/  @!P1 BRA `(.L_x_634) ;  /* 0xfffffffc00f09947 */ /* 0x004fea000383ffff */
[----:B------:R-:W-:Y:S05]  /*a5b0*/  BRA `(.L_x_658) ;  /* 0xffffffe400b87947 */ /* 0x000fea000383ffff */
.L_x_636:
[----:B--2---:R2:W3:Y:S02]  /*a5c0*/  SYNCS.PHASECHK.TRANS64.TRYWAIT P1, [R12+URZ+0x36428], R27 ;  /* 0x0364281b0c0075a7 */ /* 0x0044e4000802017f */
[----:B---3--:R-:W-:Y:S05]  /*a5d0*/  @!P1 NANOSLEEP.SYNCS 0x989680 ;  /* 0x009896800000995d */ /* 0x008fea0003900000 */
[----:B------:R-:W3:Y:S02]  /*a5e0*/  @!P1 SYNCS.PHASECHK.TRANS64 P1, [R12+URZ+0x36428], R27 ;  /* 0x0364281b0c0095a7 */ /* 0x000ee4000802007f */
[----:B---3--:R-:W-:Y:S05]  /*a5f0*/  @!P1 BRA `(.L_x_636) ;  /* 0xfffffffc00f09947 */ /* 0x008fea000383ffff */
[----:B------:R-:W-:Y:S05]  /*a600*/  BRA `(.L_x_659) ;  /* 0xffffffe800807947 */ /* 0x000fea000383ffff */
.L_x_638:
[----:B--2---:R2:W3:Y:S02]  /*a610*/  SYNCS.PHASECHK.TRANS64.TRYWAIT P1, [R12+URZ+0x36438], R28 ;  /* 0x0364381c0c0075a7 */ /* 0x0044e4000802017f */
[----:B---3--:R-:W-:Y:S05]  /*a620*/  @!P1 NANOSLEEP.SYNCS 0x989680 ;  /* 0x009896800000995d */ /* 0x008fea0003900000 */
[----:B------:R-:W3:Y:S02]  /*a630*/  @!P1 SYNCS.PHASECHK.TRANS64 P1, [R12+URZ+0x36438], R28 ;  /* 0x0364381c0c0095a7 */ /* 0x000ee4000802007f */
[----:B---3--:R-:W-:Y:S05]  /*a640*/  @!P1 BRA `(.L_x_638) ;  /* 0xfffffffc00f09947 */ /* 0x008fea000383ffff */
[----:B------:R-:W-:Y:S05]  /*a650*/  BRA `(.L_x_660) ;  /* 0xffffffec00187947 */ /* 0x000fea000383ffff */
.L_x_640:
[----:B------:R-:W-:-:S07]  /*a660*/  SHF.L.U32 R5, R0, 0x1f, RZ ;  /* 0x0000001f00057819 */ /* 0x000fce00000006ff */
.L_x_661:
[----:B---3--:R3:W4:Y:S02]  /*a670*/  SYNCS.PHASECHK.TRANS64.TRYWAIT P1, [R12+URZ+0x36420], R5 ;  /* 0x036420050c0075a7 */ /* 0x008724000802017f */
[----:B----4-:R-:W-:Y:S05]  /*a680*/  @!P1 NANOSLEEP.SYNCS 0x989680 ;  /* 0x009896800000995d */ /* 0x010fea0003900000 */
[----:B------:R-:W4:Y:S02]  /*a690*/  @!P1 SYNCS.PHASECHK.TRANS64 P1, [R12+URZ+0x36420], R5 ;  /* 0x036420050c0095a7 */ /* 0x000f24000802007f */
[----:B----4-:R-:W-:Y:S05]  /*a6a0*/  @!P1 BRA `(.L_x_661) ;  /* 0xfffffffc00f09947 */ /* 0x010fea000383ffff */
[----:B------:R-:W-:Y:S05]  /*a6b0*/  BRA `(.L_x_662) ;  /* 0xffffffec00b07947 */ /* 0x000fea000383ffff */
.L_x_643:
[----:B---3--:R3:W4:Y:S02]  /*a6c0*/  SYNCS.PHASECHK.TRANS64.TRYWAIT P1, [R12+URZ+0x36438], R11 ;  /* 0x0364380b0c0075a7 */ /* 0x008724000802017f */
[----:B----4-:R-:W-:Y:S05]  /*a6d0*/  @!P1 NANOSLEEP.SYNCS 0x989680 ;  /* 0x009896800000995d */ /* 0x010fea0003900000 */
[----:B------:R-:W4:Y:S02]  /*a6e0*/  @!P1 SYNCS.PHASECHK.TRANS64 P1, [R12+URZ+0x36438], R11 ;  /* 0x0364380b0c0095a7 */ /* 0x000f24000802007f */
[----:B----4-:R-:W-:Y:S05]  /*a6f0*/  @!P1 BRA `(.L_x_643) ;  /* 0xfffffffc00f09947 */ /* 0x010fea000383ffff */
[----:B------:R-:W-:Y:S05]  /*a700*/  BRA `(.L_x_663) ;  /* 0xfffffff0005c7947 */ /* 0x000fea000383ffff */
.L_x_645:
[----:B----4-:R4:W1:Y:S02]  /*a710*/  SYNCS.PHASECHK.TRANS64.TRYWAIT P1, [R12+URZ+0x36428], R5 ;  /* 0x036428050c0075a7 */ /* 0x010864000802017f */
[----:B-1----:R-:W-:Y:S05]  /*a720*/  @!P1 NANOSLEEP.SYNCS 0x989680 ;  /* 0x009896800000995d */ /* 0x002fea0003900000 */
[----:B------:R-:W1:Y:S02]  /*a730*/  @!P1 SYNCS.PHASECHK.TRANS64 P1, [R12+URZ+0x36428], R5 ;  /* 0x036428050c0095a7 */ /* 0x000e64000802007f */
[----:B-1----:R-:W-:Y:S05]  /*a740*/  @!P1 BRA `(.L_x_645) ;  /* 0xfffffffc00f09947 */ /* 0x002fea000383ffff */
[----:B------:R-:W-:Y:S05]  /*a750*/  BRA `(.L_x_664) ;  /* 0xfffffff400087947 */ /* 0x000fea000383ffff */
.L_x_647:
[----:B----4-:R4:W1:Y:S02]  /*a760*/  SYNCS.PHASECHK.TRANS64.TRYWAIT P1, [R12+URZ+0x36438], R3 ;  /* 0x036438030c0075a7 */ /* 0x010864000802017f */
[----:B-1----:R-:W-:Y:S05]  /*a770*/  @!P1 NANOSLEEP.SYNCS 0x989680 ;  /* 0x009896800000995d */ /* 0x002fea0003900000 */
[----:B------:R-:W1:Y:S02]  /*a780*/  @!P1 SYNCS.PHASECHK.TRANS64 P1, [R12+URZ+0x36438], R3 ;  /* 0x036438030c0095a7 */ /* 0x000e64000802007f */
[----:B-1----:R-:W-:Y:S05]  /*a790*/  @!P1 BRA `(.L_x_647) ;  /* 0xfffffffc00f09947 */ /* 0x002fea000383ffff */
[----:B------:R-:W-:Y:S05]  /*a7a0*/  BRA `(.L_x_665) ;  /* 0xfffffff400a47947 */ /* 0x000fea000383ffff */
.L_x_649:
[----:B------:R-:W-:Y:S01]  /*a7b0*/  BSSY B0, `(.L_x_666) ;  /* 0x0000006000007945 */ /* 0x000fe20003800000 */
[----:B------:R-:W-:-:S07]  /*a7c0*/  IMAD.MOV.U32 R15, RZ, RZ, -0x1 ;  /* 0xffffffffff0f7424 */ /* 0x000fce00078e00ff */
[----:B-123--:R-:W-:Y:S05]  /*a7d0*/  WARPSYNC.COLLECTIVE R15, `(.L_x_667) ;  /* 0x000000000f0c7348 */ /* 0x00efea0003c00000 */
[----:B------:R-:W-:Y:S02]  /*a7e0*/  ELECT P6, UR62, PT ;  /* 0x00000000003e782f */ /* 0x000fe400038c0000 */
[----:B------:R-:W-:Y:S01]  /*a7f0*/  MOV R14, UR62 ;  /* 0x0000003e000e7c02 */ /* 0x000fe20008000f00 */
[----:B-123--:R-:W-:Y:S10]  /*a800*/  ENDCOLLECTIVE ;  /* 0x000000000000791b */ /* 0x00eff40003800000 */
.L_x_667:
[----:B------:R-:W-:Y:S05]  /*a810*/  BSYNC B0 ;  /* 0x0000000000007941 */ /* 0x000fea0003800000 */
.L_x_666:
[----:B------:R-:W-:Y:S05]  /*a820*/  BRA `(.L_x_668) ;  /* 0xfffffff800607947 */ /* 0x000fea000383ffff */
.L_x_651:
[----:B----4-:R4:W1:Y:S02]  /*a830*/  SYNCS.PHASECHK.TRANS64.TRYWAIT P0, [R7+URZ], R6 ;  /* 0x00000006070075a7 */ /* 0x010864000800017f */
[----:B-1----:R-:W-:Y:S05]  /*a840*/  @!P0 NANOSLEEP.SYNCS 0x989680 ;  /* 0x009896800000895d */ /* 0x002fea0003900000 */
[----:B------:R-:W1:Y:S02]  /*a850*/  @!P0 SYNCS.PHASECHK.TRANS64 P0, [R7+URZ], R6 ;  /* 0x00000006070085a7 */ /* 0x000e64000800007f */
[----:B-1----:R-:W-:Y:S05]  /*a860*/  @!P0 BRA `(.L_x_651) ;  /* 0xfffffffc00f08947 */ /* 0x002fea000383ffff */
[----:B------:R-:W-:Y:S05]  /*a870*/  BRA `(.L_x_669) ;  /* 0xfffffff8009c7947 */ /* 0x000fea000383ffff */
.L_x_652:
[----:B------:R1:W1:Y:S02]  /*a880*/  SYNCS.PHASECHK.TRANS64.TRYWAIT P0, [R5+URZ], R0 ;  /* 0x00000000050075a7 */ /* 0x000264000800017f */
[----:B-1----:R-:W-:Y:S05]  /*a890*/  @!P0 NANOSLEEP.SYNCS 0x989680 ;  /* 0x009896800000895d */ /* 0x002fea0003900000 */
[----:B------:R-:W1:Y:S02]  /*a8a0*/  @!P0 SYNCS.PHASECHK.TRANS64 P0, [R5+URZ], R0 ;  /* 0x00000000050085a7 */ /* 0x000e64000800007f */
[----:B-1----:R-:W-:Y:S05]  /*a8b0*/  @!P0 BRA `(.L_x_652) ;  /* 0xfffffffc00f08947 */ /* 0x002fea000383ffff */
[----:B------:R-:W-:Y:S05]  /*a8c0*/  BRA `(.L_x_670) ;  /* 0xfffffff800907947 */ /* 0x000fea000383ffff */
.L_x_671:
        /* <DEDUP_REMOVED lines=11> */
.L_x_7653:


//--------------------- .text._ZN7cutlass13device_kernelIN5flash11enable_sm90INS1_16FlashAttnBwdSm90INS1_25CollectiveMainloopBwdSm90ILi2ELi1ELi1EN4cute5tupleIJNS5_1CILi1EEES8_S8_EEENS6_IJNS7_ILi64EEENS7_ILi96EEENS7_ILi192EEEEEENS_10bfloat16_tEfNS_4arch4Sm90ELb0ELb0ELb1ELb1ELb1ELb0ELb1ELb0ELi3ELi1ELi1ELi1ELb0EEENS1_21CollectiveEpilogueBwdISD_SE_SG_Li384ELb1ELb1ELi3EEENS1_19SingleTileSchedulerILb1ELb0ELb0ELi96EEEEEEEEEvNT_6ParamsE --------------------------
	.section	.text._ZN7cutlass13device_kernelIN5flash11enable_sm90INS1_16FlashAttnBwdSm90INS1_25CollectiveMainloopBwdSm90ILi2ELi1ELi1EN4cute5tupleIJNS5_1CILi1EEES8_S8_EEENS6_IJNS7_ILi64EEENS7_ILi96EEENS7_ILi192EEEEEENS_10bfloat16_tEfNS_4arch4Sm90ELb0ELb0ELb1ELb1ELb1ELb0ELb1ELb0ELi3ELi1ELi1ELi1ELb0EEENS1_21CollectiveEpilogueBwdISD_SE_SG_Li384ELb1ELb1ELi3EEENS1_19SingleTileSchedulerILb1ELb0ELb0ELi96EEEEEEEEEvNT_6ParamsE,"ax",@progbits
	.align	128
.text._ZN7cutlass13device_kernelIN5flash11enable_sm90INS1_16FlashAttnBwdSm90INS1_25CollectiveMainloopBwdSm90ILi2ELi1ELi1EN4cute5tupleIJNS5_1CILi1EEES8_S8_EEENS6_IJNS7_ILi64EEENS7_ILi96EEENS7_ILi192EEEEEENS_10bfloat16_tEfNS_4arch4Sm90ELb0ELb0ELb1ELb1ELb1ELb0ELb1ELb0ELi3ELi1ELi1ELi1ELb0EEENS1_21CollectiveEpilogueBwdISD_SE_SG_Li384ELb1ELb1ELi3EEENS1_19SingleTileSchedulerILb1ELb0ELb0ELi96EEEEEEEEEvNT_6ParamsE:
        .type           _ZN7cutlass13device_kernelIN5flash11enable_sm90INS1_16FlashAttnBwdSm90INS1_25CollectiveMainloopBwdSm90ILi2ELi1ELi1EN4cute5tupleIJNS5_1CILi1EEES8_S8_EEENS6_IJNS7_ILi64EEENS7_ILi96EEENS7_ILi192EEEEEENS_10bfloat16_tEfNS_4arch4Sm90ELb0ELb0ELb1ELb1ELb1ELb0ELb1ELb0ELi3ELi1ELi1ELi1ELb0EEENS1_21CollectiveEpilogueBwdISD_SE_SG_Li384ELb1ELb1ELi3EEENS1_19SingleTileSchedulerILb1ELb0ELb0ELi96EEEEEEEEEvNT_6ParamsE,@function
        .size           _ZN7cutlass13device_kernelIN5flash11enable_sm90INS1_16FlashAttnBwdSm90INS1_25CollectiveMainloopBwdSm90ILi2ELi1ELi1EN4cute5tupleIJNS5_1CILi1EEES8_S8_EEENS6_IJNS7_ILi64EEENS7_ILi96EEENS7_ILi192EEEEEENS_10bfloat16_tEfNS_4arch4Sm90ELb0ELb0ELb1ELb1ELb1ELb0ELb1ELb0ELi3ELi1ELi1ELi1ELb0EEENS1_21CollectiveEpilogueBwdISD_SE_SG_Li384ELb1ELb1ELi3EEENS1_19SingleTileSchedulerILb1ELb0ELb0ELi96EEEEEEEEEvNT_6ParamsE,(.L_x_7654 - _ZN7cutlass13device_kernelIN5flash11enable_sm90INS1_16FlashAttnBwdSm90INS1_25CollectiveMainloopBwdSm90ILi2ELi1ELi1EN4cute5tupleIJNS5_1CILi1EEES8_S8_EEENS6_IJNS7_ILi64EEENS7_ILi96EEENS7_ILi192EEEEEENS_10bfloat16_tEfNS_4arch4Sm90ELb0ELb0ELb1ELb1ELb1ELb0ELb1ELb0ELi3ELi1ELi1ELi1ELb0EEENS1_21CollectiveEpilogueBwdISD_SE_SG_Li384ELb1ELb1ELi3EEENS1_19SingleTileSchedulerILb1ELb0ELb0ELi96EEEEEEEEEvNT_6ParamsE)
        .other          _ZN7cutlass13device_kernelIN5flash11enable_sm90INS1_16FlashAttnBwdSm90INS1_25CollectiveMainloopBwdSm90ILi2ELi1ELi1EN4cute5tupleIJNS5_1CILi1EEES8_S8_EEENS6_IJNS7_ILi64EEENS7_ILi96EEENS7_ILi192EEEEEENS_10bfloat16_tEfNS_4arch4Sm90ELb0ELb0ELb1ELb1ELb1ELb0ELb1ELb0ELi3ELi1ELi1ELi1ELb0EEENS1_21CollectiveEpilogueBwdISD_SE_SG_Li384ELb1ELb1ELi3EEENS1_19SingleTileSchedulerILb1ELb0ELb0ELi96EEEEEEEEEvNT_6ParamsE,@"STO_CUDA_ENTRY STV_DEFAULT"
_ZN7cutlass13device_kernelIN5flash11enable_sm90INS1_16FlashAttnBwdSm90INS1_25CollectiveMainloopBwdSm90ILi2ELi1ELi1EN4cute5tupleIJNS5_1CILi1EEES8_S8_EEENS6_IJNS7_ILi64EEENS7_ILi96EEENS7_ILi192EEEEEENS_10bfloat16_tEfNS_4arch4Sm90ELb0ELb0ELb1ELb1ELb1ELb0ELb1ELb0ELi3ELi1ELi1ELi1ELb0EEENS1_21CollectiveEpilogueBwdISD_SE_SG_Li384ELb1ELb1ELi3EEENS1_19SingleTileSchedulerILb1ELb0ELb0ELi96EEEEEEEEEvNT_6ParamsE:
        /* <DEDUP_REMOVED lines=23> */
.L_x_673:
[----:B------:R-:W-:Y:S05]  /*0170*/  BSYNC B0 ;  /* 0x0000000000007941 */ /* 0x000fea0003800000 */
.L_x_672:
        /* <DEDUP_REMOVED lines=34> */
.L_x_674:
        /* <DEDUP_REMOVED lines=20> */
.L_x_675:
        /* <DEDUP_REMOVED lines=8> */
.L_x_678:
        /* <DEDUP_REMOVED lines=21> */
.L_x_679:
        /* <DEDUP_REMOVED lines=10> */
.L_x_681:
[----:B------:R-:W2:Y:S02]  /*0750*/  LDC R0, c[0x0][0x8bc] ;  /* 0x00022f00ff007b82 */ /* 0x000ea40000000800 */
.L_x_680:
        /* <DEDUP_REMOVED lines=15> */
.L_x_683:
        /* <DEDUP_REMOVED lines=10> */
.L_x_684:
        /* <DEDUP_REMOVED lines=8> */
.L_x_685:
        /* <DEDUP_REMOVED lines=9> */
.L_x_686:
        /* <DEDUP_REMOVED lines=76> */
.L_x_689:
        /* <DEDUP_REMOVED lines=15> */
.L_x_688:
        /* <DEDUP_REMOVED lines=20> */
.L_x_691:
        /* <DEDUP_REMOVED lines=15> */
.L_x_690:
        /* <DEDUP_REMOVED lines=8> */
.L_x_838:
        /* <DEDUP_REMOVED lines=26> */
.L_x_693:
        /* <DEDUP_REMOVED lines=100> */
.L_x_705:
[----:B------:R-:W-:-:S13]  /*1a40*/  ISETP.NE.AND P0, PT, R9, 0x3, PT ;  /* 0x000000030900780c */ /* 0x000fda0003f05270 */
[----:B------:R-:W-:Y:S05]  /*1a50*/  @!P0 BRA `(.L_x_695) ;  /* 0x0000000000048947 */ /* 0x000fea0003800000 */
[----:B------:R-:W-:Y:S01]  /*1a60*/  BPT.TRAP 0x1 ;  /* 0x000000040000795c */ /* 0x000fe20000300000 */
.L_x_695:
[----:B------:R-:W-:Y:S02]  /*1a70*/  LEA R4, R3, UR36, 0x3 ;  /* 0x0000002403047c11 */ /* 0x000fe4000f8e18ff */
[----:B------:R-:W-:-:S04]  /*1a80*/  SHF.L.U32 R11, R7, 0x1f, RZ ;  /* 0x0000001f070b7819 */ /* 0x000fc800000006ff */
[----:B------:R1:W2:Y:S01]  /*1a90*/  SYNCS.PHASECHK.TRANS64.TRYWAIT P1, [R4+URZ+0x36410], R11 ;  /* 0x0364100b040075a7 */ /* 0x0002a2000802017f */
[----:B------:R-:W-:Y:S05]  /*1aa0*/  @!P0 BRA `(.L_x_696) ;  /* 0x0000000000048947 */ /* 0x000fea0003800000 */
[----:B------:R-:W-:Y:S01]  /*1ab0*/  BPT.TRAP 0x1 ;  /* 0x000000040000795c */ /* 0x000fe20000300000 */
.L_x_696:
[----:B--2---:R-:W-:Y:S05]  /*1ac0*/  @P1 BRA `(.L_x_697) ;  /* 0x0000000000081947 */ /* 0x004fea0003800000 */
[----:B------:R-:W2:Y:S02]  /*1ad0*/  SYNCS.PHASECHK.TRANS64.TRYWAIT P1, [R4+URZ+0x36410], R11 ;  /* 0x0364100b040075a7 */ /* 0x000ea4000802017f */
[----:B--2---:R-:W-:Y:S05]  /*1ae0*/  @!P1 BRA `(.L_x_698) ;  /* 0x0000009000549947 */ /* 0x004fea0003800000 */
.L_x_697:
        /* <DEDUP_REMOVED lines=104> */
.L_x_699:
[----:B------:R-:W-:-:S04]  /*2170*/  SHF.L.U32 R15, R6, 0x1f, RZ ;  /* 0x0000001f060f7819 */ /* 0x000fc800000006ff */
[----:B------:R1:W1:Y:S01]  /*2180*/  SYNCS.PHASECHK.TRANS64.TRYWAIT P1, [UR36+0x36430], R15 ;  /* 0x0364300fff0075a7 */ /* 0x0002620008020164 */
[----:B------:R-:W-:Y:S05]  /*2190*/  @!P0 BRA `(.L_x_700) ;  /* 0x0000000000048947 */ /* 0x000fea0003800000 */
[----:B------:R-:W-:Y:S01]  /*21a0*/  BPT.TRAP 0x1 ;  /* 0x000000040000795c */ /* 0x000fe20000300000 */
.L_x_700:
        /* <DEDUP_REMOVED lines=33> */
.L_x_701:
        /* <DEDUP_REMOVED lines=340> */
.L_x_703:
        /* <DEDUP_REMOVED lines=60> */
.L_x_704:
        /* <DEDUP_REMOVED lines=63> */
.L_x_687:
        /* <DEDUP_REMOVED lines=129> */
.L_x_707:
        /* <DEDUP_REMOVED lines=54> */
.L_x_709:
[----:B------:R-:W-:Y:S05]  /*4c20*/  BSYNC B0 ;  /* 0x0000000000007941 */ /* 0x000fea0003800000 */
.L_x_708:
        /* <DEDUP_REMOVED lines=15> */
.L_x_711:
[----:B------:R-:W-:Y:S05]  /*4d20*/  BSYNC B0 ;  /* 0x0000000000007941 */ /* 0x000fea0003800000 */
.L_x_710:
        /* <DEDUP_REMOVED lines=18> */
.L_x_713:
[----:B------:R-:W-:Y:S05]  /*4e50*/  BSYNC B0 ;  /* 0x0000000000007941 */ /* 0x000fea0003800000 */
.L_x_712:
        /* <DEDUP_REMOVED lines=17> */
.L_x_715:
[----:B------:R-:W-:Y:S05]  /*4f70*/  BSYNC B0 ;  /* 0x0000000000007941 */ /* 0x000fea0003800000 */
.L_x_714:
        /* <DEDUP_REMOVED lines=18> */
.L_x_717:
[----:B------:R-:W-:Y:S05]  /*50a0*/  BSYNC B0 ;  /* 0x0000000000007941 */ /* 0x000fea0003800000 */
.L_x_716:
        /* <DEDUP_REMOVED lines=20> */
.L_x_719:
[----:B------:R-:W-:Y:S05]  /*51f0*/  BSYNC B0 ;  /* 0x0000000000007941 */ /* 0x000fea0003800000 */
.L_x_718:
        /* <DEDUP_REMOVED lines=26> */
.L_x_721:
[----:B------:R-:W-:Y:S05]  /*53a0*/  BSYNC B0 ;  /* 0x0000000000007941 */ /* 0x000fea0003800000 */
.L_x_720:
        /* <DEDUP_REMOVED lines=15> */
.L_x_723:
[----:B------:R-:W-:Y:S05]  /*54a0*/  BSYNC B0 ;  /* 0x0000000000007941 */ /* 0x000fea0003800000 */
.L_x_722:
        /* <DEDUP_REMOVED lines=15> */
.L_x_725:
[----:B------:R-:W-:Y:S05]  /*55a0*/  BSYNC B0 ;  /* 0x0000000000007941 */ /* 0x000fea0003800000 */
.L_x_724:
        /* <DEDUP_REMOVED lines=15> */
.L_x_727:
[----:B------:R-:W-:Y:S05]  /*56a0*/  BSYNC B0 ;  /* 0x0000000000007941 */ /* 0x000fea0003800000 */
.L_x_726:
        /* <DEDUP_REMOVED lines=15> */
.L_x_729:
[----:B------:R-:W-:Y:S05]  /*57a0*/  BSYNC B0 ;  /* 0x0000000000007941 */ /* 0x000fea0003800000 */
.L_x_728:
        /* <DEDUP_REMOVED lines=15> */
.L_x_706:
        /* <DEDUP_REMOVED lines=31> */
.L_x_730:
        /* <DEDUP_REMOVED lines=45> */
.L_x_732:
[----:B------:R-:W-:Y:S05]  /*5d60*/  BSYNC B0 ;  /* 0x0000000000007941 */ /* 0x000fea0003800000 */
.L_x_731:
        /* <DEDUP_REMOVED lines=16> */
.L_x_734:
[----:B------:R-:W-:Y:S05]  /*5e70*/  BSYNC B0 ;  /* 0x0000000000007941 */ /* 0x000fea0003800000 */
.L_x_733:
        /* <DEDUP_REMOVED lines=16> */
.L_x_736:
[----:B------:R-:W-:Y:S05]  /*5f80*/  BSYNC B0 ;  /* 0x0000000000007941 */ /* 0x000fea0003800000 */
.L_x_735:
        /* <DEDUP_REMOVED lines=17> */
.L_x_738:
[----:B------:R-:W-:Y:S05]  /*60a0*/  BSYNC B0 ;  /* 0x0000000000007941 */ /* 0x000fea0003800000 */
.L_x_737:
        /* <DEDUP_REMOVED lines=16> */
.L_x_740:
[----:B------:R-:W-:Y:S05]  /*61b0*/  BSYNC B0 ;  /* 0x0000000000007941 */ /* 0x000fea0003800000 */
.L_x_739:
        /* <DEDUP_REMOVED lines=20> */
.L_x_742:
[----:B------:R-:W-:Y:S05]  /*6300*/  BSYNC B0 ;  /* 0x0000000000007941 */ /* 0x000fea0003800000 */
.L_x_741:
        /* <DEDUP_REMOVED lines=24> */
.L_x_744:
[----:B------:R-:W-:Y:S05]  /*6490*/  BSYNC B0 ;  /* 0x0000000000007941 */ /* 0x000fea0003800000 */
.L_x_743:
        /* <DEDUP_REMOVED lines=15> */
.L_x_746:
[----:B------:R-:W-:Y:S05]  /*6590*/  BSYNC B0 ;  /* 0x0000000000007941 */ /* 0x000fea0003800000 */
.L_x_745:
        /* <DEDUP_REMOVED lines=15> */
.L_x_748:
[----:B------:R-:W-:Y:S05]  /*6690*/  BSYNC B0 ;  /* 0x0000000000007941 */ /* 0x000fea0003800000 */
.L_x_747:
        /* <DEDUP_REMOVED lines=15> */
.L_x_750:
[----:B------:R-:W-:Y:S05]  /*6790*/  BSYNC B0 ;  /* 0x0000000000007941 */ /* 0x000fea0003800000 */
.L_x_749:
        /* <DEDUP_REMOVED lines=15> */
.L_x_752:
[----:B------:R-:W-:Y:S05]  /*6890*/  BSYNC B0 ;  /* 0x0000000000007941 */ /* 0x000fea0003800000 */
.L_x_751:
        /* <DEDUP_REMOVED lines=15> */
.L_x_677:
        /* <DEDUP_REMOVED lines=9> */
[----:B------:R-:W1:Y:S01]  /*6a20*/  S2UR UR18, SR_CTAID.X ;  /* 0x00000000001279c3 */ /* 0x000e620000002500 */
[----:B------:R-:W-:-:S04]  /*6a30*/  ISETP.NE.U32.AND P0, PT, RZ, UR4, PT ;  /* 0x00000004ff007c0c */ /* 0x000fc8000bf05070 */
[----:B------:R-:W-:-:S03]  /*6a40*/  ISETP.NE.AND.EX P0, PT, RZ, UR5, PT, P0 ;  /* 0x00000005ff007c0c */ /* 0x000fc6000bf05300 */
[----:B------:R-:W2:Y:S10]  /*6a50*/  S2UR UR11, SR_CTAID.Z ;  /* 0x00000000000b79c3 */ /* 0x000eb40000002700 */
[----:B------:R-:W-:Y:S05]  /*6a60*/  @!P0 BRA `(.L_x_754) ;  /* 0x00000000001c8947 */ /* 0x000fea0003800000 */
[----:B------:R-:W-:Y:S02]  /*6a70*/  ULDC.64 UR4, c[0x0][0x8d8] ;  /* 0x0002360000047ab9 */ /* 0x000fe40000000a00 */
[----:B--2---:R-:W-:-:S06]  /*6a80*/  UIMAD.WIDE UR4, UR11, 0x4, UR4 ;  /* 0x000000040b0478a5 */ /* 0x004fcc000f8e0204 */
[----:B------:R-:W-:Y:S02]  /*6a90*/  IMAD.U32 R2, RZ, RZ, UR4 ;  /* 0x00000004ff027e24 */ /* 0x000fe4000f8e00ff */
[----:B------:R-:W-:-:S05]  /*6aa0*/  IMAD.U32 R3, RZ, RZ, UR5 ;  /* 0x00000005ff037e24 */ /* 0x000fca000f8e00ff */
[----:B------:R-:W2:Y:S02]  /*6ab0*/  LDG.E R2, desc[UR38][R2.64] ;  /* 0x0000002602027981 */ /* 0x000ea4000c1e1900 */
[----:B--2---:R-:W-:Y:S01]  /*6ac0*/  R2UR UR4, R2 ;  /* 0x00000000020472ca */ /* 0x004fe200000e0000 */
[----:B------:R-:W-:-:S14]  /*6ad0*/  BRA `(.L_x_755) ;  /* 0x0000000000387947 */ /* 0x000fdc0003800000 */
.L_x_754:
[----:B------:R-:W-:Y:S02]  /*6ae0*/  ULDC.64 UR4, c[0x0][0x8d0] ;  /* 0x0002340000047ab9 */ /* 0x000fe40000000a00 */
[----:B------:R-:W-:-:S04]  /*6af0*/  ISETP.NE.U32.AND P0, PT, RZ, UR4, PT ;  /* 0x00000004ff007c0c */ /* 0x000fc8000bf05070 */
[----:B------:R-:W-:-:S13]  /*6b00*/  ISETP.NE.AND.EX P0, PT, RZ, UR5, PT, P0 ;  /* 0x00000005ff007c0c */ /* 0x000fda000bf05300 */
[----:B------:R-:W-:Y:S05]  /*6b10*/  @!P0 BRA `(.L_x_756) ;  /* 0x0000000000248947 */ /* 0x000fea0003800000 */
[----:B------:R-:W-:Y:S02]  /*6b20*/  ULDC.64 UR4, c[0x0][0x8d0] ;  /* 0x0002340000047ab9 */ /* 0x000fe40000000a00 */
[----:B--2---:R-:W-:-:S06]  /*6b30*/  UIMAD.WIDE UR4, UR11, 0x4, UR4 ;  /* 0x000000040b0478a5 */ /* 0x004fcc000f8e0204 */
[----:B------:R-:W-:Y:S02]  /*6b40*/  IMAD.U32 R2, RZ, RZ, UR4 ;  /* 0x00000004ff027e24 */ /* 0x000fe4000f8e00ff */
[----:B------:R-:W-:-:S05]  /*6b50*/  IMAD.U32 R3, RZ, RZ, UR5 ;  /* 0x00000005ff037e24 */ /* 0x000fca000f8e00ff */
[----:B------:R-:W2:Y:S04]  /*6b60*/  LDG.E R0, desc[UR38][R2.64] ;  /* 0x0000002602007981 */ /* 0x000ea8000c1e1900 */
[----:B------:R-:W2:Y:S02]  /*6b70*/  LDG.E R5, desc[UR38][R2.64+0x4] ;  /* 0x0000042602057981 */ /* 0x000ea4000c1e1900 */
[----:B--2---:R-:W-:-:S05]  /*6b80*/  IMAD.IADD R0, R5, 0x1, -R0 ;  /* 0x0000000105007824 */ /* 0x004fca00078e0a00 */
[----:B------:R-:W-:Y:S01]  /*6b90*/  R2UR UR4, R0 ;  /* 0x00000000000472ca */ /* 0x000fe200000e0000 */
[----:B------:R-:W-:-:S14]  /*6ba0*/  BRA `(.L_x_755) ;  /* 0x0000000000047947 */ /* 0x000fdc0003800000 */
.L_x_756:
[----:B------:R-:W-:-:S05]  /*6bb0*/  ULDC UR4, c[0x0][0x8bc] ;  /* 0x00022f0000047ab9 */ /* 0x000fca0000000800 */
.L_x_755:
[----:B-1----:R-:W-:-:S04]  /*6bc0*/  UIMAD UR5, UR18, 0x60, URZ ;  /* 0x00000060120578a4 */ /* 0x002fc8000f8e023f */
[----:B------:R-:W-:-:S04]  /*6bd0*/  UISETP.GE.AND UP0, UPT, UR5, UR4, UPT ;  /* 0x000000040500728c */ /* 0x000fc8000bf06270 */
[----:B--2---:R-:W-:-:S06]  /*6be0*/  USEL UR11, UR11, 0xffffffff, !UP0 ;  /* 0xffffffff0b0b7887 */ /* 0x004fcc000c000000 */
        /* <DEDUP_REMOVED lines=36> */
.L_x_757:
[----:B-----5:R-:W-:Y:S01]  /*6e30*/  ISETP.GE.AND P0, PT, R0, 0x1, PT ;  /* 0x000000010000780c */ /* 0x020fe20003f06270 */
[----:B------:R-:W-:Y:S01]  /*6e40*/  @UP0 USHF.R.S32.HI UR7, URZ, 0x1f, UR6 ;  /* 0x0000001f3f070899 */ /* 0x000fe20008011406 */
[----:B------:R-:W-:Y:S01]  /*6e50*/  UMOV UR4, URZ ;  /* 0x0000003f00047c82 */ /* 0x000fe20008000000 */
[----:B------:R-:W-:Y:S01]  /*6e60*/  UMOV UR5, URZ ;  /* 0x0000003f00057c82 */ /* 0x000fe20008000000 */
[----:B------:R-:W-:-:S04]  /*6e70*/  @UP0 UMOV UR4, UR6 ;  /* 0x0000000600040c82 */ /* 0x000fc80008000000 */
[----:B------:R-:W-:-:S05]  /*6e80*/  @UP0 UMOV UR5, UR7 ;  /* 0x0000000700050c82 */ /* 0x000fca0008000000 */
[----:B------:R-:W-:Y:S05]  /*6e90*/  @!P0 BRA `(.L_x_682) ;  /* 0x0000003c002c8947 */ /* 0x000fea0003800000 */
[----:B------:R-:W1:Y:S01]  /*6ea0*/  S2R R4, SR_TID.X ;  /* 0x0000000000047919 */ /* 0x000e620000002100 */
        /* <DEDUP_REMOVED lines=8> */
[----:B------:R-:W-:Y:S01]  /*6f30*/  USEL UR19, UR11, URZ, !UP0 ;  /* 0x0000003f0b137287 */ /* 0x000fe2000c000000 */
[----:B------:R-:W-:Y:S01]  /*6f40*/  LEA.HI R3, R3, R2, RZ, 0x6 ;  /* 0x0000000203037211 */ /* 0x000fe200078f30ff */
[----:B------:R-:W-:-:S02]  /*6f50*/  USEL UR6, UR6, URZ, !UP0 ;  /* 0x0000003f06067287 */ /* 0x000fc4000c000000 */
[----:B------:R-:W-:Y:S01]  /*6f60*/  UIADD3 UR8, UP0, UR4, UR12, URZ ;  /* 0x0000000c04087290 */ /* 0x000fe2000ff1e03f */
[----:B------:R-:W-:Y:S01]  /*6f70*/  SHF.R.S32.HI R3, RZ, 0x6, R3 ;  /* 0x00000006ff037819 */ /* 0x000fe20000011403 */
[----:B------:R-:W-:Y:S01]  /*6f80*/  UIADD3 UR14, UR13, UR7, URZ ;  /* 0x000000070d0e7290 */ /* 0x000fe2000fffe03f */
[----:B------:R-:W-:Y:S01]  /*6f90*/  ULDC UR9, c[0x0][0x288] ;  /* 0x0000a20000097ab9 */ /* 0x000fe20000000800 */
[----:B------:R-:W-:Y:S01]  /*6fa0*/  ULDC UR10, c[0x0][0x760] ;  /* 0x0001d800000a7ab9 */ /* 0x000fe20000000800 */
[----:B------:R-:W-:Y:S01]  /*6fb0*/  ULDC.64 UR16, c[0x0][0x2e0] ;  /* 0x0000b80000107ab9 */ /* 0x000fe20000000a00 */
[----:B------:R-:W-:Y:S01]  /*6fc0*/  UIMAD UR11, UR11, UR9, URZ ;  /* 0x000000090b0b72a4 */ /* 0x000fe2000f8e023f */
[----:B------:R-:W-:Y:S01]  /*6fd0*/  VIMNMX R3, R3, 0x1, !PT ;  /* 0x0000000103037848 */ /* 0x000fe20007fe0100 */
[----:B------:R-:W-:Y:S02]  /*6fe0*/  UIMAD UR7, UR9, UR10, URZ ;  /* 0x0000000a090772a4 */ /* 0x000fe4000f8e023f */
[----:B------:R-:W-:Y:S01]  /*6ff0*/  UIADD3.X UR9, UR5, UR14, URZ, UP0, !UPT ;  /* 0x0000000e05097290 */ /* 0x000fe200087fe43f */
[----:B------:R-:W-:Y:S01]  /*7000*/  LOP3.LUT R6, R3, 0x1, RZ, 0xc0, !PT ;  /* 0x0000000103067812 */ /* 0x000fe200078ec0ff */
[----:B------:R-:W-:-:S02]  /*7010*/  UIMAD UR6, UR6, UR16, URZ ;  /* 0x00000010060672a4 */ /* 0x000fc4000f8e023f */
[----:B------:R-:W-:Y:S02]  /*7020*/  UIADD3 UR10, UP0, UR11, UR15, URZ ;  /* 0x0000000f0b0a7290 */ /* 0x000fe4000ff1e03f */
[----:B------:R-:W-:Y:S01]  /*7030*/  UIMAD UR15, UR19, UR17, UR6 ;  /* 0x00000011130f72a4 */ /* 0x000fe2000f8e0206 */
[----:B-1----:R-:W-:Y:S01]  /*7040*/  LOP3.LUT R0, R4, 0x1f, RZ, 0xc0, !PT ;  /* 0x0000001f04007812 */ /* 0x002fe200078ec0ff */
[----:B------:R-:W-:Y:S02]  /*7050*/  UIMAD.WIDE.U32 UR8, UR19, UR16, UR8 ;  /* 0x00000010130872a5 */ /* 0x000fe4000f8e0008 */
[----:B------:R-:W-:Y:S01]  /*7060*/  ULEA.HI.X.SX32 UR11, UR11, UR20, 0x1, UP0 ;  /* 0x000000140b0b7291 */ /* 0x000fe200080f0e3f */
[----:B------:R-:W-:Y:S01]  /*7070*/  ELECT P0, URZ, PT ;  /* 0x00000000003f782f */ /* 0x000fe20003800000 */
[----:B------:R-:W-:Y:S01]  /*7080*/  UIADD3 UR20, UR9, UR15, URZ ;  /* 0x0000000f09147290 */ /* 0x000fe2000fffe03f */
[----:B------:R-:W-:Y:S01]  /*7090*/  UMOV UR6, URZ ;  /* 0x0000003f00067c82 */ /* 0x000fe20008000000 */
[----:B------:R-:W-:Y:S10]  /*70a0*/  @!P1 BRA `(.L_x_758) ;  /* 0x0000000c00549947 */ /* 0x000ff40003800000 */
[----:B------:R-:W-:Y:S01]  /*70b0*/  UMOV UR13, UR14 ;  /* 0x0000000e000d7c82 */ /* 0x000fe20008000000 */
[----:B------:R-:W-:Y:S01]  /*70c0*/  ULDC.64 UR22, c[0x0][0x2c0] ;  /* 0x0000b00000167ab9 */ /* 0x000fe20000000a00 */
[----:B------:R-:W-:Y:S01]  /*70d0*/  UIMAD.WIDE.U32 UR12, UR19, UR16, UR12 ;  /* 0x00000010130c72a5 */ /* 0x000fe2000f8e000c */
[----:B------:R-:W-:Y:S01]  /*70e0*/  IMAD.IADD R4, R3, 0x1, -R6 ;  /* 0x0000000103047824 */ /* 0x000fe200078e0a06 */
[----:B------:R-:W-:Y:S02]  /*70f0*/  UMOV UR6, URZ ;  /* 0x0000003f00067c82 */ /* 0x000fe40008000000 */
[----:B------:R-:W-:-:S04]  /*7100*/  UIADD3 UR17, UP0, UR4, UR12, URZ ;  /* 0x0000000c04117290 */ /* 0x000fc8000ff1e03f */
[----:B------:R-:W-:Y:S02]  /*7110*/  UIADD3.X UR4, UR5, UR15, UR13, UP0, !UPT ;  /* 0x0000000f05047290 */ /* 0x000fe400087fe40d */
[----:B------:R-:W-:-:S04]  /*7120*/  ULEA UR16, UP0, UR17, UR22, 0x2 ;  /* 0x0000001611107291 */ /* 0x000fc8000f80103f */
[----:B------:R-:W-:Y:S02]  /*7130*/  ULEA.HI.X UR17, UR17, UR23, UR4, 0x2, UP0 ;  /* 0x0000001711117291 */ /* 0x000fe400080f1404 */
[----:B------:R-:W-:Y:S01]  /*7140*/  UIADD3 UR16, UP0, UR16, 0x4000, URZ ;  /* 0x0000400010107890 */ /* 0x000fe2000ff1e03f */
[----:B------:R-:W-:-:S03]  /*7150*/  UMOV UR4, URZ ;  /* 0x0000003f00047c82 */ /* 0x000fc60008000000 */
[----:B------:R-:W-:-:S12]  /*7160*/  UIADD3.X UR17, URZ, UR17, URZ, UP0, !UPT ;  /* 0x000000113f117290 */ /* 0x000fd800087fe43f */
.L_x_791:
        /* <DEDUP_REMOVED lines=13> */
.L_x_761:
[----:B------:R-:W2:Y:S04]  /*7240*/  LDG.E.STRONG.GPU R5, desc[UR38][R2.64] ;  /* 0x0000002602057981 */ /* 0x000ea8000c1ef900 */
[----:B--2---:R-:W-:Y:S01]  /*7250*/  CCTL.IVALL ;  /* 0x00000000ff00798f */ /* 0x004fe20002000000 */
[----:B------:R-:W-:Y:S05]  /*7260*/  YIELD ;  /* 0x0000000000007946 */ /* 0x000fea0003800000 */
[----:B------:R-:W-:-:S13]  /*7270*/  ISETP.NE.AND P1, PT, R5, UR18, PT ;  /* 0x0000001205007c0c */ /* 0x000fda000bf25270 */
[----:B------:R-:W-:Y:S05]  /*7280*/  @P1 BRA `(.L_x_761) ;  /* 0xfffffffc00ec1947 */ /* 0x000fea000383ffff */
.L_x_760:
[----:B------:R-:W-:Y:S05]  /*7290*/  BSYNC B0 ;  /* 0x0000000000007941 */ /* 0x000fea0003800000 */
.L_x_759:
[----:B------:R-:W-:-:S03]  /*72a0*/  UMOV UR5, 0xffffffff ;  /* 0xffffffff00057882 */ /* 0x000fc60000000000 */
[----:B------:R-:W-:Y:S05]  /*72b0*/  BRA.DIV UR5, `(.L_x_762) ;  /* 0x0000003a058c7947 */ /* 0x000fea000b800000 */
[----:B------:R-:W-:Y:S01]  /*72c0*/  NOP ;  /* 0x0000000000007918 */ /* 0x000fe20000000000 */
.L_x_841:
        /* <DEDUP_REMOVED lines=19> */
.L_x_764:
[----:B------:R-:W-:Y:S05]  /*7400*/  BSYNC B0 ;  /* 0x0000000000007941 */ /* 0x000fea0003800000 */
.L_x_763:
        /* <DEDUP_REMOVED lines=14> */
.L_x_766:
[----:B------:R-:W-:Y:S05]  /*74f0*/  BSYNC B0 ;  /* 0x0000000000007941 */ /* 0x000fea0003800000 */
.L_x_765:
        /* <DEDUP_REMOVED lines=15> */
.L_x_768:
[----:B------:R-:W-:Y:S05]  /*75f0*/  BSYNC B0 ;  /* 0x0000000000007941 */ /* 0x000fea0003800000 */
.L_x_767:
[----:B------:R-:W-:Y:S06]  /*7600*/  BAR.ARV 0xa, 0xa0 ;  /* 0x0282800000007b1d */ /* 0x000fec0000002000 */
[----:B------:R-:W-:Y:S04]  /*7610*/  BSSY B0, `(.L_x_769) ;  /* 0x0000003000007945 */ /* 0x000fe80003800000 */
[----:B------:R-:W-:Y:S05]  /*7620*/  @!P0 BRA `(.L_x_770) ;  /* 0x0000000000048947 */ /* 0x000fea0003800000 */
[----:B------:R-:W-:-:S04]  /*7630*/  DEPBAR.LE SB0, 0x1 ;  /* 0x000080400000791a */ /* 0x000fc80000000000 */
.L_x_770:
[----:B------:R-:W-:Y:S05]  /*7640*/  BSYNC B0 ;  /* 0x0000000000007941 */ /* 0x000fea0003800000 */
.L_x_769:
[----:B------:R-:W-:Y:S06]  /*7650*/  BAR.ARV 0xb, 0xa0 ;  /* 0x02c2800000007b1d */ /* 0x000fec0000002000 */
[----:B------:R-:W-:Y:S04]  /*7660*/  BSSY B0, `(.L_x_771) ;  /* 0x0000003000007945 */ /* 0x000fe80003800000 */
[----:B------:R-:W-:Y:S05]  /*7670*/  @!P0 BRA `(.L_x_772) ;  /* 0x0000000000048947 */ /* 0x000fea0003800000 */
[----:B------:R-:W-:-:S04]  /*7680*/  DEPBAR.LE SB0, 0x0 ;  /* 0x000080000000791a */ /* 0x000fc80000000000 */
.L_x_772:
[----:B------:R-:W-:Y:S05]  /*7690*/  BSYNC B0 ;  /* 0x0000000000007941 */ /* 0x000fea0003800000 */
.L_x_771:
        /* <DEDUP_REMOVED lines=19> */
.L_x_774:
[----:B------:R-:W-:Y:S05]  /*77d0*/  BSYNC B0 ;  /* 0x0000000000007941 */ /* 0x000fea0003800000 */
.L_x_773:
        /* <DEDUP_REMOVED lines=9> */
.L_x_777:
[----:B------:R-:W2:Y:S04]  /*7870*/  LDG.E.STRONG.GPU R5, desc[UR38][R2.64] ;  /* 0x0000002602057981 */ /* 0x000ea8000c1ef900 */
[----:B--2---:R-:W-:Y:S01]  /*7880*/  CCTL.IVALL ;  /* 0x00000000ff00798f */ /* 0x004fe20002000000 */
[----:B------:R-:W-:Y:S05]  /*7890*/  YIELD ;  /* 0x0000000000007946 */ /* 0x000fea0003800000 */
[----:B------:R-:W-:-:S13]  /*78a0*/  ISETP.NE.AND P1, PT, R5, UR18, PT ;  /* 0x0000001205007c0c */ /* 0x000fda000bf25270 */
[----:B------:R-:W-:Y:S05]  /*78b0*/  @P1 BRA `(.L_x_777) ;  /* 0xfffffffc00ec1947 */ /* 0x000fea000383ffff */
.L_x_776:
[----:B------:R-:W-:Y:S05]  /*78c0*/  BSYNC B0 ;  /* 0x0000000000007941 */ /* 0x000fea0003800000 */
.L_x_775:
[----:B------:R-:W-:-:S03]  /*78d0*/  UMOV UR5, 0xffffffff ;  /* 0xffffffff00057882 */ /* 0x000fc60000000000 */
[----:B------:R-:W-:Y:S05]  /*78e0*/  BRA.DIV UR5, `(.L_x_778) ;  /* 0x00000036051c7947 */ /* 0x000fea000b800000 */
[----:B------:R-:W-:Y:S01]  /*78f0*/  NOP ;  /* 0x0000000000007918 */ /* 0x000fe20000000000 */
.L_x_844:
[----:B------:R-:W-:Y:S05]  /*7900*/  WARPSYNC.ALL ;  /* 0x0000000000007948 */ /* 0x000fea0003800000 */
        /* <DEDUP_REMOVED lines=12> */
[----:B------:R1:W-:Y:S02]  /*79d0*/  UBLKRED.G.S.ADD.F32.RN [UR12], [UR5], UR19, desc[UR22] ;  /* 0x0000160c050073bb */ /* 0x0003e400080a1413 */
[----:B-1----:R0:W-:Y:S02]  /*79e0*/  UTMACMDFLUSH ;  /* 0x00000000000079b7 */ /* 0x0021e40000000000 */
.L_x_780:
[----:B------:R-:W-:Y:S05]  /*79f0*/  BSYNC B0 ;  /* 0x0000000000007941 */ /* 0x000fea0003800000 */
.L_x_779:
        /* <DEDUP_REMOVED lines=14> */
.L_x_782:
[----:B------:R-:W-:Y:S05]  /*7ae0*/  BSYNC B0 ;  /* 0x0000000000007941 */ /* 0x000fea0003800000 */
.L_x_781:
        /* <DEDUP_REMOVED lines=15> */
.L_x_784:
[----:B------:R-:W-:Y:S05]  /*7be0*/  BSYNC B0 ;  /* 0x0000000000007941 */ /* 0x000fea0003800000 */
.L_x_783:
[----:B------:R-:W-:Y:S06]  /*7bf0*/  BAR.ARV 0xa, 0xa0 ;  /* 0x0282800000007b1d */ /* 0x000fec0000002000 */
[----:B------:R-:W-:Y:S04]  /*7c00*/  BSSY B0, `(.L_x_785) ;  /* 0x0000003000007945 */ /* 0x000fe80003800000 */
[----:B------:R-:W-:Y:S05]  /*7c10*/  @!P0 BRA `(.L_x_786) ;  /* 0x0000000000048947 */ /* 0x000fea0003800000 */
[----:B------:R-:W-:-:S04]  /*7c20*/  DEPBAR.LE SB0, 0x1 ;  /* 0x000080400000791a */ /* 0x000fc80000000000 */
.L_x_786:
[----:B------:R-:W-:Y:S05]  /*7c30*/  BSYNC B0 ;  /* 0x0000000000007941 */ /* 0x000fea0003800000 */
.L_x_785:
[----:B------:R-:W-:Y:S06]  /*7c40*/  BAR.ARV 0xb, 0xa0 ;  /* 0x02c2800000007b1d */ /* 0x000fec0000002000 */
[----:B------:R-:W-:Y:S04]  /*7c50*/  BSSY B0, `(.L_x_787) ;  /* 0x0000003000007945 */ /* 0x000fe80003800000 */
[----:B------:R-:W-:Y:S05]  /*7c60*/  @!P0 BRA `(.L_x_788) ;  /* 0x0000000000048947 */ /* 0x000fea0003800000 */
[----:B------:R-:W-:-:S04]  /*7c70*/  DEPBAR.LE SB0, 0x0 ;  /* 0x000080000000791a */ /* 0x000fc80000000000 */
.L_x_788:
[----:B------:R-:W-:Y:S05]  /*7c80*/  BSYNC B0 ;  /* 0x0000000000007941 */ /* 0x000fea0003800000 */
.L_x_787:
        /* <DEDUP_REMOVED lines=19> */
.L_x_790:
[----:B------:R-:W-:Y:S05]  /*7dc0*/  BSYNC B0 ;  /* 0x0000000000007941 */ /* 0x000fea0003800000 */
.L_x_789:
[----:B------:R-:W-:Y:S02]  /*7dd0*/  UIADD3 UR6, UR6, 0x2, URZ ;  /* 0x0000000206067890 */ /* 0x000fe4000fffe03f */
[----:B------:R-:W-:Y:S01]  /*7de0*/  UIADD3 UR4, UR4, 0x1, URZ ;  /* 0x0000000104047890 */ /* 0x000fe2000fffe03f */
[----:B------:R-:W-:Y:S11]  /*7df0*/  @P3 BRA `(.L_x_791) ;  /* 0xfffffff000dc3947 */ /* 0x000ff6000383ffff */
.L_x_758:
        /* <DEDUP_REMOVED lines=13> */
.L_x_794:
[----:B------:R-:W2:Y:S04]  /*7ed0*/  LDG.E.STRONG.GPU R0, desc[UR38][R2.64] ;  /* 0x0000002602007981 */ /* 0x000ea8000c1ef900 */
[----:B--2---:R-:W-:Y:S01]  /*7ee0*/  CCTL.IVALL ;  /* 0x00000000ff00798f */ /* 0x004fe20002000000 */
[----:B------:R-:W-:Y:S05]  /*7ef0*/  YIELD ;  /* 0x0000000000007946 */ /* 0x000fea0003800000 */
[----:B------:R-:W-:-:S13]  /*7f00*/  ISETP.NE.AND P1, PT, R0, UR18, PT ;  /* 0x0000001200007c0c */ /* 0x000fda000bf25270 */
[----:B------:R-:W-:Y:S05]  /*7f10*/  @P1 BRA `(.L_x_794) ;  /* 0xfffffffc00ec1947 */ /* 0x000fea000383ffff */
.L_x_793:
[----:B------:R-:W-:Y:S05]  /*7f20*/  BSYNC B0 ;  /* 0x0000000000007941 */ /* 0x000fea0003800000 */
.L_x_792:
[----:B------:R-:W-:-:S03]  /*7f30*/  UMOV UR4, 0xffffffff ;  /* 0xffffffff00047882 */ /* 0x000fc60000000000 */
[----:B------:R-:W-:Y:S05]  /*7f40*/  BRA.DIV UR4, `(.L_x_795) ;  /* 0x0000002e04a07947 */ /* 0x000fea000b800000 */
[----:B------:R-:W-:Y:S01]  /*7f50*/  NOP ;  /* 0x0000000000007918 */ /* 0x000fe20000000000 */
.L_x_847:
        /* <DEDUP_REMOVED lines=22> */
.L_x_797:
[----:B------:R-:W-:Y:S05]  /*80c0*/  BSYNC B0 ;  /* 0x0000000000007941 */ /* 0x000fea0003800000 */
.L_x_796:
[----:B------:R-:W-:Y:S06]  /*80d0*/  BAR.SYNC.DEFER_BLOCKING 0xe, 0xa0 ;  /* 0x0382800000007b1d */ /* 0x000fec0000010000 */
[----:B------:R-:W-:Y:S04]  /*80e0*/  BSSY B0, `(.L_x_798) ;  /* 0x0000012000007945 */ /* 0x000fe80003800000 */
[----:B------:R-:W-:Y:S05]  /*80f0*/  @!P0 BRA `(.L_x_799) ;  /* 0x0000000000408947 */ /* 0x000fea0003800000 */
[----:B------:R-:W1:Y:S01]  /*8100*/  S2UR UR14, SR_CgaCtaId ;  /* 0x00000000000e79c3 */ /* 0x000e620000008800 */
[----:B------:R-:W-:Y:S01]  /*8110*/  R2UR UR4, R6 ;  /* 0x00000000060472ca */ /* 0x000fe200000e0000 */
[----:B------:R-:W-:Y:S01]  /*8120*/  UMOV UR5, 0x400 ;  /* 0x0000040000057882 */ /* 0x000fe20000000000 */
[----:B------:R-:W-:Y:S01]  /*8130*/  ULDC.64 UR12, c[0x0][0x2c0] ;  /* 0x0000b000000c7ab9 */ /* 0x000fe20000000a00 */
[----:B------:R-:W-:Y:S01]  /*8140*/  UMOV UR16, 0x0 ;  /* 0x0000000000107882 */ /* 0x000fe20000000000 */
[----:B------:R-:W-:-:S09]  /*8150*/  UMOV UR17, 0x14f00000 ;  /* 0x14f0000000117882 */ /* 0x000fd20000000000 */
[----:B------:R-:W-:-:S04]  /*8160*/  UIADD3 UR4, UR4, 0x1000, URZ ;  /* 0x0000100004047890 */ /* 0x000fc8000fffe03f */
[----:B------:R-:W-:Y:S02]  /*8170*/  UIADD3 UR15, UP0, UR4, UR8, URZ ;  /* 0x00000008040f7290 */ /* 0x000fe4000ff1e03f */
[----:B-1----:R-:W-:Y:S02]  /*8180*/  ULEA UR14, UR14, UR5, 0x18 ;  /* 0x000000050e0e7291 */ /* 0x002fe4000f8ec03f */
[----:B------:R-:W-:Y:S02]  /*8190*/  ULEA.HI.X.SX32 UR5, UR4, UR20, 0x1, UP0 ;  /* 0x0000001404057291 */ /* 0x000fe400080f0e3f */
[----:B------:R-:W-:Y:S02]  /*81a0*/  ULEA UR4, UP0, UR15, UR12, 0x2 ;  /* 0x0000000c0f047291 */ /* 0x000fe4000f80103f */
[----:B------:R-:W-:Y:S02]  /*81b0*/  UIADD3 UR14, UR14, 0x16000, URZ ;  /* 0x000160000e0e7890 */ /* 0x000fe4000fffe03f */
[----:B------:R-:W-:Y:S01]  /*81c0*/  ULEA.HI.X UR5, UR15, UR13, UR5, 0x2, UP0 ;  /* 0x0000000d0f057291 */ /* 0x000fe200080f1405 */
[----:B------:R-:W-:-:S08]  /*81d0*/  UMOV UR12, 0x400 ;  /* 0x00000400000c7882 */ /* 0x000fd00000000000 */
[----:B------:R1:W-:Y:S02]  /*81e0*/  UBLKRED.G.S.ADD.F32.RN [UR4], [UR14], UR12, desc[UR16] ;  /* 0x000010040e0073bb */ /* 0x0003e400080a140c */
[----:B-1----:R0:W-:Y:S02]  /*81f0*/  UTMACMDFLUSH ;  /* 0x00000000000079b7 */ /* 0x0021e40000000000 */
.L_x_799:
[----:B------:R-:W-:Y:S05]  /*8200*/  BSYNC B0 ;  /* 0x0000000000007941 */ /* 0x000fea0003800000 */
.L_x_798:
        /* <DEDUP_REMOVED lines=17> */
[----:B------:R1:W-:Y:S01]  /*8320*/  UBLKRED.G.S.ADD.F32.RN [UR4], [UR14], UR12, desc[UR16] ;  /* 0x000010040e0073bb */ /* 0x0003e200080a140c */
[----:B------:R0:W-:Y:S01]  /*8330*/  UTMACMDFLUSH ;  /* 0x00000000000079b7 */ /* 0x0001e20000000000 */
[----:B-1----:R-:W-:-:S04]  /*8340*/  DEPBAR.LE SB0, 0x2 ;  /* 0x000080800000791a */ /* 0x002fc80000000000 */
.L_x_801:
[----:B------:R-:W-:Y:S05]  /*8350*/  BSYNC B0 ;  /* 0x0000000000007941 */ /* 0x000fea0003800000 */
.L_x_800:
[----:B------:R-:W-:Y:S06]  /*8360*/  BAR.ARV 0xa, 0xa0 ;  /* 0x0282800000007b1d */ /* 0x000fec0000002000 */
[----:B------:R-:W-:Y:S04]  /*8370*/  BSSY B0, `(.L_x_802) ;  /* 0x0000003000007945 */ /* 0x000fe80003800000 */
[----:B------:R-:W-:Y:S05]  /*8380*/  @!P0 BRA `(.L_x_803) ;  /* 0x0000000000048947 */ /* 0x000fea0003800000 */
[----:B------:R-:W-:-:S04]  /*8390*/  DEPBAR.LE SB0, 0x1 ;  /* 0x000080400000791a */ /* 0x000fc80000000000 */
.L_x_803:
[----:B------:R-:W-:Y:S05]  /*83a0*/  BSYNC B0 ;  /* 0x0000000000007941 */ /* 0x000fea0003800000 */
.L_x_802:
[----:B------:R-:W-:Y:S06]  /*83b0*/  BAR.ARV 0xb, 0xa0 ;  /* 0x02c2800000007b1d */ /* 0x000fec0000002000 */
[----:B------:R-:W-:Y:S04]  /*83c0*/  BSSY B0, `(.L_x_804) ;  /* 0x0000003000007945 */ /* 0x000fe80003800000 */
[----:B------:R-:W-:Y:S05]  /*83d0*/  @!P0 BRA `(.L_x_805) ;  /* 0x0000000000048947 */ /* 0x000fea0003800000 */
[----:B------:R-:W-:-:S04]  /*83e0*/  DEPBAR.LE SB0, 0x0 ;  /* 0x000080000000791a */ /* 0x000fc80000000000 */
.L_x_805:
[----:B------:R-:W-:Y:S05]  /*83f0*/  BSYNC B0 ;  /* 0x0000000000007941 */ /* 0x000fea0003800000 */
.L_x_804:
        /* <DEDUP_REMOVED lines=19> */
.L_x_753:
        /* <DEDUP_REMOVED lines=10> */
.L_x_806:
        /* <DEDUP_REMOVED lines=10> */
.L_x_808:
[----:B------:R-:W3:Y:S02]  /*8670*/  LDC R0, c[0x0][0x8bc] ;  /* 0x00022f00ff007b82 */ /* 0x000ee40000000800 */
.L_x_807:
[----:B------:R-:W1:Y:S01]  /*8680*/  S2R R9, SR_CTAID.X ;  /* 0x0000000000097919 */ /* 0x000e620000002500 */
[----:B------:R-:W-:Y:S02]  /*8690*/  IMAD.MOV.U32 R5, RZ, RZ, RZ ;  /* 0x000000ffff057224 */ /* 0x000fe400078e00ff */
[----:B------:R-:W-:Y:S02]  /*86a0*/  IMAD.MOV.U32 R4, RZ, RZ, 0x1 ;  /* 0x00000001ff047424 */ /* 0x000fe400078e00ff */
[----:B-1----:R-:W-:-:S05]  /*86b0*/  IMAD R9, R9, 0x60, RZ ;  /* 0x0000006009097824 */ /* 0x002fca00078e02ff */
[----:B---3-5:R-:W-:Y:S01]  /*86c0*/  ISETP.GE.AND P0, PT, R9, R0, PT ;  /* 0x000000000900720c */ /* 0x028fe20003f06270 */
[----:B------:R-:W-:-:S03]  /*86d0*/  IMAD.MOV.U32 R0, RZ, RZ, 0x1 ;  /* 0x00000001ff007424 */ /* 0x000fc600078e00ff */
[----:B------:R-:W-:-:S04]  /*86e0*/  SEL R11, R11, 0xffffffff, !P0 ;  /* 0xffffffff0b0b7807 */ /* 0x000fc80004000000 */
[----:B------:R-:W-:-:S13]  /*86f0*/  ISETP.GE.AND P0, PT, R11, RZ, PT ;  /* 0x000000ff0b00720c */ /* 0x000fda0003f06270 */
[----:B------:R-:W-:Y:S05]  /*8700*/  @!P0 BRA `(.L_x_809) ;  /* 0x0000002000908947 */ /* 0x000fea0003800000 */
[----:B------:R-:W1:Y:S08]  /*8710*/  LDC.64 R4, c[0x0][0x778] ;  /* 0x0001de00ff047b82 */ /* 0x000e700000000a00 */
[----:B------:R-:W3:Y:S08]  /*8720*/  LDC.64 R6, c[0x0][0x780] ;  /* 0x0001e000ff067b82 */ /* 0x000ef00000000a00 */
[----:B------:R-:W2:Y:S01]  /*8730*/  LDC.64 R12, c[0x0][0x770] ;  /* 0x0001dc00ff0c7b82 */ /* 0x000ea20000000a00 */
[----:B-1----:R-:W-:-:S07]  /*8740*/  ISETP.NE.U32.AND P0, PT, R4, RZ, PT ;  /* 0x000000ff0400720c */ /* 0x002fce0003f05070 */
[----:B----4-:R-:W1:Y:S01]  /*8750*/  LDC.64 R2, c[0x0][0x770] ;  /* 0x0001dc00ff027b82 */ /* 0x010e620000000a00 */
[----:B------:R-:W-:Y:S02]  /*8760*/  ISETP.NE.AND.EX P0, PT, R5, RZ, PT, P0 ;  /* 0x000000ff0500720c */ /* 0x000fe40003f05300 */
[----:B---3--:R-:W-:-:S04]  /*8770*/  ISETP.NE.U32.AND P2, PT, R6, RZ, PT ;  /* 0x000000ff0600720c */ /* 0x008fc80003f45070 */
[----:B------:R-:W-:Y:S02]  /*8780*/  ISETP.NE.AND.EX P2, PT, R7, RZ, PT, P2 ;  /* 0x000000ff0700720c */ /* 0x000fe40003f45320 */
[----:B--2---:R-:W-:-:S05]  /*8790*/  ISETP.NE.U32.AND P1, PT, R12, RZ, PT ;  /* 0x000000ff0c00720c */ /* 0x004fca0003f25070 */
[----:B------:R-:W2:Y:S01]  /*87a0*/  @P0 LDC.64 R4, c[0x0][0x778] ;  /* 0x0001de00ff040b82 */ /* 0x000ea20000000a00 */
[----:B------:R-:W-:-:S07]  /*87b0*/  ISETP.NE.AND.EX P1, PT, R13, RZ, PT, P1 ;  /* 0x000000ff0d00720c */ /* 0x000fce0003f25310 */
[----:B------:R-:W3:Y:S01]  /*87c0*/  @P2 LDC.64 R6, c[0x0][0x780] ;  /* 0x0001e000ff062b82 */ /* 0x000ee20000000a00 */
[----:B-1----:R-:W-:-:S05]  /*87d0*/  IMAD.WIDE R2, R11, 0x4, R2 ;  /* 0x000000040b027825 */ /* 0x002fca00078e0202 */
[----:B------:R-:W4:Y:S01]  /*87e0*/  @P1 LDG.E R18, desc[UR38][R2.64] ;  /* 0x0000002602121981 */ /* 0x000f22000c1e1900 */
[----:B------:R-:W-:Y:S01]  /*87f0*/  IMAD.MOV.U32 R10, RZ, RZ, RZ ;  /* 0x000000ffff0a7224 */ /* 0x000fe200078e00ff */
[----:B------:R-:W-:Y:S02]  /*8800*/  ULDC UR4, c[0x0][0x280] ;  /* 0x0000a00000047ab9 */ /* 0x000fe40000000800 */
[----:B------:R-:W4:Y:S01]  /*8810*/  @P1 LDG.E R14, desc[UR38][R2.64] ;  /* 0x00000026020e1981 */ /* 0x000f22000c1e1900 */
[----:B--2---:R-:W-:-:S04]  /*8820*/  @P0 IMAD.WIDE R4, R11, 0x4, R4 ;  /* 0x000000040b040825 */ /* 0x004fc800078e0204 */
[----:B------:R-:W-:Y:S01]  /*8830*/  IMAD.U32 R8, RZ, RZ, UR4 ;  /* 0x00000004ff087e24 */ /* 0x000fe2000f8e00ff */
[----:B------:R3:W5:Y:S02]  /*8840*/  @P0 LDG.E R10, desc[UR38][R4.64] ;  /* 0x00000026040a0981 */ /* 0x000764000c1e1900 */
[----:B---3--:R-:W-:-:S05]  /*8850*/  @P2 IMAD.WIDE R4, R11, 0x4, R6 ;  /* 0x000000040b042825 */ /* 0x008fca00078e0206 */
[----:B------:R1:W5:Y:S01]  /*8860*/  @P2 LDG.E R8, desc[UR38][R4.64] ;  /* 0x0000002604082981 */ /* 0x000362000c1e1900 */
[----:B------:R-:W-:Y:S01]  /*8870*/  VOTEU.ANY UP0, P1 ;  /* 0x00000000003f7886 */ /* 0x000fe20000800100 */
[----:B----4-:R-:W-:Y:S01]  /*8880*/  @P1 IMAD R6, R11, 0x40, R18 ;  /* 0x000000400b061824 */ /* 0x010fe200078e0212 */
        /* <DEDUP_REMOVED lines=9> */
.L_x_810:
        /* <DEDUP_REMOVED lines=70> */
.L_x_848:
        /* <DEDUP_REMOVED lines=9> */
.L_x_813:
        /* <DEDUP_REMOVED lines=98> */
.L_x_824:
[----:B-1----:R-:W-:-:S05]  /*9430*/  IMAD.MOV.U32 R11, RZ, RZ, 0x1 ;  /* 0x00000001ff0b7424 */ /* 0x002fca00078e00ff */
[----:B------:R-:W-:-:S04]  /*9440*/  SHF.L.U32 R11, R11, 0x1f, RZ ;  /* 0x0000001f0b0b7819 */ /* 0x000fc800000006ff */
[----:B------:R-:W1:Y:S02]  /*9450*/  SYNCS.PHASECHK.TRANS64.TRYWAIT P1, [R12+URZ+0x36438], R11 ;  /* 0x0364380b0c0075a7 */ /* 0x000e64000802017f */
[----:B-1234-:R-:W-:Y:S05]  /*9460*/  @!P1 BRA `(.L_x_816) ;  /* 0x0000001800889947 */ /* 0x01efea0003800000 */
.L_x_849:
[----:B------:R-:W-:Y:S05]  /*9470*/  @P0 BRA `(.L_x_817) ;  /* 0x0000000000140947 */ /* 0x000fea0003800000 */
[----:B------:R-:W-:Y:S01]  /*9480*/  ISETP.NE.AND P1, PT, R8, RZ, PT ;  /* 0x000000ff0800720c */ /* 0x000fe20003f25270 */
[----:B------:R-:W-:-:S04]  /*9490*/  IMAD.MOV.U32 R3, RZ, RZ, 0x6100 ;  /* 0x00006100ff037424 */ /* 0x000fc800078e00ff */
[----:B------:R2:W-:Y:S08]  /*94a0*/  SYNCS.ARRIVE.TRANS64 RZ, [R12+URZ+0x36430], R3 ;  /* 0x036430030cff79a7 */ /* 0x0005f0000800003f */
[----:B------:R-:W-:Y:S05]  /*94b0*/  @!P1 BRA `(.L_x_817) ;  /* 0x0000000000049947 */ /* 0x000fea0003800000 */
[----:B------:R-:W-:Y:S01]  /*94c0*/  BPT.TRAP 0x1 ;  /* 0x000000040000795c */ /* 0x000fe20000300000 */
.L_x_817:
        /* <DEDUP_REMOVED lines=49> */
.L_x_850:
[----:B------:R-:W-:Y:S05]  /*97e0*/  @P0 BRA `(.L_x_819) ;  /* 0x0000000000140947 */ /* 0x000fea0003800000 */
[----:B------:R-:W-:Y:S01]  /*97f0*/  ISETP.NE.AND P1, PT, R8, RZ, PT ;  /* 0x000000ff0800720c */ /* 0x000fe20003f25270 */
[----:B--2---:R-:W-:-:S04]  /*9800*/  IMAD.MOV.U32 R27, RZ, RZ, 0x6100 ;  /* 0x00006100ff1b7424 */ /* 0x004fc800078e00ff */
[----:B------:R3:W-:Y:S08]  /*9810*/  SYNCS.ARRIVE.TRANS64 RZ, [R12+URZ+0x36418], R27 ;  /* 0x0364181b0cff79a7 */ /* 0x0007f0000800003f */
[----:B------:R-:W-:Y:S05]  /*9820*/  @!P1 BRA `(.L_x_819) ;  /* 0x0000000000049947 */ /* 0x000fea0003800000 */
[----:B------:R-:W-:Y:S01]  /*9830*/  BPT.TRAP 0x1 ;  /* 0x000000040000795c */ /* 0x000fe20000300000 */
.L_x_819:
        /* <DEDUP_REMOVED lines=37> */
.L_x_851:
[----:B--2---:R-:W-:Y:S01]  /*9a90*/  SHF.R.S32.HI R28, RZ, 0x1f, R26 ;  /* 0x0000001fff1c7819 */ /* 0x004fe2000001141a */
[----:B------:R-:W-:Y:S06]  /*9aa0*/  @P0 BRA `(.L_x_821) ;  /* 0x0000000000140947 */ /* 0x000fec0003800000 */
[----:B------:R-:W-:Y:S01]  /*9ab0*/  ISETP.NE.AND P1, PT, R8, RZ, PT ;  /* 0x000000ff0800720c */ /* 0x000fe20003f25270 */
[----:B------:R-:W-:-:S04]  /*9ac0*/  IMAD.MOV.U32 R29, RZ, RZ, 0x6100 ;  /* 0x00006100ff1d7424 */ /* 0x000fc800078e00ff */
[----:B------:R2:W-:Y:S08]  /*9ad0*/  SYNCS.ARRIVE.TRANS64 RZ, [R12+URZ+0x36430], R29 ;  /* 0x0364301d0cff79a7 */ /* 0x0005f0000800003f */
[----:B------:R-:W-:Y:S05]  /*9ae0*/  @!P1 BRA `(.L_x_821) ;  /* 0x0000000000049947 */ /* 0x000fea0003800000 */
[----:B------:R-:W-:Y:S01]  /*9af0*/  BPT.TRAP 0x1 ;  /* 0x000000040000795c */ /* 0x000fe20000300000 */
.L_x_821:
        /* <DEDUP_REMOVED lines=37> */
.L_x_853:
[----:B------:R-:W-:Y:S05]  /*9d50*/  @P0 BRA `(.L_x_823) ;  /* 0x0000000000140947 */ /* 0x000fea0003800000 */
[----:B------:R-:W-:Y:S01]  /*9d60*/  ISETP.NE.AND P1, PT, R8, RZ, PT ;  /* 0x000000ff0800720c */ /* 0x000fe20003f25270 */
[----:B---3--:R-:W-:-:S04]  /*9d70*/  IMAD.MOV.U32 R5, RZ, RZ, 0x6100 ;  /* 0x00006100ff057424 */ /* 0x008fc800078e00ff */
[----:B------:R4:W-:Y:S08]  /*9d80*/  SYNCS.ARRIVE.TRANS64 RZ, [R12+URZ+0x36410], R5 ;  /* 0x036410050cff79a7 */ /* 0x0009f0000800003f */
[----:B------:R-:W-:Y:S05]  /*9d90*/  @!P1 BRA `(.L_x_823) ;  /* 0x0000000000049947 */ /* 0x000fea0003800000 */
[----:B------:R-:W-:Y:S01]  /*9da0*/  BPT.TRAP 0x1 ;  /* 0x000000040000795c */ /* 0x000fe20000300000 */
.L_x_823:
        /* <DEDUP_REMOVED lines=37> */
.L_x_815:
[----:B------:R-:W-:Y:S01]  /*a000*/  ISETP.NE.AND P1, PT, R17, RZ, PT ;  /* 0x000000ff1100720c */ /* 0x000fe20003f25270 */
[----:B------:R-:W-:-:S12]  /*a010*/  IMAD.MOV.U32 R4, RZ, RZ, 0x1 ;  /* 0x00000001ff047424 */ /* 0x000fd800078e00ff */
[----:B------:R-:W-:Y:S05]  /*a020*/  @!P1 BRA `(.L_x_814) ;  /* 0x00000004006c9947 */ /* 0x000fea0003800000 */
[----:B------:R-:W3:Y:S02]  /*a030*/  SYNCS.PHASECHK.TRANS64.TRYWAIT P1, [R12+URZ+0x36438], R11 ;  /* 0x0364380b0c0075a7 */ /* 0x000ee4000802017f */
[----:B---3--:R-:W-:Y:S05]  /*a040*/  @!P1 BRA `(.L_x_825) ;  /* 0x0000000c00e49947 */ /* 0x008fea0003800000 */
.L_x_854:
[----:B------:R-:W-:Y:S05]  /*a050*/  @P0 BRA `(.L_x_826) ;  /* 0x0000000000140947 */ /* 0x000fea0003800000 */
[----:B------:R-:W-:Y:S01]  /*a060*/  ISETP.NE.AND P1, PT, R8, RZ, PT ;  /* 0x000000ff0800720c */ /* 0x000fe20003f25270 */
[----:B------:R-:W-:-:S04]  /*a070*/  IMAD.MOV.U32 R5, RZ, RZ, 0x6100 ;  /* 0x00006100ff057424 */ /* 0x000fc800078e00ff */
[----:B------:R4:W-:Y:S08]  /*a080*/  SYNCS.ARRIVE.TRANS64 RZ, [R12+URZ+0x36430], R5 ;  /* 0x036430050cff79a7 */ /* 0x0009f0000800003f */
[----:B------:R-:W-:Y:S05]  /*a090*/  @!P1 BRA `(.L_x_826) ;  /* 0x0000000000049947 */ /* 0x000fea0003800000 */
[----:B------:R-:W-:Y:S01]  /*a0a0*/  BPT.TRAP 0x1 ;  /* 0x000000040000795c */ /* 0x000fe20000300000 */
.L_x_826:
        /* <DEDUP_REMOVED lines=42> */
.L_x_855:
[----:B------:R-:W-:Y:S01]  /*a350*/  IMAD.MOV.U32 R4, RZ, RZ, RZ ;  /* 0x000000ffff047224 */ /* 0x000fe200078e00ff */
[----:B------:R-:W-:Y:S06]  /*a360*/  @P0 BRA `(.L_x_828) ;  /* 0x0000000000140947 */ /* 0x000fec0003800000 */
[----:B------:R-:W-:Y:S01]  /*a370*/  ISETP.NE.AND P1, PT, R8, RZ, PT ;  /* 0x000000ff0800720c */ /* 0x000fe20003f25270 */
[----:B----4-:R-:W-:-:S04]  /*a380*/  IMAD.MOV.U32 R5, RZ, RZ, 0x6100 ;  /* 0x00006100ff057424 */ /* 0x010fc800078e00ff */
[----:B------:R4:W-:Y:S08]  /*a390*/  SYNCS.ARRIVE.TRANS64 RZ, [R12+URZ+0x36418], R5 ;  /* 0x036418050cff79a7 */ /* 0x0009f0000800003f */
[----:B------:R-:W-:Y:S05]  /*a3a0*/  @!P1 BRA `(.L_x_828) ;  /* 0x0000000000049947 */ /* 0x000fea0003800000 */
[----:B------:R-:W-:Y:S01]  /*a3b0*/  BPT.TRAP 0x1 ;  /* 0x000000040000795c */ /* 0x000fe20000300000 */
.L_x_828:
        /* <DEDUP_REMOVED lines=34> */
.L_x_814:
[----:B------:R-:W-:-:S04]  /*a5e0*/  SHF.L.U32 R3, R4, 0x1f, RZ ;  /* 0x0000001f04037819 */ /* 0x000fc800000006ff */
[----:B------:R-:W4:Y:S02]  /*a5f0*/  SYNCS.PHASECHK.TRANS64.TRYWAIT P1, [R12+URZ+0x36438], R3 ;  /* 0x036438030c0075a7 */ /* 0x000f24000802017f */
[----:B----4-:R-:W-:Y:S05]  /*a600*/  @!P1 BRA `(.L_x_829) ;  /* 0x00000008009c9947 */ /* 0x010fea0003800000 */
.L_x_856:
[----:B------:R-:W-:Y:S05]  /*a610*/  @P0 BRA `(.L_x_830) ;  /* 0x0000000000180947 */ /* 0x000fea0003800000 */
[----:B------:R-:W5:Y:S01]  /*a620*/  S2R R2, SR_TID.X ;  /* 0x0000000000027919 */ /* 0x000f620000002100 */
[----:B----4-:R-:W-:-:S04]  /*a630*/  IMAD.MOV.U32 R3, RZ, RZ, 0x6100 ;  /* 0x00006100ff037424 */ /* 0x010fc800078e00ff */
[----:B------:R4:W-:Y:S01]  /*a640*/  SYNCS.ARRIVE.TRANS64 RZ, [R12+URZ+0x36430], R3 ;  /* 0x036430030cff79a7 */ /* 0x0009e2000800003f */
[----:B-----5:R-:W-:-:S13]  /*a650*/  LOP3.LUT P0, RZ, R2, 0x1f, RZ, 0xc0, !PT ;  /* 0x0000001f02ff7812 */ /* 0x020fda000780c0ff */
[----:B----4-:R-:W-:Y:S05]  /*a660*/  @!P0 BRA `(.L_x_830) ;  /* 0x0000000000048947 */ /* 0x010fea0003800000 */
[----:B------:R-:W-:Y:S01]  /*a670*/  BPT.TRAP 0x1 ;  /* 0x000000040000795c */ /* 0x000fe20000300000 */
.L_x_830:
        /* <DEDUP_REMOVED lines=44> */
.L_x_811:
[----:B------:R-:W-:Y:S05]  /*a940*/  BSYNC B0 ;  /* 0x0000000000007941 */ /* 0x000fea0003800000 */
.L_x_809:
[----:B------:R-:W-:-:S03]  /*a950*/  UMOV UR6, 0xffffffff ;  /* 0xffffffff00067882 */ /* 0x000fc60000000000 */
[----:B------:R-:W-:Y:S05]  /*a960*/  BRA.DIV UR6, `(.L_x_831) ;  /* 0x0000000606d87947 */ /* 0x000fea000b800000 */
[----:B------:R-:W-:-:S13]  /*a970*/  ELECT P6, URZ, PT ;  /* 0x00000000003f782f */ /* 0x000fda00038c0000 */
.L_x_859:
[----:B------:R-:W-:Y:S05]  /*a980*/  @!P6 BRA `(.L_x_682) ;  /* 0x000000000070e947 */ /* 0x000fea0003800000 */
[----:B------:R-:W-:-:S04]  /*a990*/  LOP3.LUT R16, R16, 0x2, RZ, 0xfc, !PT ;  /* 0x0000000210107812 */ /* 0x000fc800078efcff */
[----:B------:R-:W-:-:S13]  /*a9a0*/  ISETP.NE.AND P2, PT, R16, 0x3, PT ;  /* 0x000000031000780c */ /* 0x000fda0003f45270 */
[----:B------:R-:W-:Y:S05]  /*a9b0*/  @!P2 BRA `(.L_x_832) ;  /* 0x000000000004a947 */ /* 0x000fea0003800000 */
[----:B--2---:R-:W-:Y:S01]  /*a9c0*/  BPT.TRAP 0x1 ;  /* 0x000000040000795c */ /* 0x004fe20000300000 */
.L_x_832:
[----:B----4-:R-:W4:Y:S01]  /*a9d0*/  S2R R3, SR_CgaCtaId ;  /* 0x0000000000037919 */ /* 0x010f220000008800 */
        /* <DEDUP_REMOVED lines=14> */
.L_x_860:
[----:B------:R-:W5:Y:S02]  /*aac0*/  SYNCS.PHASECHK.TRANS64.TRYWAIT P0, [R5+URZ], R0 ;  /* 0x00000000050075a7 */ /* 0x000f64000800017f */
[----:B-----5:R-:W-:Y:S05]  /*aad0*/  @!P0 BRA `(.L_x_834) ;  /* 0x0000000400b08947 */ /* 0x020fea0003800000 */
.L_x_861:
[----:B------:R-:W-:Y:S05]  /*aae0*/  @!P2 BRA `(.L_x_835) ;  /* 0x000000000004a947 */ /* 0x000fea0003800000 */
[----:B--2---:R-:W-:Y:S01]  /*aaf0*/  BPT.TRAP 0x1 ;  /* 0x000000040000795c */ /* 0x004fe20000300000 */
.L_x_835:
[----:B------:R-:W-:-:S07]  /*ab00*/  SHF.L.U32 R4, R4, 0x1f, RZ ;  /* 0x0000001f04047819 */ /* 0x000fce00000006ff */
.L_x_836:
[----:B------:R1:W1:Y:S02]  /*ab10*/  SYNCS.PHASECHK.TRANS64.TRYWAIT P0, [R9+URZ+0x36438], R4 ;  /* 0x03643804090075a7 */ /* 0x000264000800017f */
[----:B-1----:R-:W-:Y:S05]  /*ab20*/  @!P0 NANOSLEEP.SYNCS 0x989680 ;  /* 0x009896800000895d */ /* 0x002fea0003900000 */
[----:B------:R-:W1:Y:S02]  /*ab30*/  @!P0 SYNCS.PHASECHK.TRANS64 P0, [R9+URZ+0x36438], R4 ;  /* 0x03643804090085a7 */ /* 0x000e64000800007f */
[----:B-1----:R-:W-:Y:S05]  /*ab40*/  @!P0 BRA `(.L_x_836) ;  /* 0xfffffffc00f08947 */ /* 0x002fea000383ffff */
.L_x_682:
[----:B--2---:R-:W-:Y:S05]  /*ab50*/  BSYNC B6 ;  /* 0x0000000000067941 */ /* 0x004fea0003800000 */
.L_x_676:
[----:B------:R-:W-:Y:S05]  /*ab60*/  EXIT ;  /* 0x000000000000794d */ /* 0x000fea0003800000 */
.L_x_692:
[----:B------:R-:W-:Y:S02]  /*ab70*/  IMAD.MOV.U32 R12, RZ, RZ, RZ ;  /* 0x000000ffff0c7224 */ /* 0x000fe400078e00ff */
[----:B------:R-:W-:Y:S02]  /*ab80*/  IMAD.MOV.U32 R11, RZ, RZ, 0x1f ;  /* 0x0000001fff0b7424 */ /* 0x000fe400078e00ff */
[----:B------:R-:W-:-:S07]  /*ab90*/  IMAD.MOV.U32 R15, RZ, RZ, -0x1 ;  /* 0xffffffffff0f7424 */ /* 0x000fce00078e00ff */
[----:B------:R-:W-:Y:S05]  /*aba0*/  WARPSYNC.COLLECTIVE R15, `(.L_x_837) ;  /* 0x000000000f087348 */ /* 0x000fea0003c00000 */
[----:B------:R1:W2:Y:S02]  /*abb0*/  SHFL.IDX P6, R14, R13, R12, R11 ;  /* 0x0000000c0d0e7389 */ /* 0x0002a400000c000b */
[----:B-12---:R-:W-:Y:S01]  /*abc0*/  ENDCOLLECTIVE ;  /* 0x000000000000791b */ /* 0x006fe20003800000 */
.L_x_837:
[----:B------:R-:W-:Y:S05]  /*abd0*/  BRA `(.L_x_838) ;  /* 0xffffff6400a07947 */ /* 0x000fea000383ffff */
.L_x_694:
[----:B--2---:R-:W-:-:S04]  /*abe0*/  IMAD.U32 R7, RZ, RZ, UR36 ;  /* 0x00000024ff077e24 */ /* 0x004fc8000f8e00ff */
[----:B------:R2:W3:Y:S03]  /*abf0*/  SYNCS.PHASECHK.TRANS64.TRYWAIT P0, [R7+URZ+0x36400], R11 ;  /* 0x0364000b070075a7 */ /* 0x0004e6000800017f */
[----:B---3--:R-:W-:Y:S05]  /*ac00*/  @!P0 NANOSLEEP.SYNCS 0x989680 ;  /* 0x009896800000895d */ /* 0x008fea0003900000 */
[----:B------:R-:W3:Y:S02]  /*ac10*/  @!P0 SYNCS.PHASECHK.TRANS64 P0, [R7+URZ+0x36400], R11 ;  /* 0x0364000b070085a7 */ /* 0x000ee4000800007f */
[----:B---3--:R-:W-:Y:S05]  /*ac20*/  @!P0 BRA `(.L_x_694) ;  /* 0xfffffffc00ec8947 */ /* 0x008fea000383ffff */
[----:B------:R-:W-:Y:S05]  /*ac30*/  BRA `(.L_x_693) ;  /* 0xffffff6400f07947 */ /* 0x000fea000383ffff */
.L_x_698:
[----:B--2---:R2:W3:Y:S02]  /*ac40*/  SYNCS.PHASECHK.TRANS64.TRYWAIT P1, [R4+URZ+0x36410], R11 ;  /* 0x0364100b040075a7 */ /* 0x0044e4000802017f */
[----:B---3--:R-:W-:Y:S05]  /*ac50*/  @!P1 NANOSLEEP.SYNCS 0x989680 ;  /* 0x009896800000995d */ /* 0x008fea0003900000 */
[----:B------:R-:W3:Y:S02]  /*ac60*/  @!P1 SYNCS.PHASECHK.TRANS64 P1, [R4+URZ+0x36410], R11 ;  /* 0x0364100b040095a7 */ /* 0x000ee4000802007f */
[----:B---3--:R-:W-:Y:S05]  /*ac70*/  @!P1 BRA `(.L_x_698) ;  /* 0xfffffffc00f09947 */ /* 0x008fea000383ffff */
[----:B------:R-:W-:Y:S05]  /*ac80*/  BRA `(.L_x_697) ;  /* 0xffffff6c00987947 */ /* 0x000fea000383ffff */
.L_x_702:
[----:B--2---:R-:W-:-:S04]  /*ac90*/  IMAD.U32 R120, RZ, RZ, UR36 ;  /* 0x00000024ff787e24 */ /* 0x004fc8000f8e00ff */
[----:B------:R2:W3:Y:S03]  /*aca0*/  SYNCS.PHASECHK.TRANS64.TRYWAIT P1, [R120+URZ+0x36430], R15 ;  /* 0x0364300f780075a7 */ /* 0x0004e6000802017f */
[----:B---3--:R-:W-:Y:S05]  /*acb0*/  @!P1 NANOSLEEP.SYNCS 0x989680 ;  /* 0x009896800000995d */ /* 0x008fea0003900000 */
[----:B------:R-:W3:Y:S02]  /*acc0*/  @!P1 SYNCS.PHASECHK.TRANS64 P1, [R120+URZ+0x36430], R15 ;  /* 0x0364300f780095a7 */ /* 0x000ee4000802007f */
[----:B---3--:R-:W-:Y:S05]  /*acd0*/  @!P1 BRA `(.L_x_702) ;  /* 0xfffffffc00ec9947 */ /* 0x008fea000383ffff */
[----:B------:R-:W-:Y:S05]  /*ace0*/  BRA `(.L_x_701) ;  /* 0xffffff7400b47947 */ /* 0x000fea000383ffff */
.L_x_762:
[----:B------:R-:W-:Y:S01]  /*acf0*/  BSSY B0, `(.L_x_839) ;  /* 0x0000005000007945 */ /* 0x000fe20003800000 */
[----:B------:R-:W-:-:S07]  /*ad00*/  IMAD.MOV.U32 R15, RZ, RZ, -0x1 ;  /* 0xffffffffff0f7424 */ /* 0x000fce00078e00ff */
[----:B------:R-:W-:Y:S05]  /*ad10*/  WARPSYNC.COLLECTIVE R15, `(.L_x_840) ;  /* 0x000000000f087348 */ /* 0x000fea0003c00000 */
[----:B------:R-:W-:Y:S01]  /*ad20*/  NOP ;  /* 0x0000000000007918 */ /* 0x000fe20000000000 */
[----:B------:R-:W-:Y:S01]  /*ad30*/  ENDCOLLECTIVE ;  /* 0x000000000000791b */ /* 0x000fe20003800000 */
.L_x_840:
[----:B------:R-:W-:Y:S05]  /*ad40*/  BSYNC B0 ;  /* 0x0000000000007941 */ /* 0x000fea0003800000 */
.L_x_839:
[----:B------:R-:W-:Y:S05]  /*ad50*/  BRA `(.L_x_841) ;  /* 0xffffffc4005c7947 */ /* 0x000fea000383ffff */
.L_x_778:
[----:B------:R-:W-:Y:S01]  /*ad60*/  BSSY B0, `(.L_x_842) ;  /* 0x0000005000007945 */ /* 0x000fe20003800000 */
[----:B------:R-:W-:-:S07]  /*ad70*/  IMAD.MOV.U32 R15, RZ, RZ, -0x1 ;  /* 0xffffffffff0f7424 */ /* 0x000fce00078e00ff */
[----:B------:R-:W-:Y:S05]  /*ad80*/  WARPSYNC.COLLECTIVE R15, `(.L_x_843) ;  /* 0x000000000f087348 */ /* 0x000fea0003c00000 */
[----:B------:R-:W-:Y:S01]  /*ad90*/  NOP ;  /* 0x0000000000007918 */ /* 0x000fe20000000000 */
[----:B------:R-:W-:Y:S01]  /*ada0*/  ENDCOLLECTIVE ;  /* 0x000000000000791b */ /* 0x000fe20003800000 */
.L_x_843:
[----:B------:R-:W-:Y:S05]  /*adb0*/  BSYNC B0 ;  /* 0x0000000000007941 */ /* 0x000fea0003800000 */
.L_x_842:
[----:B------:R-:W-:Y:S05]  /*adc0*/  BRA `(.L_x_844) ;  /* 0xffffffc800cc7947 */ /* 0x000fea000383ffff */
.L_x_795:
[----:B------:R-:W-:Y:S01]  /*add0*/  BSSY B0, `(.L_x_845) ;  /* 0x0000005000007945 */ /* 0x000fe20003800000 */
[----:B------:R-:W-:-:S07]  /*ade0*/  IMAD.MOV.U32 R15, RZ, RZ, -0x1 ;  /* 0xffffffffff0f7424 */ /* 0x000fce00078e00ff */
[----:B------:R-:W-:Y:S05]  /*adf0*/  WARPSYNC.COLLECTIVE R15, `(.L_x_846) ;  /* 0x000000000f087348 */ /* 0x000fea0003c00000 */
[----:B------:R-:W-:Y:S01]  /*ae00*/  NOP ;  /* 0x0000000000007918 */ /* 0x000fe20000000000 */
[----:B------:R-:W-:Y:S01]  /*ae10*/  ENDCOLLECTIVE ;  /* 0x000000000000791b */ /* 0x000fe20003800000 */
.L_x_846:
[----:B------:R-:W-:Y:S05]  /*ae20*/  BSYNC B0 ;  /* 0x0000000000007941 */ /* 0x000fea0003800000 */
.L_x_845:
[----:B------:R-:W-:Y:S05]  /*ae30*/  BRA `(.L_x_847) ;  /* 0xffffffd000487947 */ /* 0x000fea000383ffff */
.L_x_812:
[----:B-1----:R1:W2:Y:S02]  /*ae40*/  SYNCS.PHASECHK.TRANS64.TRYWAIT P1, [R12+URZ+0x36420], R11 ;  /* 0x0364200b0c0075a7 */ /* 0x0022a4000802017f */
[----:B--2---:R-:W-:Y:S05]  /*ae50*/  @!P1 NANOSLEEP.SYNCS 0x989680 ;  /* 0x009896800000995d */ /* 0x004fea0003900000 */
[----:B------:R-:W2:Y:S02]  /*ae60*/  @!P1 SYNCS.PHASECHK.TRANS64 P1, [R12+URZ+0x36420], R11 ;  /* 0x0364200b0c0095a7 */ /* 0x000ea4000802007f */
[----:B--2---:R-:W-:Y:S05]  /*ae70*/  @!P1 BRA `(.L_x_812) ;  /* 0xfffffffc00f09947 */ /* 0x004fea000383ffff */
[----:B------:R-:W-:Y:S05]  /*ae80*/  BRA `(.L_x_848) ;  /* 0xffffffdc00bc7947 */ /* 0x000fea000383ffff */
.L_x_816:
[----:B-1----:R1:W2:Y:S02]  /*ae90*/  SYNCS.PHASECHK.TRANS64.TRYWAIT P1, [R12+URZ+0x36438], R11 ;  /* 0x0364380b0c0075a7 */ /* 0x0022a4000802017f */
[----:B--2---:R-:W-:Y:S05]  /*aea0*/  @!P1 NANOSLEEP.SYNCS 0x989680 ;  /* 0x009896800000995d */ /* 0x004fea0003900000 */
[----:B------:R-:W2:Y:S02]  /*aeb0*/  @!P1 SYNCS.PHASECHK.TRANS64 P1, [R12+URZ+0x36438], R11 ;  /* 0x0364380b0c0095a7 */ /* 0x000ea4000802007f */
[----:B--2---:R-:W-:Y:S05]  /*aec0*/  @!P1 BRA `(.L_x_816) ;  /* 0xfffffffc00f09947 */ /* 0x004fea000383ffff */
[----:B------:R-:W-:Y:S05]  /*aed0*/  BRA `(.L_x_849) ;  /* 0xffffffe400647947 */ /* 0x000fea000383ffff */
.L_x_818:
[----:B--2---:R2:W3:Y:S02]  /*aee0*/  SYNCS.PHASECHK.TRANS64.TRYWAIT P1, [R12+URZ+0x36428], R27 ;  /* 0x0364281b0c0075a7 */ /* 0x0044e4000802017f */
[----:B---3--:R-:W-:Y:S05]  /*aef0*/  @!P1 NANOSLEEP.SYNCS 0x989680 ;  /* 0x009896800000995d */ /* 0x008fea0003900000 */
[----:B------:R-:W3:Y:S02]  /*af00*/  @!P1 SYNCS.PHASECHK.TRANS64 P1, [R12+URZ+0x36428], R27 ;  /* 0x0364281b0c0095a7 */ /* 0x000ee4000802007f */
[----:B---3--:R-:W-:Y:S05]  /*af10*/  @!P1 BRA `(.L_x_818) ;  /* 0xfffffffc00f09947 */ /* 0x008fea000383ffff */
[----:B------:R-:W-:Y:S05]  /*af20*/  BRA `(.L_x_850) ;  /* 0xffffffe8002c7947 */ /* 0x000fea000383ffff */
.L_x_820:
[----:B--2---:R2:W3:Y:S02]  /*af30*/  SYNCS.PHASECHK.TRANS64.TRYWAIT P1, [R12+URZ+0x36438], R28 ;  /* 0x0364381c0c0075a7 */ /* 0x0044e4000802017f */
[----:B---3--:R-:W-:Y:S05]  /*af40*/  @!P1 NANOSLEEP.SYNCS 0x989680 ;  /* 0x009896800000995d */ /* 0x008fea0003900000 */
[----:B------:R-:W3:Y:S02]  /*af50*/  @!P1 SYNCS.PHASECHK.TRANS64 P1, [R12+URZ+0x36438], R28 ;  /* 0x0364381c0c0095a7 */ /* 0x000ee4000802007f */
[----:B---3--:R-:W-:Y:S05]  /*af60*/  @!P1 BRA `(.L_x_820) ;  /* 0xfffffffc00f09947 */ /* 0x008fea000383ffff */
[----:B------:R-:W-:Y:S05]  /*af70*/  BRA `(.L_x_851) ;  /* 0xffffffe800c47947 */ /* 0x000fea000383ffff */
.L_x_822:
[----:B------:R-:W-:-:S07]  /*af80*/  SHF.L.U32 R5, R0, 0x1f, RZ ;  /* 0x0000001f00057819 */ /* 0x000fce00000006ff */
.L_x_852:
[----:B---3--:R3:W4:Y:S02]  /*af90*/  SYNCS.PHASECHK.TRANS64.TRYWAIT P1, [R12+URZ+0x36420], R5 ;  /* 0x036420050c0075a7 */ /* 0x008724000802017f */
[----:B----4-:R-:W-:Y:S05]  /*afa0*/  @!P1 NANOSLEEP.SYNCS 0x989680 ;  /* 0x009896800000995d */ /* 0x010fea0003900000 */
[----:B------:R-:W4:Y:S02]  /*afb0*/  @!P1 SYNCS.PHASECHK.TRANS64 P1, [R12+URZ+0x36420], R5 ;  /* 0x036420050c0095a7 */ /* 0x000f24000802007f */
[----:B----4-:R-:W-:Y:S05]  /*afc0*/  @!P1 BRA `(.L_x_852) ;  /* 0xfffffffc00f09947 */ /* 0x010fea000383ffff */
[----:B------:R-:W-:Y:S05]  /*afd0*/  BRA `(.L_x_853) ;  /* 0xffffffec005c7947 */ /* 0x000fea000383ffff */
.L_x_825:
[----:B---3--:R3:W4:Y:S02]  /*afe0*/  SYNCS.PHASECHK.TRANS64.TRYWAIT P1, [R12+URZ+0x36438], R11 ;  /* 0x0364380b0c0075a7 */ /* 0x008724000802017f */
[----:B----4-:R-:W-:Y:S05]  /*aff0*/  @!P1 NANOSLEEP.SYNCS 0x989680 ;  /* 0x009896800000995d */ /* 0x010fea0003900000 */
[----:B------:R-:W4:Y:S02]  /*b000*/  @!P1 SYNCS.PHASECHK.TRANS64 P1, [R12+URZ+0x36438], R11 ;  /* 0x0364380b0c0095a7 */ /* 0x000f24000802007f */
[----:B----4-:R-:W-:Y:S05]  /*b010*/  @!P1 BRA `(.L_x_825) ;  /* 0xfffffffc00f09947 */ /* 0x010fea000383ffff */
[----:B------:R-:W-:Y:S05]  /*b020*/  BRA `(.L_x_854) ;  /* 0xfffffff000087947 */ /* 0x000fea000383ffff */
.L_x_827:
[----:B----4-:R4:W1:Y:S02]  /*b030*/  SYNCS.PHASECHK.TRANS64.TRYWAIT P1, [R12+URZ+0x36428], R5 ;  /* 0x036428050c0075a7 */ /* 0x010864000802017f */
[----:B-1----:R-:W-:Y:S05]  /*b040*/  @!P1 NANOSLEEP.SYNCS 0x989680 ;  /* 0x009896800000995d */ /* 0x002fea0003900000 */
[----:B------:R-:W1:Y:S02]  /*b050*/  @!P1 SYNCS.PHASECHK.TRANS64 P1, [R12+URZ+0x36428], R5 ;  /* 0x036428050c0095a7 */ /* 0x000e64000802007f */
[----:B-1----:R-:W-:Y:S05]  /*b060*/  @!P1 BRA `(.L_x_827) ;  /* 0xfffffffc00f09947 */ /* 0x002fea000383ffff */
[----:B------:R-:W-:Y:S05]  /*b070*/  BRA `(.L_x_855) ;  /* 0xfffffff000b47947 */ /* 0x000fea000383ffff */
.L_x_829:
[----:B----4-:R4:W1:Y:S02]  /*b080*/  SYNCS.PHASECHK.TRANS64.TRYWAIT P1, [R12+URZ+0x36438], R3 ;  /* 0x036438030c0075a7 */ /* 0x010864000802017f */
[----:B-1----:R-:W-:Y:S05]  /*b090*/  @!P1 NANOSLEEP.SYNCS 0x989680 ;  /* 0x009896800000995d */ /* 0x002fea0003900000 */
[----:B------:R-:W1:Y:S02]  /*b0a0*/  @!P1 SYNCS.PHASECHK.TRANS64 P1, [R12+URZ+0x36438], R3 ;  /* 0x036438030c0095a7 */ /* 0x000e64000802007f */
[----:B-1----:R-:W-:Y:S05]  /*b0b0*/  @!P1 BRA `(.L_x_829) ;  /* 0xfffffffc00f09947 */ /* 0x002fea000383ffff */
[----:B------:R-:W-:Y:S05]  /*b0c0*/  BRA `(.L_x_856) ;  /* 0xfffffff400507947 */ /* 0x000fea000383ffff */
.L_x_831:
[----:B------:R-:W-:Y:S01]  /*b0d0*/  BSSY B0, `(.L_x_857) ;  /* 0x0000006000007945 */ /* 0x000fe20003800000 */
[----:B------:R-:W-:-:S07]  /*b0e0*/  IMAD.MOV.U32 R15, RZ, RZ, -0x1 ;  /* 0xffffffffff0f7424 */ /* 0x000fce00078e00ff */
[----:B-1234-:R-:W-:Y:S05]  /*b0f0*/  WARPSYNC.COLLECTIVE R15, `(.L_x_858) ;  /* 0x000000000f0c7348 */ /* 0x01efea0003c00000 */
[----:B------:R-:W-:Y:S02]  /*b100*/  ELECT P6, UR62, PT ;  /* 0x00000000003e782f */ /* 0x000fe400038c0000 */
[----:B------:R-:W-:Y:S01]  /*b110*/  MOV R14, UR62 ;  /* 0x0000003e000e7c02 */ /* 0x000fe20008000f00 */
[----:B-1234-:R-:W-:Y:S10]  /*b120*/  ENDCOLLECTIVE ;  /* 0x000000000000791b */ /* 0x01eff40003800000 */
.L_x_858:
[----:B------:R-:W-:Y:S05]  /*b130*/  BSYNC B0 ;  /* 0x0000000000007941 */ /* 0x000fea0003800000 */
.L_x_857:
[----:B------:R-:W-:Y:S05]  /*b140*/  BRA `(.L_x_859) ;  /* 0xfffffff8000c7947 */ /* 0x000fea000383ffff */
.L_x_833:
[----:B----4-:R4:W1:Y:S02]  /*b150*/  SYNCS.PHASECHK.TRANS64.TRYWAIT P0, [R7+URZ], R6 ;  /* 0x00000006070075a7 */ /* 0x010864000800017f */
[----:B-1----:R-:W-:Y:S05]  /*b160*/  @!P0 NANOSLEEP.SYNCS 0x989680 ;  /* 0x009896800000895d */ /* 0x002fea0003900000 */
[----:B------:R-:W1:Y:S02]  /*b170*/  @!P0 SYNCS.PHASECHK.TRANS64 P0, [R7+URZ], R6 ;  /* 0x00000006070085a7 */ /* 0x000e64000800007f */
[----:B-1----:R-:W-:Y:S05]  /*b180*/  @!P0 BRA `(.L_x_833) ;  /* 0xfffffffc00f08947 */ /* 0x002fea000383ffff */
[----:B------:R-:W-:Y:S05]  /*b190*/  BRA `(.L_x_860) ;  /* 0xfffffff800487947 */ /* 0x000fea000383ffff */
.L_x_834:
[----:B------:R1:W1:Y:S02]  /*b1a0*/  SYNCS.PHASECHK.TRANS64.TRYWAIT P0, [R5+URZ], R0 ;  /* 0x00000000050075a7 */ /* 0x000264000800017f */
[----:B-1----:R-:W-:Y:S05]  /*b1b0*/  @!P0 NANOSLEEP.SYNCS 0x989680 ;  /* 0x009896800000895d */ /* 0x002fea0003900000 */
[----:B------:R-:W1:Y:S02]  /*b1c0*/  @!P0 SYNCS.PHASECHK.TRANS64 P0, [R5+URZ], R0 ;  /* 0x00000000050085a7 */ /* 0x000e64000800007f */
[----:B-1----:R-:W-:Y:S05]  /*b1d0*/  @!P0 BRA `(.L_x_834) ;  /* 0xfffffffc00f08947 */ /* 0x002fea000383ffff */
[----:B------:R-:W-:Y:S05]  /*b1e0*/  BRA `(.L_x_861) ;  /* 0xfffffff8003c7947 */ /* 0x000fea000383ffff */
.L_x_862:
        /* <DEDUP_REMOVED lines=9> */
.L_x_7654:


//--------------------- .text._ZN7cutlass13device_kernelIN5flash11enable_sm90INS1_16FlashAttnBwdSm90INS1_25CollectiveMainloopBwdSm90ILi2ELi1ELi1EN4cute5tupleIJNS5_1CILi1EEES8_S8_EEENS6_IJNS7_ILi64EEENS7_ILi96EEENS7_ILi192EEEEEENS_10bfloat16_tEfNS_4arch4Sm90ELb0ELb0ELb1ELb1ELb0ELb0ELb1ELb0ELi3ELi1ELi1ELi1ELb0EEENS1_24CollectiveEpilogueBwdGQAISD_fSG_Li384ELb1ELb0EEENS1_19SingleTileSchedulerILb1ELb0ELb0ELi96EEEEEEEEEvNT_6ParamsE --------------------------
	.section	.text._ZN7cutlass13device_kernelIN5flash11enable_sm90INS1_16FlashAttnBwdSm90INS1_25CollectiveMainloopBwdSm90ILi2ELi1ELi1EN4cute5tupleIJNS5_1CILi1EEES8_S8_EEENS6_IJNS7_ILi64EEENS7_ILi96EEENS7_ILi192EEEEEENS_10bfloat16_tEfNS_4arch4Sm90ELb0ELb0ELb1ELb1ELb0ELb0ELb1ELb0ELi3ELi1ELi1ELi1ELb0EEENS1_24CollectiveEpilogueBwdGQAISD_fSG_Li384ELb1ELb0EEENS1_19SingleTileSchedulerILb1ELb0ELb0ELi96EEEEEEEEEvNT_6ParamsE,"ax",@progbits
	.align	128
.text._ZN7cutlass13device_kernelIN5flash11enable_sm90INS1_16FlashAttnBwdSm90INS1_25CollectiveMainloopBwdSm90ILi2ELi1ELi1EN4cute5tupleIJNS5_1CILi1EEES8_S8_EEENS6_IJNS7_ILi64EEENS7_ILi96EEENS7_ILi192EEEEEENS_10bfloat16_tEfNS_4arch4Sm90ELb0ELb0ELb1ELb1ELb0ELb0ELb1ELb0ELi3ELi1ELi1ELi1ELb0EEENS1_24CollectiveEpilogueBwdGQAISD_fSG_Li384ELb1ELb0EEENS1_19SingleTileSchedulerILb1ELb0ELb0ELi96EEEEEEEEEvNT_6ParamsE:
        .type           _ZN7cutlass13device_kernelIN5flash11enable_sm90INS1_16FlashAttnBwdSm90INS1_25CollectiveMainloopBwdSm90ILi2ELi1ELi1EN4cute5tupleIJNS5_1CILi1EEES8_S8_EEENS6_IJNS7_ILi64EEENS7_ILi96EEENS7_ILi192EEEEEENS_10bfloat16_tEfNS_4arch4Sm90ELb0ELb0ELb1ELb1ELb0ELb0ELb1ELb0ELi3ELi1ELi1ELi1ELb0EEENS1_24CollectiveEpilogueBwdGQAISD_fSG_Li384ELb1ELb0EEENS1_19SingleTileSchedulerILb1ELb0ELb0ELi96EEEEEEEEEvNT_6ParamsE,@function
        .size           _ZN7cutlass13device_kernelIN5flash11enable_sm90INS1_16FlashAttnBwdSm90INS1_25CollectiveMainloopBwdSm90ILi2ELi1ELi1EN4cute5tupleIJNS5_1CILi1EEES8_S8_EEENS6_IJNS7_ILi64EEENS7_ILi96EEENS7_ILi192EEEEEENS_10bfloat16_tEfNS_4arch4Sm90ELb0ELb0ELb1ELb1ELb0ELb0ELb1ELb0ELi3ELi1ELi1ELi1ELb0EEENS1_24CollectiveEpilogueBwdGQAISD_fSG_Li384ELb1ELb0EEENS1_19SingleTileSchedulerILb1ELb0ELb0ELi96EEEEEEEEEvNT_6ParamsE,(.L_x_7655 - _ZN7cutlass13device_kernelIN5flash11enable_sm90INS1_16FlashAttnBwdSm90INS1_25CollectiveMainloopBwdSm90ILi2ELi1ELi1EN4cute5tupleIJNS5_1CILi1EEES8_S8_EEENS6_IJNS7_ILi64EEENS7_ILi96EEENS7_ILi192EEEEEENS_10bfloat16_tEfNS_4arch4Sm90ELb0ELb0ELb1ELb1ELb0ELb0ELb1ELb0ELi3ELi1ELi1ELi1ELb0EEENS1_24CollectiveEpilogueBwdGQAISD_fSG_Li384ELb1ELb0EEENS1_19SingleTileSchedulerILb1ELb0ELb0ELi96EEEEEEEEEvNT_6ParamsE)
        .other          _ZN7cutlass13device_kernelIN5flash11enable_sm90INS1_16FlashAttnBwdSm90INS1_25CollectiveMainloopBwdSm90ILi2ELi1ELi1EN4cute5tupleIJNS5_1CILi1EEES8_S8_EEENS6_IJNS7_ILi64EEENS7_ILi96EEENS7_ILi192EEEEEENS_10bfloat16_tEfNS_4arch4Sm90ELb0ELb0ELb1ELb1ELb0ELb0ELb1ELb0ELi3ELi1ELi1ELi1ELb0EEENS1_24CollectiveEpilogueBwdGQAISD_fSG_Li384ELb1ELb0EEENS1_19SingleTileSchedulerILb1ELb0ELb0ELi96EEEEEEEEEvNT_6ParamsE,@"STO_CUDA_ENTRY STV_DEFAULT"
_ZN7cutlass13device_kernelIN5flash11enable_sm90INS1_16FlashAttnBwdSm90INS1_25CollectiveMainloopBwdSm90ILi2ELi1ELi1EN4cute5tupleIJNS5_1CILi1EEES8_S8_EEENS6_IJNS7_ILi64EEENS7_ILi96EEENS7_ILi192EEEEEENS_10bfloat16_tEfNS_4arch4Sm90ELb0ELb0ELb1ELb1ELb0ELb0ELb1ELb0ELi3ELi1ELi1ELi1ELb0EEENS1_24CollectiveEpilogueBwdGQAISD_fSG_Li384ELb1ELb0EEENS1_19SingleTileSchedulerILb1ELb0ELb0ELi96EEEEEEEEEvNT_6ParamsE:
        /* <DEDUP_REMOVED lines=23> */
.L_x_864:
[----:B------:R-:W-:Y:S05]  /*0170*/  BSYNC B0 ;  /* 0x0000000000007941 */ /* 0x000fea0003800000 */
.L_x_863:
        /* <DEDUP_REMOVED lines=34> */
.L_x_865:
        /* <DEDUP_REMOVED lines=20> */
.L_x_866:
        /* <DEDUP_REMOVED lines=8> */
.L_x_869:
        /* <DEDUP_REMOVED lines=21> */
.L_x_870:
        /* <DEDUP_REMOVED lines=10> */
.L_x_872:
[----:B------:R-:W2:Y:S02]  /*0750*/  LDC R0, c[0x0][0x8c4] ;  /* 0x00023100ff007b82 */ /* 0x000ea40000000800 */
.L_x_871:
        /* <DEDUP_REMOVED lines=15> */
.L_x_874:
        /* <DEDUP_REMOVED lines=10> */
.L_x_875:
        /* <DEDUP_REMOVED lines=8> */
.L_x_876:
        /* <DEDUP_REMOVED lines=9> */
.L_x_877:
        /* <DEDUP_REMOVED lines=76> */
.L_x_880:
        /* <DEDUP_REMOVED lines=15> */
.L_x_879:
        /* <DEDUP_REMOVED lines=20> */
.L_x_882:
        /* <DEDUP_REMOVED lines=15> */
.L_x_881:
        /* <DEDUP_REMOVED lines=8> */
.L_x_970:
        /* <DEDUP_REMOVED lines=26> */
.L_x_884:
        /* <DEDUP_REMOVED lines=100> */
.L_x_896:
[----:B------:R-:W-:-:S13]  /*1a40*/  ISETP.NE.AND P0, PT, R9, 0x3, PT ;  /* 0x000000030900780c */ /* 0x000fda0003f05270 */
[----:B------:R-:W-:Y:S05]  /*1a50*/  @!P0 BRA `(.L_x_886) ;  /* 0x0000000000048947 */ /* 0x000fea0003800000 */
[----:B------:R-:W-:Y:S01]  /*1a60*/  BPT.TRAP 0x1 ;  /* 0x000000040000795c */ /* 0x000fe20000300000 */
.L_x_886:
[----:B------:R-:W-:Y:S02]  /*1a70*/  LEA R4, R3, UR36, 0x3 ;  /* 0x0000002403047c11 */ /* 0x000fe4000f8e18ff */
[----:B------:R-:W-:-:S04]  /*1a80*/  SHF.L.U32 R11, R7, 0x1f, RZ ;  /* 0x0000001f070b7819 */ /* 0x000fc800000006ff */
[----:B------:R1:W2:Y:S01]  /*1a90*/  SYNCS.PHASECHK.TRANS64.TRYWAIT P1, [R4+URZ+0x36410], R11 ;  /* 0x0364100b040075a7 */ /* 0x0002a2000802017f */
[----:B------:R-:W-:Y:S05]  /*1aa0*/  @!P0 BRA `(.L_x_887) ;  /* 0x0000000000048947 */ /* 0x000fea0003800000 */
[----:B------:R-:W-:Y:S01]  /*1ab0*/  BPT.TRAP 0x1 ;  /* 0x000000040000795c */ /* 0x000fe20000300000 */
.L_x_887:
[----:B--2---:R-:W-:Y:S05]  /*1ac0*/  @P1 BRA `(.L_x_888) ;  /* 0x0000000000081947 */ /* 0x004fea0003800000 */
[----:B------:R-:W2:Y:S02]  /*1ad0*/  SYNCS.PHASECHK.TRANS64.TRYWAIT P1, [R4+URZ+0x36410], R11 ;  /* 0x0364100b040075a7 */ /* 0x000ea4000802017f */
[----:B--2---:R-:W-:Y:S05]  /*1ae0*/  @!P1 BRA `(.L_x_889) ;  /* 0x0000006800649947 */ /* 0x004fea0003800000 */
.L_x_888:
        /* <DEDUP_REMOVED lines=104> */
.L_x_890:
[----:B------:R-:W-:-:S04]  /*2170*/  SHF.L.U32 R15, R6, 0x1f, RZ ;  /* 0x0000001f060f7819 */ /* 0x000fc800000006ff */
[----:B------:R1:W1:Y:S01]  /*2180*/  SYNCS.PHASECHK.TRANS64.TRYWAIT P1, [UR36+0x36430], R15 ;  /* 0x0364300fff0075a7 */ /* 0x0002620008020164 */
[----:B------:R-:W-:Y:S05]  /*2190*/  @!P0 BRA `(.L_x_891) ;  /* 0x0000000000048947 */ /* 0x000fea0003800000 */
[----:B------:R-:W-:Y:S01]  /*21a0*/  BPT.TRAP 0x1 ;  /* 0x000000040000795c */ /* 0x000fe20000300000 */
.L_x_891:
        /* <DEDUP_REMOVED lines=33> */
.L_x_892:
        /* <DEDUP_REMOVED lines=340> */
.L_x_894:
        /* <DEDUP_REMOVED lines=60> */
.L_x_895:
        /* <DEDUP_REMOVED lines=63> */
.L_x_878:
[----:B------:R-:W-:Y:S05]  /*40b0*/  @P0 BRA `(.L_x_873) ;  /* 0x0000004000b40947 */ /* 0x000fea0003800000 */
[----:B------:R-:W3:Y:S01]  /*40c0*/  LDL.LU R120, [R1+0x8] ;  /* 0x0000080001787983 */ /* 0x000ee20000300800 */
[----:B-12---:R-:W1:Y:S01]  /*40d0*/  LDC.64 R2, c[0x0][0x878] ;  /* 0x00021e00ff027b82 */ /* 0x006e620000000a00 */
[----:B------:R-:W2:Y:S01]  /*40e0*/  S2R R0, SR_TID.X ;  /* 0x0000000000007919 */ /* 0x000ea20000002100 */
[----:B------:R-:W4:Y:S06]  /*40f0*/  S2R R6, SR_CTAID.Y ;  /* 0x0000000000067919 */ /* 0x000f2c0000002600 */
[----:B------:R-:W5:Y:S01]  /*4100*/  S2UR UR5, SR_CgaCtaId ;  /* 0x00000000000579c3 */ /* 0x000f620000008800 */
[----:B------:R-:W4:Y:S07]  /*4110*/  S2R R10, SR_CTAID.X ;  /* 0x00000000000a7919 */ /* 0x000f2e0000002500 */
[----:B------:R-:W4:Y:S01]  /*4120*/  LDC.64 R12, c[0x0][0x818] ;  /* 0x00020600ff0c7b82 */ /* 0x000f220000000a00 */
[----:B-1----:R-:W-:-:S07]  /*4130*/  ISETP.NE.U32.AND P0, PT, R2, RZ, PT ;  /* 0x000000ff0200720c */ /* 0x002fce0003f05070 */
[----:B------:R-:W1:Y:S01]  /*4140*/  LDC.64 R16, c[0x0][0x840] ;  /* 0x00021000ff107b82 */ /* 0x000e620000000a00 */
[----:B------:R-:W-:-:S07]  /*4150*/  ISETP.NE.AND.EX P0, PT, R3, RZ, PT, P0 ;  /* 0x000000ff0300720c */ /* 0x000fce0003f05300 */
[----:B------:R-:W5:Y:S08]  /*4160*/  LDC R2, c[0x0][0x850] ;  /* 0x00021400ff027b82 */ /* 0x000f700000000800 */
[----:B------:R-:W3:Y:S01]  /*4170*/  @P0 LDC.64 R4, c[0x0][0x878] ;  /* 0x00021e00ff040b82 */ /* 0x000ee20000000a00 */
[----:B------:R-:W-:-:S07]  /*4180*/  UMOV UR4, 0x400 ;  /* 0x0000040000047882 */ /* 0x000fce0000000000 */
[----:B------:R-:W1:Y:S08]  /*4190*/  LDC.64 R14, c[0x0][0x820] ;  /* 0x00020800ff0e7b82 */ /* 0x000e700000000a00 */
[----:B------:R-:W1:Y:S08]  /*41a0*/  LDC.64 R18, c[0x0][0x848] ;  /* 0x00021200ff127b82 */ /* 0x000e700000000a00 */
[----:B------:R-:W1:Y:S08]  /*41b0*/  LDC.64 R20, c[0x0][0x800] ;  /* 0x00020000ff147b82 */ /* 0x000e700000000a00 */
[----:B------:R-:W1:Y:S01]  /*41c0*/  LDC.64 R22, c[0x0][0x828] ;  /* 0x00020a00ff167b82 */ /* 0x000e620000000a00 */
[----:B---3--:R-:W-:-:S06]  /*41d0*/  @P0 IMAD.WIDE R4, R120, 0x4, R4 ;  /* 0x0000000478040825 */ /* 0x008fcc00078e0204 */
[----:B------:R-:W3:Y:S01]  /*41e0*/  @P0 LDG.E R4, desc[UR38][R4.64] ;  /* 0x0000002604040981 */ /* 0x000ee2000c1e1900 */
[----:B------:R-:W-:Y:S01]  /*41f0*/  BAR.SYNC.DEFER_BLOCKING 0x1, 0x180 ;  /* 0x0046000000007b1d */ /* 0x000fe20000010000 */
[----:B-----5:R-:W-:Y:S01]  /*4200*/  ISETP.NE.AND P1, PT, R2, 0x1, PT ;  /* 0x000000010200780c */ /* 0x020fe20003f25270 */
[----:B--2---:R-:W-:Y:S01]  /*4210*/  VIADD R2, R0, 0xffffff80 ;  /* 0xffffff8000027836 */ /* 0x004fe20000000000 */
[----:B------:R-:W-:-:S03]  /*4220*/  ULEA UR4, UR5, UR4, 0x18 ;  /* 0x0000000405047291 */ /* 0x000fc6000f8ec03f */
[----:B------:R-:W-:Y:S01]  /*4230*/  BSSY B0, `(.L_x_897) ;  /* 0x0000052000007945 */ /* 0x000fe20003800000 */
[----:B------:R-:W-:-:S04]  /*4240*/  SHF.R.S32.HI R3, RZ, 0x1f, R2 ;  /* 0x0000001fff037819 */ /* 0x000fc80000011402 */
[----:B------:R-:W-:-:S03]  /*4250*/  LEA.HI R7, R3, R2, RZ, 0x7 ;  /* 0x0000000203077211 */ /* 0x000fc600078f38ff */
[----:B------:R-:W2:Y:S01]  /*4260*/  @P1 LDC R9, c[0x0][0x854] ;  /* 0x00021500ff091b82 */ /* 0x000ea20000000800 */
[----:B------:R-:W-:Y:S02]  /*4270*/  LOP3.LUT R3, R7, 0x3fffff80, RZ, 0xc0, !PT ;  /* 0x3fffff8007037812 */ /* 0x000fe400078ec0ff */
[----:B------:R-:W-:-:S03]  /*4280*/  SHF.R.S32.HI R8, RZ, 0x7, R7 ;  /* 0x00000007ff087819 */ /* 0x000fc60000011407 */
[----:B------:R-:W-:Y:S02]  /*4290*/  IMAD.IADD R3, R2, 0x1, -R3 ;  /* 0x0000000102037824 */ /* 0x000fe400078e0a03 */
[----:B------:R-:W5:Y:S02]  /*42a0*/  @P1 LDC R11, c[0x0][0x858] ;  /* 0x00021600ff0b1b82 */ /* 0x000f640000000800 */
[----:B------:R-:W-:Y:S02]  /*42b0*/  IMAD R7, R8, 0x600, R3 ;  /* 0x0000060008077824 */ /* 0x000fe400078e0203 */
[----:B----4-:R-:W-:Y:S02]  /*42c0*/  IMAD.MOV.U32 R3, RZ, RZ, R6 ;  /* 0x000000ffff037224 */ /* 0x010fe400078e0006 */
[----:B------:R-:W-:-:S05]  /*42d0*/  IMAD.SHL.U32 R7, R7, 0x4, RZ ;  /* 0x0000000407077824 */ /* 0x000fca00078e00ff */
[----:B------:R-:W-:Y:S01]  /*42e0*/  LEA R8, R7, UR4, 0x2 ;  /* 0x0000000407087c11 */ /* 0x000fe2000f8e10ff */
[----:B------:R-:W-:-:S04]  /*42f0*/  IMAD R7, R10, 0x4800, RZ ;  /* 0x000048000a077824 */ /* 0x000fc800078e02ff */
        /* <DEDUP_REMOVED lines=17> */
[----:B-1----:R-:W1:Y:S01]  /*4410*/  FENCE.VIEW.ASYNC.S ;  /* 0x00000000000073c6 */ /* 0x002e620000000000 */
[----:B---3--:R-:W-:-:S04]  /*4420*/  @P0 IMAD R4, R120, 0x60, R4 ;  /* 0x0000006078040824 */ /* 0x008fc800078e0204 */
[----:B------:R-:W-:-:S04]  /*4430*/  @P0 IMAD.HI R5, R4, 0x2aaaaaab, RZ ;  /* 0x2aaaaaab04050827 */ /* 0x000fc800078e02ff */
[----:B--2---:R-:W-:Y:S01]  /*4440*/  @P1 IMAD.HI.U32 R4, R6, R9, RZ ;  /* 0x0000000906041227 */ /* 0x004fe200078e00ff */
[----:B------:R-:W-:-:S04]  /*4450*/  @P0 SHF.R.U32.HI R6, RZ, 0x1f, R5 ;  /* 0x0000001fff060819 */ /* 0x000fc80000011605 */
[----:B------:R-:W-:Y:S02]  /*4460*/  @P0 LEA.HI.SX32 R6, R5, R6, 0x1c ;  /* 0x0000000605060211 */ /* 0x000fe400078fe2ff */
[----:B-----5:R-:W-:-:S03]  /*4470*/  @P1 SHF.R.U32.HI R3, RZ, R11, R4 ;  /* 0x0000000bff031219 */ /* 0x020fc60000011604 */
[----:B------:R-:W-:Y:S01]  /*4480*/  @P0 IMAD R4, R6, 0x4800, RZ ;  /* 0x0000480006040824 */ /* 0x000fe200078e02ff */
[----:B------:R-:W-:-:S04]  /*4490*/  SHF.R.S32.HI R9, RZ, 0x1f, R3 ;  /* 0x0000001fff097819 */ /* 0x000fc80000011403 */
[----:B------:R-:W-:Y:S02]  /*44a0*/  @P0 SHF.R.S32.HI R5, RZ, 0x1f, R4 ;  /* 0x0000001fff050819 */ /* 0x000fe40000011404 */
[----:B------:R-:W-:Y:S01]  /*44b0*/  @!P0 CS2R R4, SRZ ;  /* 0x0000000000048805 */ /* 0x000fe2000001ff00 */
[----:B------:R-:W-:Y:S01]  /*44c0*/  IMAD R10, R9, R16, RZ ;  /* 0x00000010090a7224 */ /* 0x000fe200078e02ff */
[----:B-1----:R-:W-:Y:S04]  /*44d0*/  BAR.SYNC.DEFER_BLOCKING 0x1, 0x180 ;  /* 0x0046000000007b1d */ /* 0x002fe80000010000 */
[----:B------:R-:W-:Y:S01]  /*44e0*/  IADD3 R6, P1, R7, R4, RZ ;  /* 0x0000000407067210 */ /* 0x000fe20007f3e0ff */
[----:B------:R-:W-:Y:S01]  /*44f0*/  IMAD R4, R9, R12, RZ ;  /* 0x0000000c09047224 */ /* 0x000fe200078e02ff */
[----:B------:R-:W-:-:S02]  /*4500*/  SEL R9, R120, RZ, !P0 ;  /* 0x000000ff78097207 */ /* 0x000fc40004000000 */
[----:B------:R-:W-:Y:S01]  /*4510*/  LEA.HI.X.SX32 R7, R7, R5, 0x1, P1 ;  /* 0x0000000507077211 */ /* 0x000fe200008f0eff */
[C---:B------:R-:W-:Y:S02]  /*4520*/  IMAD R11, R3.reuse, R13, R4 ;  /* 0x0000000d030b7224 */ /* 0x040fe400078e0204 */
[C---:B------:R-:W-:Y:S02]  /*4530*/  IMAD R13, R3.reuse, R17, R10 ;  /* 0x00000011030d7224 */ /* 0x040fe400078e020a */
[----:B------:R-:W-:-:S04]  /*4540*/  IMAD.WIDE.U32 R4, R3, R12, R6 ;  /* 0x0000000c03047225 */ /* 0x000fc800078e0006 */
[----:B------:R-:W-:Y:S01]  /*4550*/  IMAD.WIDE.U32 R6, R3, R16, R6 ;  /* 0x0000001003067225 */ /* 0x000fe200078e0006 */
[----:B------:R-:W-:-:S03]  /*4560*/  SHF.R.S32.HI R3, RZ, 0x1f, R120 ;  /* 0x0000001fff037819 */ /* 0x000fc60000011478 */
[----:B------:R-:W-:Y:S01]  /*4570*/  IMAD.IADD R5, R5, 0x1, R11 ;  /* 0x0000000105057824 */ /* 0x000fe200078e020b */
[----:B------:R-:W-:Y:S01]  /*4580*/  SEL R3, R3, RZ, !P0 ;  /* 0x000000ff03037207 */ /* 0x000fe20004000000 */
[----:B------:R-:W-:Y:S01]  /*4590*/  IMAD.IADD R7, R7, 0x1, R13 ;  /* 0x0000000107077824 */ /* 0x000fe200078e020d */
[----:B------:R-:W-:Y:S01]  /*45a0*/  ISETP.NE.AND P0, PT, R2, RZ, PT ;  /* 0x000000ff0200720c */ /* 0x000fe20003f05270 */
[----:B------:R-:W-:-:S04]  /*45b0*/  IMAD.WIDE.U32 R4, R9, R14, R4 ;  /* 0x0000000e09047225 */ /* 0x000fc800078e0004 */
[C---:B------:R-:W-:Y:S01]  /*45c0*/  IMAD R10, R3.reuse, R14, RZ ;  /* 0x0000000e030a7224 */ /* 0x040fe200078e02ff */
[----:B------:R-:W-:Y:S01]  /*45d0*/  LEA R20, P1, R4, R20, 0x2 ;  /* 0x0000001404147211 */ /* 0x000fe200078210ff */
[-C--:B------:R-:W-:Y:S02]  /*45e0*/  IMAD R12, R3, R18.reuse, RZ ;  /* 0x00000012030c7224 */ /* 0x080fe400078e02ff */
[----:B------:R-:W-:-:S04]  /*45f0*/  IMAD.WIDE.U32 R6, R9, R18, R6 ;  /* 0x0000001209067225 */ /* 0x000fc800078e0006 */
[C---:B------:R-:W-:Y:S01]  /*4600*/  IMAD R3, R9.reuse, R15, R10 ;  /* 0x0000000f09037224 */ /* 0x040fe200078e020a */
[----:B------:R-:W-:Y:S01]  /*4610*/  LEA R22, P2, R6, R22, 0x2 ;  /* 0x0000001606167211 */ /* 0x000fe200078410ff */
[----:B------:R-:W-:Y:S02]  /*4620*/  IMAD R9, R9, R19, R12 ;  /* 0x0000001309097224 */ /* 0x000fe400078e020c */
[----:B------:R-:W-:Y:S02]  /*4630*/  IMAD.IADD R3, R5, 0x1, R3 ;  /* 0x0000000105037824 */ /* 0x000fe400078e0203 */
[----:B------:R-:W-:-:S03]  /*4640*/  IMAD.IADD R2, R7, 0x1, R9 ;  /* 0x0000000107027824 */ /* 0x000fc600078e0209 */
[----:B------:R-:W-:Y:S02]  /*4650*/  LEA.HI.X R3, R4, R21, R3, 0x2, P1 ;  /* 0x0000001504037211 */ /* 0x000fe400008f1403 */
[----:B------:R-:W-:Y:S01]  /*4660*/  LEA.HI.X R2, R6, R23, R2, 0x2, P2 ;  /* 0x0000001706027211 */ /* 0x000fe200010f1402 */
[----:B----4-:R-:W-:Y:S06]  /*4670*/  @P0 BRA `(.L_x_898) ;  /* 0x0000000000340947 */ /* 0x010fec0003800000 */
[----:B------:R-:W-:Y:S01]  /*4680*/  R2UR UR6, R22 ;  /* 0x00000000160672ca */ /* 0x000fe200000e0000 */
[----:B------:R-:W-:Y:S01]  /*4690*/  UMOV UR5, 0x1200 ;  /* 0x0000120000057882 */ /* 0x000fe20000000000 */
[----:B------:R-:W-:Y:S01]  /*46a0*/  R2UR UR7, R2 ;  /* 0x00000000020772ca */ /* 0x000fe200000e0000 */
[----:B------:R-:W-:Y:S01]  /*46b0*/  UMOV UR8, 0x0 ;  /* 0x0000000000087882 */ /* 0x000fe20000000000 */
[----:B------:R-:W-:Y:S01]  /*46c0*/  PLOP3.LUT P0, PT, PT, PT, PT, 0x80, 0x0 ;  /* 0x000000000000781c */ /* 0x000fe20003f0f070 */
[----:B------:R-:W-:-:S12]  /*46d0*/  UMOV UR9, 0x14f00000 ;  /* 0x14f0000000097882 */ /* 0x000fd80000000000 */
.L_x_899:
[----:B------:R-:W-:Y:S01]  /*46e0*/  @P0 ELECT P1, URZ, PT ;  /* 0x00000000003f082f */ /* 0x000fe20003820000 */
[----:B------:R1:W-:-:S12]  /*46f0*/  UBLKRED.G.S.ADD.F32.RN [UR6], [UR4], UR5, desc[UR8] ;  /* 0x00000806040073bb */ /* 0x0003d800080a1405 */
[----:B------:R-:W-:Y:S02]  /*4700*/  @P1 PLOP3.LUT P0, PT, P1, PT, PT, 0x8, 0x0 ;  /* 0x000000000000181c */ /* 0x000fe40000f0e170 */
[----:B------:R-:W-:-:S11]  /*4710*/  PLOP3.LUT P1, PT, PT, PT, PT, 0x8, 0x0 ;  /* 0x000000000000781c */ /* 0x000fd60003f2e170 */
[----:B-1----:R-:W-:Y:S05]  /*4720*/  @P0 BRA.U.ANY `(.L_x_899) ;  /* 0xfffffffd00ec0947 */ /* 0x002fea000393ffff */
[----:B------:R0:W-:Y:S01]  /*4730*/  UTMACMDFLUSH ;  /* 0x00000000000079b7 */ /* 0x0001e20000000000 */
[----:B------:R-:W-:-:S04]  /*4740*/  DEPBAR.LE SB0, 0x0 ;  /* 0x000080000000791a */ /* 0x000fc80000000000 */
.L_x_898:
[----:B------:R-:W-:Y:S05]  /*4750*/  BSYNC B0 ;  /* 0x0000000000007941 */ /* 0x000fea0003800000 */
.L_x_897:
[----:B------:R-:W-:Y:S01]  /*4760*/  BAR.SYNC.DEFER_BLOCKING 0x1, 0x180 ;  /* 0x0046000000007b1d */ /* 0x000fe20000010000 */
[----:B------:R-:W-:-:S05]  /*4770*/  ISETP.NE.AND P0, PT, R0, 0x80, PT ;  /* 0x000000800000780c */ /* 0x000fca0003f05270 */
        /* <DEDUP_REMOVED lines=26> */
.L_x_900:
        /* <DEDUP_REMOVED lines=8> */
.L_x_868:
        /* <DEDUP_REMOVED lines=20> */
.L_x_902:
        /* <DEDUP_REMOVED lines=13> */
.L_x_904:
[----:B------:R-:W-:-:S05]  /*4bb0*/  ULDC UR5, c[0x0][0x8c4] ;  /* 0x0002310000057ab9 */ /* 0x000fca0000000800 */
.L_x_903:
        /* <DEDUP_REMOVED lines=40> */
.L_x_905:
        /* <DEDUP_REMOVED lines=53> */
.L_x_927:
        /* <DEDUP_REMOVED lines=23> */
.L_x_908:
[----:B------:R-:W-:Y:S05]  /*5300*/  BSYNC B0 ;  /* 0x0000000000007941 */ /* 0x000fea0003800000 */
.L_x_907:
        /* <DEDUP_REMOVED lines=12> */
.L_x_910:
[----:B------:R-:W-:Y:S05]  /*53d0*/  BSYNC B0 ;  /* 0x0000000000007941 */ /* 0x000fea0003800000 */
.L_x_909:
        /* <DEDUP_REMOVED lines=13> */
.L_x_912:
[----:B------:R-:W-:Y:S05]  /*54b0*/  BSYNC B0 ;  /* 0x0000000000007941 */ /* 0x000fea0003800000 */
.L_x_911:
[----:B------:R-:W-:Y:S06]  /*54c0*/  BAR.ARV 0xa, 0xa0 ;  /* 0x0282800000007b1d */ /* 0x000fec0000002000 */
[----:B------:R-:W-:Y:S04]  /*54d0*/  BSSY B0, `(.L_x_913) ;  /* 0x0000003000007945 */ /* 0x000fe80003800000 */
[----:B------:R-:W-:Y:S05]  /*54e0*/  @!P0 BRA `(.L_x_914) ;  /* 0x0000000000048947 */ /* 0x000fea0003800000 */
[----:B------:R-:W-:-:S04]  /*54f0*/  DEPBAR.LE SB0, 0x1 ;  /* 0x000080400000791a */ /* 0x000fc80000000000 */
.L_x_914:
[----:B------:R-:W-:Y:S05]  /*5500*/  BSYNC B0 ;  /* 0x0000000000007941 */ /* 0x000fea0003800000 */
.L_x_913:
[----:B------:R-:W-:Y:S06]  /*5510*/  BAR.ARV 0xb, 0xa0 ;  /* 0x02c2800000007b1d */ /* 0x000fec0000002000 */
[----:B------:R-:W-:Y:S04]  /*5520*/  BSSY B0, `(.L_x_915) ;  /* 0x0000003000007945 */ /* 0x000fe80003800000 */
[----:B------:R-:W-:Y:S05]  /*5530*/  @!P0 BRA `(.L_x_916) ;  /* 0x0000000000048947 */ /* 0x000fea0003800000 */
[----:B------:R-:W-:-:S04]  /*5540*/  DEPBAR.LE SB0, 0x0 ;  /* 0x000080000000791a */ /* 0x000fc80000000000 */
.L_x_916:
[----:B------:R-:W-:Y:S05]  /*5550*/  BSYNC B0 ;  /* 0x0000000000007941 */ /* 0x000fea0003800000 */
.L_x_915:
        /* <DEDUP_REMOVED lines=13> */
.L_x_918:
[----:B------:R-:W-:Y:S05]  /*5630*/  BSYNC B0 ;  /* 0x0000000000007941 */ /* 0x000fea0003800000 */
.L_x_917:
        /* <DEDUP_REMOVED lines=12> */
.L_x_920:
[----:B------:R-:W-:Y:S05]  /*5700*/  BSYNC B0 ;  /* 0x0000000000007941 */ /* 0x000fea0003800000 */
.L_x_919:
        /* <DEDUP_REMOVED lines=13> */
.L_x_922:
[----:B------:R-:W-:Y:S05]  /*57e0*/  BSYNC B0 ;  /* 0x0000000000007941 */ /* 0x000fea0003800000 */
.L_x_921:
[----:B------:R-:W-:Y:S06]  /*57f0*/  BAR.ARV 0xa, 0xa0 ;  /* 0x0282800000007b1d */ /* 0x000fec0000002000 */
[----:B------:R-:W-:Y:S04]  /*5800*/  BSSY B0, `(.L_x_923) ;  /* 0x0000003000007945 */ /* 0x000fe80003800000 */
[----:B------:R-:W-:Y:S05]  /*5810*/  @!P0 BRA `(.L_x_924) ;  /* 0x0000000000048947 */ /* 0x000fea0003800000 */
[----:B------:R-:W-:-:S04]  /*5820*/  DEPBAR.LE SB0, 0x1 ;  /* 0x000080400000791a */ /* 0x000fc80000000000 */
.L_x_924:
[----:B------:R-:W-:Y:S05]  /*5830*/  BSYNC B0 ;  /* 0x0000000000007941 */ /* 0x000fea0003800000 */
.L_x_923:
[----:B------:R-:W-:Y:S01]  /*5840*/  VIADD R0, R0, 0xfffffffe ;  /* 0xfffffffe00007836 */ /* 0x000fe20000000000 */
[----:B------:R-:W-:Y:S06]  /*5850*/  BAR.ARV 0xb, 0xa0 ;  /* 0x02c2800000007b1d */ /* 0x000fec0000002000 */
[----:B------:R-:W-:Y:S01]  /*5860*/  BSSY B0, `(.L_x_925) ;  /* 0x0000004000007945 */ /* 0x000fe20003800000 */
[----:B------:R-:W-:-:S03]  /*5870*/  ISETP.NE.AND P1, PT, R0, RZ, PT ;  /* 0x000000ff0000720c */ /* 0x000fc60003f25270 */
[----:B------:R-:W-:Y:S10]  /*5880*/  @!P0 BRA `(.L_x_926) ;  /* 0x0000000000048947 */ /* 0x000ff40003800000 */
[----:B------:R-:W-:-:S04]  /*5890*/  DEPBAR.LE SB0, 0x0 ;  /* 0x000080000000791a */ /* 0x000fc80000000000 */
.L_x_926:
[----:B------:R-:W-:Y:S05]  /*58a0*/  BSYNC B0 ;  /* 0x0000000000007941 */ /* 0x000fea0003800000 */
.L_x_925:
[----:B------:R-:W-:Y:S06]  /*58b0*/  BAR.ARV 0xc, 0xa0 ;  /* 0x0302800000007b1d */ /* 0x000fec0000002000 */
[----:B------:R-:W-:Y:S02]  /*58c0*/  UIADD3 UR5, UR5, 0x2, URZ ;  /* 0x0000000205057890 */ /* 0x000fe4000fffe03f */
[----:B------:R-:W-:Y:S01]  /*58d0*/  UIADD3 UR4, UR4, 0x1, URZ ;  /* 0x0000000104047890 */ /* 0x000fe2000fffe03f */
[----:B------:R-:W-:Y:S11]  /*58e0*/  @P1 BRA `(.L_x_927) ;  /* 0xfffffff800281947 */ /* 0x000ff6000383ffff */
[----:B------:R-:W-:-:S12]  /*58f0*/  UIADD3 UR6, UR20, 0x6000, URZ ;  /* 0x0000600014067890 */ /* 0x000fd8000fffe03f */
.L_x_906:
        /* <DEDUP_REMOVED lines=19> */
.L_x_929:
[----:B------:R-:W-:Y:S05]  /*5a30*/  BSYNC B0 ;  /* 0x0000000000007941 */ /* 0x000fea0003800000 */
.L_x_928:
        /* <DEDUP_REMOVED lines=18> */
.L_x_931:
[----:B------:R-:W-:Y:S05]  /*5b60*/  BSYNC B0 ;  /* 0x0000000000007941 */ /* 0x000fea0003800000 */
.L_x_930:
        /* <DEDUP_REMOVED lines=19> */
.L_x_933:
[----:B------:R-:W-:Y:S05]  /*5ca0*/  BSYNC B0 ;  /* 0x0000000000007941 */ /* 0x000fea0003800000 */
.L_x_932:
[----:B------:R-:W-:Y:S06]  /*5cb0*/  BAR.ARV 0xa, 0xa0 ;  /* 0x0282800000007b1d */ /* 0x000fec0000002000 */
[----:B------:R-:W-:Y:S04]  /*5cc0*/  BSSY B0, `(.L_x_934) ;  /* 0x0000003000007945 */ /* 0x000fe80003800000 */
[----:B------:R-:W-:Y:S05]  /*5cd0*/  @!P0 BRA `(.L_x_935) ;  /* 0x0000000000048947 */ /* 0x000fea0003800000 */
[----:B------:R-:W-:-:S04]  /*5ce0*/  DEPBAR.LE SB0, 0x1 ;  /* 0x000080400000791a */ /* 0x000fc80000000000 */
.L_x_935:
[----:B------:R-:W-:Y:S05]  /*5cf0*/  BSYNC B0 ;  /* 0x0000000000007941 */ /* 0x000fea0003800000 */
.L_x_934:
[----:B------:R-:W-:Y:S06]  /*5d00*/  BAR.ARV 0xb, 0xa0 ;  /* 0x02c2800000007b1d */ /* 0x000fec0000002000 */
[----:B------:R-:W-:Y:S04]  /*5d10*/  BSSY B0, `(.L_x_936) ;  /* 0x0000003000007945 */ /* 0x000fe80003800000 */
[----:B------:R-:W-:Y:S05]  /*5d20*/  @!P0 BRA `(.L_x_937) ;  /* 0x0000000000048947 */ /* 0x000fea0003800000 */
[----:B------:R-:W-:-:S04]  /*5d30*/  DEPBAR.LE SB0, 0x0 ;  /* 0x000080000000791a */ /* 0x000fc80000000000 */
.L_x_937:
[----:B------:R-:W-:Y:S05]  /*5d40*/  BSYNC B0 ;  /* 0x0000000000007941 */ /* 0x000fea0003800000 */
.L_x_936:
[----:B------:R-:W-:Y:S06]  /*5d50*/  BAR.ARV 0xc, 0xa0 ;  /* 0x0302800000007b1d */ /* 0x000fec0000002000 */
[----:B------:R-:W-:Y:S05]  /*5d60*/  BRA `(.L_x_873) ;  /* 0x0000002400887947 */ /* 0x000fea0003800000 */
.L_x_901:
        /* <DEDUP_REMOVED lines=10> */
.L_x_938:
        /* <DEDUP_REMOVED lines=10> */
.L_x_940:
[----:B------:R-:W3:Y:S02]  /*5eb0*/  LDC R0, c[0x0][0x8c4] ;  /* 0x00023100ff007b82 */ /* 0x000ee40000000800 */
.L_x_939:
        /* <DEDUP_REMOVED lines=42> */
.L_x_942:
        /* <DEDUP_REMOVED lines=70> */
.L_x_971:
        /* <DEDUP_REMOVED lines=9> */
.L_x_945:
        /* <DEDUP_REMOVED lines=98> */
.L_x_956:
[----:B-1----:R-:W-:-:S05]  /*6c70*/  IMAD.MOV.U32 R11, RZ, RZ, 0x1 ;  /* 0x00000001ff0b7424 */ /* 0x002fca00078e00ff */
[----:B------:R-:W-:-:S04]  /*6c80*/  SHF.L.U32 R11, R11, 0x1f, RZ ;  /* 0x0000001f0b0b7819 */ /* 0x000fc800000006ff */
[----:B------:R-:W1:Y:S02]  /*6c90*/  SYNCS.PHASECHK.TRANS64.TRYWAIT P1, [R12+URZ+0x36438], R11 ;  /* 0x0364380b0c0075a7 */ /* 0x000e64000802017f */
[----:B-1234-:R-:W-:Y:S05]  /*6ca0*/  @!P1 BRA `(.L_x_948) ;  /* 0x0000001800349947 */ /* 0x01efea0003800000 */
.L_x_972:
[----:B------:R-:W-:Y:S05]  /*6cb0*/  @P0 BRA `(.L_x_949) ;  /* 0x0000000000140947 */ /* 0x000fea0003800000 */
[----:B------:R-:W-:Y:S01]  /*6cc0*/  ISETP.NE.AND P1, PT, R8, RZ, PT ;  /* 0x000000ff0800720c */ /* 0x000fe20003f25270 */
[----:B------:R-:W-:-:S04]  /*6cd0*/  IMAD.MOV.U32 R3, RZ, RZ, 0x6100 ;  /* 0x00006100ff037424 */ /* 0x000fc800078e00ff */
[----:B------:R2:W-:Y:S08]  /*6ce0*/  SYNCS.ARRIVE.TRANS64 RZ, [R12+URZ+0x36430], R3 ;  /* 0x036430030cff79a7 */ /* 0x0005f0000800003f */
[----:B------:R-:W-:Y:S05]  /*6cf0*/  @!P1 BRA `(.L_x_949) ;  /* 0x0000000000049947 */ /* 0x000fea0003800000 */
[----:B------:R-:W-:Y:S01]  /*6d00*/  BPT.TRAP 0x1 ;  /* 0x000000040000795c */ /* 0x000fe20000300000 */
.L_x_949:
        /* <DEDUP_REMOVED lines=49> */
.L_x_973:
[----:B------:R-:W-:Y:S05]  /*7020*/  @P0 BRA `(.L_x_951) ;  /* 0x0000000000140947 */ /* 0x000fea0003800000 */
[----:B------:R-:W-:Y:S01]  /*7030*/  ISETP.NE.AND P1, PT, R8, RZ, PT ;  /* 0x000000ff0800720c */ /* 0x000fe20003f25270 */
[----:B--2---:R-:W-:-:S04]  /*7040*/  IMAD.MOV.U32 R27, RZ, RZ, 0x6100 ;  /* 0x00006100ff1b7424 */ /* 0x004fc800078e00ff */
[----:B------:R3:W-:Y:S08]  /*7050*/  SYNCS.ARRIVE.TRANS64 RZ, [R12+URZ+0x36418], R27 ;  /* 0x0364181b0cff79a7 */ /* 0x0007f0000800003f */
[----:B------:R-:W-:Y:S05]  /*7060*/  @!P1 BRA `(.L_x_951) ;  /* 0x0000000000049947 */ /* 0x000fea0003800000 */
[----:B------:R-:W-:Y:S01]  /*7070*/  BPT.TRAP 0x1 ;  /* 0x000000040000795c */ /* 0x000fe20000300000 */
.L_x_951:
        /* <DEDUP_REMOVED lines=37> */
.L_x_974:
[----:B--2---:R-:W-:Y:S01]  /*72d0*/  SHF.R.S32.HI R28, RZ, 0x1f, R26 ;  /* 0x0000001fff1c7819 */ /* 0x004fe2000001141a */
[----:B------:R-:W-:Y:S06]  /*72e0*/  @P0 BRA `(.L_x_953) ;  /* 0x0000000000140947 */ /* 0x000fec0003800000 */
[----:B------:R-:W-:Y:S01]  /*72f0*/  ISETP.NE.AND P1, PT, R8, RZ, PT ;  /* 0x000000ff0800720c */ /* 0x000fe20003f25270 */
[----:B------:R-:W-:-:S04]  /*7300*/  IMAD.MOV.U32 R29, RZ, RZ, 0x6100 ;  /* 0x00006100ff1d7424 */ /* 0x000fc800078e00ff */
[----:B------:R2:W-:Y:S08]  /*7310*/  SYNCS.ARRIVE.TRANS64 RZ, [R12+URZ+0x36430], R29 ;  /* 0x0364301d0cff79a7 */ /* 0x0005f0000800003f */
[----:B------:R-:W-:Y:S05]  /*7320*/  @!P1 BRA `(.L_x_953) ;  /* 0x0000000000049947 */ /* 0x000fea0003800000 */
[----:B------:R-:W-:Y:S01]  /*7330*/  BPT.TRAP 0x1 ;  /* 0x000000040000795c */ /* 0x000fe20000300000 */
.L_x_953:
        /* <DEDUP_REMOVED lines=37> */
.L_x_976:
[----:B------:R-:W-:Y:S05]  /*7590*/  @P0 BRA `(.L_x_955) ;  /* 0x0000000000140947 */ /* 0x000fea0003800000 */
[----:B------:R-:W-:Y:S01]  /*75a0*/  ISETP.NE.AND P1, PT, R8, RZ, PT ;  /* 0x000000ff0800720c */ /* 0x000fe20003f25270 */
[----:B---3--:R-:W-:-:S04]  /*75b0*/  IMAD.MOV.U32 R5, RZ, RZ, 0x6100 ;  /* 0x00006100ff057424 */ /* 0x008fc800078e00ff */
[----:B------:R4:W-:Y:S08]  /*75c0*/  SYNCS.ARRIVE.TRANS64 RZ, [R12+URZ+0x36410], R5 ;  /* 0x036410050cff79a7 */ /* 0x0009f0000800003f */
[----:B------:R-:W-:Y:S05]  /*75d0*/  @!P1 BRA `(.L_x_955) ;  /* 0x0000000000049947 */ /* 0x000fea0003800000 */
[----:B------:R-:W-:Y:S01]  /*75e0*/  BPT.TRAP 0x1 ;  /* 0x000000040000795c */ /* 0x000fe20000300000 */
.L_x_955:
        /* <DEDUP_REMOVED lines=37> */
.L_x_947:
[----:B------:R-:W-:Y:S01]  /*7840*/  ISETP.NE.AND P1, PT, R17, RZ, PT ;  /* 0x000000ff1100720c */ /* 0x000fe20003f25270 */
[----:B------:R-:W-:-:S12]  /*7850*/  IMAD.MOV.U32 R4, RZ, RZ, 0x1 ;  /* 0x00000001ff047424 */ /* 0x000fd800078e00ff */
[----:B------:R-:W-:Y:S05]  /*7860*/  @!P1 BRA `(.L_x_946) ;  /* 0x00000004006c9947 */ /* 0x000fea0003800000 */
[----:B------:R-:W3:Y:S02]  /*7870*/  SYNCS.PHASECHK.TRANS64.TRYWAIT P1, [R12+URZ+0x36438], R11 ;  /* 0x0364380b0c0075a7 */ /* 0x000ee4000802017f */
[----:B---3--:R-:W-:Y:S05]  /*7880*/  @!P1 BRA `(.L_x_957) ;  /* 0x0000000c00909947 */ /* 0x008fea0003800000 */
.L_x_977:
[----:B------:R-:W-:Y:S05]  /*7890*/  @P0 BRA `(.L_x_958) ;  /* 0x0000000000140947 */ /* 0x000fea0003800000 */
[----:B------:R-:W-:Y:S01]  /*78a0*/  ISETP.NE.AND P1, PT, R8, RZ, PT ;  /* 0x000000ff0800720c */ /* 0x000fe20003f25270 */
[----:B------:R-:W-:-:S04]  /*78b0*/  IMAD.MOV.U32 R5, RZ, RZ, 0x6100 ;  /* 0x00006100ff057424 */ /* 0x000fc800078e00ff */
[----:B------:R4:W-:Y:S08]  /*78c0*/  SYNCS.ARRIVE.TRANS64 RZ, [R12+URZ+0x36430], R5 ;  /* 0x036430050cff79a7 */ /* 0x0009f0000800003f */
[----:B------:R-:W-:Y:S05]  /*78d0*/  @!P1 BRA `(.L_x_958) ;  /* 0x0000000000049947 */ /* 0x000fea0003800000 */
[----:B------:R-:W-:Y:S01]  /*78e0*/  BPT.TRAP 0x1 ;  /* 0x000000040000795c */ /* 0x000fe20000300000 */
.L_x_958:
        /* <DEDUP_REMOVED lines=42> */
.L_x_978:
[----:B------:R-:W-:Y:S01]  /*7b90*/  IMAD.MOV.U32 R4, RZ, RZ, RZ ;  /* 0x000000ffff047224 */ /* 0x000fe200078e00ff */
[----:B------:R-:W-:Y:S06]  /*7ba0*/  @P0 BRA `(.L_x_960) ;  /* 0x0000000000140947 */ /* 0x000fec0003800000 */
[----:B------:R-:W-:Y:S01]  /*7bb0*/  ISETP.NE.AND P1, PT, R8, RZ, PT ;  /* 0x000000ff0800720c */ /* 0x000fe20003f25270 */
[----:B----4-:R-:W-:-:S04]  /*7bc0*/  IMAD.MOV.U32 R5, RZ, RZ, 0x6100 ;  /* 0x00006100ff057424 */ /* 0x010fc800078e00ff */
[----:B------:R4:W-:Y:S08]  /*7bd0*/  SYNCS.ARRIVE.TRANS64 RZ, [R12+URZ+0x36418], R5 ;  /* 0x036418050cff79a7 */ /* 0x0009f0000800003f */
[----:B------:R-:W-:Y:S05]  /*7be0*/  @!P1 BRA `(.L_x_960) ;  /* 0x0000000000049947 */ /* 0x000fea0003800000 */
[----:B------:R-:W-:Y:S01]  /*7bf0*/  BPT.TRAP 0x1 ;  /* 0x000000040000795c */ /* 0x000fe20000300000 */
.L_x_960:
        /* <DEDUP_REMOVED lines=34> */
.L_x_946:
[----:B------:R-:W-:-:S04]  /*7e20*/  SHF.L.U32 R3, R4, 0x1f, RZ ;  /* 0x0000001f04037819 */ /* 0x000fc800000006ff */
[----:B------:R-:W4:Y:S02]  /*7e30*/  SYNCS.PHASECHK.TRANS64.TRYWAIT P1, [R12+URZ+0x36438], R3 ;  /* 0x036438030c0075a7 */ /* 0x000f24000802017f */
[----:B----4-:R-:W-:Y:S05]  /*7e40*/  @!P1 BRA `(.L_x_961) ;  /* 0x0000000800489947 */ /* 0x010fea0003800000 */
.L_x_979:
[----:B------:R-:W-:Y:S05]  /*7e50*/  @P0 BRA `(.L_x_962) ;  /* 0x0000000000180947 */ /* 0x000fea0003800000 */
[----:B------:R-:W5:Y:S01]  /*7e60*/  S2R R2, SR_TID.X ;  /* 0x0000000000027919 */ /* 0x000f620000002100 */
[----:B----4-:R-:W-:-:S04]  /*7e70*/  IMAD.MOV.U32 R3, RZ, RZ, 0x6100 ;  /* 0x00006100ff037424 */ /* 0x010fc800078e00ff */
[----:B------:R4:W-:Y:S01]  /*7e80*/  SYNCS.ARRIVE.TRANS64 RZ, [R12+URZ+0x36430], R3 ;  /* 0x036430030cff79a7 */ /* 0x0009e2000800003f */
[----:B-----5:R-:W-:-:S13]  /*7e90*/  LOP3.LUT P0, RZ, R2, 0x1f, RZ, 0xc0, !PT ;  /* 0x0000001f02ff7812 */ /* 0x020fda000780c0ff */
[----:B----4-:R-:W-:Y:S05]  /*7ea0*/  @!P0 BRA `(.L_x_962) ;  /* 0x0000000000048947 */ /* 0x010fea0003800000 */
[----:B------:R-:W-:Y:S01]  /*7eb0*/  BPT.TRAP 0x1 ;  /* 0x000000040000795c */ /* 0x000fe20000300000 */
.L_x_962:
        /* <DEDUP_REMOVED lines=44> */
.L_x_943:
[----:B------:R-:W-:Y:S05]  /*8180*/  BSYNC B0 ;  /* 0x0000000000007941 */ /* 0x000fea0003800000 */
.L_x_941:
[----:B------:R-:W-:-:S03]  /*8190*/  UMOV UR6, 0xffffffff ;  /* 0xffffffff00067882 */ /* 0x000fc60000000000 */
[----:B------:R-:W-:Y:S05]  /*81a0*/  BRA.DIV UR6, `(.L_x_963) ;  /* 0x0000000606847947 */ /* 0x000fea000b800000 */
[----:B------:R-:W-:-:S13]  /*81b0*/  ELECT P6, URZ, PT ;  /* 0x00000000003f782f */ /* 0x000fda00038c0000 */
.L_x_982:
[----:B------:R-:W-:Y:S05]  /*81c0*/  @!P6 BRA `(.L_x_873) ;  /* 0x000000000070e947 */ /* 0x000fea0003800000 */
[----:B------:R-:W-:-:S04]  /*81d0*/  LOP3.LUT R16, R16, 0x2, RZ, 0xfc, !PT ;  /* 0x0000000210107812 */ /* 0x000fc800078efcff */
[----:B------:R-:W-:-:S13]  /*81e0*/  ISETP.NE.AND P2, PT, R16, 0x3, PT ;  /* 0x000000031000780c */ /* 0x000fda0003f45270 */
[----:B------:R-:W-:Y:S05]  /*81f0*/  @!P2 BRA `(.L_x_964) ;  /* 0x000000000004a947 */ /* 0x000fea0003800000 */
[----:B--2---:R-:W-:Y:S01]  /*8200*/  BPT.TRAP 0x1 ;  /* 0x000000040000795c */ /* 0x004fe20000300000 */
.L_x_964:
        /* <DEDUP_REMOVED lines=15> */
.L_x_983:
[----:B------:R-:W5:Y:S02]  /*8300*/  SYNCS.PHASECHK.TRANS64.TRYWAIT P0, [R5+URZ], R0 ;  /* 0x00000000050075a7 */ /* 0x000f64000800017f */
[----:B-----5:R-:W-:Y:S05]  /*8310*/  @!P0 BRA `(.L_x_966) ;  /* 0x00000004005c8947 */ /* 0x020fea0003800000 */
.L_x_984:
[----:B------:R-:W-:Y:S05]  /*8320*/  @!P2 BRA `(.L_x_967) ;  /* 0x000000000004a947 */ /* 0x000fea0003800000 */
[----:B--2---:R-:W-:Y:S01]  /*8330*/  BPT.TRAP 0x1 ;  /* 0x000000040000795c */ /* 0x004fe20000300000 */
.L_x_967:
[----:B------:R-:W-:-:S07]  /*8340*/  SHF.L.U32 R4, R4, 0x1f, RZ ;  /* 0x0000001f04047819 */ /* 0x000fce00000006ff */
.L_x_968:
[----:B------:R1:W1:Y:S02]  /*8350*/  SYNCS.PHASECHK.TRANS64.TRYWAIT P0, [R9+URZ+0x36438], R4 ;  /* 0x03643804090075a7 */ /* 0x000264000800017f */
[----:B-1----:R-:W-:Y:S05]  /*8360*/  @!P0 NANOSLEEP.SYNCS 0x989680 ;  /* 0x009896800000895d */ /* 0x002fea0003900000 */
[----:B------:R-:W1:Y:S02]  /*8370*/  @!P0 SYNCS.PHASECHK.TRANS64 P0, [R9+URZ+0x36438], R4 ;  /* 0x03643804090085a7 */ /* 0x000e64000800007f */
[----:B-1----:R-:W-:Y:S05]  /*8380*/  @!P0 BRA `(.L_x_968) ;  /* 0xfffffffc00f08947 */ /* 0x002fea000383ffff */
.L_x_873:
[----:B--2---:R-:W-:Y:S05]  /*8390*/  BSYNC B6 ;  /* 0x0000000000067941 */ /* 0x004fea0003800000 */
.L_x_867:
[----:B------:R-:W-:Y:S05]  /*83a0*/  EXIT ;  /* 0x000000000000794d */ /* 0x000fea0003800000 */
.L_x_883:
[----:B------:R-:W-:Y:S02]  /*83b0*/  IMAD.MOV.U32 R12, RZ, RZ, RZ ;  /* 0x000000ffff0c7224 */ /* 0x000fe400078e00ff */
[----:B------:R-:W-:Y:S02]  /*83c0*/  IMAD.MOV.U32 R11, RZ, RZ, 0x1f ;  /* 0x0000001fff0b7424 */ /* 0x000fe400078e00ff */
[----:B------:R-:W-:-:S07]  /*83d0*/  IMAD.MOV.U32 R15, RZ, RZ, -0x1 ;  /* 0xffffffffff0f7424 */ /* 0x000fce00078e00ff */
[----:B------:R-:W-:Y:S05]  /*83e0*/  WARPSYNC.COLLECTIVE R15, `(.L_x_969) ;  /* 0x000000000f087348 */ /* 0x000fea0003c00000 */
[----:B------:R1:W2:Y:S02]  /*83f0*/  SHFL.IDX P6, R14, R13, R12, R11 ;  /* 0x0000000c0d0e7389 */ /* 0x0002a400000c000b */
[----:B-12---:R-:W-:Y:S01]  /*8400*/  ENDCOLLECTIVE ;  /* 0x000000000000791b */ /* 0x006fe20003800000 */
.L_x_969:
[----:B------:R-:W-:Y:S05]  /*8410*/  BRA `(.L_x_970) ;  /* 0xffffff8c00907947 */ /* 0x000fea000383ffff */
.L_x_885:
[----:B--2---:R-:W-:-:S04]  /*8420*/  IMAD.U32 R7, RZ, RZ, UR36 ;  /* 0x00000024ff077e24 */ /* 0x004fc8000f8e00ff */
[----:B------:R2:W3:Y:S03]  /*8430*/  SYNCS.PHASECHK.TRANS64.TRYWAIT P0, [R7+URZ+0x36400], R11 ;  /* 0x0364000b070075a7 */ /* 0x0004e6000800017f */
[----:B---3--:R-:W-:Y:S05]  /*8440*/  @!P0 NANOSLEEP.SYNCS 0x989680 ;  /* 0x009896800000895d */ /* 0x008fea0003900000 */
[----:B------:R-:W3:Y:S02]  /*8450*/  @!P0 SYNCS.PHASECHK.TRANS64 P0, [R7+URZ+0x36400], R11 ;  /* 0x0364000b070085a7 */ /* 0x000ee4000800007f */
[----:B---3--:R-:W-:Y:S05]  /*8460*/  @!P0 BRA `(.L_x_885) ;  /* 0xfffffffc00ec8947 */ /* 0x008fea000383ffff */
[----:B------:R-:W-:Y:S05]  /*8470*/  BRA `(.L_x_884) ;  /* 0xffffff8c00e07947 */ /* 0x000fea000383ffff */
.L_x_889:
[----:B--2---:R2:W3:Y:S02]  /*8480*/  SYNCS.PHASECHK.TRANS64.TRYWAIT P1, [R4+URZ+0x36410], R11 ;  /* 0x0364100b040075a7 */ /* 0x0044e4000802017f */
[----:B---3--:R-:W-:Y:S05]  /*8490*/  @!P1 NANOSLEEP.SYNCS 0x989680 ;  /* 0x009896800000995d */ /* 0x008fea0003900000 */
[----:B------:R-:W3:Y:S02]  /*84a0*/  @!P1 SYNCS.PHASECHK.TRANS64 P1, [R4+URZ+0x36410], R11 ;  /* 0x0364100b040095a7 */ /* 0x000ee4000802007f */
[----:B---3--:R-:W-:Y:S05]  /*84b0*/  @!P1 BRA `(.L_x_889) ;  /* 0xfffffffc00f09947 */ /* 0x008fea000383ffff */
[----:B------:R-:W-:Y:S05]  /*84c0*/  BRA `(.L_x_888) ;  /* 0xffffff9400887947 */ /* 0x000fea000383ffff */
.L_x_893:
[----:B--2---:R-:W-:-:S04]  /*84d0*/  IMAD.U32 R120, RZ, RZ, UR36 ;  /* 0x00000024ff787e24 */ /* 0x004fc8000f8e00ff */
[----:B------:R2:W3:Y:S03]  /*84e0*/  SYNCS.PHASECHK.TRANS64.TRYWAIT P1, [R120+URZ+0x36430], R15 ;  /* 0x0364300f780075a7 */ /* 0x0004e6000802017f */
[----:B---3--:R-:W-:Y:S05]  /*84f0*/  @!P1 NANOSLEEP.SYNCS 0x989680 ;  /* 0x009896800000995d */ /* 0x008fea0003900000 */
[----:B------:R-:W3:Y:S02]  /*8500*/  @!P1 SYNCS.PHASECHK.TRANS64 P1, [R120+URZ+0x36430], R15 ;  /* 0x0364300f780095a7 */ /* 0x000ee4000802007f */
[----:B---3--:R-:W-:Y:S05]  /*8510*/  @!P1 BRA `(.L_x_893) ;  /* 0xfffffffc00ec9947 */ /* 0x008fea000383ffff */
[----:B------:R-:W-:Y:S05]  /*8520*/  BRA `(.L_x_892) ;  /* 0xffffff9c00a47947 */ /* 0x000fea000383ffff */
.L_x_944:
[----:B-1----:R1:W2:Y:S02]  /*8530*/  SYNCS.PHASECHK.TRANS64.TRYWAIT P1, [R12+URZ+0x36420], R11 ;  /* 0x0364200b0c0075a7 */ /* 0x0022a4000802017f */
[----:B--2---:R-:W-:Y:S05]  /*8540*/  @!P1 NANOSLEEP.SYNCS 0x989680 ;  /* 0x009896800000995d */ /* 0x004fea0003900000 */
[----:B------:R-:W2:Y:S02]  /*8550*/  @!P1 SYNCS.PHASECHK.TRANS64 P1, [R12+URZ+0x36420], R11 ;  /* 0x0364200b0c0095a7 */ /* 0x000ea4000802007f */
[----:B--2---:R-:W-:Y:S05]  /*8560*/  @!P1 BRA `(.L_x_944) ;  /* 0xfffffffc00f09947 */ /* 0x004fea000383ffff */
[----:B------:R-:W-:Y:S05]  /*8570*/  BRA `(.L_x_971) ;  /* 0xffffffe000107947 */ /* 0x000fea000383ffff */
.L_x_948:
[----:B-1----:R1:W2:Y:S02]  /*8580*/  SYNCS.PHASECHK.TRANS64.TRYWAIT P1, [R12+URZ+0x36438], R11 ;  /* 0x0364380b0c0075a7 */ /* 0x0022a4000802017f */
[----:B--2---:R-:W-:Y:S05]  /*8590*/  @!P1 NANOSLEEP.SYNCS 0x989680 ;  /* 0x009896800000995d */ /* 0x004fea0003900000 */
[----:B------:R-:W2:Y:S02]  /*85a0*/  @!P1 SYNCS.PHASECHK.TRANS64 P1, [R12+URZ+0x36438], R11 ;  /* 0x0364380b0c0095a7 */ /* 0x000ea4000802007f */
[----:B--2---:R-:W-:Y:S05]  /*85b0*/  @!P1 BRA `(.L_x_948) ;  /* 0xfffffffc00f09947 */ /* 0x004fea000383ffff */
[----:B------:R-:W-:Y:S05]  /*85c0*/  BRA `(.L_x_972) ;  /* 0xffffffe400b87947 */ /* 0x000fea000383ffff */
.L_x_950:
[----:B--2---:R2:W3:Y:S02]  /*85d0*/  SYNCS.PHASECHK.TRANS64.TRYWAIT P1, [R12+URZ+0x36428], R27 ;  /* 0x0364281b0c0075a7 */ /* 0x0044e4000802017f */
[----:B---3--:R-:W-:Y:S05]  /*85e0*/  @!P1 NANOSLEEP.SYNCS 0x989680 ;  /* 0x009896800000995d */ /* 0x008fea0003900000 */
[----:B------:R-:W3:Y:S02]  /*85f0*/  @!P1 SYNCS.PHASECHK.TRANS64 P1, [R12+URZ+0x36428], R27 ;  /* 0x0364281b0c0095a7 */ /* 0x000ee4000802007f */
[----:B---3--:R-:W-:Y:S05]  /*8600*/  @!P1 BRA `(.L_x_950) ;  /* 0xfffffffc00f09947 */ /* 0x008fea000383ffff */
[----:B------:R-:W-:Y:S05]  /*8610*/  BRA `(.L_x_973) ;  /* 0xffffffe800807947 */ /* 0x000fea000383ffff */
.L_x_952:
[----:B--2---:R2:W3:Y:S02]  /*8620*/  SYNCS.PHASECHK.TRANS64.TRYWAIT P1, [R12+URZ+0x36438], R28 ;  /* 0x0364381c0c0075a7 */ /* 0x0044e4000802017f */
[----:B---3--:R-:W-:Y:S05]  /*8630*/  @!P1 NANOSLEEP.SYNCS 0x989680 ;  /* 0x009896800000995d */ /* 0x008fea0003900000 */
[----:B------:R-:W3:Y:S02]  /*8640*/  @!P1 SYNCS.PHASECHK.TRANS64 P1, [R12+URZ+0x36438], R28 ;  /* 0x0364381c0c0095a7 */ /* 0x000ee4000802007f */
[----:B---3--:R-:W-:Y:S05]  /*8650*/  @!P1 BRA `(.L_x_952) ;  /* 0xfffffffc00f09947 */ /* 0x008fea000383ffff */
[----:B------:R-:W-:Y:S05]  /*8660*/  BRA `(.L_x_974) ;  /* 0xffffffec00187947 */ /* 0x000fea000383ffff */
.L_x_954:
[----:B------:R-:W-:-:S07]  /*8670*/  SHF.L.U32 R5, R0, 0x1f, RZ ;  /* 0x0000001f00057819 */ /* 0x000fce00000006ff */
.L_x_975:
[----:B---3--:R3:W4:Y:S02]  /*8680*/  SYNCS.PHASECHK.TRANS64.TRYWAIT P1, [R12+URZ+0x36420], R5 ;  /* 0x036420050c0075a7 */ /* 0x008724000802017f */
[----:B----4-:R-:W-:Y:S05]  /*8690*/  @!P1 NANOSLEEP.SYNCS 0x989680 ;  /* 0x009896800000995d */ /* 0x010fea0003900000 */
[----:B------:R-:W4:Y:S02]  /*86a0*/  @!P1 SYNCS.PHASECHK.TRANS64 P1, [R12+URZ+0x36420], R5 ;  /* 0x036420050c0095a7 */ /* 0x000f24000802007f */
[----:B----4-:R-:W-:Y:S05]  /*86b0*/  @!P1 BRA `(.L_x_975) ;  /* 0xfffffffc00f09947 */ /* 0x010fea000383ffff */
[----:B------:R-:W-:Y:S05]  /*86c0*/  BRA `(.L_x_976) ;  /* 0xffffffec00b07947 */ /* 0x000fea000383ffff */
.L_x_957:
[----:B---3--:R3:W4:Y:S02]  /*86d0*/  SYNCS.PHASECHK.TRANS64.TRYWAIT P1, [R12+URZ+0x36438], R11 ;  /* 0x0364380b0c0075a7 */ /* 0x008724000802017f */
[----:B----4-:R-:W-:Y:S05]  /*86e0*/  @!P1 NANOSLEEP.SYNCS 0x989680 ;  /* 0x009896800000995d */ /* 0x010fea0003900000 */
[----:B------:R-:W4:Y:S02]  /*86f0*/  @!P1 SYNCS.PHASECHK.TRANS64 P1, [R12+URZ+0x36438], R11 ;  /* 0x0364380b0c0095a7 */ /* 0x000f24000802007f */
[----:B----4-:R-:W-:Y:S05]  /*8700*/  @!P1 BRA `(.L_x_957) ;  /* 0xfffffffc00f09947 */ /* 0x010fea000383ffff */
[----:B------:R-:W-:Y:S05]  /*8710*/  BRA `(.L_x_977) ;  /* 0xfffffff0005c7947 */ /* 0x000fea000383ffff */
.L_x_959:
[----:B----4-:R4:W1:Y:S02]  /*8720*/  SYNCS.PHASECHK.TRANS64.TRYWAIT P1, [R12+URZ+0x36428], R5 ;  /* 0x036428050c0075a7 */ /* 0x010864000802017f */
[----:B-1----:R-:W-:Y:S05]  /*8730*/  @!P1 NANOSLEEP.SYNCS 0x989680 ;  /* 0x009896800000995d */ /* 0x002fea0003900000 */
[----:B------:R-:W1:Y:S02]  /*8740*/  @!P1 SYNCS.PHASECHK.TRANS64 P1, [R12+URZ+0x36428], R5 ;  /* 0x036428050c0095a7 */ /* 0x000e64000802007f */
[----:B-1----:R-:W-:Y:S05]  /*8750*/  @!P1 BRA `(.L_x_959) ;  /* 0xfffffffc00f09947 */ /* 0x002fea000383ffff */
[----:B------:R-:W-:Y:S05]  /*8760*/  BRA `(.L_x_978) ;  /* 0xfffffff400087947 */ /* 0x000fea000383ffff */
.L_x_961:
[----:B----4-:R4:W1:Y:S02]  /*8770*/  SYNCS.PHASECHK.TRANS64.TRYWAIT P1, [R12+URZ+0x36438], R3 ;  /* 0x036438030c0075a7 */ /* 0x010864000802017f */
[----:B-1----:R-:W-:Y:S05]  /*8780*/  @!P1 NANOSLEEP.SYNCS 0x989680 ;  /* 0x009896800000995d */ /* 0x002fea0003900000 */
[----:B------:R-:W1:Y:S02]  /*8790*/  @!P1 SYNCS.PHASECHK.TRANS64 P1, [R12+URZ+0x36438], R3 ;  /* 0x036438030c0095a7 */ /* 0x000e64000802007f */
[----:B-1----:R-:W-:Y:S05]  /*87a0*/  @!P1 BRA `(.L_x_961) ;  /* 0xfffffffc00f09947 */ /* 0x002fea000383ffff */
[----:B------:R-:W-:Y:S05]  /*87b0*/  BRA `(.L_x_979) ;  /* 0xfffffff400a47947 */ /* 0x000fea000383ffff */
.L_x_963:
[----:B------:R-:W-:Y:S01]  /*87c0*/  BSSY B0, `(.L_x_980) ;  /* 0x0000006000007945 */ /* 0x000fe20003800000 */
[----:B------:R-:W-:-:S07]  /*87d0*/  IMAD.MOV.U32 R15, RZ, RZ, -0x1 ;  /* 0xffffffffff0f7424 */ /* 0x000fce00078e00ff */
[----:B-1234-:R-:W-:Y:S05]  /*87e0*/  WARPSYNC.COLLECTIVE R15, `(.L_x_981) ;  /* 0x000000000f0c7348 */ /* 0x01efea0003c00000 */
[----:B------:R-:W-:Y:S02]  /*87f0*/  ELECT P6, UR62, PT ;  /* 0x00000000003e782f */ /* 0x000fe400038c0000 */
[----:B------:R-:W-:Y:S01]  /*8800*/  MOV R14, UR62 ;  /* 0x0000003e000e7c02 */ /* 0x000fe20008000f00 */
[----:B-1234-:R-:W-:Y:S10]  /*8810*/  ENDCOLLECTIVE ;  /* 0x000000000000791b */ /* 0x01eff40003800000 */
.L_x_981:
[----:B------:R-:W-:Y:S05]  /*8820*/  BSYNC B0 ;  /* 0x0000000000007941 */ /* 0x000fea0003800000 */
.L_x_980:
[----:B------:R-:W-:Y:S05]  /*8830*/  BRA `(.L_x_982) ;  /* 0xfffffff800607947 */ /* 0x000fea000383ffff */
.L_x_965:
[----:B----4-:R4:W1:Y:S02]  /*8840*/  SYNCS.PHASECHK.TRANS64.TRYWAIT P0, [R7+URZ], R6 ;  /* 0x00000006070075a7 */ /* 0x010864000800017f */
[----:B-1----:R-:W-:Y:S05]  /*8850*/  @!P0 NANOSLEEP.SYNCS 0x989680 ;  /* 0x009896800000895d */ /* 0x002fea0003900000 */
[----:B------:R-:W1:Y:S02]  /*8860*/  @!P0 SYNCS.PHASECHK.TRANS64 P0, [R7+URZ], R6 ;  /* 0x00000006070085a7 */ /* 0x000e64000800007f */
[----:B-1----:R-:W-:Y:S05]  /*8870*/  @!P0 BRA `(.L_x_965) ;  /* 0xfffffffc00f08947 */ /* 0x002fea000383ffff */
[----:B------:R-:W-:Y:S05]  /*8880*/  BRA `(.L_x_983) ;  /* 0xfffffff8009c7947 */ /* 0x000fea000383ffff */
.L_x_966:
[----:B------:R1:W1:Y:S02]  /*8890*/  SYNCS.PHASECHK.TRANS64.TRYWAIT P0, [R5+URZ], R0 ;  /* 0x00000000050075a7 */ /* 0x000264000800017f */
[----:B-1----:R-:W-:Y:S05]  /*88a0*/  @!P0 NANOSLEEP.SYNCS 0x989680 ;  /* 0x009896800000895d */ /* 0x002fea0003900000 */
[----:B------:R-:W1:Y:S02]  /*88b0*/  @!P0 SYNCS.PHASECHK.TRANS64 P0, [R5+URZ], R0 ;  /* 0x00000000050085a7 */ /* 0x000e64000800007f */
[----:B-1----:R-:W-:Y:S05]  /*88c0*/  @!P0 BRA `(.L_x_966) ;  /* 0xfffffffc00f08947 */ /* 0x002fea000383ffff */
[----:B------:R-:W-:Y:S05]  /*88d0*/  BRA `(.L_x_984) ;  /* 0xfffffff800907947 */ /* 0x000fea000383ffff */
.L_x_985:
        /* <DEDUP_REMOVED lines=10> */
.L_x_7655:


//--------------------- .text._ZN7cutlass13device_kernelIN5flash11enable_sm90INS1_16FlashAttnBwdSm90INS1_25CollectiveMainloopBwdSm90ILi2ELi1ELi1EN4cute5tupleIJNS5_1CILi1EEES8_S8_EEENS6_IJNS7_ILi64EEENS7_ILi96EEENS7_ILi192EEEEEENS_10bfloat16_tEfNS_4arch4Sm90ELb0ELb0ELb1ELb1ELb1ELb0ELb1ELb0ELi3ELi1ELi1ELi1ELb0EEENS1_24CollectiveEpilogueBwdGQAISD_fSG_Li384ELb1ELb1EEENS1_19SingleTileSchedulerILb1ELb0ELb0ELi96EEEEEEEEEvNT_6ParamsE --------------------------
	.section	.text._ZN7cutlass13device_kernelIN5flash11enable_sm90INS1_16FlashAttnBwdSm90INS1_25CollectiveMainloopBwdSm90ILi2ELi1ELi1EN4cute5tupleIJNS5_1CILi1EEES8_S8_EEENS6_IJNS7_ILi64EEENS7_ILi96EEENS7_ILi192EEEEEENS_10bfloat16_tEfNS_4arch4Sm90ELb0ELb0ELb1ELb1ELb1ELb0ELb1ELb0ELi3ELi1ELi1ELi1ELb0EEENS1_24CollectiveEpilogueBwdGQAISD_fSG_Li384ELb1ELb1EEENS1_19SingleTileSchedulerILb1ELb0ELb0ELi96EEEEEEEEEvNT_6ParamsE,"ax",@progbits
	.align	128
.text._ZN7cutlass13device_kernelIN5flash11enable_sm90INS1_16FlashAttnBwdSm90INS1_25CollectiveMainloopBwdSm90ILi2ELi1ELi1EN4cute5tupleIJNS5_1CILi1EEES8_S8_EEENS6_IJNS7_ILi64EEENS7_ILi96EEENS7_ILi192EEEEEENS_10bfloat16_tEfNS_4arch4Sm90ELb0ELb0ELb1ELb1ELb1ELb0ELb1ELb0ELi3ELi1ELi1ELi1ELb0EEENS1_24CollectiveEpilogueBwdGQAISD_fSG_Li384ELb1ELb1EEENS1_19SingleTileSchedulerILb1ELb0ELb0ELi96EEEEEEEEEvNT_6ParamsE:
        .type           _ZN7cutlass13device_kernelIN5flash11enable_sm90INS1_16FlashAttnBwdSm90INS1_25CollectiveMainloopBwdSm90ILi2ELi1ELi1EN4cute5tupleIJNS5_1CILi1EEES8_S8_EEENS6_IJNS7_ILi64EEENS7_ILi96EEENS7_ILi192EEEEEENS_10bfloat16_tEfNS_4arch4Sm90ELb0ELb0ELb1ELb1ELb1ELb0ELb1ELb0ELi3ELi1ELi1ELi1ELb0EEENS1_24CollectiveEpilogueBwdGQAISD_fSG_Li384ELb1ELb1EEENS1_19SingleTileSchedulerILb1ELb0ELb0ELi96EEEEEEEEEvNT_6ParamsE,@function
        .size           _ZN7cutlass13device_kernelIN5flash11enable_sm90INS1_16FlashAttnBwdSm90INS1_25CollectiveMainloopBwdSm90ILi2ELi1ELi1EN4cute5tupleIJNS5_1CILi1EEES8_S8_EEENS6_IJNS7_ILi64EEENS7_ILi96EEENS7_ILi192EEEEEENS_10bfloat16_tEfNS_4arch4Sm90ELb0ELb0ELb1ELb1ELb1ELb0ELb1ELb0ELi3ELi1ELi1ELi1ELb0EEENS1_24CollectiveEpilogueBwdGQAISD_fSG_Li384ELb1ELb1EEENS1_19SingleTileSchedulerILb1ELb0ELb0ELi96EEEEEEEEEvNT_6ParamsE,(.L_x_7656 - _ZN7cutlass13device_kernelIN5flash11enable_sm90INS1_16FlashAttnBwdSm90INS1_25CollectiveMainloopBwdSm90ILi2ELi1ELi1EN4cute5tupleIJNS5_1CILi1EEES8_S8_EEENS6_IJNS7_ILi64EEENS7_ILi96EEENS7_ILi192EEEEEENS_10bfloat16_tEfNS_4arch4Sm90ELb0ELb0ELb1ELb1ELb1ELb0ELb1ELb0ELi3ELi1ELi1ELi1ELb0EEENS1_24CollectiveEpilogueBwdGQAISD_fSG_Li384ELb1ELb1EEENS1_19SingleTileSchedulerILb1ELb0ELb0ELi96EEEEEEEEEvNT_6ParamsE)
        .other          _ZN7cutlass13device_kernelIN5flash11enable_sm90INS1_16FlashAttnBwdSm90INS1_25CollectiveMainloopBwdSm90ILi2ELi1ELi1EN4cute5tupleIJNS5_1CILi1EEES8_S8_EEENS6_IJNS7_ILi64EEENS7_ILi96EEENS7_ILi192EEEEEENS_10bfloat16_tEfNS_4arch4Sm90ELb0ELb0ELb1ELb1ELb1ELb0ELb1ELb0ELi3ELi1ELi1ELi1ELb0EEENS1_24CollectiveEpilogueBwdGQAISD_fSG_Li384ELb1ELb1EEENS1_19SingleTileSchedulerILb1ELb0ELb0ELi96EEEEEEEEEvNT_6ParamsE,@"STO_CUDA_ENTRY STV_DEFAULT"
_ZN7cutlass13device_kernelIN5flash11enable_sm90INS1_16FlashAttnBwdSm90INS1_25CollectiveMainloopBwdSm90ILi2ELi1ELi1EN4cute5tupleIJNS5_1CILi1EEES8_S8_EEENS6_IJNS7_ILi64EEENS7_ILi96EEENS7_ILi192EEEEEENS_10bfloat16_tEfNS_4arch4Sm90ELb0ELb0ELb1ELb1ELb1ELb0ELb1ELb0ELi3ELi1ELi1ELi1ELb0EEENS1_24CollectiveEpilogueBwdGQAISD_fSG_Li384ELb1ELb1EEENS1_19SingleTileSchedulerILb1ELb0ELb0ELi96EEEEEEEEEvNT_6ParamsE:
        /* <DEDUP_REMOVED lines=23> */
.L_x_987:
[----:B------:R-:W-:Y:S05]  /*0170*/  BSYNC B0 ;  /* 0x0000000000007941 */ /* 0x000fea0003800000 */
.L_x_986:
        /* <DEDUP_REMOVED lines=34> */
.L_x_988:
        /* <DEDUP_REMOVED lines=20> */
.L_x_989:
        /* <DEDUP_REMOVED lines=8> */
.L_x_992:
        /* <DEDUP_REMOVED lines=21> */
.L_x_993:
        /* <DEDUP_REMOVED lines=10> */
.L_x_995:
[----:B------:R-:W2:Y:S02]  /*0750*/  LDC R0, c[0x0][0x8c4] ;  /* 0x00023100ff007b82 */ /* 0x000ea40000000800 */
.L_x_994:
        /* <DEDUP_REMOVED lines=15> */
.L_x_997:
        /* <DEDUP_REMOVED lines=10> */
.L_x_998:
        /* <DEDUP_REMOVED lines=8> */
.L_x_999:
        /* <DEDUP_REMOVED lines=9> */
.L_x_1000:
        /* <DEDUP_REMOVED lines=76> */
.L_x_1003:
        /* <DEDUP_REMOVED lines=15> */
.L_x_1002:
        /* <DEDUP_REMOVED lines=20> */
.L_x_1005:
        /* <DEDUP_REMOVED lines=15> */
.L_x_1004:
        /* <DEDUP_REMOVED lines=8> */
.L_x_1121:
        /* <DEDUP_REMOVED lines=26> */
.L_x_1007:
        /* <DEDUP_REMOVED lines=100> */
.L_x_1019:
[----:B------:R-:W-:-:S13]  /*1a40*/  ISETP.NE.AND P0, PT, R9, 0x3, PT ;  /* 0x000000030900780c */ /* 0x000fda0003f05270 */
[----:B------:R-:W-:Y:S05]  /*1a50*/  @!P0 BRA `(.L_x_1009) ;  /* 0x0000000000048947 */ /* 0x000fea0003800000 */
[----:B------:R-:W-:Y:S01]  /*1a60*/  BPT.TRAP 0x1 ;  /* 0x000000040000795c */ /* 0x000fe20000300000 */
.L_x_1009:
[----:B------:R-:W-:Y:S02]  /*1a70*/  LEA R4, R3, UR36, 0x3 ;  /* 0x0000002403047c11 */ /* 0x000fe4000f8e18ff */
[----:B------:R-:W-:-:S04]  /*1a80*/  SHF.L.U32 R11, R7, 0x1f, RZ ;  /* 0x0000001f070b7819 */ /* 0x000fc800000006ff */
[----:B------:R1:W2:Y:S01]  /*1a90*/  SYNCS.PHASECHK.TRANS64.TRYWAIT P1, [R4+URZ+0x36410], R11 ;  /* 0x0364100b040075a7 */ /* 0x0002a2000802017f */
[----:B------:R-:W-:Y:S05]  /*1aa0*/  @!P0 BRA `(.L_x_1010) ;  /* 0x0000000000048947 */ /* 0x000fea0003800000 */
[----:B------:R-:W-:Y:S01]  /*1ab0*/  BPT.TRAP 0x1 ;  /* 0x000000040000795c */ /* 0x000fe20000300000 */
.L_x_1010:
[----:B--2---:R-:W-:Y:S05]  /*1ac0*/  @P1 BRA `(.L_x_1011) ;  /* 0x0000000000081947 */ /* 0x004fea0003800000 */
[----:B------:R-:W2:Y:S02]  /*1ad0*/  SYNCS.PHASECHK.TRANS64.TRYWAIT P1, [R4+URZ+0x36410], R11 ;  /* 0x0364100b040075a7 */ /* 0x000ea4000802017f */
[----:B--2---:R-:W-:Y:S05]  /*1ae0*/  @!P1 BRA `(.L_x_1012) ;  /* 0x00000074007c9947 */ /* 0x004fea0003800000 */
.L_x_1011:
        /* <DEDUP_REMOVED lines=104> */
.L_x_1013:
[----:B------:R-:W-:-:S04]  /*2170*/  SHF.L.U32 R15, R6, 0x1f, RZ ;  /* 0x0000001f060f7819 */ /* 0x000fc800000006ff */
[----:B------:R1:W1:Y:S01]  /*2180*/  SYNCS.PHASECHK.TRANS64.TRYWAIT P1, [UR36+0x36430], R15 ;  /* 0x0364300fff0075a7 */ /* 0x0002620008020164 */
[----:B------:R-:W-:Y:S05]  /*2190*/  @!P0 BRA `(.L_x_1014) ;  /* 0x0000000000048947 */ /* 0x000fea0003800000 */
[----:B------:R-:W-:Y:S01]  /*21a0*/  BPT.TRAP 0x1 ;  /* 0x000000040000795c */ /* 0x000fe20000300000 */
.L_x_1014:
        /* <DEDUP_REMOVED lines=33> */
.L_x_1015:
        /* <DEDUP_REMOVED lines=340> */
.L_x_1017:
        /* <DEDUP_REMOVED lines=60> */
.L_x_1018:
        /* <DEDUP_REMOVED lines=63> */
.L_x_1001:
[----:B------:R-:W-:Y:S05]  /*40b0*/  @P0 BRA `(.L_x_996) ;  /* 0x0000004c00cc0947 */ /* 0x000fea0003800000 */
[----:B------:R-:W3:Y:S01]  /*40c0*/  LDL.LU R120, [R1+0x8] ;  /* 0x0000080001787983 */ /* 0x000ee20000300800 */
[----:B-12---:R-:W1:Y:S01]  /*40d0*/  LDC.64 R2, c[0x0][0x878] ;  /* 0x00021e00ff027b82 */ /* 0x006e620000000a00 */
[----:B------:R-:W-:Y:S01]  /*40e0*/  ULDC UR7, c[0x0][0x870] ;  /* 0x00021c0000077ab9 */ /* 0x000fe20000000800 */
[----:B------:R-:W-:Y:S01]  /*40f0*/  ULDC UR6, c[0x0][0x80c] ;  /* 0x0002030000067ab9 */ /* 0x000fe20000000800 */
[----:B------:R-:W2:Y:S01]  /*4100*/  S2R R8, SR_TID.X ;  /* 0x0000000000087919 */ /* 0x000ea20000002100 */
[----:B------:R-:W4:Y:S01]  /*4110*/  S2R R0, SR_CTAID.Y ;  /* 0x0000000000007919 */ /* 0x000f220000002600 */
[----:B------:R-:W5:Y:S03]  /*4120*/  S2R R16, SR_CTAID.X ;  /* 0x0000000000107919 */ /* 0x000f660000002500 */
[----:B------:R-:W2:Y:S01]  /*4130*/  S2UR UR5, SR_CgaCtaId ;  /* 0x00000000000579c3 */ /* 0x000ea20000008800 */
[----:B------:R-:W-:-:S07]  /*4140*/  UMOV UR4, 0x400 ;  /* 0x0000040000047882 */ /* 0x000fce0000000000 */
[----:B------:R-:W5:Y:S01]  /*4150*/  LDC.64 R18, c[0x0][0x820] ;  /* 0x00020800ff127b82 */ /* 0x000f620000000a00 */
[----:B-1----:R-:W-:-:S04]  /*4160*/  ISETP.NE.U32.AND P0, PT, R2, RZ, PT ;  /* 0x000000ff0200720c */ /* 0x002fc80003f05070 */
[----:B------:R-:W-:-:S03]  /*4170*/  ISETP.NE.AND.EX P0, PT, R3, RZ, PT, P0 ;  /* 0x000000ff0300720c */ /* 0x000fc60003f05300 */
[----:B------:R-:W1:Y:S08]  /*4180*/  LDC.64 R20, c[0x0][0x848] ;  /* 0x00021200ff147b82 */ /* 0x000e700000000a00 */
[----:B------:R-:W2:Y:S08]  /*4190*/  LDC R3, c[0x0][0x850] ;  /* 0x00021400ff037b82 */ /* 0x000eb00000000800 */
[----:B------:R-:W3:Y:S08]  /*41a0*/  @P0 LDC.64 R4, c[0x0][0x878] ;  /* 0x00021e00ff040b82 */ /* 0x000ef00000000a00 */
[----:B------:R-:W1:Y:S01]  /*41b0*/  LDC.64 R22, c[0x0][0x800] ;  /* 0x00020000ff167b82 */ /* 0x000e620000000a00 */
[----:B---3--:R-:W-:-:S06]  /*41c0*/  @P0 IMAD.WIDE R4, R120, 0x4, R4 ;  /* 0x0000000478040825 */ /* 0x008fcc00078e0204 */
[----:B------:R3:W5:Y:S01]  /*41d0*/  @P0 LDG.E R5, desc[UR38][R4.64] ;  /* 0x0000002604050981 */ /* 0x000762000c1e1900 */
[----:B------:R-:W-:Y:S01]  /*41e0*/  BAR.SYNC.DEFER_BLOCKING 0x1, 0x180 ;  /* 0x0046000000007b1d */ /* 0x000fe20000010000 */
[----:B--2---:R-:W-:Y:S01]  /*41f0*/  ISETP.NE.AND P2, PT, R3, 0x1, PT ;  /* 0x000000010300780c */ /* 0x004fe20003f45270 */
[C---:B------:R-:W-:Y:S01]  /*4200*/  VIADD R15, R8.reuse, 0xffffff80 ;  /* 0xffffff80080f7836 */ /* 0x040fe20000000000 */
[----:B------:R-:W-:Y:S01]  /*4210*/  ISETP.NE.AND P1, PT, R8, 0x80, PT ;  /* 0x000000800800780c */ /* 0x000fe20003f25270 */
[----:B------:R-:W-:Y:S02]  /*4220*/  ULEA UR4, UR5, UR4, 0x18 ;  /* 0x0000000405047291 */ /* 0x000fe4000f8ec03f */
[----:B------:R-:W-:Y:S01]  /*4230*/  BSSY B0, `(.L_x_1020) ;  /* 0x0000052000007945 */ /* 0x000fe20003800000 */
[----:B------:R-:W-:-:S04]  /*4240*/  SHF.R.S32.HI R2, RZ, 0x1f, R15 ;  /* 0x0000001fff027819 */ /* 0x000fc8000001140f */
[----:B------:R-:W-:-:S03]  /*4250*/  LEA.HI R6, R2, R15, RZ, 0x7 ;  /* 0x0000000f02067211 */ /* 0x000fc600078f38ff */
[----:B------:R-:W3:Y:S01]  /*4260*/  @P2 LDC R7, c[0x0][0x854] ;  /* 0x00021500ff072b82 */ /* 0x000ee20000000800 */
[----:B------:R-:W-:Y:S02]  /*4270*/  LOP3.LUT R2, R6, 0x3fffff80, RZ, 0xc0, !PT ;  /* 0x3fffff8006027812 */ /* 0x000fe400078ec0ff */
[----:B------:R-:W-:-:S03]  /*4280*/  SHF.R.S32.HI R11, RZ, 0x7, R6 ;  /* 0x00000007ff0b7819 */ /* 0x000fc60000011406 */
[----:B------:R-:W-:Y:S02]  /*4290*/  IMAD.IADD R6, R15, 0x1, -R2 ;  /* 0x000000010f067824 */ /* 0x000fe400078e0a02 */
[----:B------:R-:W2:Y:S01]  /*42a0*/  @P2 LDC R9, c[0x0][0x858] ;  /* 0x00021600ff092b82 */ /* 0x000ea20000000800 */
[----:B----4-:R-:W-:Y:S02]  /*42b0*/  IMAD.MOV.U32 R2, RZ, RZ, R0 ;  /* 0x000000ffff027224 */ /* 0x010fe400078e0000 */
[----:B------:R-:W-:-:S04]  /*42c0*/  IMAD R10, R11, 0x600, R6 ;  /* 0x000006000b0a7824 */ /* 0x000fc800078e0206 */
[----:B------:R-:W-:Y:S02]  /*42d0*/  IMAD.SHL.U32 R10, R10, 0x4, RZ ;  /* 0x000000040a0a7824 */ /* 0x000fe400078e00ff */
[----:B---3--:R-:W-:-:S04]  /*42e0*/  @P2 IMAD.HI.U32 R4, R0, R7, RZ ;  /* 0x0000000700042227 */ /* 0x008fc800078e00ff */
[----:B-----5:R-:W-:Y:S01]  /*42f0*/  IMAD R7, R16, UR7, RZ ;  /* 0x0000000710077c24 */ /* 0x020fe2000f8e02ff */
[----:B--2---:R-:W-:Y:S01]  /*4300*/  @P2 SHF.R.U32.HI R2, RZ, R9, R4 ;  /* 0x00000009ff022219 */ /* 0x004fe20000011604 */
[----:B------:R-:W-:Y:S01]  /*4310*/  IMAD R9, R120, UR6, RZ ;  /* 0x0000000678097c24 */ /* 0x000fe2000f8e02ff */
[----:B------:R-:W-:Y:S01]  /*4320*/  ISETP.NE.AND P2, PT, R15, RZ, PT ;  /* 0x000000ff0f00720c */ /* 0x000fe20003f45270 */
[----:B------:R-:W-:Y:S01]  /*4330*/  IMAD R11, R7, UR6, RZ ;  /* 0x00000006070b7c24 */ /* 0x000fe2000f8e02ff */
[--C-:B------:R-:W-:Y:S01]  /*4340*/  SHF.R.S32.HI R13, RZ, 0x1f, R2.reuse ;  /* 0x0000001fff0d7819 */ /* 0x100fe20000011402 */
[----:B------:R-:W-:Y:S01]  /*4350*/  ULDC.64 UR6, c[0x0][0x868] ;  /* 0x00021a0000067ab9 */ /* 0x000fe20000000a00 */
[----:B------:R-:W-:Y:S02]  /*4360*/  SHF.R.S32.HI R12, RZ, 0x1f, R9 ;  /* 0x0000001fff0c7819 */ /* 0x000fe40000011409 */
[----:B------:R-:W-:Y:S02]  /*4370*/  IADD3 R14, P3, P4, R11, R9, R2 ;  /* 0x000000090b0e7210 */ /* 0x000fe40007c7e002 */
[----:B------:R-:W-:-:S04]  /*4380*/  SHF.R.S32.HI R11, RZ, 0x1f, R11 ;  /* 0x0000001fff0b7819 */ /* 0x000fc8000001140b */
[----:B------:R-:W-:Y:S01]  /*4390*/  IADD3.X R15, R11, R12, R13, P3, P4 ;  /* 0x0000000c0b0f7210 */ /* 0x000fe20001fe840d */
[----:B------:R-:W-:Y:S02]  /*43a0*/  @P0 IMAD R6, R120, 0x60, R5 ;  /* 0x0000006078060824 */ /* 0x000fe400078e0205 */
[----:B------:R-:W2:Y:S02]  /*43b0*/  LDC.64 R4, c[0x0][0x818] ;  /* 0x00020600ff047b82 */ /* 0x000ea40000000a00 */
[----:B------:R-:W-:-:S05]  /*43c0*/  @P0 IMAD.HI R8, R6, 0x2aaaaaab, RZ ;  /* 0x2aaaaaab06080827 */ /* 0x000fca00078e02ff */
[----:B------:R-:W-:Y:S01]  /*43d0*/  @P0 SHF.R.U32.HI R9, RZ, 0x1f, R8 ;  /* 0x0000001fff090819 */ /* 0x000fe20000011608 */
[----:B------:R-:W3:Y:S03]  /*43e0*/  LDC.64 R6, c[0x0][0x840] ;  /* 0x00021000ff067b82 */ /* 0x000ee60000000a00 */
[----:B------:R-:W-:Y:S02]  /*43f0*/  @P0 LEA.HI.SX32 R9, R8, R9, 0x1c ;  /* 0x0000000908090211 */ /* 0x000fe400078fe2ff */
[----:B------:R-:W-:-:S03]  /*4400*/  LEA R8, R10, UR4, 0x2 ;  /* 0x000000040a087c11 */ /* 0x000fc6000f8e10ff */
[----:B------:R-:W-:Y:S02]  /*4410*/  @P0 IMAD R10, R9, 0x4800, RZ ;  /* 0x00004800090a0824 */ /* 0x000fe400078e02ff */
[----:B------:R-:W-:Y:S01]  /*4420*/  IMAD R9, R16, 0x4800, RZ ;  /* 0x0000480010097824 */ /* 0x000fe200078e02ff */
[----:B------:R4:W-:Y:S02]  /*4430*/  STS.128 [R8], R24 ;  /* 0x0000001808007388 */ /* 0x0009e40000000c00 */
[----:B------:R-:W-:Y:S02]  /*4440*/  @P0 SHF.R.S32.HI R11, RZ, 0x1f, R10 ;  /* 0x0000001fff0b0819 */ /* 0x000fe4000001140a */
[----:B------:R-:W-:Y:S01]  /*4450*/  @!P0 CS2R R10, SRZ ;  /* 0x00000000000a8805 */ /* 0x000fe2000001ff00 */
[----:B------:R1:W-:Y:S01]  /*4460*/  STS.128 [R8+0x800], R28 ;  /* 0x0008001c08007388 */ /* 0x0003e20000000c00 */
[----:B--2---:R-:W-:-:S03]  /*4470*/  IMAD R12, R13, R4, RZ ;  /* 0x000000040d0c7224 */ /* 0x004fc600078e02ff */
[----:B------:R2:W-:Y:S01]  /*4480*/  STS.128 [R8+0x1000], R32 ;  /* 0x0010002008007388 */ /* 0x0005e20000000c00 */
[----:B------:R-:W-:-:S03]  /*4490*/  IADD3 R10, P3, R9, R10, RZ ;  /* 0x0000000a090a7210 */ /* 0x000fc60007f7e0ff */
[----:B------:R2:W-:Y:S01]  /*44a0*/  STS.128 [R8+0x1800], R36 ;  /* 0x0018002408007388 */ /* 0x0005e20000000c00 */
[----:B---3--:R-:W-:Y:S01]  /*44b0*/  IMAD R16, R13, R6, RZ ;  /* 0x000000060d107224 */ /* 0x008fe200078e02ff */
[----:B------:R-:W-:Y:S01]  /*44c0*/  LEA.HI.X.SX32 R11, R9, R11, 0x1, P3 ;  /* 0x0000000b090b7211 */ /* 0x000fe200018f0eff */
[C---:B------:R-:W-:Y:S01]  /*44d0*/  IMAD R13, R2.reuse, R5, R12 ;  /* 0x00000005020d7224 */ /* 0x040fe200078e020c */
[----:B----4-:R-:W3:Y:S01]  /*44e0*/  LDC.64 R24, c[0x0][0x828] ;  /* 0x00020a00ff187b82 */ /* 0x010ee20000000a00 */
[----:B------:R-:W-:Y:S01]  /*44f0*/  SHF.R.S32.HI R9, RZ, 0x1f, R120 ;  /* 0x0000001fff097819 */ /* 0x000fe20000011478 */
[----:B------:R2:W-:Y:S01]  /*4500*/  STS.128 [R8+0x2000], R40 ;  /* 0x0020002808007388 */ /* 0x0005e20000000c00 */
[----:B------:R-:W-:Y:S01]  /*4510*/  IMAD R17, R2, R7, R16 ;  /* 0x0000000702117224 */ /* 0x000fe200078e0210 */
[----:B------:R-:W-:Y:S01]  /*4520*/  SHF.L.U64.HI R16, R14, 0x2, R15 ;  /* 0x000000020e107819 */ /* 0x000fe2000001020f */
[C-C-:B------:R-:W-:Y:S01]  /*4530*/  IMAD.WIDE.U32 R4, R2.reuse, R4, R10.reuse ;  /* 0x0000000402047225 */ /* 0x140fe200078e000a */
[----:B------:R2:W-:Y:S03]  /*4540*/  STS.128 [R8+0x2800], R44 ;  /* 0x0028002c08007388 */ /* 0x0005e60000000c00 */
[----:B------:R-:W-:Y:S01]  /*4550*/  IMAD.WIDE.U32 R6, R2, R6, R10 ;  /* 0x0000000602067225 */ /* 0x000fe200078e000a */
[----:B------:R2:W-:Y:S01]  /*4560*/  STS.128 [R8+0x3000], R48 ;  /* 0x0030003008007388 */ /* 0x0005e20000000c00 */
[----:B------:R-:W-:-:S02]  /*4570*/  SEL R11, R9, RZ, !P0 ;  /* 0x000000ff090b7207 */ /* 0x000fc40004000000 */
[----:B------:R-:W-:Y:S01]  /*4580*/  SEL R9, R120, RZ, !P0 ;  /* 0x000000ff78097207 */ /* 0x000fe20004000000 */
[----:B------:R2:W-:Y:S01]  /*4590*/  STS.128 [R8+0x3800], R52 ;  /* 0x0038003408007388 */ /* 0x0005e20000000c00 */
[----:B------:R-:W-:Y:S02]  /*45a0*/  IMAD.SHL.U32 R14, R14, 0x4, RZ ;  /* 0x000000040e0e7824 */ /* 0x000fe400078e00ff */
[----:B------:R-:W-:Y:S01]  /*45b0*/  IMAD R10, R11, R18, RZ ;  /* 0x000000120b0a7224 */ /* 0x000fe200078e02ff */
[----:B------:R2:W-:Y:S01]  /*45c0*/  STS.128 [R8+0x4000], R56 ;  /* 0x0040003808007388 */ /* 0x0005e20000000c00 */
[----:B------:R-:W-:Y:S02]  /*45d0*/  IMAD.IADD R5, R5, 0x1, R13 ;  /* 0x0000000105057824 */ /* 0x000fe400078e020d */
[----:B------:R-:W-:Y:S01]  /*45e0*/  IMAD.IADD R7, R7, 0x1, R17 ;  /* 0x0000000107077824 */ /* 0x000fe200078e0211 */
[----:B------:R2:W-:Y:S01]  /*45f0*/  STS.128 [R8+0x4800], R60 ;  /* 0x0048003c08007388 */ /* 0x0005e20000000c00 */
[----:B------:R-:W-:Y:S01]  /*4600*/  IMAD R13, R9, R19, R10 ;  /* 0x00000013090d7224 */ /* 0x000fe200078e020a */
[----:B------:R-:W-:Y:S01]  /*4610*/  IADD3 R10, P0, R14, UR6, RZ ;  /* 0x000000060e0a7c10 */ /* 0x000fe2000ff1e0ff */
[----:B-1----:R-:W-:Y:S01]  /*4620*/  IMAD R12, R11, R20, RZ ;  /* 0x000000140b0c7224 */ /* 0x002fe200078e02ff */
[----:B------:R2:W-:Y:S01]  /*4630*/  STS.128 [R8+0x5000], R64 ;  /* 0x0050004008007388 */ /* 0x0005e20000000c00 */
[----:B------:R-:W-:Y:S01]  /*4640*/  IMAD.WIDE.U32 R4, R9, R18, R4 ;  /* 0x0000001209047225 */ /* 0x000fe200078e0004 */
[----:B------:R-:W-:-:S02]  /*4650*/  IADD3.X R11, R16, UR7, RZ, P0, !PT ;  /* 0x00000007100b7c10 */ /* 0x000fc400087fe4ff */
[----:B------:R2:W-:Y:S01]  /*4660*/  STS.128 [R8+0x5800], R68 ;  /* 0x0058004408007388 */ /* 0x0005e20000000c00 */
[----:B------:R-:W-:Y:S01]  /*4670*/  IMAD.WIDE.U32 R6, R9, R20, R6 ;  /* 0x0000001409067225 */ /* 0x000fe200078e0006 */
[----:B------:R-:W-:-:S03]  /*4680*/  LEA R22, P3, R4, R22, 0x2 ;  /* 0x0000001604167211 */ /* 0x000fc600078610ff */
[----:B------:R-:W-:Y:S01]  /*4690*/  IMAD.MOV R2, RZ, RZ, -R2 ;  /* 0x000000ffff027224 */ /* 0x000fe200078e0a02 */
[----:B---3--:R-:W-:Y:S01]  /*46a0*/  LEA R24, P4, R6, R24, 0x2 ;  /* 0x0000001806187211 */ /* 0x008fe200078810ff */
[----:B------:R-:W-:Y:S02]  /*46b0*/  IMAD R9, R9, R21, R12 ;  /* 0x0000001509097224 */ /* 0x000fe400078e020c */
[----:B------:R-:W-:Y:S02]  /*46c0*/  IMAD R17, R3, R2, R0 ;  /* 0x0000000203117224 */ /* 0x000fe400078e0200 */
[----:B------:R-:W-:Y:S02]  /*46d0*/  IMAD.IADD R3, R5, 0x1, R13 ;  /* 0x0000000105037824 */ /* 0x000fe400078e020d */
[----:B------:R-:W-:Y:S01]  /*46e0*/  IMAD.IADD R2, R7, 0x1, R9 ;  /* 0x0000000107027824 */ /* 0x000fe200078e0209 */
[----:B--2---:R-:W-:Y:S06]  /*46f0*/  @P2 BRA `(.L_x_1021) ;  /* 0x0000000000142947 */ /* 0x004fec0003800000 */
.L_x_1022:
[----:B------:R-:W2:Y:S04]  /*4700*/  LDG.E.STRONG.GPU R0, desc[UR38][R10.64] ;  /* 0x000000260a007981 */ /* 0x000ea8000c1ef900 */
[----:B--2---:R-:W-:Y:S01]  /*4710*/  CCTL.IVALL ;  /* 0x00000000ff00798f */ /* 0x004fe20002000000 */
[----:B------:R-:W-:Y:S05]  /*4720*/  YIELD ;  /* 0x0000000000007946 */ /* 0x000fea0003800000 */
[----:B------:R-:W-:-:S13]  /*4730*/  ISETP.NE.AND P0, PT, R0, R17, PT ;  /* 0x000000110000720c */ /* 0x000fda0003f05270 */
[----:B------:R-:W-:Y:S05]  /*4740*/  @P0 BRA `(.L_x_1022) ;  /* 0xfffffffc00ec0947 */ /* 0x000fea000383ffff */
.L_x_1021:
[----:B------:R-:W-:Y:S05]  /*4750*/  BSYNC B0 ;  /* 0x0000000000007941 */ /* 0x000fea0003800000 */
.L_x_1020:
[----:B------:R-:W-:Y:S01]  /*4760*/  UMOV UR5, 0xffffffff ;  /* 0xffffffff00057882 */ /* 0x000fe20000000000 */
[----:B------:R-:W-:Y:S02]  /*4770*/  LEA.HI.X R23, R4, R23, R3, 0x2, P3 ;  /* 0x0000001704177211 */ /* 0x000fe400018f1403 */
[----:B------:R-:W-:Y:S01]  /*4780*/  LEA.HI.X R2, R6, R25, R2, 0x2, P4 ;  /* 0x0000001906027211 */ /* 0x000fe200020f1402 */
[----:B------:R-:W-:Y:S06]  /*4790*/  BRA.DIV UR5, `(.L_x_1023) ;  /* 0x0000004a057c7947 */ /* 0x000fec000b800000 */
[----:B------:R-:W-:Y:S01]  /*47a0*/  NOP ;  /* 0x0000000000007918 */ /* 0x000fe20000000000 */
.L_x_1124:
        /* <DEDUP_REMOVED lines=16> */
.L_x_1026:
[----:B------:R-:W-:Y:S01]  /*48b0*/  @P0 ELECT P2, URZ, PT ;  /* 0x00000000003f082f */ /* 0x000fe20003840000 */
[----:B------:R1:W-:-:S12]  /*48c0*/  UBLKRED.G.S.ADD.F32.RN [UR6], [UR4], UR5, desc[UR8] ;  /* 0x00000806040073bb */ /* 0x0003d800080a1405 */
[----:B------:R-:W-:Y:S02]  /*48d0*/  @P2 PLOP3.LUT P0, PT, P2, PT, PT, 0x8, 0x0 ;  /* 0x000000000000281c */ /* 0x000fe4000170e170 */
[----:B------:R-:W-:-:S11]  /*48e0*/  PLOP3.LUT P2, PT, PT, PT, PT, 0x8, 0x0 ;  /* 0x000000000000781c */ /* 0x000fd60003f4e170 */
[----:B-1----:R-:W-:Y:S05]  /*48f0*/  @P0 BRA.U.ANY `(.L_x_1026) ;  /* 0xfffffffd00ec0947 */ /* 0x002fea000393ffff */
[----:B------:R0:W-:Y:S01]  /*4900*/  UTMACMDFLUSH ;  /* 0x00000000000079b7 */ /* 0x0001e20000000000 */
[----:B------:R-:W-:-:S04]  /*4910*/  DEPBAR.LE SB0, 0x0 ;  /* 0x000080000000791a */ /* 0x000fc80000000000 */
.L_x_1025:
[----:B------:R-:W-:Y:S05]  /*4920*/  BSYNC B0 ;  /* 0x0000000000007941 */ /* 0x000fea0003800000 */
.L_x_1024:
        /* <DEDUP_REMOVED lines=14> */
.L_x_1028:
[----:B------:R-:W-:Y:S05]  /*4a10*/  BSYNC B0 ;  /* 0x0000000000007941 */ /* 0x000fea0003800000 */
.L_x_1027:
        /* <DEDUP_REMOVED lines=18> */
.L_x_1031:
[----:B------:R-:W2:Y:S04]  /*4b40*/  LDG.E.STRONG.GPU R0, desc[UR38][R2.64] ;  /* 0x0000002602007981 */ /* 0x000ea8000c1ef900 */
[----:B--2---:R-:W-:Y:S01]  /*4b50*/  CCTL.IVALL ;  /* 0x00000000ff00798f */ /* 0x004fe20002000000 */
[----:B------:R-:W-:Y:S05]  /*4b60*/  YIELD ;  /* 0x0000000000007946 */ /* 0x000fea0003800000 */
[----:B------:R-:W-:-:S13]  /*4b70*/  ISETP.NE.AND P0, PT, R0, R17, PT ;  /* 0x000000110000720c */ /* 0x000fda0003f05270 */
[----:B------:R-:W-:Y:S05]  /*4b80*/  @P0 BRA `(.L_x_1031) ;  /* 0xfffffffc00ec0947 */ /* 0x000fea000383ffff */
.L_x_1030:
[----:B------:R-:W-:Y:S05]  /*4b90*/  BSYNC B0 ;  /* 0x0000000000007941 */ /* 0x000fea0003800000 */
.L_x_1029:
[----:B------:R-:W-:-:S03]  /*4ba0*/  UMOV UR5, 0xffffffff ;  /* 0xffffffff00057882 */ /* 0x000fc60000000000 */
[----:B------:R-:W-:Y:S05]  /*4bb0*/  BRA.DIV UR5, `(.L_x_1032) ;  /* 0x0000004605907947 */ /* 0x000fea000b800000 */
[----:B------:R-:W-:Y:S01]  /*4bc0*/  NOP ;  /* 0x0000000000007918 */ /* 0x000fe20000000000 */
.L_x_1127:
        /* <DEDUP_REMOVED lines=16> */
.L_x_1035:
[----:B------:R-:W-:Y:S01]  /*4cd0*/  @P0 ELECT P2, URZ, PT ;  /* 0x00000000003f082f */ /* 0x000fe20003840000 */
[----:B------:R2:W-:-:S12]  /*4ce0*/  UBLKRED.G.S.ADD.F32.RN [UR6], [UR4], UR5, desc[UR8] ;  /* 0x00000806040073bb */ /* 0x0005d800080a1405 */
[----:B------:R-:W-:Y:S02]  /*4cf0*/  @P2 PLOP3.LUT P0, PT, P2, PT, PT, 0x8, 0x0 ;  /* 0x000000000000281c */ /* 0x000fe4000170e170 */
[----:B------:R-:W-:-:S11]  /*4d00*/  PLOP3.LUT P2, PT, PT, PT, PT, 0x8, 0x0 ;  /* 0x000000000000781c */ /* 0x000fd60003f4e170 */
[----:B--2---:R-:W-:Y:S05]  /*4d10*/  @P0 BRA.U.ANY `(.L_x_1035) ;  /* 0xfffffffd00ec0947 */ /* 0x004fea000393ffff */
[----:B------:R0:W-:Y:S01]  /*4d20*/  UTMACMDFLUSH ;  /* 0x00000000000079b7 */ /* 0x0001e20000000000 */
[----:B------:R-:W-:-:S04]  /*4d30*/  DEPBAR.LE SB0, 0x0 ;  /* 0x000080000000791a */ /* 0x000fc80000000000 */
.L_x_1034:
[----:B------:R-:W-:Y:S05]  /*4d40*/  BSYNC B0 ;  /* 0x0000000000007941 */ /* 0x000fea0003800000 */
.L_x_1033:
        /* <DEDUP_REMOVED lines=14> */
.L_x_991:
        /* <DEDUP_REMOVED lines=21> */
.L_x_1037:
        /* <DEDUP_REMOVED lines=13> */
.L_x_1039:
[----:B------:R-:W-:-:S05]  /*5050*/  ULDC UR4, c[0x0][0x8c4] ;  /* 0x0002310000047ab9 */ /* 0x000fca0000000800 */
.L_x_1038:
        /* <DEDUP_REMOVED lines=39> */
.L_x_1040:
        /* <DEDUP_REMOVED lines=34> */
[----:B------:R-:W-:Y:S01]  /*54f0*/  UIMAD.WIDE.U32 UR8, UR17, UR22, UR8 ;  /* 0x00000016110872a5 */ /* 0x000fe2000f8e0008 */
[----:B------:R-:W-:Y:S01]  /*5500*/  ELECT P0, URZ, PT ;  /* 0x00000000003f782f */ /* 0x000fe20003800000 */
[----:B------:R-:W-:Y:S02]  /*5510*/  ULEA.HI.X.SX32 UR11, UR11, UR14, 0x1, UP0 ;  /* 0x0000000e0b0b7291 */ /* 0x000fe400080f0e3f */
        /* <DEDUP_REMOVED lines=15> */
.L_x_1074:
        /* <DEDUP_REMOVED lines=13> */
.L_x_1044:
[----:B------:R-:W2:Y:S04]  /*56e0*/  LDG.E.STRONG.GPU R5, desc[UR38][R2.64] ;  /* 0x0000002602057981 */ /* 0x000ea8000c1ef900 */
[----:B--2---:R-:W-:Y:S01]  /*56f0*/  CCTL.IVALL ;  /* 0x00000000ff00798f */ /* 0x004fe20002000000 */
[----:B------:R-:W-:Y:S05]  /*5700*/  YIELD ;  /* 0x0000000000007946 */ /* 0x000fea0003800000 */
[----:B------:R-:W-:-:S13]  /*5710*/  ISETP.NE.AND P1, PT, R5, UR18, PT ;  /* 0x0000001205007c0c */ /* 0x000fda000bf25270 */
[----:B------:R-:W-:Y:S05]  /*5720*/  @P1 BRA `(.L_x_1044) ;  /* 0xfffffffc00ec1947 */ /* 0x000fea000383ffff */
.L_x_1043:
[----:B------:R-:W-:Y:S05]  /*5730*/  BSYNC B0 ;  /* 0x0000000000007941 */ /* 0x000fea0003800000 */
.L_x_1042:
[----:B------:R-:W-:-:S03]  /*5740*/  UMOV UR5, 0xffffffff ;  /* 0xffffffff00057882 */ /* 0x000fc60000000000 */
[----:B------:R-:W-:Y:S05]  /*5750*/  BRA.DIV UR5, `(.L_x_1045) ;  /* 0x0000003a05c47947 */ /* 0x000fea000b800000 */
[----:B------:R-:W-:Y:S01]  /*5760*/  NOP ;  /* 0x0000000000007918 */ /* 0x000fe20000000000 */
.L_x_1130:
        /* <DEDUP_REMOVED lines=19> */
.L_x_1047:
[----:B------:R-:W-:Y:S05]  /*58a0*/  BSYNC B0 ;  /* 0x0000000000007941 */ /* 0x000fea0003800000 */
.L_x_1046:
        /* <DEDUP_REMOVED lines=14> */
.L_x_1049:
[----:B------:R-:W-:Y:S05]  /*5990*/  BSYNC B0 ;  /* 0x0000000000007941 */ /* 0x000fea0003800000 */
.L_x_1048:
        /* <DEDUP_REMOVED lines=15> */
.L_x_1051:
[----:B------:R-:W-:Y:S05]  /*5a90*/  BSYNC B0 ;  /* 0x0000000000007941 */ /* 0x000fea0003800000 */
.L_x_1050:
[----:B------:R-:W-:Y:S06]  /*5aa0*/  BAR.ARV 0xa, 0xa0 ;  /* 0x0282800000007b1d */ /* 0x000fec0000002000 */
[----:B------:R-:W-:Y:S04]  /*5ab0*/  BSSY B0, `(.L_x_1052) ;  /* 0x0000003000007945 */ /* 0x000fe80003800000 */
[----:B------:R-:W-:Y:S05]  /*5ac0*/  @!P0 BRA `(.L_x_1053) ;  /* 0x0000000000048947 */ /* 0x000fea0003800000 */
[----:B------:R-:W-:-:S04]  /*5ad0*/  DEPBAR.LE SB0, 0x1 ;  /* 0x000080400000791a */ /* 0x000fc80000000000 */
.L_x_1053:
[----:B------:R-:W-:Y:S05]  /*5ae0*/  BSYNC B0 ;  /* 0x0000000000007941 */ /* 0x000fea0003800000 */
.L_x_1052:
[----:B------:R-:W-:Y:S06]  /*5af0*/  BAR.ARV 0xb, 0xa0 ;  /* 0x02c2800000007b1d */ /* 0x000fec0000002000 */
[----:B------:R-:W-:Y:S04]  /*5b00*/  BSSY B0, `(.L_x_1054) ;  /* 0x0000003000007945 */ /* 0x000fe80003800000 */
[----:B------:R-:W-:Y:S05]  /*5b10*/  @!P0 BRA `(.L_x_1055) ;  /* 0x0000000000048947 */ /* 0x000fea0003800000 */
[----:B------:R-:W-:-:S04]  /*5b20*/  DEPBAR.LE SB0, 0x0 ;  /* 0x000080000000791a */ /* 0x000fc80000000000 */
.L_x_1055:
[----:B------:R-:W-:Y:S05]  /*5b30*/  BSYNC B0 ;  /* 0x0000000000007941 */ /* 0x000fea0003800000 */
.L_x_1054:
        /* <DEDUP_REMOVED lines=19> */
.L_x_1057:
[----:B------:R-:W-:Y:S05]  /*5c70*/  BSYNC B0 ;  /* 0x0000000000007941 */ /* 0x000fea0003800000 */
.L_x_1056:
        /* <DEDUP_REMOVED lines=9> */
.L_x_1060:
[----:B------:R-:W2:Y:S04]  /*5d10*/  LDG.E.STRONG.GPU R5, desc[UR38][R2.64] ;  /* 0x0000002602057981 */ /* 0x000ea8000c1ef900 */
[----:B--2---:R-:W-:Y:S01]  /*5d20*/  CCTL.IVALL ;  /* 0x00000000ff00798f */ /* 0x004fe20002000000 */
[----:B------:R-:W-:Y:S05]  /*5d30*/  YIELD ;  /* 0x0000000000007946 */ /* 0x000fea0003800000 */
[----:B------:R-:W-:-:S13]  /*5d40*/  ISETP.NE.AND P1, PT, R5, UR18, PT ;  /* 0x0000001205007c0c */ /* 0x000fda000bf25270 */
[----:B------:R-:W-:Y:S05]  /*5d50*/  @P1 BRA `(.L_x_1060) ;  /* 0xfffffffc00ec1947 */ /* 0x000fea000383ffff */
.L_x_1059:
[----:B------:R-:W-:Y:S05]  /*5d60*/  BSYNC B0 ;  /* 0x0000000000007941 */ /* 0x000fea0003800000 */
.L_x_1058:
[----:B------:R-:W-:-:S03]  /*5d70*/  UMOV UR5, 0xffffffff ;  /* 0xffffffff00057882 */ /* 0x000fc60000000000 */
[----:B------:R-:W-:Y:S05]  /*5d80*/  BRA.DIV UR5, `(.L_x_1061) ;  /* 0x0000003605547947 */ /* 0x000fea000b800000 */
[----:B------:R-:W-:Y:S01]  /*5d90*/  NOP ;  /* 0x0000000000007918 */ /* 0x000fe20000000000 */
.L_x_1133:
        /* <DEDUP_REMOVED lines=15> */
.L_x_1063:
[----:B------:R-:W-:Y:S05]  /*5e90*/  BSYNC B0 ;  /* 0x0000000000007941 */ /* 0x000fea0003800000 */
.L_x_1062:
        /* <DEDUP_REMOVED lines=14> */
.L_x_1065:
[----:B------:R-:W-:Y:S05]  /*5f80*/  BSYNC B0 ;  /* 0x0000000000007941 */ /* 0x000fea0003800000 */
.L_x_1064:
        /* <DEDUP_REMOVED lines=15> */
.L_x_1067:
[----:B------:R-:W-:Y:S05]  /*6080*/  BSYNC B0 ;  /* 0x0000000000007941 */ /* 0x000fea0003800000 */
.L_x_1066:
[----:B------:R-:W-:Y:S06]  /*6090*/  BAR.ARV 0xa, 0xa0 ;  /* 0x0282800000007b1d */ /* 0x000fec0000002000 */
[----:B------:R-:W-:Y:S04]  /*60a0*/  BSSY B0, `(.L_x_1068) ;  /* 0x0000003000007945 */ /* 0x000fe80003800000 */
[----:B------:R-:W-:Y:S05]  /*60b0*/  @!P0 BRA `(.L_x_1069) ;  /* 0x0000000000048947 */ /* 0x000fea0003800000 */
[----:B------:R-:W-:-:S04]  /*60c0*/  DEPBAR.LE SB0, 0x1 ;  /* 0x000080400000791a */ /* 0x000fc80000000000 */
.L_x_1069:
[----:B------:R-:W-:Y:S05]  /*60d0*/  BSYNC B0 ;  /* 0x0000000000007941 */ /* 0x000fea0003800000 */
.L_x_1068:
[----:B------:R-:W-:Y:S06]  /*60e0*/  BAR.ARV 0xb, 0xa0 ;  /* 0x02c2800000007b1d */ /* 0x000fec0000002000 */
[----:B------:R-:W-:Y:S04]  /*60f0*/  BSSY B0, `(.L_x_1070) ;  /* 0x0000003000007945 */ /* 0x000fe80003800000 */
[----:B------:R-:W-:Y:S05]  /*6100*/  @!P0 BRA `(.L_x_1071) ;  /* 0x0000000000048947 */ /* 0x000fea0003800000 */
[----:B------:R-:W-:-:S04]  /*6110*/  DEPBAR.LE SB0, 0x0 ;  /* 0x000080000000791a */ /* 0x000fc80000000000 */
.L_x_1071:
[----:B------:R-:W-:Y:S05]  /*6120*/  BSYNC B0 ;  /* 0x0000000000007941 */ /* 0x000fea0003800000 */
.L_x_1070:
        /* <DEDUP_REMOVED lines=19> */
.L_x_1073:
[----:B------:R-:W-:Y:S05]  /*6260*/  BSYNC B0 ;  /* 0x0000000000007941 */ /* 0x000fea0003800000 */
.L_x_1072:
[----:B------:R-:W-:Y:S02]  /*6270*/  UIADD3 UR6, UR6, 0x2, URZ ;  /* 0x0000000206067890 */ /* 0x000fe4000fffe03f */
[----:B------:R-:W-:Y:S01]  /*6280*/  UIADD3 UR4, UR4, 0x1, URZ ;  /* 0x0000000104047890 */ /* 0x000fe2000fffe03f */
[----:B------:R-:W-:Y:S11]  /*6290*/  @P3 BRA `(.L_x_1074) ;  /* 0xfffffff000dc3947 */ /* 0x000ff6000383ffff */
.L_x_1041:
        /* <DEDUP_REMOVED lines=13> */
.L_x_1077:
[----:B------:R-:W2:Y:S04]  /*6370*/  LDG.E.STRONG.GPU R0, desc[UR38][R2.64] ;  /* 0x0000002602007981 */ /* 0x000ea8000c1ef900 */
[----:B--2---:R-:W-:Y:S01]  /*6380*/  CCTL.IVALL ;  /* 0x00000000ff00798f */ /* 0x004fe20002000000 */
[----:B------:R-:W-:Y:S05]  /*6390*/  YIELD ;  /* 0x0000000000007946 */ /* 0x000fea0003800000 */
[----:B------:R-:W-:-:S13]  /*63a0*/  ISETP.NE.AND P1, PT, R0, UR18, PT ;  /* 0x0000001200007c0c */ /* 0x000fda000bf25270 */
[----:B------:R-:W-:Y:S05]  /*63b0*/  @P1 BRA `(.L_x_1077) ;  /* 0xfffffffc00ec1947 */ /* 0x000fea000383ffff */
.L_x_1076:
[----:B------:R-:W-:Y:S05]  /*63c0*/  BSYNC B0 ;  /* 0x0000000000007941 */ /* 0x000fea0003800000 */
.L_x_1075:
[----:B------:R-:W-:-:S03]  /*63d0*/  UMOV UR4, 0xffffffff ;  /* 0xffffffff00047882 */ /* 0x000fc60000000000 */
[----:B------:R-:W-:Y:S05]  /*63e0*/  BRA.DIV UR4, `(.L_x_1078) ;  /* 0x0000002e04d87947 */ /* 0x000fea000b800000 */
[----:B------:R-:W-:Y:S01]  /*63f0*/  NOP ;  /* 0x0000000000007918 */ /* 0x000fe20000000000 */
.L_x_1136:
        /* <DEDUP_REMOVED lines=22> */
.L_x_1080:
[----:B------:R-:W-:Y:S05]  /*6560*/  BSYNC B0 ;  /* 0x0000000000007941 */ /* 0x000fea0003800000 */
.L_x_1079:
        /* <DEDUP_REMOVED lines=19> */
.L_x_1082:
[----:B------:R-:W-:Y:S05]  /*66a0*/  BSYNC B0 ;  /* 0x0000000000007941 */ /* 0x000fea0003800000 */
.L_x_1081:
        /* <DEDUP_REMOVED lines=20> */
.L_x_1084:
[----:B------:R-:W-:Y:S05]  /*67f0*/  BSYNC B0 ;  /* 0x0000000000007941 */ /* 0x000fea0003800000 */
.L_x_1083:
[----:B------:R-:W-:Y:S06]  /*6800*/  BAR.ARV 0xa, 0xa0 ;  /* 0x0282800000007b1d */ /* 0x000fec0000002000 */
[----:B------:R-:W-:Y:S04]  /*6810*/  BSSY B0, `(.L_x_1085) ;  /* 0x0000003000007945 */ /* 0x000fe80003800000 */
[----:B------:R-:W-:Y:S05]  /*6820*/  @!P0 BRA `(.L_x_1086) ;  /* 0x0000000000048947 */ /* 0x000fea0003800000 */
[----:B------:R-:W-:-:S04]  /*6830*/  DEPBAR.LE SB0, 0x1 ;  /* 0x000080400000791a */ /* 0x000fc80000000000 */
.L_x_1086:
[----:B------:R-:W-:Y:S05]  /*6840*/  BSYNC B0 ;  /* 0x0000000000007941 */ /* 0x000fea0003800000 */
.L_x_1085:
[----:B------:R-:W-:Y:S06]  /*6850*/  BAR.ARV 0xb, 0xa0 ;  /* 0x02c2800000007b1d */ /* 0x000fec0000002000 */
[----:B------:R-:W-:Y:S04]  /*6860*/  BSSY B0, `(.L_x_1087) ;  /* 0x0000003000007945 */ /* 0x000fe80003800000 */
[----:B------:R-:W-:Y:S05]  /*6870*/  @!P0 BRA `(.L_x_1088) ;  /* 0x0000000000048947 */ /* 0x000fea0003800000 */
[----:B------:R-:W-:-:S04]  /*6880*/  DEPBAR.LE SB0, 0x0 ;  /* 0x000080000000791a */ /* 0x000fc80000000000 */
.L_x_1088:
[----:B------:R-:W-:Y:S05]  /*6890*/  BSYNC B0 ;  /* 0x0000000000007941 */ /* 0x000fea0003800000 */
.L_x_1087:
        /* <DEDUP_REMOVED lines=19> */
.L_x_1036:
        /* <DEDUP_REMOVED lines=10> */
.L_x_1089:
        /* <DEDUP_REMOVED lines=10> */
.L_x_1091:
[----:B------:R-:W3:Y:S02]  /*6b10*/  LDC R0, c[0x0][0x8c4] ;  /* 0x00023100ff007b82 */ /* 0x000ee40000000800 */
.L_x_1090:
        /* <DEDUP_REMOVED lines=42> */
.L_x_1093:
        /* <DEDUP_REMOVED lines=70> */
.L_x_1137:
        /* <DEDUP_REMOVED lines=9> */
.L_x_1096:
        /* <DEDUP_REMOVED lines=98> */
.L_x_1107:
[----:B-1----:R-:W-:-:S05]  /*78d0*/  IMAD.MOV.U32 R11, RZ, RZ, 0x1 ;  /* 0x00000001ff0b7424 */ /* 0x002fca00078e00ff */
[----:B------:R-:W-:-:S04]  /*78e0*/  SHF.L.U32 R11, R11, 0x1f, RZ ;  /* 0x0000001f0b0b7819 */ /* 0x000fc800000006ff */
[----:B------:R-:W1:Y:S02]  /*78f0*/  SYNCS.PHASECHK.TRANS64.TRYWAIT P1, [R12+URZ+0x36438], R11 ;  /* 0x0364380b0c0075a7 */ /* 0x000e64000802017f */
[----:B-1234-:R-:W-:Y:S05]  /*7900*/  @!P1 BRA `(.L_x_1099) ;  /* 0x0000001800c09947 */ /* 0x01efea0003800000 */
.L_x_1138:
[----:B------:R-:W-:Y:S05]  /*7910*/  @P0 BRA `(.L_x_1100) ;  /* 0x0000000000140947 */ /* 0x000fea0003800000 */
[----:B------:R-:W-:Y:S01]  /*7920*/  ISETP.NE.AND P1, PT, R8, RZ, PT ;  /* 0x000000ff0800720c */ /* 0x000fe20003f25270 */
[----:B------:R-:W-:-:S04]  /*7930*/  IMAD.MOV.U32 R3, RZ, RZ, 0x6100 ;  /* 0x00006100ff037424 */ /* 0x000fc800078e00ff */
[----:B------:R2:W-:Y:S08]  /*7940*/  SYNCS.ARRIVE.TRANS64 RZ, [R12+URZ+0x36430], R3 ;  /* 0x036430030cff79a7 */ /* 0x0005f0000800003f */
[----:B------:R-:W-:Y:S05]  /*7950*/  @!P1 BRA `(.L_x_1100) ;  /* 0x0000000000049947 */ /* 0x000fea0003800000 */
[----:B------:R-:W-:Y:S01]  /*7960*/  BPT.TRAP 0x1 ;  /* 0x000000040000795c */ /* 0x000fe20000300000 */
.L_x_1100:
        /* <DEDUP_REMOVED lines=49> */
.L_x_1139:
[----:B------:R-:W-:Y:S05]  /*7c80*/  @P0 BRA `(.L_x_1102) ;  /* 0x0000000000140947 */ /* 0x000fea0003800000 */
[----:B------:R-:W-:Y:S01]  /*7c90*/  ISETP.NE.AND P1, PT, R8, RZ, PT ;  /* 0x000000ff0800720c */ /* 0x000fe20003f25270 */
[----:B--2---:R-:W-:-:S04]  /*7ca0*/  IMAD.MOV.U32 R27, RZ, RZ, 0x6100 ;  /* 0x00006100ff1b7424 */ /* 0x004fc800078e00ff */
[----:B------:R3:W-:Y:S08]  /*7cb0*/  SYNCS.ARRIVE.TRANS64 RZ, [R12+URZ+0x36418], R27 ;  /* 0x0364181b0cff79a7 */ /* 0x0007f0000800003f */
[----:B------:R-:W-:Y:S05]  /*7cc0*/  @!P1 BRA `(.L_x_1102) ;  /* 0x0000000000049947 */ /* 0x000fea0003800000 */
[----:B------:R-:W-:Y:S01]  /*7cd0*/  BPT.TRAP 0x1 ;  /* 0x000000040000795c */ /* 0x000fe20000300000 */
.L_x_1102:
        /* <DEDUP_REMOVED lines=37> */
.L_x_1140:
[----:B--2---:R-:W-:Y:S01]  /*7f30*/  SHF.R.S32.HI R28, RZ, 0x1f, R26 ;  /* 0x0000001fff1c7819 */ /* 0x004fe2000001141a */
[----:B------:R-:W-:Y:S06]  /*7f40*/  @P0 BRA `(.L_x_1104) ;  /* 0x0000000000140947 */ /* 0x000fec0003800000 */
[----:B------:R-:W-:Y:S01]  /*7f50*/  ISETP.NE.AND P1, PT, R8, RZ, PT ;  /* 0x000000ff0800720c */ /* 0x000fe20003f25270 */
[----:B------:R-:W-:-:S04]  /*7f60*/  IMAD.MOV.U32 R29, RZ, RZ, 0x6100 ;  /* 0x00006100ff1d7424 */ /* 0x000fc800078e00ff */
[----:B------:R2:W-:Y:S08]  /*7f70*/  SYNCS.ARRIVE.TRANS64 RZ, [R12+URZ+0x36430], R29 ;  /* 0x0364301d0cff79a7 */ /* 0x0005f0000800003f */
[----:B------:R-:W-:Y:S05]  /*7f80*/  @!P1 BRA `(.L_x_1104) ;  /* 0x0000000000049947 */ /* 0x000fea0003800000 */
[----:B------:R-:W-:Y:S01]  /*7f90*/  BPT.TRAP 0x1 ;  /* 0x000000040000795c */ /* 0x000fe20000300000 */
.L_x_1104:
        /* <DEDUP_REMOVED lines=37> */
.L_x_1142:
[----:B------:R-:W-:Y:S05]  /*81f0*/  @P0 BRA `(.L_x_1106) ;  /* 0x0000000000140947 */ /* 0x000fea0003800000 */
[----:B------:R-:W-:Y:S01]  /*8200*/  ISETP.NE.AND P1, PT, R8, RZ, PT ;  /* 0x000000ff0800720c */ /* 0x000fe20003f25270 */
[----:B---3--:R-:W-:-:S04]  /*8210*/  IMAD.MOV.U32 R5, RZ, RZ, 0x6100 ;  /* 0x00006100ff057424 */ /* 0x008fc800078e00ff */
[----:B------:R4:W-:Y:S08]  /*8220*/  SYNCS.ARRIVE.TRANS64 RZ, [R12+URZ+0x36410], R5 ;  /* 0x036410050cff79a7 */ /* 0x0009f0000800003f */
[----:B------:R-:W-:Y:S05]  /*8230*/  @!P1 BRA `(.L_x_1106) ;  /* 0x0000000000049947 */ /* 0x000fea0003800000 */
[----:B------:R-:W-:Y:S01]  /*8240*/  BPT.TRAP 0x1 ;  /* 0x000000040000795c */ /* 0x000fe20000300000 */
.L_x_1106:
        /* <DEDUP_REMOVED lines=37> */
.L_x_1098:
[----:B------:R-:W-:Y:S01]  /*84a0*/  ISETP.NE.AND P1, PT, R17, RZ, PT ;  /* 0x000000ff1100720c */ /* 0x000fe20003f25270 */
[----:B------:R-:W-:-:S12]  /*84b0*/  IMAD.MOV.U32 R4, RZ, RZ, 0x1 ;  /* 0x00000001ff047424 */ /* 0x000fd800078e00ff */
[----:B------:R-:W-:Y:S05]  /*84c0*/  @!P1 BRA `(.L_x_1097) ;  /* 0x00000004006c9947 */ /* 0x000fea0003800000 */
[----:B------:R-:W3:Y:S02]  /*84d0*/  SYNCS.PHASECHK.TRANS64.TRYWAIT P1, [R12+URZ+0x36438], R11 ;  /* 0x0364380b0c0075a7 */ /* 0x000ee4000802017f */
[----:B---3--:R-:W-:Y:S05]  /*84e0*/  @!P1 BRA `(.L_x_1108) ;  /* 0x00000010001c9947 */ /* 0x008fea0003800000 */
.L_x_1143:
[----:B------:R-:W-:Y:S05]  /*84f0*/  @P0 BRA `(.L_x_1109) ;  /* 0x0000000000140947 */ /* 0x000fea0003800000 */
[----:B------:R-:W-:Y:S01]  /*8500*/  ISETP.NE.AND P1, PT, R8, RZ, PT ;  /* 0x000000ff0800720c */ /* 0x000fe20003f25270 */
[----:B------:R-:W-:-:S04]  /*8510*/  IMAD.MOV.U32 R5, RZ, RZ, 0x6100 ;  /* 0x00006100ff057424 */ /* 0x000fc800078e00ff */
[----:B------:R4:W-:Y:S08]  /*8520*/  SYNCS.ARRIVE.TRANS64 RZ, [R12+URZ+0x36430], R5 ;  /* 0x036430050cff79a7 */ /* 0x0009f0000800003f */
[----:B------:R-:W-:Y:S05]  /*8530*/  @!P1 BRA `(.L_x_1109) ;  /* 0x0000000000049947 */ /* 0x000fea0003800000 */
[----:B------:R-:W-:Y:S01]  /*8540*/  BPT.TRAP 0x1 ;  /* 0x000000040000795c */ /* 0x000fe20000300000 */
.L_x_1109:
        /* <DEDUP_REMOVED lines=42> */
.L_x_1144:
[----:B------:R-:W-:Y:S01]  /*87f0*/  IMAD.MOV.U32 R4, RZ, RZ, RZ ;  /* 0x000000ffff047224 */ /* 0x000fe200078e00ff */
[----:B------:R-:W-:Y:S06]  /*8800*/  @P0 BRA `(.L_x_1111) ;  /* 0x0000000000140947 */ /* 0x000fec0003800000 */
[----:B------:R-:W-:Y:S01]  /*8810*/  ISETP.NE.AND P1, PT, R8, RZ, PT ;  /* 0x000000ff0800720c */ /* 0x000fe20003f25270 */
[----:B----4-:R-:W-:-:S04]  /*8820*/  IMAD.MOV.U32 R5, RZ, RZ, 0x6100 ;  /* 0x00006100ff057424 */ /* 0x010fc800078e00ff */
[----:B------:R4:W-:Y:S08]  /*8830*/  SYNCS.ARRIVE.TRANS64 RZ, [R12+URZ+0x36418], R5 ;  /* 0x036418050cff79a7 */ /* 0x0009f0000800003f */
[----:B------:R-:W-:Y:S05]  /*8840*/  @!P1 BRA `(.L_x_1111) ;  /* 0x0000000000049947 */ /* 0x000fea0003800000 */
[----:B------:R-:W-:Y:S01]  /*8850*/  BPT.TRAP 0x1 ;  /* 0x000000040000795c */ /* 0x000fe20000300000 */
.L_x_1111:
        /* <DEDUP_REMOVED lines=34> */
.L_x_1097:
[----:B------:R-:W-:-:S04]  /*8a80*/  SHF.L.U32 R3, R4, 0x1f, RZ ;  /* 0x0000001f04037819 */ /* 0x000fc800000006ff */
[----:B------:R-:W4:Y:S02]  /*8a90*/  SYNCS.PHASECHK.TRANS64.TRYWAIT P1, [R12+URZ+0x36438], R3 ;  /* 0x036438030c0075a7 */ /* 0x000f24000802017f */
[----:B----4-:R-:W-:Y:S05]  /*8aa0*/  @!P1 BRA `(.L_x_1112) ;  /* 0x0000000800d49947 */ /* 0x010fea0003800000 */
.L_x_1145:
[----:B------:R-:W-:Y:S05]  /*8ab0*/  @P0 BRA `(.L_x_1113) ;  /* 0x0000000000180947 */ /* 0x000fea0003800000 */
[----:B------:R-:W5:Y:S01]  /*8ac0*/  S2R R2, SR_TID.X ;  /* 0x0000000000027919 */ /* 0x000f620000002100 */
[----:B----4-:R-:W-:-:S04]  /*8ad0*/  IMAD.MOV.U32 R3, RZ, RZ, 0x6100 ;  /* 0x00006100ff037424 */ /* 0x010fc800078e00ff */
[----:B------:R4:W-:Y:S01]  /*8ae0*/  SYNCS.ARRIVE.TRANS64 RZ, [R12+URZ+0x36430], R3 ;  /* 0x036430030cff79a7 */ /* 0x0009e2000800003f */
[----:B-----5:R-:W-:-:S13]  /*8af0*/  LOP3.LUT P0, RZ, R2, 0x1f, RZ, 0xc0, !PT ;  /* 0x0000001f02ff7812 */ /* 0x020fda000780c0ff */
[----:B----4-:R-:W-:Y:S05]  /*8b00*/  @!P0 BRA `(.L_x_1113) ;  /* 0x0000000000048947 */ /* 0x010fea0003800000 */
[----:B------:R-:W-:Y:S01]  /*8b10*/  BPT.TRAP 0x1 ;  /* 0x000000040000795c */ /* 0x000fe20000300000 */
.L_x_1113:
        /* <DEDUP_REMOVED lines=44> */
.L_x_1094:
[----:B------:R-:W-:Y:S05]  /*8de0*/  BSYNC B0 ;  /* 0x0000000000007941 */ /* 0x000fea0003800000 */
.L_x_1092:
[----:B------:R-:W-:-:S03]  /*8df0*/  UMOV UR6, 0xffffffff ;  /* 0xffffffff00067882 */ /* 0x000fc60000000000 */
[----:B------:R-:W-:Y:S05]  /*8e00*/  BRA.DIV UR6, `(.L_x_1114) ;  /* 0x0000000a06107947 */ /* 0x000fea000b800000 */
[----:B------:R-:W-:-:S13]  /*8e10*/  ELECT P6, URZ, PT ;  /* 0x00000000003f782f */ /* 0x000fda00038c0000 */
.L_x_1148:
[----:B------:R-:W-:Y:S05]  /*8e20*/  @!P6 BRA `(.L_x_996) ;  /* 0x000000000070e947 */ /* 0x000fea0003800000 */
[----:B------:R-:W-:-:S04]  /*8e30*/  LOP3.LUT R16, R16, 0x2, RZ, 0xfc, !PT ;  /* 0x0000000210107812 */ /* 0x000fc800078efcff */
[----:B------:R-:W-:-:S13]  /*8e40*/  ISETP.NE.AND P2, PT, R16, 0x3, PT ;  /* 0x000000031000780c */ /* 0x000fda0003f45270 */
[----:B------:R-:W-:Y:S05]  /*8e50*/  @!P2 BRA `(.L_x_1115) ;  /* 0x000000000004a947 */ /* 0x000fea0003800000 */
[----:B--2---:R-:W-:Y:S01]  /*8e60*/  BPT.TRAP 0x1 ;  /* 0x000000040000795c */ /* 0x004fe20000300000 */
.L_x_1115:
        /* <DEDUP_REMOVED lines=15> */
.L_x_1149:
[----:B------:R-:W5:Y:S02]  /*8f60*/  SYNCS.PHASECHK.TRANS64.TRYWAIT P0, [R5+URZ], R0 ;  /* 0x00000000050075a7 */ /* 0x000f64000800017f */
[----:B-----5:R-:W-:Y:S05]  /*8f70*/  @!P0 BRA `(.L_x_1117) ;  /* 0x0000000400e88947 */ /* 0x020fea0003800000 */
.L_x_1150:
[----:B------:R-:W-:Y:S05]  /*8f80*/  @!P2 BRA `(.L_x_1118) ;  /* 0x000000000004a947 */ /* 0x000fea0003800000 */
[----:B--2---:R-:W-:Y:S01]  /*8f90*/  BPT.TRAP 0x1 ;  /* 0x000000040000795c */ /* 0x004fe20000300000 */
.L_x_1118:
[----:B------:R-:W-:-:S07]  /*8fa0*/  SHF.L.U32 R4, R4, 0x1f, RZ ;  /* 0x0000001f04047819 */ /* 0x000fce00000006ff */
.L_x_1119:
[----:B------:R1:W1:Y:S02]  /*8fb0*/  SYNCS.PHASECHK.TRANS64.TRYWAIT P0, [R9+URZ+0x36438], R4 ;  /* 0x03643804090075a7 */ /* 0x000264000800017f */
[----:B-1----:R-:W-:Y:S05]  /*8fc0*/  @!P0 NANOSLEEP.SYNCS 0x989680 ;  /* 0x009896800000895d */ /* 0x002fea0003900000 */
[----:B------:R-:W1:Y:S02]  /*8fd0*/  @!P0 SYNCS.PHASECHK.TRANS64 P0, [R9+URZ+0x36438], R4 ;  /* 0x03643804090085a7 */ /* 0x000e64000800007f */
[----:B-1----:R-:W-:Y:S05]  /*8fe0*/  @!P0 BRA `(.L_x_1119) ;  /* 0xfffffffc00f08947 */ /* 0x002fea000383ffff */
.L_x_996:
[----:B--2---:R-:W-:Y:S05]  /*8ff0*/  BSYNC B6 ;  /* 0x0000000000067941 */ /* 0x004fea0003800000 */
.L_x_990:
[----:B------:R-:W-:Y:S05]  /*9000*/  EXIT ;  /* 0x000000000000794d */ /* 0x000fea0003800000 */
.L_x_1006:
[----:B------:R-:W-:Y:S02]  /*9010*/  IMAD.MOV.U32 R12, RZ, RZ, RZ ;  /* 0x000000ffff0c7224 */ /* 0x000fe400078e00ff */
[----:B------:R-:W-:Y:S02]  /*9020*/  IMAD.MOV.U32 R11, RZ, RZ, 0x1f ;  /* 0x0000001fff0b7424 */ /* 0x000fe400078e00ff */
[----:B------:R-:W-:-:S07]  /*9030*/  IMAD.MOV.U32 R15, RZ, RZ, -0x1 ;  /* 0xffffffffff0f7424 */ /* 0x000fce00078e00ff */
[----:B------:R-:W-:Y:S05]  /*9040*/  WARPSYNC.COLLECTIVE R15, `(.L_x_1120) ;  /* 0x000000000f087348 */ /* 0x000fea0003c00000 */
[----:B------:R1:W2:Y:S02]  /*9050*/  SHFL.IDX P6, R14, R13, R12, R11 ;  /* 0x0000000c0d0e7389 */ /* 0x0002a400000c000b */
[----:B-12---:R-:W-:Y:S01]  /*9060*/  ENDCOLLECTIVE ;  /* 0x000000000000791b */ /* 0x006fe20003800000 */
.L_x_1120:
[----:B------:R-:W-:Y:S05]  /*9070*/  BRA `(.L_x_1121) ;  /* 0xffffff8000787947 */ /* 0x000fea000383ffff */
.L_x_1008:
[----:B--2---:R-:W-:-:S04]  /*9080*/  IMAD.U32 R7, RZ, RZ, UR36 ;  /* 0x00000024ff077e24 */ /* 0x004fc8000f8e00ff */
[----:B------:R2:W3:Y:S03]  /*9090*/  SYNCS.PHASECHK.TRANS64.TRYWAIT P0, [R7+URZ+0x36400], R11 ;  /* 0x0364000b070075a7 */ /* 0x0004e6000800017f */
[----:B---3--:R-:W-:Y:S05]  /*90a0*/  @!P0 NANOSLEEP.SYNCS 0x989680 ;  /* 0x009896800000895d */ /* 0x008fea0003900000 */
[----:B------:R-:W3:Y:S02]  /*90b0*/  @!P0 SYNCS.PHASECHK.TRANS64 P0, [R7+URZ+0x36400], R11 ;  /* 0x0364000b070085a7 */ /* 0x000ee4000800007f */
[----:B---3--:R-:W-:Y:S05]  /*90c0*/  @!P0 BRA `(.L_x_1008) ;  /* 0xfffffffc00ec8947 */ /* 0x008fea000383ffff */
[----:B------:R-:W-:Y:S05]  /*90d0*/  BRA `(.L_x_1007) ;  /* 0xffffff8000c87947 */ /* 0x000fea000383ffff */
.L_x_1012:
[----:B--2---:R2:W3:Y:S02]  /*90e0*/  SYNCS.PHASECHK.TRANS64.TRYWAIT P1, [R4+URZ+0x36410], R11 ;  /* 0x0364100b040075a7 */ /* 0x0044e4000802017f */
[----:B---3--:R-:W-:Y:S05]  /*90f0*/  @!P1 NANOSLEEP.SYNCS 0x989680 ;  /* 0x009896800000995d */ /* 0x008fea0003900000 */
[----:B------:R-:W3:Y:S02]  /*9100*/  @!P1 SYNCS.PHASECHK.TRANS64 P1, [R4+URZ+0x36410], R11 ;  /* 0x0364100b040095a7 */ /* 0x000ee4000802007f */
[----:B---3--:R-:W-:Y:S05]  /*9110*/  @!P1 BRA `(.L_x_1012) ;  /* 0xfffffffc00f09947 */ /* 0x008fea000383ffff */
[----:B------:R-:W-:Y:S05]  /*9120*/  BRA `(.L_x_1011) ;  /* 0xffffff8800707947 */ /* 0x000fea000383ffff */
.L_x_1016:
[----:B--2---:R-:W-:-:S04]  /*9130*/  IMAD.U32 R120, RZ, RZ, UR36 ;  /* 0x00000024ff787e24 */ /* 0x004fc8000f8e00ff */
[----:B------:R2:W3:Y:S03]  /*9140*/  SYNCS.PHASECHK.TRANS64.TRYWAIT P1, [R120+URZ+0x36430], R15 ;  /* 0x0364300f780075a7 */ /* 0x0004e6000802017f */
[----:B---3--:R-:W-:Y:S05]  /*9150*/  @!P1 NANOSLEEP.SYNCS 0x989680 ;  /* 0x009896800000995d */ /* 0x008fea0003900000 */
[----:B------:R-:W3:Y:S02]  /*9160*/  @!P1 SYNCS.PHASECHK.TRANS64 P1, [R120+URZ+0x36430], R15 ;  /* 0x0364300f780095a7 */ /* 0x000ee4000802007f */
[----:B---3--:R-:W-:Y:S05]  /*9170*/  @!P1 BRA `(.L_x_1016) ;  /* 0xfffffffc00ec9947 */ /* 0x008fea000383ffff */
[----:B------:R-:W-:Y:S05]  /*9180*/  BRA `(.L_x_1015) ;  /* 0xffffff90008c7947 */ /* 0x000fea000383ffff */
.L_x_1023:
[----:B------:R-:W-:Y:S01]  /*9190*/  BSSY B0, `(.L_x_1122) ;  /* 0x0000005000007945 */ /* 0x000fe20003800000 */
[----:B------:R-:W-:-:S07]  /*91a0*/  IMAD.MOV.U32 R15, RZ, RZ, -0x1 ;  /* 0xffffffffff0f7424 */ /* 0x000fce00078e00ff */
[----:B------:R-:W-:Y:S05]  /*91b0*/  WARPSYNC.COLLECTIVE R15, `(.L_x_1123) ;  /* 0x000000000f087348 */ /* 0x000fea0003c00000 */
[----:B------:R-:W-:Y:S01]  /*91c0*/  NOP ;  /* 0x0000000000007918 */ /* 0x000fe20000000000 */
[----:B------:R-:W-:Y:S01]  /*91d0*/  ENDCOLLECTIVE ;  /* 0x000000000000791b */ /* 0x000fe20003800000 */
.L_x_1123:
[----:B------:R-:W-:Y:S05]  /*91e0*/  BSYNC B0 ;  /* 0x0000000000007941 */ /* 0x000fea0003800000 */
.L_x_1122:
[----:B------:R-:W-:Y:S05]  /*91f0*/  BRA `(.L_x_1124) ;  /* 0xffffffb4006c7947 */ /* 0x000fea000383ffff */
.L_x_1032:
[----:B------:R-:W-:Y:S01]  /*9200*/  BSSY B0, `(.L_x_1125) ;  /* 0x0000005000007945 */ /* 0x000fe20003800000 */
[----:B------:R-:W-:-:S07]  /*9210*/  IMAD.MOV.U32 R15, RZ, RZ, -0x1 ;  /* 0xffffffffff0f7424 */ /* 0x000fce00078e00ff */
[----:B-1----:R-:W-:Y:S05]  /*9220*/  WARPSYNC.COLLECTIVE R15, `(.L_x_1126) ;  /* 0x000000000f087348 */ /* 0x002fea0003c00000 */
[----:B------:R-:W-:Y:S01]  /*9230*/  NOP ;  /* 0x0000000000007918 */ /* 0x000fe20000000000 */
[----:B-1----:R-:W-:Y:S01]  /*9240*/  ENDCOLLECTIVE ;  /* 0x000000000000791b */ /* 0x002fe20003800000 */
.L_x_1126:
[----:B------:R-:W-:Y:S05]  /*9250*/  BSYNC B0 ;  /* 0x0000000000007941 */ /* 0x000fea0003800000 */
.L_x_1125:
[----:B------:R-:W-:Y:S05]  /*9260*/  BRA `(.L_x_1127) ;  /* 0xffffffb800587947 */ /* 0x000fea000383ffff */
.L_x_1045:
[----:B------:R-:W-:Y:S01]  /*9270*/  BSSY B0, `(.L_x_1128) ;  /* 0x0000005000007945 */ /* 0x000fe20003800000 */
[----:B------:R-:W-:-:S07]  /*9280*/  IMAD.MOV.U32 R15, RZ, RZ, -0x1 ;  /* 0xffffffffff0f7424 */ /* 0x000fce00078e00ff */
[----:B------:R-:W-:Y:S05]  /*9290*/  WARPSYNC.COLLECTIVE R15, `(.L_x_1129) ;  /* 0x000000000f087348 */ /* 0x000fea0003c00000 */
[----:B------:R-:W-:Y:S01]  /*92a0*/  NOP ;  /* 0x0000000000007918 */ /* 0x000fe20000000000 */
[----:B------:R-:W-:Y:S01]  /*92b0*/  ENDCOLLECTIVE ;  /* 0x000000000000791b */ /* 0x000fe20003800000 */
.L_x_1129:
[----:B------:R-:W-:Y:S05]  /*92c0*/  BSYNC B0 ;  /* 0x0000000000007941 */ /* 0x000fea0003800000 */
.L_x_1128:
[----:B------:R-:W-:Y:S05]  /*92d0*/  BRA `(.L_x_1130) ;  /* 0xffffffc400247947 */ /* 0x000fea000383ffff */
.L_x_1061:
[----:B------:R-:W-:Y:S01]  /*92e0*/  BSSY B0, `(.L_x_1131) ;  /* 0x0000005000007945 */ /* 0x000fe20003800000 */
[----:B------:R-:W-:-:S07]  /*92f0*/  IMAD.MOV.U32 R15, RZ, RZ, -0x1 ;  /* 0xffffffffff0f7424 */ /* 0x000fce00078e00ff */
[----:B------:R-:W-:Y:S05]  /*9300*/  WARPSYNC.COLLECTIVE R15, `(.L_x_1132) ;  /* 0x000000000f087348 */ /* 0x000fea0003c00000 */
[----:B------:R-:W-:Y:S01]  /*9310*/  NOP ;  /* 0x0000000000007918 */ /* 0x000fe20000000000 */
[----:B------:R-:W-:Y:S01]  /*9320*/  ENDCOLLECTIVE ;  /* 0x000000000000791b */ /* 0x000fe20003800000 */
.L_x_1132:
[----:B------:R-:W-:Y:S05]  /*9330*/  BSYNC B0 ;  /* 0x0000000000007941 */ /* 0x000fea0003800000 */
.L_x_1131:
[----:B------:R-:W-:Y:S05]  /*9340*/  BRA `(.L_x_1133) ;  /* 0xffffffc800947947 */ /* 0x000fea000383ffff */
.L_x_1078:
[----:B------:R-:W-:Y:S01]  /*9350*/  BSSY B0, `(.L_x_1134) ;  /* 0x0000005000007945 */ /* 0x000fe20003800000 */
[----:B------:R-:W-:-:S07]  /*9360*/  IMAD.MOV.U32 R15, RZ, RZ, -0x1 ;  /* 0xffffffffff0f7424 */ /* 0x000fce00078e00ff */
[----:B------:R-:W-:Y:S05]  /*9370*/  WARPSYNC.COLLECTIVE R15, `(.L_x_1135) ;  /* 0x000000000f087348 */ /* 0x000fea0003c00000 */
[----:B------:R-:W-:Y:S01]  /*9380*/  NOP ;  /* 0x0000000000007918 */ /* 0x000fe20000000000 */
[----:B------:R-:W-:Y:S01]  /*9390*/  ENDCOLLECTIVE ;  /* 0x000000000000791b */ /* 0x000fe20003800000 */
.L_x_1135:
[----:B------:R-:W-:Y:S05]  /*93a0*/  BSYNC B0 ;  /* 0x0000000000007941 */ /* 0x000fea0003800000 */
.L_x_1134:
[----:B------:R-:W-:Y:S05]  /*93b0*/  BRA `(.L_x_1136) ;  /* 0xffffffd000107947 */ /* 0x000fea000383ffff */
.L_x_1095:
[----:B-1----:R1:W2:Y:S02]  /*93c0*/  SYNCS.PHASECHK.TRANS64.TRYWAIT P1, [R12+URZ+0x36420], R11 ;  /* 0x0364200b0c0075a7 */ /* 0x0022a4000802017f */
[----:B--2---:R-:W-:Y:S05]  /*93d0*/  @!P1 NANOSLEEP.SYNCS 0x989680 ;  /* 0x009896800000995d */ /* 0x004fea0003900000 */
[----:B------:R-:W2:Y:S02]  /*93e0*/  @!P1 SYNCS.PHASECHK.TRANS64 P1, [R12+URZ+0x36420], R11 ;  /* 0x0364200b0c0095a7 */ /* 0x000ea4000802007f */
[----:B--2---:R-:W-:Y:S05]  /*93f0*/  @!P1 BRA `(.L_x_1095) ;  /* 0xfffffffc00f09947 */ /* 0x004fea000383ffff */
[----:B------:R-:W-:Y:S05]  /*9400*/  BRA `(.L_x_1137) ;  /* 0xffffffdc00847947 */ /* 0x000fea000383ffff */
.L_x_1099:
[----:B-1----:R1:W2:Y:S02]  /*9410*/  SYNCS.PHASECHK.TRANS64.TRYWAIT P1, [R12+URZ+0x36438], R11 ;  /* 0x0364380b0c0075a7 */ /* 0x0022a4000802017f */
[----:B--2---:R-:W-:Y:S05]  /*9420*/  @!P1 NANOSLEEP.SYNCS 0x989680 ;  /* 0x009896800000995d */ /* 0x004fea0003900000 */
[----:B------:R-:W2:Y:S02]  /*9430*/  @!P1 SYNCS.PHASECHK.TRANS64 P1, [R12+URZ+0x36438], R11 ;  /* 0x0364380b0c0095a7 */ /* 0x000ea4000802007f */
[----:B--2---:R-:W-:Y:S05]  /*9440*/  @!P1 BRA `(.L_x_1099) ;  /* 0xfffffffc00f09947 */ /* 0x004fea000383ffff */
[----:B------:R-:W-:Y:S05]  /*9450*/  BRA `(.L_x_1138) ;  /* 0xffffffe4002c7947 */ /* 0x000fea000383ffff */
.L_x_1101:
[----:B--2---:R2:W3:Y:S02]  /*9460*/  SYNCS.PHASECHK.TRANS64.TRYWAIT P1, [R12+URZ+0x36428], R27 ;  /* 0x0364281b0c0075a7 */ /* 0x0044e4000802017f */
[----:B---3--:R-:W-:Y:S05]  /*9470*/  @!P1 NANOSLEEP.SYNCS 0x989680 ;  /* 0x009896800000995d */ /* 0x008fea0003900000 */
[----:B------:R-:W3:Y:S02]  /*9480*/  @!P1 SYNCS.PHASECHK.TRANS64 P1, [R12+URZ+0x36428], R27 ;  /* 0x0364281b0c0095a7 */ /* 0x000ee4000802007f */
[----:B---3--:R-:W-:Y:S05]  /*9490*/  @!P1 BRA `(.L_x_1101) ;  /* 0xfffffffc00f09947 */ /* 0x008fea000383ffff */
[----:B------:R-:W-:Y:S05]  /*94a0*/  BRA `(.L_x_1139) ;  /* 0xffffffe400f47947 */ /* 0x000fea000383ffff */
.L_x_1103:
[----:B--2---:R2:W3:Y:S02]  /*94b0*/  SYNCS.PHASECHK.TRANS64.TRYWAIT P1, [R12+URZ+0x36438], R28 ;  /* 0x0364381c0c0075a7 */ /* 0x0044e4000802017f */
[----:B---3--:R-:W-:Y:S05]  /*94c0*/  @!P1 NANOSLEEP.SYNCS 0x989680 ;  /* 0x009896800000995d */ /* 0x008fea0003900000 */
[----:B------:R-:W3:Y:S02]  /*94d0*/  @!P1 SYNCS.PHASECHK.TRANS64 P1, [R12+URZ+0x36438], R28 ;  /* 0x0364381c0c0095a7 */ /* 0x000ee4000802007f */
[----:B---3--:R-:W-:Y:S05]  /*94e0*/  @!P1 BRA `(.L_x_1103) ;  /* 0xfffffffc00f09947 */ /* 0x008fea000383ffff */
[----:B------:R-:W-:Y:S05]  /*94f0*/  BRA `(.L_x_1140) ;  /* 0xffffffe8008c7947 */ /* 0x000fea000383ffff */
.L_x_1105:
[----:B------:R-:W-:-:S07]  /*9500*/  SHF.L.U32 R5, R0, 0x1f, RZ ;  /* 0x0000001f00057819 */ /* 0x000fce00000006ff */
.L_x_1141:
[----:B---3--:R3:W4:Y:S02]  /*9510*/  SYNCS.PHASECHK.TRANS64.TRYWAIT P1, [R12+URZ+0x36420], R5 ;  /* 0x036420050c0075a7 */ /* 0x008724000802017f */
[----:B----4-:R-:W-:Y:S05]  /*9520*/  @!P1 NANOSLEEP.SYNCS 0x989680 ;  /* 0x009896800000995d */ /* 0x010fea0003900000 */
[----:B------:R-:W4:Y:S02]  /*9530*/  @!P1 SYNCS.PHASECHK.TRANS64 P1, [R12+URZ+0x36420], R5 ;  /* 0x036420050c0095a7 */ /* 0x000f24000802007f */
[----:B----4-:R-:W-:Y:S05]  /*9540*/  @!P1 BRA `(.L_x_1141) ;  /* 0xfffffffc00f09947 */ /* 0x010fea000383ffff */
[----:B------:R-:W-:Y:S05]  /*9550*/  BRA `(.L_x_1142) ;  /* 0xffffffec00247947 */ /* 0x000fea000383ffff */
.L_x_1108:
[----:B---3--:R3:W4:Y:S02]  /*9560*/  SYNCS.PHASECHK.TRANS64.TRYWAIT P1, [R12+URZ+0x36438], R11 ;  /* 0x0364380b0c0075a7 */ /* 0x008724000802017f */
[----:B----4-:R-:W-:Y:S05]  /*9570*/  @!P1 NANOSLEEP.SYNCS 0x989680 ;  /* 0x009896800000995d */ /* 0x010fea0003900000 */
[----:B------:R-:W4:Y:S02]  /*9580*/  @!P1 SYNCS.PHASECHK.TRANS64 P1, [R12+URZ+0x36438], R11 ;  /* 0x0364380b0c0095a7 */ /* 0x000f24000802007f */
[----:B----4-:R-:W-:Y:S05]  /*9590*/  @!P1 BRA `(.L_x_1108) ;  /* 0xfffffffc00f09947 */ /* 0x010fea000383ffff */
[----:B------:R-:W-:Y:S05]  /*95a0*/  BRA `(.L_x_1143) ;  /* 0xffffffec00d07947 */ /* 0x000fea000383ffff */
.L_x_1110:
[----:B----4-:R4:W1:Y:S02]  /*95b0*/  SYNCS.PHASECHK.TRANS64.TRYWAIT P1, [R12+URZ+0x36428], R5 ;  /* 0x036428050c0075a7 */ /* 0x010864000802017f */
[----:B-1----:R-:W-:Y:S05]  /*95c0*/  @!P1 NANOSLEEP.SYNCS 0x989680 ;  /* 0x009896800000995d */ /* 0x002fea0003900000 */
[----:B------:R-:W1:Y:S02]  /*95d0*/  @!P1 SYNCS.PHASECHK.TRANS64 P1, [R12+URZ+0x36428], R5 ;  /* 0x036428050c0095a7 */ /* 0x000e64000802007f */
[----:B-1----:R-:W-:Y:S05]  /*95e0*/  @!P1 BRA `(.L_x_1110) ;  /* 0xfffffffc00f09947 */ /* 0x002fea000383ffff */
[----:B------:R-:W-:Y:S05]  /*95f0*/  BRA `(.L_x_1144) ;  /* 0xfffffff0007c7947 */ /* 0x000fea000383ffff */
.L_x_1112:
[----:B----4-:R4:W1:Y:S02]  /*9600*/  SYNCS.PHASECHK.TRANS64.TRYWAIT P1, [R12+URZ+0x36438], R3 ;  /* 0x036438030c0075a7 */ /* 0x010864000802017f */
[----:B-1----:R-:W-:Y:S05]  /*9610*/  @!P1 NANOSLEEP.SYNCS 0x989680 ;  /* 0x009896800000995d */ /* 0x002fea0003900000 */
[----:B------:R-:W1:Y:S02]  /*9620*/  @!P1 SYNCS.PHASECHK.TRANS64 P1, [R12+URZ+0x36438], R3 ;  /* 0x036438030c0095a7 */ /* 0x000e64000802007f */
[----:B-1----:R-:W-:Y:S05]  /*9630*/  @!P1 BRA `(.L_x_1112) ;  /* 0xfffffffc00f09947 */ /* 0x002fea000383ffff */
[----:B------:R-:W-:Y:S05]  /*9640*/  BRA `(.L_x_1145) ;  /* 0xfffffff400187947 */ /* 0x000fea000383ffff */
.L_x_1114:
[----:B------:R-:W-:Y:S01]  /*9650*/  BSSY B0, `(.L_x_1146) ;  /* 0x0000006000007945 */ /* 0x000fe20003800000 */
[----:B------:R-:W-:-:S07]  /*9660*/  IMAD.MOV.U32 R15, RZ, RZ, -0x1 ;  /* 0xffffffffff0f7424 */ /* 0x000fce00078e00ff */
[----:B-123--:R-:W-:Y:S05]  /*9670*/  WARPSYNC.COLLECTIVE R15, `(.L_x_1147) ;  /* 0x000000000f0c7348 */ /* 0x00efea0003c00000 */
[----:B------:R-:W-:Y:S02]  /*9680*/  ELECT P6, UR62, PT ;  /* 0x00000000003e782f */ /* 0x000fe400038c0000 */
[----:B------:R-:W-:Y:S01]  /*9690*/  MOV R14, UR62 ;  /* 0x0000003e000e7c02 */ /* 0x000fe20008000f00 */
[----:B-123--:R-:W-:Y:S10]  /*96a0*/  ENDCOLLECTIVE ;  /* 0x000000000000791b */ /* 0x00eff40003800000 */
.L_x_1147:
[----:B------:R-:W-:Y:S05]  /*96b0*/  BSYNC B0 ;  /* 0x0000000000007941 */ /* 0x000fea0003800000 */
.L_x_1146:
[----:B------:R-:W-:Y:S05]  /*96c0*/  BRA `(.L_x_1148) ;  /* 0xfffffff400d47947 */ /* 0x000fea000383ffff */
.L_x_1116:
[----:B----4-:R4:W1:Y:S02]  /*96d0*/  SYNCS.PHASECHK.TRANS64.TRYWAIT P0, [R7+URZ], R6 ;  /* 0x00000006070075a7 */ /* 0x010864000800017f */
[----:B-1----:R-:W-:Y:S05]  /*96e0*/  @!P0 NANOSLEEP.SYNCS 0x989680 ;  /* 0x009896800000895d */ /* 0x002fea0003900000 */
[----:B------:R-:W1:Y:S02]  /*96f0*/  @!P0 SYNCS.PHASECHK.TRANS64 P0, [R7+URZ], R6 ;  /* 0x00000006070085a7 */ /* 0x000e64000800007f */
[----:B-1----:R-:W-:Y:S05]  /*9700*/  @!P0 BRA `(.L_x_1116) ;  /* 0xfffffffc00f08947 */ /* 0x002fea000383ffff */
[----:B------:R-:W-:Y:S05]  /*9710*/  BRA `(.L_x_1149) ;  /* 0xfffffff800107947 */ /* 0x000fea000383ffff */
.L_x_1117:
[----:B------:R1:W1:Y:S02]  /*9720*/  SYNCS.PHASECHK.TRANS64.TRYWAIT P0, [R5+URZ], R0 ;  /* 0x00000000050075a7 */ /* 0x000264000800017f */
[----:B-1----:R-:W-:Y:S05]  /*9730*/  @!P0 NANOSLEEP.SYNCS 0x989680 ;  /* 0x009896800000895d */ /* 0x002fea0003900000 */
[----:B------:R-:W1:Y:S02]  /*9740*/  @!P0 SYNCS.PHASECHK.TRANS64 P0, [R5+URZ], R0 ;  /* 0x00000000050085a7 */ /* 0x000e64000800007f */
[----:B-1----:R-:W-:Y:S05]  /*9750*/  @!P0 BRA `(.L_x_1117) ;  /* 0xfffffffc00f08947 */ /* 0x002fea000383ffff */
[----:B------:R-:W-:Y:S05]  /*9760*/  BRA `(.L_x_1150) ;  /* 0xfffffff800047947 */ /* 0x000fea000383ffff */
.L_x_1151:
        /* <DEDUP_REMOVED lines=9> */
.L_x_7656:


//--------------------- .text._ZN7cutlass13device_kernelIN5flash11enable_sm90INS1_16FlashAttnBwdSm90INS1_25CollectiveMainloopBwdSm90ILi2ELi1ELi1EN4cute5tupleIJNS5_1CILi1EEES8_S8_EEENS6_IJNS7_ILi64EEENS7_ILi96EEENS7_ILi192EEEEEENS_10bfloat16_tEfNS_4arch4Sm90ELb0ELb1ELb1ELb0ELb0ELb0ELb1ELb0ELi3ELi1ELi1ELi1ELb0EEENS1_21CollectiveEpilogueBwdISD_SE_SG_Li384ELb0ELb1ELi3EEENS1_19SingleTileSchedulerILb0ELb0ELb0ELi96EEEEEEEEEvNT_6ParamsE --------------------------
	.section	.text._ZN7cutlass13device_kernelIN5flash11enable_sm90INS1_16FlashAttnBwdSm90INS1_25CollectiveMainloopBwdSm90ILi2ELi1ELi1EN4cute5tupleIJNS5_1CILi1EEES8_S8_EEENS6_IJNS7_ILi64EEENS7_ILi96EEENS7_ILi192EEEEEENS_10bfloat16_tEfNS_4arch4Sm90ELb0ELb1ELb1ELb0ELb0ELb0ELb1ELb0ELi3ELi1ELi1ELi1ELb0EEENS1_21CollectiveEpilogueBwdISD_SE_SG_Li384ELb0ELb1ELi3EEENS1_19SingleTileSchedulerILb0ELb0ELb0ELi96EEEEEEEEEvNT_6ParamsE,"ax",@progbits
	.align	128
.text._ZN7cutlass13device_kernelIN5flash11enable_sm90INS1_16FlashAttnBwdSm90INS1_25CollectiveMainloopBwdSm90ILi2ELi1ELi1EN4cute5tupleIJNS5_1CILi1EEES8_S8_EEENS6_IJNS7_ILi64EEENS7_ILi96EEENS7_ILi192EEEEEENS_10bfloat16_tEfNS_4arch4Sm90ELb0ELb1ELb1ELb0ELb0ELb0ELb1ELb0ELi3ELi1ELi1ELi1ELb0EEENS1_21CollectiveEpilogueBwdISD_SE_SG_Li384ELb0ELb1ELi3EEENS1_19SingleTileSchedulerILb0ELb0ELb0ELi96EEEEEEEEEvNT_6ParamsE:
        .type           _ZN7cutlass13device_kernelIN5flash11enable_sm90INS1_16FlashAttnBwdSm90INS1_25CollectiveMainloopBwdSm90ILi2ELi1ELi1EN4cute5tupleIJNS5_1CILi1EEES8_S8_EEENS6_IJNS7_ILi64EEENS7_ILi96EEENS7_ILi192EEEEEENS_10bfloat16_tEfNS_4arch4Sm90ELb0ELb1ELb1ELb0ELb0ELb0ELb1ELb0ELi3ELi1ELi1ELi1ELb0EEENS1_21CollectiveEpilogueBwdISD_SE_SG_Li384ELb0ELb1ELi3EEENS1_19SingleTileSchedulerILb0ELb0ELb0ELi96EEEEEEEEEvNT_6ParamsE,@function
        .size           _ZN7cutlass13device_kernelIN5flash11enable_sm90INS1_16FlashAttnBwdSm90INS1_25CollectiveMainloopBwdSm90ILi2ELi1ELi1EN4cute5tupleIJNS5_1CILi1EEES8_S8_EEENS6_IJNS7_ILi64EEENS7_ILi96EEENS7_ILi192EEEEEENS_10bfloat16_tEfNS_4arch4Sm90ELb0ELb1ELb1ELb0ELb0ELb0ELb1ELb0ELi3ELi1ELi1ELi1ELb0EEENS1_21CollectiveEpilogueBwdISD_SE_SG_Li384ELb0ELb1ELi3EEENS1_19SingleTileSchedulerILb0ELb0ELb0ELi96EEEEEEEEEvNT_6ParamsE,(.L_x_7657 - _ZN7cutlass13device_kernelIN5flash11enable_sm90INS1_16FlashAttnBwdSm90INS1_25CollectiveMainloopBwdSm90ILi2ELi1ELi1EN4cute5tupleIJNS5_1CILi1EEES8_S8_EEENS6_IJNS7_ILi64EEENS7_ILi96EEENS7_ILi192EEEEEENS_10bfloat16_tEfNS_4arch4Sm90ELb0ELb1ELb1ELb0ELb0ELb0ELb1ELb0ELi3ELi1ELi1ELi1ELb0EEENS1_21CollectiveEpilogueBwdISD_SE_SG_Li384ELb0ELb1ELi3EEENS1_19SingleTileSchedulerILb0ELb0ELb0ELi96EEEEEEEEEvNT_6ParamsE)
        .other          _ZN7cutlass13device_kernelIN5flash11enable_sm90INS1_16FlashAttnBwdSm90INS1_25CollectiveMainloopBwdSm90ILi2ELi1ELi1EN4cute5tupleIJNS5_1CILi1EEES8_S8_EEENS6_IJNS7_ILi64EEENS7_ILi96EEENS7_ILi192EEEEEENS_10bfloat16_tEfNS_4arch4Sm90ELb0ELb1ELb1ELb0ELb0ELb0ELb1ELb0ELi3ELi1ELi1ELi1ELb0EEENS1_21CollectiveEpilogueBwdISD_SE_SG_Li384ELb0ELb1ELi3EEENS1_19SingleTileSchedulerILb0ELb0ELb0ELi96EEEEEEEEEvNT_6ParamsE,@"STO_CUDA_ENTRY STV_DEFAULT"
_ZN7cutlass13device_kernelIN5flash11enable_sm90INS1_16FlashAttnBwdSm90INS1_25CollectiveMainloopBwdSm90ILi2ELi1ELi1EN4cute5tupleIJNS5_1CILi1EEES8_S8_EEENS6_IJNS7_ILi64EEENS7_ILi96EEENS7_ILi192EEEEEENS_10bfloat16_tEfNS_4arch4Sm90ELb0ELb1ELb1ELb0ELb0ELb0ELb1ELb0ELi3ELi1ELi1ELi1ELb0EEENS1_21CollectiveEpilogueBwdISD_SE_SG_Li384ELb0ELb1ELi3EEENS1_19SingleTileSchedulerILb0ELb0ELb0ELi96EEEEEEEEEvNT_6ParamsE:
[----:B------:R-:W1:Y:S02]  /*0000*/  LDC R1, c[0x0][0x28] ;  /* 0x00000a00ff017b82 */ /* 0x000e640000000800 */
[----:B-1----:R-:W-:Y:S01]  /*0010*/  VIADD R1, R1, 0xfffffff0 ;  /* 0xfffffff001017836 */ /* 0x002fe20000000000 */
[----:B------:R-:W1:Y:S01]  /*0020*/  S2R R3, SR_TID.X ;  /* 0x0000000000037919 */ /* 0x000e620000002100 */
[----:B------:R-:W-:Y:S01]  /*0030*/  ELECT P0, URZ, PT ;  /* 0x00000000003f782f */ /* 0x000fe20003800000 */
[----:B------:R-:W-:Y:S01]  /*0040*/  BSSY B0, `(.L_x_1152) ;  /* 0x000001a000007945 */ /* 0x000fe20003800000 */
[--C-:B-1----:R-:W-:Y:S02]  /*0050*/  SHF.R.U32.HI R0, RZ, 0x5, R3.reuse ;  /* 0x00000005ff007819 */ /* 0x102fe40000011603 */
[----:B------:R-:W-:-:S03]  /*0060*/  SHF.R.U32.HI R3, RZ, 0x7, R3 ;  /* 0x00000007ff037819 */ /* 0x000fc60000011603 */
        /* <DEDUP_REMOVED lines=23> */
.L_x_1153:
[----:B------:R-:W-:Y:S05]  /*01e0*/  BSYNC B0 ;  /* 0x0000000000007941 */ /* 0x000fea0003800000 */
.L_x_1152:
[----:B------:R-:W-:Y:S01]  /*01f0*/  VOTEU.ANY UP0, P0 ;  /* 0x00000000003f7886 */ /* 0x000fe20000000100 */
[----:B------:R-:W1:Y:S01]  /*0200*/  SHFL.IDX PT, R3, R3, RZ, 0x1f ;  /* 0x00001fff03037589 */ /* 0x000e6200000e0000 */
[----:B------:R-:W-:Y:S01]  /*0210*/  UMOV UR4, 0x1 ;  /* 0x0000000100047882 */ /* 0x000fe20000000000 */
[----:B------:R-:W-:Y:S01]  /*0220*/  VOTEU.ANY UP1, P0 ;  /* 0x00000000003f7886 */ /* 0x000fe20000020100 */
[----:B------:R-:W-:Y:S01]  /*0230*/  UMOV UR38, 0x1 ;  /* 0x0000000100267882 */ /* 0x000fe20000000000 */
[----:B------:R-:W2:Y:S01]  /*0240*/  @UP0 S2UR UR7, SR_CgaCtaId ;  /* 0x00000000000709c3 */ /* 0x000ea20000008800 */
[----:B------:R-:W3:Y:S01]  /*0250*/  SHFL.IDX PT, R2, R0, RZ, 0x1f ;  /* 0x00001fff00027589 */ /* 0x000ee200000e0000 */
[----:B------:R-:W-:Y:S01]  /*0260*/  @UP0 UMOV UR6, 0x400 ;  /* 0x0000040000060882 */ /* 0x000fe20000000000 */
[----:B------:R-:W-:-:S04]  /*0270*/  @UP0 UIADD3 UR4, -UR4, 0x100000, URZ ;  /* 0x0010000004040890 */ /* 0x000fc8000fffe13f */
[----:B------:R-:W-:Y:S02]  /*0280*/  @UP0 USHF.L.U32 UR5, UR4, 0xb, URZ ;  /* 0x0000000b04050899 */ /* 0x000fe4000800063f */
[----:B------:R-:W-:Y:S01]  /*0290*/  @UP0 USHF.L.U32 UR4, UR4, 0x1, URZ ;  /* 0x0000000104040899 */ /* 0x000fe2000800063f */
[----:B-1----:R-:W-:Y:S01]  /*02a0*/  R2UR UR8, R3 ;  /* 0x00000000030872ca */ /* 0x002fe200000e0000 */
[----:B--2---:R-:W-:Y:S01]  /*02b0*/  @UP0 ULEA UR6, UR7, UR6, 0x18 ;  /* 0x0000000607060291 */ /* 0x004fe2000f8ec03f */
[----:B---3--:R-:W-:-:S11]  /*02c0*/  ISETP.NE.AND P1, PT, R2, RZ, PT ;  /* 0x000000ff0200720c */ /* 0x008fd60003f25270 */
[----:B------:R-:W-:Y:S01]  /*02d0*/  UISETP.NE.AND UP0, UPT, UR8, URZ, UPT ;  /* 0x0000003f0800728c */ /* 0x000fe2000bf05270 */
[----:B------:R-:W1:Y:S02]  /*02e0*/  FENCE.VIEW.ASYNC.S ;  /* 0x00000000000073c6 */ /* 0x000e640000000000 */
[----:B-1----:R1:W2:Y:S01]  /*02f0*/  @UP1 SYNCS.EXCH.64 URZ, [UR6+0x36400], UR4 ;  /* 0x03640004063f15b2 */ /* 0x0022a20008000100 */
[----:B------:R-:W-:Y:S01]  /*0300*/  USEL UR38, UR38, 0x2, !UP0 ;  /* 0x0000000226267887 */ /* 0x000fe2000c000000 */
[----:B------:R-:W-:Y:S11]  /*0310*/  @P1 BRA `(.L_x_1154) ;  /* 0x0000000000481947 */ /* 0x000ff60003800000 */
[----:B-1----:R-:W1:Y:S01]  /*0320*/  S2UR UR5, SR_CgaCtaId ;  /* 0x00000000000579c3 */ /* 0x002e620000008800 */
        /* <DEDUP_REMOVED lines=15> */
[----:B------:R3:W1:Y:S02]  /*0420*/  SYNCS.EXCH.64 URZ, [UR8+0x36428], UR4 ;  /* 0x03642804083f75b2 */ /* 0x0006640008000100 */
[----:B---3--:R-:W-:Y:S01]  /*0430*/  NOP ;  /* 0x0000000000007918 */ /* 0x008fe20000000000 */
.L_x_1154:
        /* <DEDUP_REMOVED lines=20> */
.L_x_1155:
[----:B------:R-:W-:Y:S01]  /*0580*/  PLOP3.LUT P0, PT, PT, PT, UP0, 0x80, 0x0 ;  /* 0x000000000000781c */ /* 0x000fe20003f0f008 */
[----:B------:R-:W-:Y:S01]  /*0590*/  NOP ;  /* 0x0000000000007918 */ /* 0x000fe20000000000 */
[----:B-12-4-:R-:W-:Y:S11]  /*05a0*/  BAR.SYNC.DEFER_BLOCKING 0x0 ;  /* 0x0000000000007b1d */ /* 0x016ff60000010000 */
[----:B------:R-:W-:Y:S05]  /*05b0*/  @!P0 BRA `(.L_x_1156) ;  /* 0x0000005c00608947 */ /* 0x000fea0003800000 */
.L_x_1157:
        /* <DEDUP_REMOVED lines=14> */
[----:B------:R-:W1:Y:S01]  /*06a0*/  S2UR UR7, SR_CTAID.X ;  /* 0x00000000000779c3 */ /* 0x000e620000002500 */
[----:B------:R-:W-:Y:S01]  /*06b0*/  ULDC UR8, c[0x0][0x280] ;  /* 0x0000a00000087ab9 */ /* 0x000fe20000000800 */
[----:B------:R-:W-:Y:S01]  /*06c0*/  ULDC UR6, c[0x0][0x290] ;  /* 0x0000a40000067ab9 */ /* 0x000fe20000000800 */
[----:B------:R-:W-:Y:S01]  /*06d0*/  ULDC UR4, c[0x0][0x74c] ;  /* 0x0001d30000047ab9 */ /* 0x000fe20000000800 */
        /* <DEDUP_REMOVED lines=19> */
[----:B------:R-:W-:Y:S01]  /*0810*/  CS2R R34, SRZ ;  /* 0x0000000000227805 */ /* 0x000fe2000001ff00 */
[----:B-1----:R-:W-:Y:S02]  /*0820*/  UIMAD UR5, UR7, 0x60, UR8 ;  /* 0x00000060070578a4 */ /* 0x002fe4000f8e0208 */
[----:B------:R-:W-:Y:S02]  /*0830*/  ISETP.LE.AND P1, PT, RZ, UR7, PT ;  /* 0x00000007ff007c0c */ /* 0x000fe4000bf23270 */
[----:B------:R-:W-:-:S02]  /*0840*/  CS2R R32, SRZ ;  /* 0x0000000000207805 */ /* 0x000fc4000001ff00 */
[----:B------:R-:W-:Y:S01]  /*0850*/  CS2R R30, SRZ ;  /* 0x00000000001e7805 */ /* 0x000fe2000001ff00 */
[----:B------:R-:W-:Y:S01]  /*0860*/  UIADD3 UR4, -UR4, UR5, -UR6 ;  /* 0x0000000504047290 */ /* 0x000fe2000fffe906 */
[----:B------:R-:W-:Y:S02]  /*0870*/  CS2R R28, SRZ ;  /* 0x00000000001c7805 */ /* 0x000fe4000001ff00 */
[----:B------:R-:W-:Y:S02]  /*0880*/  CS2R R26, SRZ ;  /* 0x00000000001a7805 */ /* 0x000fe4000001ff00 */
[----:B------:R-:W-:Y:S01]  /*0890*/  CS2R R24, SRZ ;  /* 0x0000000000187805 */ /* 0x000fe2000001ff00 */
[----:B------:R-:W-:Y:S01]  /*08a0*/  USHF.R.S32.HI UR5, URZ, 0x1f, UR4 ;  /* 0x0000001f3f057899 */ /* 0x000fe20008011404 */
[----:B------:R-:W-:Y:S02]  /*08b0*/  CS2R R118, SRZ ;  /* 0x0000000000767805 */ /* 0x000fe4000001ff00 */
[----:B------:R-:W-:-:S02]  /*08c0*/  CS2R R116, SRZ ;  /* 0x0000000000747805 */ /* 0x000fc4000001ff00 */
[----:B------:R-:W-:Y:S01]  /*08d0*/  CS2R R114, SRZ ;  /* 0x0000000000727805 */ /* 0x000fe2000001ff00 */
[----:B------:R-:W-:Y:S01]  /*08e0*/  ULEA.HI UR5, UR5, UR4, URZ, 0x6 ;  /* 0x0000000405057291 */ /* 0x000fe2000f8f303f */
[----:B------:R-:W-:Y:S01]  /*08f0*/  CS2R R112, SRZ ;  /* 0x0000000000707805 */ /* 0x000fe2000001ff00 */
[----:B------:R-:W-:Y:S01]  /*0900*/  UIADD3 UR4, UR8, 0x3f, URZ ;  /* 0x0000003f08047890 */ /* 0x000fe2000fffe03f */
[----:B------:R-:W-:Y:S01]  /*0910*/  CS2R R110, SRZ ;  /* 0x00000000006e7805 */ /* 0x000fe2000001ff00 */
[----:B------:R-:W-:Y:S01]  /*0920*/  USHF.R.S32.HI UR6, URZ, 0x6, UR5 ;  /* 0x000000063f067899 */ /* 0x000fe20008011405 */
[----:B------:R-:W-:Y:S01]  /*0930*/  CS2R R108, SRZ ;  /* 0x00000000006c7805 */ /* 0x000fe2000001ff00 */
[----:B------:R-:W-:Y:S01]  /*0940*/  USHF.R.S32.HI UR5, URZ, 0x1f, UR4 ;  /* 0x0000001f3f057899 */ /* 0x000fe20008011404 */
[----:B------:R-:W-:Y:S01]  /*0950*/  CS2R R106, SRZ ;  /* 0x00000000006a7805 */ /* 0x000fe2000001ff00 */
[----:B------:R-:W-:Y:S01]  /*0960*/  UISETP.LT.AND UP0, UPT, URZ, UR6, UPT ;  /* 0x000000063f00728c */ /* 0x000fe2000bf01270 */
[----:B------:R-:W-:Y:S01]  /*0970*/  CS2R R104, SRZ ;  /* 0x0000000000687805 */ /* 0x000fe2000001ff00 */
[----:B------:R-:W-:Y:S01]  /*0980*/  ULEA.HI UR5, UR5, UR4, URZ, 0x6 ;  /* 0x0000000405057291 */ /* 0x000fe2000f8f303f */
[----:B------:R-:W-:Y:S01]  /*0990*/  CS2R R102, SRZ ;  /* 0x0000000000667805 */ /* 0x000fe2000001ff00 */
[----:B------:R-:W-:Y:S01]  /*09a0*/  USEL UR39, URZ, UR6, !UP0 ;  /* 0x000000063f277287 */ /* 0x000fe2000c000000 */
[----:B------:R-:W-:Y:S01]  /*09b0*/  CS2R R100, SRZ ;  /* 0x0000000000647805 */ /* 0x000fe2000001ff00 */
[----:B------:R-:W-:Y:S01]  /*09c0*/  USHF.R.S32.HI UR36, URZ, 0x6, UR5 ;  /* 0x000000063f247899 */ /* 0x000fe20008011405 */
[----:B------:R-:W-:-:S02]  /*09d0*/  CS2R R98, SRZ ;  /* 0x0000000000627805 */ /* 0x000fc4000001ff00 */
[----:B------:R-:W-:Y:S02]  /*09e0*/  CS2R R96, SRZ ;  /* 0x0000000000607805 */ /* 0x000fe4000001ff00 */
[----:B------:R-:W-:Y:S02]  /*09f0*/  CS2R R94, SRZ ;  /* 0x00000000005e7805 */ /* 0x000fe4000001ff00 */
[----:B------:R-:W-:Y:S02]  /*0a00*/  CS2R R92, SRZ ;  /* 0x00000000005c7805 */ /* 0x000fe4000001ff00 */
[----:B------:R-:W-:Y:S02]  /*0a10*/  CS2R R90, SRZ ;  /* 0x00000000005a7805 */ /* 0x000fe4000001ff00 */
[----:B------:R-:W-:Y:S02]  /*0a20*/  CS2R R88, SRZ ;  /* 0x0000000000587805 */ /* 0x000fe4000001ff00 */
[----:B------:R-:W-:-:S02]  /*0a30*/  CS2R R86, SRZ ;  /* 0x0000000000567805 */ /* 0x000fc4000001ff00 */
[----:B------:R-:W-:Y:S01]  /*0a40*/  CS2R R84, SRZ ;  /* 0x0000000000547805 */ /* 0x000fe2000001ff00 */
[----:B------:R-:W-:Y:S01]  /*0a50*/  IMAD.MOV.U32 R83, RZ, RZ, RZ ;  /* 0x000000ffff537224 */ /* 0x000fe200078e00ff */
[----:B------:R-:W-:Y:S06]  /*0a60*/  @!P1 BRA `(.L_x_1158) ;  /* 0x0000000000289947 */ /* 0x000fec0003800000 */
[----:B------:R-:W-:Y:S01]  /*0a70*/  UIMAD UR4, UR7, 0x60, UR8 ;  /* 0x00000060070478a4 */ /* 0x000fe2000f8e0208 */
[----:B------:R-:W-:-:S03]  /*0a80*/  ULDC UR5, c[0x0][0x290] ;  /* 0x0000a40000057ab9 */ /* 0x000fc60000000800 */
[----:B------:R-:W-:-:S03]  /*0a90*/  UIADD3 UR4, -UR5, 0x9f, UR4 ;  /* 0x0000009f05047890 */ /* 0x000fc6000fffe104 */
[----:B------:R-:W-:Y:S02]  /*0aa0*/  ULDC UR5, c[0x0][0x748] ;  /* 0x0001d20000057ab9 */ /* 0x000fe40000000800 */
[----:B------:R-:W-:-:S04]  /*0ab0*/  UIADD3 UR4, UR4, UR5, URZ ;  /* 0x0000000504047290 */ /* 0x000fc8000fffe03f */
[----:B------:R-:W-:-:S04]  /*0ac0*/  USHF.R.S32.HI UR5, URZ, 0x1f, UR4 ;  /* 0x0000001f3f057899 */ /* 0x000fc80008011404 */
[----:B------:R-:W-:-:S04]  /*0ad0*/  ULEA.HI UR5, UR5, UR4, URZ, 0x6 ;  /* 0x0000000405057291 */ /* 0x000fc8000f8f303f */
[----:B------:R-:W-:-:S04]  /*0ae0*/  USHF.R.S32.HI UR5, URZ, 0x6, UR5 ;  /* 0x000000063f057899 */ /* 0x000fc80008011405 */
[----:B------:R-:W-:-:S04]  /*0af0*/  UISETP.LT.AND UP0, UPT, UR36, UR5, UPT ;  /* 0x000000052400728c */ /* 0x000fc8000bf01270 */
[----:B------:R-:W-:-:S12]  /*0b00*/  USEL UR36, UR36, UR5, UP0 ;  /* 0x0000000524247287 */ /* 0x000fd80008000000 */
.L_x_1158:
[----:B------:R-:W-:Y:S01]  /*0b10*/  UISETP.GT.AND UP0, UPT, UR36, UR39, UPT ;  /* 0x000000272400728c */ /* 0x000fe2000bf04270 */
[----:B------:R-:W-:Y:S01]  /*0b20*/  IMAD.MOV.U32 R82, RZ, RZ, RZ ;  /* 0x000000ffff527224 */ /* 0x000fe200078e00ff */
[----:B------:R-:W-:Y:S02]  /*0b30*/  CS2R R80, SRZ ;  /* 0x0000000000507805 */ /* 0x000fe4000001ff00 */
[----:B------:R-:W-:Y:S02]  /*0b40*/  CS2R R78, SRZ ;  /* 0x00000000004e7805 */ /* 0x000fe4000001ff00 */
[----:B------:R-:W-:Y:S02]  /*0b50*/  CS2R R76, SRZ ;  /* 0x00000000004c7805 */ /* 0x000fe4000001ff00 */
[----:B------:R-:W-:Y:S02]  /*0b60*/  CS2R R74, SRZ ;  /* 0x00000000004a7805 */ /* 0x000fe4000001ff00 */
[----:B------:R-:W-:-:S02]  /*0b70*/  PLOP3.LUT P1, PT, PT, PT, UP0, 0x80, 0x0 ;  /* 0x000000000000781c */ /* 0x000fc40003f2f008 */
[----:B------:R-:W-:-:S11]  /*0b80*/  CS2R R72, SRZ ;  /* 0x0000000000487805 */ /* 0x000fd6000001ff00 */
[----:B------:R-:W-:Y:S05]  /*0b90*/  @!P1 BRA `(.L_x_1159) ;  /* 0x0000003800909947 */ /* 0x000fea0003800000 */
[----:B------:R-:W1:Y:S01]  /*0ba0*/  S2UR UR4, SR_CgaCtaId ;  /* 0x00000000000479c3 */ /* 0x000e620000008800 */
[----:B------:R-:W-:Y:S01]  /*0bb0*/  UMOV UR37, 0x400 ;  /* 0x0000040000257882 */ /* 0x000fe20000000000 */
[----:B------:R-:W-:Y:S01]  /*0bc0*/  ULDC UR43, c[0x0][0x290] ;  /* 0x0000a400002b7ab9 */ /* 0x000fe20000000800 */
[----:B------:R-:W-:Y:S01]  /*0bd0*/  ULDC UR44, c[0x0][0x750] ;  /* 0x0001d400002c7ab9 */ /* 0x000fe20000000800 */
[----:B------:R-:W-:Y:S01]  /*0be0*/  ULDC UR45, c[0x0][0x75c] ;  /* 0x0001d700002d7ab9 */ /* 0x000fe20000000800 */
[----:B------:R-:W-:Y:S01]  /*0bf0*/  ULDC UR46, c[0x0][0x744] ;  /* 0x0001d100002e7ab9 */ /* 0x000fe20000000800 */
[----:B------:R-:W-:Y:S01]  /*0c00*/  ULDC.64 UR40, c[0x0][0x748] ;  /* 0x0001d20000287ab9 */ /* 0x000fe20000000a00 */
        /* <DEDUP_REMOVED lines=21> */
.L_x_1161:
        /* <DEDUP_REMOVED lines=15> */
.L_x_1160:
        /* <DEDUP_REMOVED lines=20> */
.L_x_1163:
        /* <DEDUP_REMOVED lines=15> */
.L_x_1162:
        /* <DEDUP_REMOVED lines=8> */
.L_x_1283:
[----:B------:R-:W-:Y:S02]  /*1100*/  SHF.L.U32 R10, RZ, 0x1f, RZ ;  /* 0x0000001fff0a7819 */ /* 0x000fe400000006ff */
[CC--:B------:R-:W-:Y:S02]  /*1110*/  LEA.HI R4, R3.reuse, R0.reuse, RZ, 0x4 ;  /* 0x0000000003047211 */ /* 0x0c0fe400078f20ff */
[----:B------:R-:W3:Y:S01]  /*1120*/  SYNCS.PHASECHK.TRANS64.TRYWAIT P0, [UR37+0x36400], R10 ;  /* 0x0364000aff0075a7 */ /* 0x000ee20008000165 */
[----:B------:R-:W-:Y:S01]  /*1130*/  LEA.HI R6, R3, R0, RZ, 0x5 ;  /* 0x0000000003067211 */ /* 0x000fe200078f28ff */
[----:B--2---:R-:W-:Y:S01]  /*1140*/  IMAD.HI R3, R14, 0x55555556, RZ ;  /* 0x555555560e037827 */ /* 0x004fe200078e02ff */
[----:B------:R-:W-:Y:S02]  /*1150*/  LOP3.LUT R7, R4, 0xfffffff0, RZ, 0xc0, !PT ;  /* 0xfffffff004077812 */ /* 0x000fe400078ec0ff */
[--C-:B------:R-:W-:Y:S02]  /*1160*/  SHF.R.S32.HI R9, RZ, 0x5, R6.reuse ;  /* 0x00000005ff097819 */ /* 0x100fe40000011406 */
[----:B------:R-:W-:Y:S01]  /*1170*/  SHF.R.S32.HI R6, RZ, 0x1f, R6 ;  /* 0x0000001fff067819 */ /* 0x000fe20000011406 */
[----:B------:R-:W-:Y:S01]  /*1180*/  IMAD.IADD R7, R0, 0x1, -R7 ;  /* 0x0000000100077824 */ /* 0x000fe200078e0a07 */
[----:B------:R-:W-:-:S02]  /*1190*/  LOP3.LUT R5, R2, 0xffffff80, RZ, 0xc0, !PT ;  /* 0xffffff8002057812 */ /* 0x000fc400078ec0ff */
[----:B------:R-:W-:Y:S02]  /*11a0*/  LEA.HI R3, R3, R3, RZ, 0x1 ;  /* 0x0000000303037211 */ /* 0x000fe400078f08ff */
[----:B------:R-:W-:Y:S01]  /*11b0*/  LEA.HI R6, R6, R9, RZ, 0x2 ;  /* 0x0000000906067211 */ /* 0x000fe200078f10ff */
[----:B------:R-:W-:Y:S01]  /*11c0*/  IMAD.IADD R0, R0, 0x1, -R5 ;  /* 0x0000000100007824 */ /* 0x000fe200078e0a05 */
[----:B------:R-:W-:Y:S01]  /*11d0*/  LEA.HI R2, R7, R7, RZ, 0x1 ;  /* 0x0000000707027211 */ /* 0x000fe200078f08ff */
[----:B------:R-:W-:Y:S01]  /*11e0*/  IMAD R8, R3, -0x3, R14 ;  /* 0xfffffffd03087824 */ /* 0x000fe200078e020e */
[----:B------:R-:W-:Y:S01]  /*11f0*/  LOP3.LUT R6, R6, 0x3ffffc, RZ, 0xc0, !PT ;  /* 0x003ffffc06067812 */ /* 0x000fe200078ec0ff */
[----:B---3--:R-:W-:Y:S06]  /*1200*/  @P0 BRA `(.L_x_1165) ;  /* 0x0000000000080947 */ /* 0x008fec0003800000 */
[----:B------:R-:W2:Y:S02]  /*1210*/  SYNCS.PHASECHK.TRANS64.TRYWAIT P0, [UR37+0x36400], R10 ;  /* 0x0364000aff0075a7 */ /* 0x000ea40008000165 */
[----:B--2---:R-:W-:Y:S05]  /*1220*/  @!P0 BRA `(.L_x_1166) ;  /* 0x0000008800088947 */ /* 0x004fea0003800000 */
.L_x_1165:
[----:B------:R-:W-:Y:S01]  /*1230*/  IMAD.IADD R12, R9, 0x1, -R6 ;  /* 0x00000001090c7824 */ /* 0x000fe200078e0a06 */
[--C-:B------:R-:W-:Y:S01]  /*1240*/  SHF.R.S32.HI R5, RZ, 0x1, R2.reuse ;  /* 0x00000001ff057819 */ /* 0x100fe20000011402 */
[C---:B------:R-:W-:Y:S01]  /*1250*/  IMAD.HI R11, R13.reuse, 0x55555556, RZ ;  /* 0x555555560d0b7827 */ /* 0x040fe200078e02ff */
[----:B------:R-:W-:Y:S01]  /*1260*/  SHF.R.S32.HI R6, RZ, 0x1f, R2 ;  /* 0x0000001fff067819 */ /* 0x000fe20000011402 */
[----:B------:R-:W-:Y:S01]  /*1270*/  ULDC UR4, c[0x0][0x290] ;  /* 0x0000a40000047ab9 */ /* 0x000fe20000000800 */
[----:B--2---:R-:W-:Y:S01]  /*1280*/  SHF.R.S32.HI R10, RZ, 0x1f, R7 ;  /* 0x0000001fff0a7819 */ /* 0x004fe20000011407 */
[----:B------:R-:W-:Y:S01]  /*1290*/  IMAD R15, R13, 0x400, R0 ;  /* 0x000004000d0f7824 */ /* 0x000fe200078e0200 */
[----:B------:R-:W-:Y:S01]  /*12a0*/  LEA.HI R6, R6, R5, RZ, 0x2 ;  /* 0x0000000506067211 */ /* 0x000fe200078f10ff */
[----:B------:R-:W-:Y:S01]  /*12b0*/  ULDC UR5, c[0x0][0x280] ;  /* 0x0000a00000057ab9 */ /* 0x000fe20000000800 */
[----:B------:R-:W-:Y:S02]  /*12c0*/  LEA.HI R10, R10, R7, RZ, 0x3 ;  /* 0x000000070a0a7211 */ /* 0x000fe400078f18ff */
[----:B------:R-:W-:-:S02]  /*12d0*/  CS2R R70, SRZ ;  /* 0x0000000000467805 */ /* 0x000fc4000001ff00 */
[----:B------:R-:W-:Y:S02]  /*12e0*/  LOP3.LUT R2, R2, 0x7fffffe, RZ, 0xc0, !PT ;  /* 0x07fffffe02027812 */ /* 0x000fe400078ec0ff */
[----:B------:R-:W-:Y:S02]  /*12f0*/  CS2R R68, SRZ ;  /* 0x0000000000447805 */ /* 0x000fe4000001ff00 */
[----:B------:R-:W-:Y:S01]  /*1300*/  LOP3.LUT R6, R6, 0xfffffffc, RZ, 0xc0, !PT ;  /* 0xfffffffc06067812 */ /* 0x000fe200078ec0ff */
[----:B------:R-:W-:Y:S01]  /*1310*/  IMAD.SHL.U32 R10, R10, 0x20, RZ ;  /* 0x000000200a0a7824 */ /* 0x000fe200078e00ff */
[----:B------:R-:W-:Y:S01]  /*1320*/  SHF.R.S32.HI R3, RZ, 0x1f, R0 ;  /* 0x0000001fff037819 */ /* 0x000fe20000011400 */
[----:B------:R-:W-:Y:S01]  /*1330*/  IMAD.IADD R9, R7, 0x1, -R2 ;  /* 0x0000000107097824 */ /* 0x000fe200078e0a02 */
[----:B------:R-:W-:Y:S01]  /*1340*/  LEA.HI R14, R11, R11, RZ, 0x1 ;  /* 0x0000000b0b0e7211 */ /* 0x000fe200078f08ff */
[----:B------:R-:W-:Y:S01]  /*1350*/  IMAD.IADD R7, R5, 0x1, -R6 ;  /* 0x0000000105077824 */ /* 0x000fe200078e0a06 */
[----:B------:R-:W-:-:S02]  /*1360*/  LOP3.LUT R10, R10, 0x7fffff00, RZ, 0xc0, !PT ;  /* 0x7fffff000a0a7812 */ /* 0x000fc400078ec0ff */
[----:B------:R-:W-:Y:S02]  /*1370*/  CS2R R66, SRZ ;  /* 0x0000000000427805 */ /* 0x000fe4000001ff00 */
[----:B------:R-:W-:Y:S01]  /*1380*/  SHF.R.S32.HI R4, RZ, 0x4, R4 ;  /* 0x00000004ff047819 */ /* 0x000fe20000011404 */
[----:B------:R-:W-:Y:S01]  /*1390*/  IMAD.SHL.U32 R6, R7, 0x40, RZ ;  /* 0x0000004007067824 */ /* 0x000fe200078e00ff */
[CC--:B------:R-:W-:Y:S01]  /*13a0*/  LEA.HI R2, R3.reuse, R0.reuse, RZ, 0x2 ;  /* 0x0000000003027211 */ /* 0x0c0fe200078f10ff */
[----:B------:R-:W-:Y:S01]  /*13b0*/  IMAD R14, R14, -0x3, R13 ;  /* 0xfffffffd0e0e7824 */ /* 0x000fe200078e020d */
[----:B------:R-:W-:Y:S01]  /*13c0*/  LEA.HI R3, R3, R0, RZ, 0x5 ;  /* 0x0000000003037211 */ /* 0x000fe200078f28ff */
[----:B------:R-:W-:Y:S01]  /*13d0*/  IMAD R10, R13, 0x800, R10 ;  /* 0x000008000d0a7824 */ /* 0x000fe200078e020a */
[----:B-1----:R-:W-:Y:S01]  /*13e0*/  LOP3.LUT R13, R2, 0x7ffffffc, RZ, 0xc0, !PT ;  /* 0x7ffffffc020d7812 */ /* 0x002fe200078ec0ff */
[----:B------:R-:W-:Y:S01]  /*13f0*/  IMAD.SHL.U32 R11, R4, 0x8, RZ ;  /* 0x00000008040b7824 */ /* 0x000fe200078e00ff */
[----:B------:R-:W-:Y:S01]  /*1400*/  LOP3.LUT R6, R6, 0xc0, RZ, 0xc0, !PT ;  /* 0x000000c006067812 */ /* 0x000fe200078ec0ff */
[----:B------:R-:W-:Y:S01]  /*1410*/  IMAD R9, R9, 0x20, R10 ;  /* 0x0000002009097824 */ /* 0x000fe200078e020a */
[----:B------:R-:W-:Y:S01]  /*1420*/  SHF.R.S32.HI R4, RZ, 0x2, R2 ;  /* 0x00000002ff047819 */ /* 0x000fe20000011402 */
[----:B------:R-:W-:Y:S01]  /*1430*/  IMAD.IADD R13, R0, 0x1, -R13 ;  /* 0x00000001000d7824 */ /* 0x000fe200078e0a0d */
[----:B------:R-:W-:Y:S01]  /*1440*/  LOP3.LUT R11, R6, 0x8, R11, 0xf8, !PT ;  /* 0x00000008060b7812 */ /* 0x000fe200078ef80b */
[----:B------:R-:W-:Y:S01]  /*1450*/  IMAD R9, R12, 0x200, R9 ;  /* 0x000002000c097824 */ /* 0x000fe200078e0209 */
[----:B------:R-:W-:Y:S01]  /*1460*/  SHF.R.U32.HI R0, RZ, 0x3, R6 ;  /* 0x00000003ff007819 */ /* 0x000fe20000011606 */
[----:B------:R-:W-:Y:S01]  /*1470*/  IMAD R13, R14, 0x10, R13 ;  /* 0x000000100e0d7824 */ /* 0x000fe200078e020d */
[----:B------:R-:W-:Y:S01]  /*1480*/  SHF.R.S32.HI R5, RZ, 0x1f, R2 ;  /* 0x0000001fff057819 */ /* 0x000fe20000011402 */
[----:B------:R-:W-:Y:S01]  /*1490*/  IMAD.MOV.U32 R12, RZ, RZ, 0x20 ;  /* 0x00000020ff0c7424 */ /* 0x000fe200078e00ff */
[----:B------:R-:W-:Y:S01]  /*14a0*/  LOP3.LUT R0, R11, R0, RZ, 0x3c, !PT ;  /* 0x000000000b007212 */ /* 0x000fe200078e3cff */
[----:B------:R-:W-:Y:S01]  /*14b0*/  IMAD.MOV.U32 R2, RZ, RZ, RZ ;  /* 0x000000ffff027224 */ /* 0x000fe200078e00ff */
[----:B------:R-:W-:-:S02]  /*14c0*/  LEA.HI R5, R5, R4, RZ, 0x3 ;  /* 0x0000000405057211 */ /* 0x000fc400078f18ff */
[----:B------:R-:W-:Y:S02]  /*14d0*/  CS2R R64, SRZ ;  /* 0x0000000000407805 */ /* 0x000fe4000001ff00 */
[----:B------:R-:W-:Y:S01]  /*14e0*/  SHF.R.S32.HI R3, RZ, 0x5, R3 ;  /* 0x00000005ff037819 */ /* 0x000fe20000011403 */
[----:B------:R-:W-:Y:S01]  /*14f0*/  IMAD.IADD R9, R9, 0x1, R0 ;  /* 0x0000000109097824 */ /* 0x000fe200078e0200 */
[----:B------:R-:W-:Y:S01]  /*1500*/  LOP3.LUT R5, R5, 0xfffffff8, RZ, 0xc0, !PT ;  /* 0xfffffff805057812 */ /* 0x000fe200078ec0ff */
[----:B------:R-:W1:Y:S01]  /*1510*/  S2R R0, SR_CTAID.X ;  /* 0x0000000000007919 */ /* 0x000e620000002500 */
[----:B------:R-:W-:Y:S01]  /*1520*/  LOP3.LUT P0, RZ, R7, 0x2, RZ, 0xc0, !PT ;  /* 0x0000000207ff7812 */ /* 0x000fe2000780c0ff */
[----:B------:R-:W-:Y:S01]  /*1530*/  IMAD.MOV.U32 R7, RZ, RZ, RZ ;  /* 0x000000ffff077224 */ /* 0x000fe200078e00ff */
[----:B------:R-:W-:Y:S01]  /*1540*/  LEA R157, R9, UR37, 0x1 ;  /* 0x00000025099d7c11 */ /* 0x000fe2000f8e08ff */
[----:B------:R-:W-:Y:S01]  /*1550*/  IMAD.IADD R6, R4, 0x1, -R5 ;  /* 0x0000000104067824 */ /* 0x000fe200078e0a05 */
[----:B------:R-:W-:Y:S01]  /*1560*/  SEL R12, R12, 0xffffffe0, !P0 ;  /* 0xffffffe00c0c7807 */ /* 0x000fe20004000000 */
[----:B------:R-:W-:Y:S01]  /*1570*/  IMAD.MOV.U32 R4, RZ, RZ, RZ ;  /* 0x000000ffff047224 */ /* 0x000fe200078e00ff */
[----:B------:R-:W-:Y:S01]  /*1580*/  CS2R R62, SRZ ;  /* 0x00000000003e7805 */ /* 0x000fe2000001ff00 */
[----:B------:R-:W-:Y:S01]  /*1590*/  IMAD R6, R3, 0x10, R6 ;  /* 0x0000001003067824 */ /* 0x000fe200078e0206 */
[----:B------:R-:W-:Y:S01]  /*15a0*/  CS2R R60, SRZ ;  /* 0x00000000003c7805 */ /* 0x000fe2000001ff00 */
[----:B------:R-:W-:Y:S01]  /*15b0*/  IMAD.SHL.U32 R3, R13, 0x2, RZ ;  /* 0x000000020d037824 */ /* 0x000fe200078e00ff */
        /* <DEDUP_REMOVED lines=21> */
[----:B-1----:R-:W-:Y:S01]  /*1710*/  IMAD R16, R0, -0x60, RZ ;  /* 0xffffffa000107824 */ /* 0x002fe200078e02ff */
[----:B------:R-:W-:Y:S01]  /*1720*/  CS2R R112, SRZ ;  /* 0x0000000000707805 */ /* 0x000fe2000001ff00 */
[----:B------:R-:W-:Y:S01]  /*1730*/  IMAD.SHL.U32 R0, R15, 0x4, RZ ;  /* 0x000000040f007824 */ /* 0x000fe200078e00ff */
[----:B------:R-:W-:Y:S01]  /*1740*/  CS2R R110, SRZ ;  /* 0x00000000006e7805 */ /* 0x000fe2000001ff00 */
[C---:B------:R-:W-:Y:S01]  /*1750*/  IMAD.IADD R9, R16.reuse, 0x1, -R3 ;  /* 0x0000000110097824 */ /* 0x040fe200078e0a03 */
[----:B------:R-:W-:Y:S02]  /*1760*/  IADD3.X R10, R16, UR4, RZ, PT, !PT ;  /* 0x00000004100a7c10 */ /* 0x000fe4000bffe4ff */
[----:B------:R-:W-:-:S02]  /*1770*/  CS2R R108, SRZ ;  /* 0x00000000006c7805 */ /* 0x000fc4000001ff00 */
[----:B------:R-:W-:Y:S02]  /*1780*/  CS2R R106, SRZ ;  /* 0x00000000006a7805 */ /* 0x000fe4000001ff00 */
[----:B------:R-:W-:Y:S02]  /*1790*/  CS2R R104, SRZ ;  /* 0x0000000000687805 */ /* 0x000fe4000001ff00 */
[----:B------:R-:W-:Y:S02]  /*17a0*/  IADD3 R5, R10, -UR5, -R3 ;  /* 0x800000050a057c10 */ /* 0x000fe4000fffe803 */
[----:B------:R-:W-:Y:S02]  /*17b0*/  CS2R R102, SRZ ;  /* 0x0000000000667805 */ /* 0x000fe4000001ff00 */
[----:B------:R-:W-:Y:S02]  /*17c0*/  IADD3 R10, -R3, UR4, R16 ;  /* 0x00000004030a7c10 */ /* 0x000fe4000fffe110 */
[----:B------:R-:W-:-:S02]  /*17d0*/  CS2R R100, SRZ ;  /* 0x0000000000647805 */ /* 0x000fc4000001ff00 */
[----:B------:R-:W-:Y:S02]  /*17e0*/  IADD3 R3, R12, 0x30400, R157 ;  /* 0x000304000c037810 */ /* 0x000fe40007ffe09d */
[----:B------:R-:W-:Y:S02]  /*17f0*/  CS2R R98, SRZ ;  /* 0x0000000000627805 */ /* 0x000fe4000001ff00 */
[----:B------:R-:W-:Y:S01]  /*1800*/  CS2R R96, SRZ ;  /* 0x0000000000607805 */ /* 0x000fe2000001ff00 */
[----:B------:R1:W-:Y:S01]  /*1810*/  STL [R1+0x8], R10 ;  /* 0x0000080a01007387 */ /* 0x0003e20000100800 */
[----:B------:R-:W-:Y:S02]  /*1820*/  CS2R R94, SRZ ;  /* 0x00000000005e7805 */ /* 0x000fe4000001ff00 */
[----:B------:R-:W-:Y:S02]  /*1830*/  CS2R R92, SRZ ;  /* 0x00000000005c7805 */ /* 0x000fe4000001ff00 */
[----:B------:R-:W-:Y:S01]  /*1840*/  CS2R R90, SRZ ;  /* 0x00000000005a7805 */ /* 0x000fe2000001ff00 */
[----:B------:R1:W-:Y:S01]  /*1850*/  STL [R1], R3 ;  /* 0x0000000301007387 */ /* 0x0003e20000100800 */
[----:B------:R-:W-:-:S02]  /*1860*/  CS2R R88, SRZ ;  /* 0x0000000000587805 */ /* 0x000fc4000001ff00 */
[----:B------:R-:W-:Y:S02]  /*1870*/  CS2R R86, SRZ ;  /* 0x0000000000567805 */ /* 0x000fe4000001ff00 */
[----:B------:R-:W-:Y:S01]  /*1880*/  CS2R R84, SRZ ;  /* 0x0000000000547805 */ /* 0x000fe2000001ff00 */
[----:B------:R1:W-:Y:S01]  /*1890*/  STL [R1+0x4], R9 ;  /* 0x0000040901007387 */ /* 0x0003e20000100800 */
[----:B------:R-:W-:Y:S02]  /*18a0*/  CS2R R82, SRZ ;  /* 0x0000000000527805 */ /* 0x000fe4000001ff00 */
[----:B------:R-:W-:Y:S02]  /*18b0*/  CS2R R80, SRZ ;  /* 0x0000000000507805 */ /* 0x000fe4000001ff00 */
[----:B------:R-:W-:Y:S02]  /*18c0*/  CS2R R78, SRZ ;  /* 0x00000000004e7805 */ /* 0x000fe4000001ff00 */
[----:B------:R-:W-:-:S02]  /*18d0*/  CS2R R76, SRZ ;  /* 0x00000000004c7805 */ /* 0x000fc4000001ff00 */
[----:B------:R-:W-:Y:S02]  /*18e0*/  CS2R R74, SRZ ;  /* 0x00000000004a7805 */ /* 0x000fe4000001ff00 */
[----:B------:R-:W-:Y:S02]  /*18f0*/  CS2R R72, SRZ ;  /* 0x0000000000487805 */ /* 0x000fe4000001ff00 */
[----:B-1----:R-:W-:-:S07]  /*1900*/  LEA R0, R0, UR37, 0x2 ;  /* 0x0000002500007c11 */ /* 0x002fce000f8e10ff */
.L_x_1185:
[----:B------:R-:W-:Y:S01]  /*1910*/  IMAD.U32 R3, RZ, RZ, UR38 ;  /* 0x00000026ff037e24 */ /* 0x000fe2000f8e00ff */
[----:B------:R-:W-:Y:S05]  /*1920*/  YIELD ;  /* 0x0000000000007946 */ /* 0x000fea0003800000 */
[----:B------:R-:W-:-:S04]  /*1930*/  LOP3.LUT R3, R3, 0x1, RZ, 0xfc, !PT ;  /* 0x0000000103037812 */ /* 0x000fc800078efcff */
[----:B------:R-:W-:-:S13]  /*1940*/  ISETP.NE.AND P0, PT, R3, 0x3, PT ;  /* 0x000000030300780c */ /* 0x000fda0003f05270 */
[----:B------:R-:W-:Y:S05]  /*1950*/  @!P0 BRA `(.L_x_1167) ;  /* 0x0000000000048947 */ /* 0x000fea0003800000 */
[----:B------:R-:W-:Y:S01]  /*1960*/  BPT.TRAP 0x1 ;  /* 0x000000040000795c */ /* 0x000fe20000300000 */
.L_x_1167:
[----:B------:R-:W-:Y:S02]  /*1970*/  LEA R3, R2, UR37, 0x3 ;  /* 0x0000002502037c11 */ /* 0x000fe4000f8e18ff */
[----:B------:R-:W-:-:S04]  /*1980*/  SHF.L.U32 R10, R7, 0x1f, RZ ;  /* 0x0000001f070a7819 */ /* 0x000fc800000006ff */
[----:B------:R1:W2:Y:S01]  /*1990*/  SYNCS.PHASECHK.TRANS64.TRYWAIT P1, [R3+URZ+0x36410], R10 ;  /* 0x0364100a030075a7 */ /* 0x0002a2000802017f */
[----:B------:R-:W-:Y:S05]  /*19a0*/  @!P0 BRA `(.L_x_1168) ;  /* 0x0000000000048947 */ /* 0x000fea0003800000 */
[----:B------:R-:W-:Y:S01]  /*19b0*/  BPT.TRAP 0x1 ;  /* 0x000000040000795c */ /* 0x000fe20000300000 */
.L_x_1168:
[----:B--2---:R-:W-:Y:S05]  /*19c0*/  @P1 BRA `(.L_x_1169) ;  /* 0x0000000000081947 */ /* 0x004fea0003800000 */
[----:B------:R-:W2:Y:S02]  /*19d0*/  SYNCS.PHASECHK.TRANS64.TRYWAIT P1, [R3+URZ+0x36410], R10 ;  /* 0x0364100a030075a7 */ /* 0x000ea4000802017f */
[----:B--2---:R-:W-:Y:S05]  /*19e0*/  @!P1 BRA `(.L_x_1170) ;  /* 0x0000008000309947 */ /* 0x004fea0003800000 */
.L_x_1169:
        /* <DEDUP_REMOVED lines=12> */
[----:B-12---:R-:W-:-:S02]  /*1ab0*/  LEA R10, R9, UR37, 0x2 ;  /* 0x00000025090a7c11 */ /* 0x006fc4000f8e10ff */
        /* <DEDUP_REMOVED lines=86> */
[----:B------:R1:W2:Y:S04]  /*2020*/  LDS R23, [R10+0x30000] ;  /* 0x030000000a177984 */ /* 0x0002a80000000800 */
[----:B------:R1:W3:Y:S01]  /*2030*/  LDS R9, [R10+0x30020] ;  /* 0x030020000a097984 */ /* 0x0002e20000000800 */
[----:B------:R-:W-:Y:S05]  /*2040*/  @!P0 BRA `(.L_x_1171) ;  /* 0x0000000000048947 */ /* 0x000fea0003800000 */
[----:B------:R-:W-:Y:S01]  /*2050*/  BPT.TRAP 0x1 ;  /* 0x000000040000795c */ /* 0x000fe20000300000 */
.L_x_1171:
[----:B-1----:R-:W-:-:S04]  /*2060*/  SHF.L.U32 R10, R4, 0x1f, RZ ;  /* 0x0000001f040a7819 */ /* 0x002fc800000006ff */
[----:B------:R1:W4:Y:S01]  /*2070*/  SYNCS.PHASECHK.TRANS64.TRYWAIT P1, [UR37+0x36430], R10 ;  /* 0x0364300aff0075a7 */ /* 0x0003220008020165 */
[----:B------:R-:W-:Y:S05]  /*2080*/  @!P0 BRA `(.L_x_1172) ;  /* 0x0000000000048947 */ /* 0x000fea0003800000 */
[----:B------:R-:W-:Y:S01]  /*2090*/  BPT.TRAP 0x1 ;  /* 0x000000040000795c */ /* 0x000fe20000300000 */
.L_x_1172:
[----:B----4-:R-:W-:Y:S05]  /*20a0*/  @P1 BRA `(.L_x_1173) ;  /* 0x0000000000081947 */ /* 0x010fea0003800000 */
[----:B------:R-:W4:Y:S02]  /*20b0*/  SYNCS.PHASECHK.TRANS64.TRYWAIT P1, [UR37+0x36430], R10 ;  /* 0x0364300aff0075a7 */ /* 0x000f240008020165 */
[----:B----4-:R-:W-:Y:S05]  /*20c0*/  @!P1 BRA `(.L_x_1174) ;  /* 0x00000078008c9947 */ /* 0x010fea0003800000 */
.L_x_1173:
[----:B------:R-:W-:Y:S01]  /*20d0*/  UIADD3 UR5, UR37, 0x2a000, URZ ;  /* 0x0002a00025057890 */ /* 0x000fe2000fffe03f */
[----:B------:R-:W5:Y:S01]  /*20e0*/  LDL R152, [R1+0x8] ;  /* 0x0000080001987983 */ /* 0x000f620000100800 */
[----:B------:R-:W-:Y:S01]  /*20f0*/  UIADD3 UR4, UR4, 0x9000, URZ ;  /* 0x0000900004047890 */ /* 0x000fe2000fffe03f */
[----:B------:R-:W-:Y:S01]  /*2100*/  WARPGROUP.ARRIVE ;  /* 0x00000000000079c5 */ /* 0x000fe20000000000 */
[----:B------:R-:W-:Y:S01]  /*2110*/  USHF.R.U32.HI UR5, URZ, 0x4, UR5 ;  /* 0x000000043f057899 */ /* 0x000fe20008011605 */
[----:B-1--4-:R-:W-:Y:S01]  /*2120*/  FMUL.FTZ R10, R136, UR45 ;  /* 0x0000002d880a7c20 */ /* 0x012fe20008410000 */
[----:B------:R-:W-:Y:S01]  /*2130*/  USHF.R.U32.HI UR4, URZ, 0x4, UR4 ;  /* 0x000000043f047899 */ /* 0x000fe20008011604 */
[----:B------:R-:W-:Y:S01]  /*2140*/  FMUL.FTZ R11, R137, UR45 ;  /* 0x0000002d890b7c20 */ /* 0x000fe20008410000 */
[----:B------:R-:W-:Y:S01]  /*2150*/  ULOP3.LUT UR5, UR5, 0x3fff, URZ, 0xc0, !UPT ;  /* 0x00003fff05057892 */ /* 0x000fe2000f8ec03f */
[----:B------:R-:W-:Y:S01]  /*2160*/  FMUL.FTZ R12, R138, UR45 ;  /* 0x0000002d8a0c7c20 */ /* 0x000fe20008410000 */
[----:B------:R-:W-:Y:S01]  /*2170*/  ULOP3.LUT UR6, UR4, 0x3fff, URZ, 0xc0, !UPT ;  /* 0x00003fff04067892 */ /* 0x000fe2000f8ec03f */
[----:B------:R-:W-:Y:S01]  /*2180*/  FMUL.FTZ R15, R141, UR45 ;  /* 0x0000002d8d0f7c20 */ /* 0x000fe20008410000 */
[----:B------:R-:W-:Y:S01]  /*2190*/  ULOP3.LUT UR4, UR5, 0x10000, URZ, 0xfc, !UPT ;  /* 0x0001000005047892 */ /* 0x000fe2000f8efc3f */
[----:B------:R-:W-:Y:S01]  /*21a0*/  FMUL.FTZ R13, R139, UR45 ;  /* 0x0000002d8b0d7c20 */ /* 0x000fe20008410000 */
[----:B------:R-:W-:Y:S01]  /*21b0*/  ULOP3.LUT UR6, UR6, 0x10000, URZ, 0xfc, !UPT ;  /* 0x0001000006067892 */ /* 0x000fe2000f8efc3f */
[----:B------:R-:W-:Y:S01]  /*21c0*/  FMUL.FTZ R14, R140, UR45 ;  /* 0x0000002d8c0e7c20 */ /* 0x000fe20008410000 */
[----:B------:R-:W-:Y:S01]  /*21d0*/  UMOV UR5, 0x40000040 ;  /* 0x4000004000057882 */ /* 0x000fe20000000000 */
[----:B------:R-:W-:Y:S01]  /*21e0*/  UMOV UR7, 0x40000040 ;  /* 0x4000004000077882 */ /* 0x000fe20000000000 */
[----:B------:R-:W-:Y:S01]  /*21f0*/  UIADD3 UR10, UR6, 0x2, URZ ;  /* 0x00000002060a7890 */ /* 0x000fe2000fffe03f */
[----:B------:R-:W-:Y:S01]  /*2200*/  FMUL.FTZ R17, R142, UR45 ;  /* 0x0000002d8e117c20 */ /* 0x000fe20008410000 */
[----:B------:R-:W-:Y:S01]  /*2210*/  UIADD3 UR8, UR4, 0x2, URZ ;  /* 0x0000000204087890 */ /* 0x000fe2000fffe03f */
[----:B------:R-:W-:Y:S01]  /*2220*/  FMUL.FTZ R18, R143, UR45 ;  /* 0x0000002d8f127c20 */ /* 0x000fe20008410000 */
[----:B------:R-:W-:Y:S01]  /*2230*/  UMOV UR11, 0x40000040 ;  /* 0x40000040000b7882 */ /* 0x000fe20000000000 */
[----:B------:R-:W-:Y:S01]  /*2240*/  HGMMA.64x32x16.F32.BF16 R120, gdesc[UR4], RZ, !UPT, gsb0 ;  /* 0x00600000047879f0 */ /* 0x000fe2000c0018ff */
[----:B------:R-:W-:Y:S01]  /*2250*/  UMOV UR9, 0x40000040 ;  /* 0x4000004000097882 */ /* 0x000fe20000000000 */
[----:B------:R-:W-:Y:S01]  /*2260*/  UMOV UR7, 0x40000040 ;  /* 0x4000004000077882 */ /* 0x000fe20000000000 */
[----:B------:R-:W-:Y:S01]  /*2270*/  UMOV UR5, 0x40000040 ;  /* 0x4000004000057882 */ /* 0x000fe20000000000 */
[----:B------:R-:W-:Y:S01]  /*2280*/  UISETP.GE.AND UP0, UPT, UR44, 0x1, UPT ;  /* 0x000000012c00788c */ /* 0x000fe2000bf06270 */
        /* <DEDUP_REMOVED lines=8> */
[----:B------:R-:W-:Y:S01]  /*2310*/  PLOP3.LUT P2, PT, PT, PT, UP0, 0x80, 0x0 ;  /* 0x000000000000781c */ /* 0x000fe20003f4f008 */
[----:B------:R-:W1:Y:S01]  /*2320*/  MUFU.TANH R10, R10 ;  /* 0x0000000a000a7308 */ /* 0x000e620000002400 */
[----:B------:R-:W-:-:S04]  /*2330*/  IMAD.U32 R139, RZ, RZ, UR39 ;  /* 0x00000027ff8b7e24 */ /* 0x000fc8000f8e00ff */
[----:B------:R-:W-:Y:S02]  /*2340*/  IMAD R140, R139, 0x40, R6 ;  /* 0x000000408b8c7824 */ /* 0x000fe400078e0206 */
[----:B------:R-:W-:Y:S01]  /*2350*/  VIADD R139, R5, UR41 ;  /* 0x00000029058b7c36 */ /* 0x000fe20008000000 */
[----:B------:R-:W4:Y:S08]  /*2360*/  MUFU.TANH R11, R11 ;  /* 0x0000000b000b7308 */ /* 0x000f300000002400 */
[----:B------:R-:W1:Y:S08]  /*2370*/  MUFU.TANH R12, R12 ;  /* 0x0000000c000c7308 */ /* 0x000e700000002400 */
[----:B------:R-:W1:Y:S08]  /*2380*/  MUFU.TANH R13, R13 ;  /* 0x0000000d000d7308 */ /* 0x000e700000002400 */
[----:B------:R-:W1:Y:S08]  /*2390*/  MUFU.TANH R14, R14 ;  /* 0x0000000e000e7308 */ /* 0x000e700000002400 */
[----:B------:R-:W1:Y:S01]  /*23a0*/  MUFU.TANH R15, R15 ;  /* 0x0000000f000f7308 */ /* 0x000e620000002400 */
[----:B------:R-:W-:-:S02]  /*23b0*/  WARPGROUP.DEPBAR.LE gsb0, 0x0 ;  /* 0x00008000000079c5 */ /* 0x000fc40000010000 */
[----:B------:R-:W-:-:S05]  /*23c0*/  WARPGROUP.ARRIVE ;  /* 0x00000000000079c5 */ /* 0x000fca0000000000 */
[----:B------:R-:W1:Y:S01]  /*23d0*/  MUFU.TANH R17, R17 ;  /* 0x0000001100117308 */ /* 0x000e620000002400 */
[----:B------:R-:W-:Y:S01]  /*23e0*/  HGMMA.64x32x16.F32.BF16 R120, gdesc[UR8], R120, gsb0 ;  /* 0x00600000087879f0 */ /* 0x000fe20008001878 */
[----:B------:R-:W-:Y:S02]  /*23f0*/  UIADD3 UR10, UR6, 0x4, URZ ;  /* 0x00000004060a7890 */ /* 0x000fe4000fffe03f */
[----:B------:R-:W-:-:S04]  /*2400*/  UIADD3 UR8, UR4, 0x4, URZ ;  /* 0x0000000404087890 */ /* 0x000fc8000fffe03f */
[----:B------:R-:W1:Y:S01]  /*2410*/  MUFU.TANH R18, R18 ;  /* 0x0000001200127308 */ /* 0x000e620000002400 */
[----:B------:R-:W-:Y:S01]  /*2420*/  UMOV UR11, 0x40000040 ;  /* 0x40000040000b7882 */ /* 0x000fe20000000000 */
[----:B------:R-:W-:-:S06]  /*2430*/  UMOV UR9, 0x40000040 ;  /* 0x4000004000097882 */ /* 0x000fcc0000000000 */
[----:B------:R-:W1:Y:S08]  /*2440*/  MUFU.TANH R20, R20 ;  /* 0x0000001400147308 */ /* 0x000e700000002400 */
[----:B------:R-:W1:Y:S08]  /*2450*/  MUFU.TANH R21, R21 ;  /* 0x0000001500157308 */ /* 0x000e700000002400 */
        /* <DEDUP_REMOVED lines=27> */
[----:B-----5:R-:W-:Y:S01]  /*2610*/  VIADDMNMX R147, R140, R139, R152, PT ;  /* 0x0000008b8c937246 */ /* 0x020fe20003800198 */
        /* <DEDUP_REMOVED lines=35> */
[----:B------:R-:W-:Y:S02]  /*2850*/  UIADD3 UR6, UR6, 0x606, URZ ;  /* 0x0000060606067890 */ /* 0x000fe4000fffe03f */
[----:B------:R-:W-:Y:S01]  /*2860*/  UIADD3 UR4, UR4, 0x406, URZ ;  /* 0x0000040604047890 */ /* 0x000fe2000fffe03f */
[----:B------:R-:W-:Y:S02]  /*2870*/  WARPGROUP.DEPBAR.LE gsb0, 0x0 ;  /* 0x00008000000079c5 */ /* 0x000fe40000010000 */
[----:B------:R-:W-:-:S06]  /*2880*/  WARPGROUP.ARRIVE ;  /* 0x00000000000079c5 */ /* 0x000fcc0000000000 */
[----:B------:R-:W-:Y:S03]  /*2890*/  HGMMA.64x32x16.F32.BF16 R120, gdesc[UR8], R120, gsb0 ;  /* 0x00600000087879f0 */ /* 0x000fe60008001878 */
[----:B------:R-:W-:Y:S02]  /*28a0*/  WARPGROUP.DEPBAR.LE gsb0, 0x0 ;  /* 0x00008000000079c5 */ /* 0x000fe40000010000 */
[----:B------:R-:W-:-:S06]  /*28b0*/  WARPGROUP.ARRIVE ;  /* 0x00000000000079c5 */ /* 0x000fcc0000000000 */
[----:B------:R-:W-:Y:S01]  /*28c0*/  HGMMA.64x32x16.F32.BF16 R120, gdesc[UR4], R120, gsb0 ;  /* 0x00600000047879f0 */ /* 0x000fe20008001878 */
[----:B------:R-:W-:-:S06]  /*28d0*/  ULOP3.LUT UR4, URZ, UR40, URZ, 0x33, !UPT ;  /* 0x000000283f047292 */ /* 0x000fcc000f8e333f */
[----:B------:R-:W-:-:S04]  /*28e0*/  VIADD R145, R5, UR4 ;  /* 0x0000000405917c36 */ /* 0x000fc80008000000 */
[----:B------:R-:W-:Y:S01]  /*28f0*/  IMAD.IADD R148, R140, 0x1, R145 ;  /* 0x000000018c947824 */ /* 0x000fe200078e0291 */
[----:B------:R-:W-:Y:S02]  /*2900*/  WARPGROUP.DEPBAR.LE gsb0, 0x0 ;  /* 0x00008000000079c5 */ /* 0x000fe40000010000 */
[----:B-1--4-:R-:W-:Y:S05]  /*2910*/  @!P2 BRA `(.L_x_1175) ;  /* 0x000000000068a947 */ /* 0x012fea0003800000 */
[----:B------:R-:W1:Y:S01]  /*2920*/  LDC R143, c[0x0][0x280] ;  /* 0x0000a000ff8f7b82 */ /* 0x000e620000000800 */
[----:B------:R-:W-:Y:S01]  /*2930*/  BSSY B0, `(.L_x_1176) ;  /* 0x0000013000007945 */ /* 0x000fe20003800000 */
[----:B-1----:R-:W-:-:S04]  /*2940*/  IADD3 R142, R140, UR43, -R143 ;  /* 0x0000002b8c8e7c10 */ /* 0x002fc8000fffe88f */
[----:B------:R-:W-:-:S13]  /*2950*/  ISETP.GT.AND P1, PT, R142, -0x1, PT ;  /* 0xffffffff8e00780c */ /* 0x000fda0003f24270 */
[----:B------:R-:W-:Y:S05]  /*2960*/  @P1 BRA `(.L_x_1177) ;  /* 0x0000000000241947 */ /* 0x000fea0003800000 */
[----:B------:R-:W-:Y:S01]  /*2970*/  UISETP.NE.AND UP0, UPT, UR44, 0x1, UPT ;  /* 0x000000012c00788c */ /* 0x000fe2000bf05270 */
[----:B------:R-:W-:-:S05]  /*2980*/  LOP3.LUT R142, RZ, R142, RZ, 0x33, !PT ;  /* 0x0000008eff8e7212 */ /* 0x000fca00078e33ff */
[----:B------:R-:W-:-:S05]  /*2990*/  PLOP3.LUT P1, PT, PT, PT, UP0, 0x80, 0x0 ;  /* 0x000000000000781c */ /* 0x000fca0003f2f008 */
[----:B------:R-:W-:-:S08]  /*29a0*/  @UP0 ULDC UR5, c[0x0][0x754] ;  /* 0x0001d50000050ab9 */ /* 0x000fd00000000800 */
[----:B------:R-:W-:Y:S01]  /*29b0*/  @P1 IMAD.HI.U32 R143, R142, UR5, RZ ;  /* 0x000000058e8f1c27 */ /* 0x000fe2000f8e00ff */
[----:B------:R-:W-:-:S04]  /*29c0*/  @UP0 ULDC UR5, c[0x0][0x758] ;  /* 0x0001d60000050ab9 */ /* 0x000fc80000000800 */
[----:B------:R-:W-:-:S04]  /*29d0*/  @P1 SHF.R.U32.HI R142, RZ, UR5, R143 ;  /* 0x00000005ff8e1c19 */ /* 0x000fc8000801168f */
[----:B------:R-:W-:Y:S01]  /*29e0*/  LOP3.LUT R142, RZ, R142, RZ, 0x33, !PT ;  /* 0x0000008eff8e7212 */ /* 0x000fe200078e33ff */
[----:B------:R-:W-:Y:S06]  /*29f0*/  BRA `(.L_x_1178) ;  /* 0x0000000000187947 */ /* 0x000fec0003800000 */
.L_x_1177:
[----:B------:R-:W-:-:S06]  /*2a00*/  UISETP.NE.AND UP0, UPT, UR44, 0x1, UPT ;  /* 0x000000012c00788c */ /* 0x000fcc000bf05270 */
[----:B------:R-:W-:-:S05]  /*2a10*/  PLOP3.LUT P1, PT, PT, PT, UP0, 0x80, 0x0 ;  /* 0x000000000000781c */ /* 0x000fca0003f2f008 */
[----:B------:R-:W-:-:S08]  /*2a20*/  @UP0 ULDC UR5, c[0x0][0x754] ;  /* 0x0001d50000050ab9 */ /* 0x000fd00000000800 */
[----:B------:R-:W-:Y:S01]  /*2a30*/  @P1 IMAD.HI.U32 R143, R142, UR5, RZ ;  /* 0x000000058e8f1c27 */ /* 0x000fe2000f8e00ff */
[----:B------:R-:W-:-:S04]  /*2a40*/  @UP0 ULDC UR5, c[0x0][0x758] ;  /* 0x0001d60000050ab9 */ /* 0x000fc80000000800 */
[----:B------:R-:W-:-:S07]  /*2a50*/  @P1 SHF.R.U32.HI R142, RZ, UR5, R143 ;  /* 0x00000005ff8e1c19 */ /* 0x000fce000801168f */
.L_x_1178:
[----:B------:R-:W-:Y:S05]  /*2a60*/  BSYNC B0 ;  /* 0x0000000000007941 */ /* 0x000fea0003800000 */
.L_x_1176:
[----:B------:R-:W4:Y:S01]  /*2a70*/  LDL R143, [R1+0x4] ;  /* 0x00000400018f7983 */ /* 0x000f220000100800 */
[----:B------:R-:W-:Y:S01]  /*2a80*/  IADD3 R148, R140, UR4, R5 ;  /* 0x000000048c947c10 */ /* 0x000fe2000fffe005 */
[----:B----4-:R-:W-:-:S05]  /*2a90*/  IMAD R142, R142, UR44, R143 ;  /* 0x0000002c8e8e7c24 */ /* 0x010fca000f8e028f */
[----:B------:R-:W-:Y:S02]  /*2aa0*/  VIADDMNMX R147, R142, UR44, R147, PT ;  /* 0x0000002c8e937c46 */ /* 0x000fe4000b800193 */
[----:B------:R-:W-:-:S07]  /*2ab0*/  VIMNMX R148, R148, R142, !PT ;  /* 0x0000008e94947248 */ /* 0x000fce0007fe0100 */
.L_x_1175:
[----:B------:R-:W-:-:S04]  /*2ac0*/  VIADD R140, R140, 0x8 ;  /* 0x000000088c8c7836 */ /* 0x000fc80000000000 */
[----:B------:R-:W-:Y:S01]  /*2ad0*/  IMAD.IADD R145, R145, 0x1, R140 ;  /* 0x0000000191917824 */ /* 0x000fe200078e028c */
[----:B------:R-:W-:Y:S01]  /*2ae0*/  VIADDMNMX R139, R140, R139, R152, PT ;  /* 0x0000008b8c8b7246 */ /* 0x000fe20003800198 */
[----:B------:R-:W-:Y:S06]  /*2af0*/  @!P2 BRA `(.L_x_1179) ;  /* 0x000000000064a947 */ /* 0x000fec0003800000 */
        /* <DEDUP_REMOVED lines=14> */
.L_x_1181:
[----:B------:R-:W-:-:S06]  /*2be0*/  UISETP.NE.AND UP0, UPT, UR44, 0x1, UPT ;  /* 0x000000012c00788c */ /* 0x000fcc000bf05270 */
[----:B------:R-:W-:-:S05]  /*2bf0*/  PLOP3.LUT P1, PT, PT, PT, UP0, 0x80, 0x0 ;  /* 0x000000000000781c */ /* 0x000fca0003f2f008 */
[----:B------:R-:W-:-:S08]  /*2c00*/  @UP0 ULDC UR4, c[0x0][0x754] ;  /* 0x0001d50000040ab9 */ /* 0x000fd00000000800 */
[----:B------:R-:W-:Y:S01]  /*2c10*/  @P1 IMAD.HI.U32 R142, R140, UR4, RZ ;  /* 0x000000048c8e1c27 */ /* 0x000fe2000f8e00ff */
[----:B------:R-:W-:-:S04]  /*2c20*/  @UP0 ULDC UR4, c[0x0][0x758] ;  /* 0x0001d60000040ab9 */ /* 0x000fc80000000800 */
[----:B------:R-:W-:-:S07]  /*2c30*/  @P1 SHF.R.U32.HI R140, RZ, UR4, R142 ;  /* 0x00000004ff8c1c19 */ /* 0x000fce000801168e */
.L_x_1182:
[----:B------:R-:W-:Y:S05]  /*2c40*/  BSYNC B0 ;  /* 0x0000000000007941 */ /* 0x000fea0003800000 */
.L_x_1180:
[----:B------:R-:W4:Y:S02]  /*2c50*/  LDL R142, [R1+0x4] ;  /* 0x00000400018e7983 */ /* 0x000f240000100800 */
[----:B----4-:R-:W-:-:S05]  /*2c60*/  IMAD R140, R140, UR44, R142 ;  /* 0x0000002c8c8c7c24 */ /* 0x010fca000f8e028e */
[----:B------:R-:W-:Y:S02]  /*2c70*/  VIMNMX R145, R145, R140, !PT ;  /* 0x0000008c91917248 */ /* 0x000fe40007fe0100 */
[----:B------:R-:W-:-:S07]  /*2c80*/  VIADDMNMX R139, R140, UR44, R139, PT ;  /* 0x0000002c8c8b7c46 */ /* 0x000fce000b80018b */
.L_x_1179:
[----:B------:R-:W-:Y:S01]  /*2c90*/  LEA R152, R6, UR37, 0x2 ;  /* 0x0000002506987c11 */ /* 0x000fe2000f8e10ff */
[----:B------:R-:W1:Y:S01]  /*2ca0*/  S2R R150, SR_CTAID.X ;  /* 0x0000000000967919 */ /* 0x000e620000002500 */
[----:B------:R-:W-:-:S03]  /*2cb0*/  LOP3.LUT R16, R16, 0xfffffffb, RZ, 0xc0, !PT ;  /* 0xfffffffb10107812 */ /* 0x000fc600078ec0ff */
[----:B------:R-:W4:Y:S01]  /*2cc0*/  LDS R153, [R152+0x30200] ;  /* 0x0302000098997984 */ /* 0x000f220000000800 */
[----:B------:R-:W-:-:S03]  /*2cd0*/  @P0 LOP3.LUT R16, R16, 0x4, RZ, 0xfc, !PT ;  /* 0x0000000410100812 */ /* 0x000fc600078efcff */
[----:B------:R-:W5:Y:S01]  /*2ce0*/  LDS R152, [R152+0x30220] ;  /* 0x0302200098987984 */ /* 0x000f620000000800 */
[----:B-1----:R-:W-:-:S05]  /*2cf0*/  IMAD R150, R150, -0x60, RZ ;  /* 0xffffffa096967824 */ /* 0x002fca00078e02ff */
[C---:B------:R-:W-:Y:S02]  /*2d00*/  ISETP.GE.AND P6, PT, R150.reuse, 0x2, PT ;  /* 0x000000029600780c */ /* 0x040fe40003fc6270 */
[----:B------:R-:W-:Y:S02]  /*2d10*/  ISETP.GE.AND P4, PT, R150, 0x9, PT ;  /* 0x000000099600780c */ /* 0x000fe40003f86270 */
[----:B------:R-:W-:Y:S02]  /*2d20*/  ISETP.GT.AND P5, PT, R145, 0x1, !P6 ;  /* 0x000000019100780c */ /* 0x000fe400077a4270 */
[----:B------:R-:W-:Y:S01]  /*2d30*/  ISETP.GT.AND P6, PT, R148, 0x1, !P6 ;  /* 0x000000019400780c */ /* 0x000fe200077c4270 */
[--C-:B----4-:R-:W-:Y:S01]  /*2d40*/  FADD.FTZ R120, R120, -R153.reuse ;  /* 0x8000009978787221 */ /* 0x110fe20000010000 */
[--C-:B------:R-:W-:Y:S01]  /*2d50*/  FADD.FTZ R121, R121, -R153.reuse ;  /* 0x8000009979797221 */ /* 0x100fe20000010000 */
[--C-:B------:R-:W-:Y:S01]  /*2d60*/  FADD.FTZ R124, R124, -R153.reuse ;  /* 0x800000997c7c7221 */ /* 0x100fe20000010000 */
[--C-:B------:R-:W-:Y:S01]  /*2d70*/  FADD.FTZ R125, R125, -R153.reuse ;  /* 0x800000997d7d7221 */ /* 0x100fe20000010000 */
[--C-:B------:R-:W-:Y:S01]  /*2d80*/  FADD.FTZ R128, R128, -R153.reuse ;  /* 0x8000009980807221 */ /* 0x100fe20000010000 */
[--C-:B------:R-:W-:Y:S01]  /*2d90*/  FADD.FTZ R129, R129, -R153.reuse ;  /* 0x8000009981817221 */ /* 0x100fe20000010000 */
[--C-:B------:R-:W-:Y:S01]  /*2da0*/  FADD.FTZ R132, R132, -R153.reuse ;  /* 0x8000009984847221 */ /* 0x100fe20000010000 */
[----:B------:R-:W-:Y:S01]  /*2db0*/  FADD.FTZ R133, R133, -R153 ;  /* 0x8000009985857221 */ /* 0x000fe20000010000 */
[----:B------:R-:W-:Y:S01]  /*2dc0*/  ISETP.GT.AND P3, PT, R145, 0x8, !P4 ;  /* 0x000000089100780c */ /* 0x000fe20006764270 */
[----:B------:R-:W4:Y:S01]  /*2dd0*/  LDL R153, [R1] ;  /* 0x0000000001997983 */ /* 0x000f220000100800 */
[----:B------:R-:W-:-:S02]  /*2de0*/  ISETP.LT.OR P6, PT, R147, 0x2, P6 ;  /* 0x000000029300780c */ /* 0x000fc400037c1670 */
[C---:B------:R-:W-:Y:S02]  /*2df0*/  ISETP.GE.AND P2, PT, R150.reuse, 0xa, PT ;  /* 0x0000000a9600780c */ /* 0x040fe40003f46270 */
[----:B------:R-:W-:Y:S02]  /*2e00*/  ISETP.LT.OR P3, PT, R139, 0x9, P3 ;  /* 0x000000098b00780c */ /* 0x000fe40001f61670 */
[----:B------:R-:W-:Y:S02]  /*2e10*/  FSEL R155, R11, -INF , !P6 ;  /* 0xff8000000b9b7808 */ /* 0x000fe40007000000 */
[----:B------:R-:W-:Y:S02]  /*2e20*/  ISETP.LT.OR P5, PT, R139, 0x2, P5 ;  /* 0x000000028b00780c */ /* 0x000fe40002fa1670 */
[----:B------:R-:W-:Y:S01]  /*2e30*/  ISETP.GE.AND P1, PT, R150, 0x11, PT ;  /* 0x000000119600780c */ /* 0x000fe20003f26270 */
[----:B--2---:R-:W-:Y:S01]  /*2e40*/  FFMA.FTZ R155, R155, UR46, -R23 ;  /* 0x0000002e9b9b7c23 */ /* 0x004fe20008010817 */
[----:B------:R-:W-:-:S02]  /*2e50*/  ISETP.GT.AND P4, PT, R148, 0x8, !P4 ;  /* 0x000000089400780c */ /* 0x000fc40006784270 */
[----:B------:R-:W-:Y:S02]  /*2e60*/  ISETP.GT.AND P6, PT, R148, 0x9, !P2 ;  /* 0x000000099400780c */ /* 0x000fe400057c4270 */
[----:B------:R-:W-:Y:S01]  /*2e70*/  FSEL R146, R17, -INF , !P3 ;  /* 0xff80000011927808 */ /* 0x000fe20005800000 */
[----:B------:R-:W1:Y:S01]  /*2e80*/  MUFU.EX2 R155, R155 ;  /* 0x0000009b009b7308 */ /* 0x000e620000000800 */
[----:B------:R-:W-:Y:S02]  /*2e90*/  FSEL R149, R13, -INF , !P5 ;  /* 0xff8000000d957808 */ /* 0x000fe40006800000 */
[----:B------:R-:W-:Y:S01]  /*2ea0*/  ISETP.LT.OR P4, PT, R147, 0x9, P4 ;  /* 0x000000099300780c */ /* 0x000fe20002781670 */
[--C-:B---3--:R-:W-:Y:S01]  /*2eb0*/  FFMA.FTZ R146, R146, UR46, -R9.reuse ;  /* 0x0000002e92927c23 */ /* 0x108fe20008010809 */
[----:B------:R-:W-:Y:S01]  /*2ec0*/  ISETP.GT.AND P3, PT, R148, 0x10, !P1 ;  /* 0x000000109400780c */ /* 0x000fe20004f64270 */
[----:B------:R-:W-:Y:S01]  /*2ed0*/  FFMA.FTZ R149, R149, UR46, -R9 ;  /* 0x0000002e95957c23 */ /* 0x000fe20008010809 */
[----:B------:R-:W-:-:S02]  /*2ee0*/  ISETP.LT.OR P6, PT, R147, 0xa, P6 ;  /* 0x0000000a9300780c */ /* 0x000fc400037c1670 */
[----:B------:R-:W-:Y:S02]  /*2ef0*/  ISETP.GE.AND P5, PT, R150, 0x12, PT ;  /* 0x000000129600780c */ /* 0x000fe40003fa6270 */
[----:B------:R-:W-:Y:S02]  /*2f00*/  FSEL R142, R14, -INF , !P4 ;  /* 0xff8000000e8e7808 */ /* 0x000fe40006000000 */
[----:B------:R-:W-:Y:S01]  /*2f10*/  ISETP.GT.AND P2, PT, R145, 0x9, !P2 ;  /* 0x000000099100780c */ /* 0x000fe20005744270 */
[----:B------:R-:W-:Y:S01]  /*2f20*/  MUFU.EX2 R146, R146 ;  /* 0x0000009200927308 */ /* 0x000fe20000000800 */
[----:B------:R-:W-:Y:S01]  /*2f30*/  ISETP.LT.OR P3, PT, R147, 0x11, P3 ;  /* 0x000000119300780c */ /* 0x000fe20001f61670 */
[----:B------:R-:W-:Y:S01]  /*2f40*/  FFMA.FTZ R142, R142, UR46, -R23 ;  /* 0x0000002e8e8e7c23 */ /* 0x000fe20008010817 */
[----:B------:R-:W-:Y:S01]  /*2f50*/  FSEL R143, R15, -INF , !P6 ;  /* 0xff8000000f8f7808 */ /* 0x000fe20007000000 */
[----:B-1----:R-:W-:Y:S01]  /*2f60*/  FMUL.FTZ R121, R155, R121 ;  /* 0x000000799b797220 */ /* 0x002fe20000410000 */
[----:B------:R-:W-:-:S02]  /*2f70*/  ISETP.GE.AND P4, PT, R150, 0x19, PT ;  /* 0x000000199600780c */ /* 0x000fc40003f86270 */
[----:B------:R-:W-:Y:S01]  /*2f80*/  ISETP.GT.AND P6, PT, R148, 0x11, !P5 ;  /* 0x000000119400780c */ /* 0x000fe20006fc4270 */
[----:B------:R-:W1:Y:S01]  /*2f90*/  MUFU.EX2 R142, R142 ;  /* 0x0000008e008e7308 */ /* 0x000e620000000800 */
[----:B------:R-:W-:Y:S01]  /*2fa0*/  FSEL R140, R20, -INF , !P3 ;  /* 0xff800000148c7808 */ /* 0x000fe20005800000 */
[--C-:B------:R-:W-:Y:S01]  /*2fb0*/  FFMA.FTZ R143, R143, UR46, -R23.reuse ;  /* 0x0000002e8f8f7c23 */ /* 0x100fe20008010817 */
[----:B------:R-:W-:Y:S02]  /*2fc0*/  ISETP.GT.AND P3, PT, R148, 0x18, !P4 ;  /* 0x000000189400780c */ /* 0x000fe40006764270 */
[C---:B------:R-:W-:Y:S01]  /*2fd0*/  ISETP.LT.OR P6, PT, R147.reuse, 0x12, P6 ;  /* 0x000000129300780c */ /* 0x040fe200037c1670 */
[----:B------:R-:W-:Y:S01]  /*2fe0*/  FFMA.FTZ R140, R140, UR46, -R23 ;  /* 0x0000002e8c8c7c23 */ /* 0x000fe20008010817 */
[----:B------:R-:W-:Y:S01]  /*2ff0*/  ISETP.LT.OR P3, PT, R147, 0x19, P3 ;  /* 0x000000199300780c */ /* 0x000fe20001f61670 */
[----:B------:R-:W2:Y:S01]  /*3000*/  MUFU.EX2 R143, R143 ;  /* 0x0000008f008f7308 */ /* 0x000ea20000000800 */
[----:B------:R-:W-:-:S02]  /*3010*/  FSEL R144, R21, -INF , !P6 ;  /* 0xff80000015907808 */ /* 0x000fc40007000000 */
[----:B------:R-:W-:Y:S02]  /*3020*/  ISETP.GE.AND P6, PT, R150, 0x1, PT ;  /* 0x000000019600780c */ /* 0x000fe40003fc6270 */
[----:B------:R-:W-:Y:S01]  /*3030*/  FSEL R156, R22, -INF , !P3 ;  /* 0xff800000169c7808 */ /* 0x000fe20005800000 */
[--C-:B------:R-:W-:Y:S01]  /*3040*/  FFMA.FTZ R144, R144, UR46, -R23.reuse ;  /* 0x0000002e90907c23 */ /* 0x100fe20008010817 */
[----:B------:R-:W-:Y:S01]  /*3050*/  ISETP.GT.AND P3, PT, R148, RZ, !P6 ;  /* 0x000000ff9400720c */ /* 0x000fe20007764270 */
[----:B------:R-:W-:Y:S01]  /*3060*/  MUFU.EX2 R140, R140 ;  /* 0x0000008c008c7308 */ /* 0x000fe20000000800 */
[----:B------:R-:W-:Y:S01]  /*3070*/  ISETP.GT.AND P6, PT, R145, RZ, !P6 ;  /* 0x000000ff9100720c */ /* 0x000fe200077c4270 */
[--C-:B------:R-:W-:Y:S01]  /*3080*/  FFMA.FTZ R156, R156, UR46, -R23.reuse ;  /* 0x0000002e9c9c7c23 */ /* 0x100fe20008010817 */
[----:B------:R-:W-:Y:S01]  /*3090*/  ISETP.LT.OR P3, PT, R147, 0x1, P3 ;  /* 0x000000019300780c */ /* 0x000fe20001f61670 */
[----:B-----5:R-:W-:Y:S01]  /*30a0*/  FADD.FTZ R126, R126, -R152 ;  /* 0x800000987e7e7221 */ /* 0x020fe20000010000 */
[----:B------:R-:W-:Y:S01]  /*30b0*/  ISETP.GT.AND P1, PT, R145, 0x10, !P1 ;  /* 0x000000109100780c */ /* 0x000fe20004f24270 */
[----:B-1----:R-:W-:Y:S01]  /*30c0*/  FMUL.FTZ R124, R142, R124 ;  /* 0x0000007c8e7c7220 */ /* 0x002fe20000410000 */
[----:B------:R-:W-:Y:S01]  /*30d0*/  FSEL R154, R10, -INF , !P3 ;  /* 0xff8000000a9a7808 */ /* 0x000fe20005800000 */
[----:B------:R-:W-:Y:S01]  /*30e0*/  MUFU.EX2 R144, R144 ;  /* 0x0000009000907308 */ /* 0x000fe20000000800 */
[----:B------:R-:W-:Y:S01]  /*30f0*/  ISETP.GE.AND P3, PT, R150, 0x1a, PT ;  /* 0x0000001a9600780c */ /* 0x000fe20003f66270 */
[----:B--2---:R-:W-:Y:S01]  /*3100*/  FMUL.FTZ R125, R143, R125 ;  /* 0x0000007d8f7d7220 */ /* 0x004fe20000410000 */
[----:B------:R-:W-:Y:S01]  /*3110*/  ISETP.GT.AND P5, PT, R145, 0x11, !P5 ;  /* 0x000000119100780c */ /* 0x000fe20006fa4270 */
[----:B------:R-:W-:Y:S01]  /*3120*/  FFMA.FTZ R154, R154, UR46, -R23 ;  /* 0x0000002e9a9a7c23 */ /* 0x000fe20008010817 */
[----:B------:R-:W-:-:S02]  /*3130*/  ISETP.GT.AND P0, PT, R148, 0x19, !P3 ;  /* 0x000000199400780c */ /* 0x000fc40005f04270 */
[----:B------:R-:W-:Y:S01]  /*3140*/  ISETP.GT.AND P4, PT, R145, 0x18, !P4 ;  /* 0x000000189100780c */ /* 0x000fe20006784270 */
[----:B------:R-:W-:Y:S01]  /*3150*/  MUFU.EX2 R149, R149 ;  /* 0x0000009500957308 */ /* 0x000fe20000000800 */
[----:B------:R-:W-:Y:S02]  /*3160*/  ISETP.LT.OR P0, PT, R147, 0x1a, P0 ;  /* 0x0000001a9300780c */ /* 0x000fe40000701670 */
[----:B------:R-:W-:Y:S02]  /*3170*/  ISETP.GT.AND P3, PT, R145, 0x19, !P3 ;  /* 0x000000199100780c */ /* 0x000fe40005f64270 */
[----:B------:R-:W-:Y:S02]  /*3180*/  FSEL R147, R141, -INF , !P0 ;  /* 0xff8000008d937808 */ /* 0x000fe40004000000 */
[C---:B------:R-:W-:Y:S01]  /*3190*/  ISETP.LT.OR P6, PT, R139.reuse, 0x1, P6 ;  /* 0x000000018b00780c */ /* 0x040fe200037c1670 */
[----:B------:R-:W1:Y:S01]  /*31a0*/  MUFU.EX2 R154, R154 ;  /* 0x0000009a009a7308 */ /* 0x000e620000000800 */
[----:B------:R-:W-:Y:S01]  /*31b0*/  ISETP.LT.OR P2, PT, R139, 0xa, P2 ;  /* 0x0000000a8b00780c */ /* 0x000fe20001741670 */
[----:B------:R-:W-:Y:S01]  /*31c0*/  FFMA.FTZ R147, R147, UR46, -R23 ;  /* 0x0000002e93937c23 */ /* 0x000fe20008010817 */
[----:B------:R-:W-:-:S02]  /*31d0*/  ISETP.LT.OR P1, PT, R139, 0x11, P1 ;  /* 0x000000118b00780c */ /* 0x000fc40000f21670 */
[C---:B------:R-:W-:Y:S02]  /*31e0*/  ISETP.LT.OR P5, PT, R139.reuse, 0x12, P5 ;  /* 0x000000128b00780c */ /* 0x040fe40002fa1670 */
[C---:B------:R-:W-:Y:S01]  /*31f0*/  ISETP.LT.OR P4, PT, R139.reuse, 0x19, P4 ;  /* 0x000000198b00780c */ /* 0x040fe20002781670 */
[----:B------:R-:W2:Y:S01]  /*3200*/  MUFU.EX2 R147, R147 ;  /* 0x0000009300937308 */ /* 0x000ea20000000800 */
[----:B------:R-:W-:Y:S02]  /*3210*/  ISETP.LT.OR P3, PT, R139, 0x1a, P3 ;  /* 0x0000001a8b00780c */ /* 0x000fe40001f61670 */
[----:B------:R-:W-:Y:S02]  /*3220*/  FSEL R151, R12, -INF , !P6 ;  /* 0xff8000000c977808 */ /* 0x000fe40007000000 */
[----:B------:R-:W-:Y:S02]  /*3230*/  FSEL R145, R18, -INF , !P2 ;  /* 0xff80000012917808 */ /* 0x000fe40005000000 */
[----:B------:R-:W-:Y:S01]  /*3240*/  FSEL R150, R19, -INF , !P1 ;  /* 0xff80000013967808 */ /* 0x000fe20004800000 */
[--C-:B------:R-:W-:Y:S01]  /*3250*/  FFMA.FTZ R151, R151, UR46, -R9.reuse ;  /* 0x0000002e97977c23 */ /* 0x100fe20008010809 */
[----:B------:R-:W-:Y:S01]  /*3260*/  FSEL R148, R136, -INF , !P5 ;  /* 0xff80000088947808 */ /* 0x000fe20006800000 */
[--C-:B------:R-:W-:Y:S01]  /*3270*/  FFMA.FTZ R145, R145, UR46, -R9.reuse ;  /* 0x0000002e91917c23 */ /* 0x100fe20008010809 */
[----:B------:R-:W-:Y:S01]  /*3280*/  FSEL R23, R137, -INF , !P4 ;  /* 0xff80000089177808 */ /* 0x000fe20006000000 */
[--C-:B------:R-:W-:Y:S01]  /*3290*/  FFMA.FTZ R150, R150, UR46, -R9.reuse ;  /* 0x0000002e96967c23 */ /* 0x100fe20008010809 */
[----:B------:R-:W-:Y:S01]  /*32a0*/  FSEL R139, R138, -INF , !P3 ;  /* 0xff8000008a8b7808 */ /* 0x000fe20005800000 */
[--C-:B------:R-:W-:Y:S01]  /*32b0*/  FFMA.FTZ R148, R148, UR46, -R9.reuse ;  /* 0x0000002e94947c23 */ /* 0x100fe20008010809 */
[----:B-1----:R-:W-:Y:S01]  /*32c0*/  FMUL.FTZ R120, R154, R120 ;  /* 0x000000789a787220 */ /* 0x002fe20000410000 */
[--C-:B------:R-:W-:Y:S01]  /*32d0*/  FFMA.FTZ R23, R23, UR46, -R9.reuse ;  /* 0x0000002e17177c23 */ /* 0x100fe20008010809 */
[----:B------:R-:W1:Y:S01]  /*32e0*/  MUFU.EX2 R151, R151 ;  /* 0x0000009700977308 */ /* 0x000e620000000800 */
[----:B------:R-:W-:Y:S01]  /*32f0*/  FFMA.FTZ R139, R139, UR46, -R9 ;  /* 0x0000002e8b8b7c23 */ /* 0x000fe20008010809 */
[----:B------:R-:W-:Y:S01]  /*3300*/  FFMA.FTZ R9, -R10, R10, 1 ;  /* 0x3f8000000a097423 */ /* 0x000fe2000001010a */
[----:B------:R-:W-:Y:S01]  /*3310*/  FFMA.FTZ R10, -R11, R11, 1 ;  /* 0x3f8000000b0a7423 */ /* 0x000fe2000001010b */
[----:B------:R-:W-:Y:S01]  /*3320*/  FFMA.FTZ R11, -R14, R14, 1 ;  /* 0x3f8000000e0b7423 */ /* 0x000fe2000001010e */
[----:B------:R-:W-:Y:S01]  /*3330*/  FMUL.FTZ R14, R146, R126 ;  /* 0x0000007e920e7220 */ /* 0x000fe20000410000 */
[----:B------:R-:W-:Y:S01]  /*3340*/  FMUL.FTZ R9, R120, R9 ;  /* 0x0000000978097220 */ /* 0x000fe20000410000 */
[----:B------:R-:W-:Y:S01]  /*3350*/  FMUL.FTZ R10, R121, R10 ;  /* 0x0000000a790a7220 */ /* 0x000fe20000410000 */
[----:B------:R-:W-:Y:S01]  /*3360*/  FFMA.FTZ R121, -R15, R15, 1 ;  /* 0x3f8000000f797423 */ /* 0x000fe2000001010f */
[----:B------:R-:W-:Y:S01]  /*3370*/  MUFU.EX2 R145, R145 ;  /* 0x0000009100917308 */ /* 0x000fe20000000800 */
[----:B------:R-:W-:Y:S01]  /*3380*/  FMUL.FTZ R11, R124, R11 ;  /* 0x0000000b7c0b7220 */ /* 0x000fe20000410000 */
[----:B------:R-:W-:Y:S01]  /*3390*/  FFMA.FTZ R124, -R21, R21, 1 ;  /* 0x3f800000157c7423 */ /* 0x000fe20000010115 */
[----:B------:R-:W-:Y:S01]  /*33a0*/  FMUL.FTZ R129, R144, R129 ;  /* 0x0000008190817220 */ /* 0x000fe20000410000 */
[--C-:B------:R-:W-:Y:S01]  /*33b0*/  FADD.FTZ R123, R123, -R152.reuse ;  /* 0x800000987b7b7221 */ /* 0x100fe20000010000 */
[----:B------:R-:W-:Y:S01]  /*33c0*/  FMUL.FTZ R128, R140, R128 ;  /* 0x000000808c807220 */ /* 0x000fe20000410000 */
[--C-:B------:R-:W-:Y:S01]  /*33d0*/  FADD.FTZ R134, R134, -R152.reuse ;  /* 0x8000009886867221 */ /* 0x100fe20000010000 */
[----:B------:R-:W-:Y:S01]  /*33e0*/  FFMA.FTZ R17, -R17, R17, 1 ;  /* 0x3f80000011117423 */ /* 0x000fe20000010111 */
[----:B------:R-:W3:Y:S01]  /*33f0*/  MUFU.EX2 R15, R23 ;  /* 0x00000017000f7308 */ /* 0x000ee20000000800 */
[----:B------:R-:W-:Y:S01]  /*3400*/  FMUL.FTZ R124, R129, R124 ;  /* 0x0000007c817c7220 */ /* 0x000fe20000410000 */
[----:B------:R-:W-:Y:S01]  /*3410*/  FFMA.FTZ R129, -R141, R141, 1 ;  /* 0x3f8000008d817423 */ /* 0x000fe2000001018d */
[----:B------:R-:W-:Y:S01]  /*3420*/  R2UR UR7, R8 ;  /* 0x00000000080772ca */ /* 0x000fe200000e0000 */
[--C-:B------:R-:W-:Y:S01]  /*3430*/  FADD.FTZ R122, R122, -R152.reuse ;  /* 0x800000987a7a7221 */ /* 0x100fe20000010000 */
[--C-:B------:R-:W-:Y:S01]  /*3440*/  FADD.FTZ R127, R127, -R152.reuse ;  /* 0x800000987f7f7221 */ /* 0x100fe20000010000 */
[--C-:B------:R-:W-:Y:S01]  /*3450*/  FADD.FTZ R130, R130, -R152.reuse ;  /* 0x8000009882827221 */ /* 0x100fe20000010000 */
[--C-:B------:R-:W-:Y:S01]  /*3460*/  FADD.FTZ R131, R131, -R152.reuse ;  /* 0x8000009883837221 */ /* 0x100fe20000010000 */
[----:B------:R-:W-:Y:S01]  /*3470*/  MUFU.EX2 R120, R156 ;  /* 0x0000009c00787308 */ /* 0x000fe20000000800 */
[----:B--2---:R-:W-:Y:S01]  /*3480*/  FMUL.FTZ R133, R147, R133 ;  /* 0x0000008593857220 */ /* 0x004fe20000410000 */
[----:B------:R-:W-:Y:S01]  /*3490*/  FADD.FTZ R135, R135, -R152 ;  /* 0x8000009887877221 */ /* 0x000fe20000010000 */
[----:B------:R-:W-:Y:S01]  /*34a0*/  USHF.R.U32.HI UR6, URZ, 0x4, UR42 ;  /* 0x000000043f067899 */ /* 0x000fe2000801162a */
[----:B------:R-:W-:-:S04]  /*34b0*/  LOP3.LUT P0, RZ, R16, 0x4, RZ, 0xc0, !PT ;  /* 0x0000000410ff7812 */ /* 0x000fc8000780c0ff */
[----:B------:R-:W-:Y:S08]  /*34c0*/  MUFU.EX2 R150, R150 ;  /* 0x0000009600967308 */ /* 0x000ff00000000800 */
[----:B------:R-:W2:Y:S08]  /*34d0*/  MUFU.EX2 R148, R148 ;  /* 0x0000009400947308 */ /* 0x000eb00000000800 */
[----:B------:R-:W5:Y:S01]  /*34e0*/  MUFU.EX2 R126, R139 ;  /* 0x0000008b007e7308 */ /* 0x000f620000000800 */
[----:B------:R-:W-:Y:S01]  /*34f0*/  FMUL.FTZ R121, R125, R121 ;  /* 0x000000797d797220 */ /* 0x000fe20000410000 */
[----:B------:R-:W-:Y:S01]  /*3500*/  FFMA.FTZ R125, -R20, R20, 1 ;  /* 0x3f800000147d7423 */ /* 0x000fe20000010114 */
[----:B------:R-:W-:Y:S01]  /*3510*/  FMUL.FTZ R129, R133, R129 ;  /* 0x0000008185817220 */ /* 0x000fe20000410000 */
[----:B------:R-:W-:Y:S01]  /*3520*/  FFMA.FTZ R133, -R12, R12, 1 ;  /* 0x3f8000000c857423 */ /* 0x000fe2000001010c */
[----:B------:R-:W-:Y:S01]  /*3530*/  FMUL.FTZ R123, R149, R123 ;  /* 0x0000007b957b7220 */ /* 0x000fe20000410000 */
[----:B------:R-:W-:Y:S01]  /*3540*/  FFMA.FTZ R12, -R13, R13, 1 ;  /* 0x3f8000000d0c7423 */ /* 0x000fe2000001010d */
[----:B------:R-:W-:Y:S01]  /*3550*/  FMUL.FTZ R125, R128, R125 ;  /* 0x0000007d807d7220 */ /* 0x000fe20000410000 */
[----:B------:R-:W-:Y:S01]  /*3560*/  FFMA.FTZ R128, -R22, R22, 1 ;  /* 0x3f80000016807423 */ /* 0x000fe20000010116 */
[----:B------:R-:W-:Y:S01]  /*3570*/  F2FP.BF16.F32.PACK_AB R20, R155, R154 ;  /* 0x0000009a9b14723e */ /* 0x000fe200000010ff */
[----:B------:R-:W-:Y:S01]  /*3580*/  FMUL.FTZ R123, R123, R12 ;  /* 0x0000000c7b7b7220 */ /* 0x000fe20000410000 */
[----:B-1----:R-:W-:Y:S01]  /*3590*/  F2FP.BF16.F32.PACK_AB R21, R149, R151 ;  /* 0x000000979515723e */ /* 0x002fe200000010ff */
[----:B------:R-:W-:Y:S01]  /*35a0*/  FMUL.FTZ R17, R14, R17 ;  /* 0x000000110e117220 */ /* 0x000fe20000410000 */
[----:B------:R-:W-:Y:S01]  /*35b0*/  F2FP.BF16.F32.PACK_AB R22, R143, R142 ;  /* 0x0000008e8f16723e */ /* 0x000fe200000010ff */
[----:B---3--:R-:W-:Y:S01]  /*35c0*/  FMUL.FTZ R134, R15, R134 ;  /* 0x000000860f867220 */ /* 0x008fe20000410000 */
[----:B------:R-:W-:Y:S01]  /*35d0*/  F2FP.BF16.F32.PACK_AB R23, R145, R146 ;  /* 0x000000929117723e */ /* 0x000fe200000010ff */
[----:B------:R-:W-:Y:S01]  /*35e0*/  BAR.SYNC.DEFER_BLOCKING 0x9, 0x180 ;  /* 0x0246000000007b1d */ /* 0x000fe20000010000 */
[----:B------:R-:W-:-:S02]  /*35f0*/  F2FP.BF16.F32.PACK_AB R12, R144, R140 ;  /* 0x0000008c900c723e */ /* 0x000fc400000010ff */
[----:B--2---:R-:W-:Y:S02]  /*3600*/  F2FP.BF16.F32.PACK_AB R13, R148, R150 ;  /* 0x00000096940d723e */ /* 0x004fe400000010ff */
[----:B------:R-:W-:Y:S02]  /*3610*/  F2FP.BF16.F32.PACK_AB R14, R147, R120 ;  /* 0x00000078930e723e */ /* 0x000fe400000010ff */
[----:B-----5:R-:W-:Y:S01]  /*3620*/  F2FP.BF16.F32.PACK_AB R15, R126, R15 ;  /* 0x0000000f7e0f723e */ /* 0x020fe200000010ff */
[----:B------:R-:W-:Y:S01]  /*3630*/  STSM.16.M88.4 [R157+0x30400], R20 ;  /* 0x030400149d007844 */ /* 0x000fe20000000200 */
[----:B------:R-:W-:Y:S01]  /*3640*/  FMUL.FTZ R122, R151, R122 ;  /* 0x0000007a977a7220 */ /* 0x000fe20000410000 */
[----:B------:R-:W-:Y:S01]  /*3650*/  FMUL.FTZ R127, R145, R127 ;  /* 0x0000007f917f7220 */ /* 0x000fe20000410000 */
[----:B------:R-:W-:Y:S01]  /*3660*/  FFMA.FTZ R18, -R18, R18, 1 ;  /* 0x3f80000012127423 */ /* 0x000fe20000010112 */
[----:B------:R-:W-:Y:S01]  /*3670*/  FMUL.FTZ R132, R120, R132 ;  /* 0x0000008478847220 */ /* 0x000fe20000410000 */
[----:B------:R-:W-:Y:S01]  /*3680*/  FMUL.FTZ R130, R150, R130 ;  /* 0x0000008296827220 */ /* 0x000fe20000410000 */
[----:B------:R-:W-:Y:S01]  /*3690*/  FMUL.FTZ R131, R148, R131 ;  /* 0x0000008394837220 */ /* 0x000fe20000410000 */
[----:B------:R-:W-:Y:S01]  /*36a0*/  FMUL.FTZ R135, R126, R135 ;  /* 0x000000877e877220 */ /* 0x000fe20000410000 */
[----:B------:R-:W-:Y:S01]  /*36b0*/  FFMA.FTZ R19, -R19, R19, 1 ;  /* 0x3f80000013137423 */ /* 0x000fe20000010113 */
[----:B------:R-:W-:Y:S01]  /*36c0*/  FFMA.FTZ R136, -R136, R136, 1 ;  /* 0x3f80000088887423 */ /* 0x000fe20000010188 */
[----:B------:R-:W-:Y:S01]  /*36d0*/  FFMA.FTZ R137, -R137, R137, 1 ;  /* 0x3f80000089897423 */ /* 0x000fe20000010189 */
[----:B------:R-:W-:Y:S01]  /*36e0*/  FFMA.FTZ R138, -R138, R138, 1 ;  /* 0x3f8000008a8a7423 */ /* 0x000fe2000001018a */
[----:B------:R-:W-:Y:S01]  /*36f0*/  ULEA UR4, UR7, UR37, 0xd ;  /* 0x0000002507047291 */ /* 0x000fe2000f8e683f */
[----:B------:R-:W-:Y:S01]  /*3700*/  FMUL.FTZ R122, R122, R133 ;  /* 0x000000857a7a7220 */ /* 0x000fe20000410000 */
[----:B------:R-:W-:Y:S01]  /*3710*/  FMUL.FTZ R18, R127, R18 ;  /* 0x000000127f127220 */ /* 0x000fe20000410000 */
[----:B------:R-:W-:Y:S01]  /*3720*/  FMUL.FTZ R128, R132, R128 ;  /* 0x0000008084807220 */ /* 0x000fe20000410000 */
[----:B------:R-:W-:Y:S01]  /*3730*/  FMUL.FTZ R19, R130, R19 ;  /* 0x0000001382137220 */ /* 0x000fe20000410000 */
[----:B------:R-:W-:Y:S01]  /*3740*/  FMUL.FTZ R136, R131, R136 ;  /* 0x0000008883887220 */ /* 0x000fe20000410000 */
[----:B------:R-:W-:Y:S01]  /*3750*/  FMUL.FTZ R127, R134, R137 ;  /* 0x00000089867f7220 */ /* 0x000fe20000410000 */
[----:B------:R-:W-:Y:S01]  /*3760*/  FMUL.FTZ R138, R135, R138 ;  /* 0x0000008a878a7220 */ /* 0x000fe20000410000 */
[----:B------:R-:W-:Y:S01]  /*3770*/  UIADD3 UR5, UR4, 0x2a000, URZ ;  /* 0x0002a00004057890 */ /* 0x000fe2000fffe03f */
[----:B------:R-:W-:Y:S01]  /*3780*/  F2FP.BF16.F32.PACK_AB R124, R124, R125 ;  /* 0x0000007d7c7c723e */ /* 0x000fe200000010ff */
[----:B------:R-:W-:Y:S01]  /*3790*/  ULOP3.LUT UR6, UR6, 0x3fff, URZ, 0xc0, !UPT ;  /* 0x00003fff06067892 */ /* 0x000fe2000f8ec03f */
[----:B------:R-:W-:Y:S01]  /*37a0*/  F2FP.BF16.F32.PACK_AB R126, R129, R128 ;  /* 0x00000080817e723e */ /* 0x000fe200000010ff */
[----:B------:R-:W-:Y:S01]  /*37b0*/  USHF.R.U32.HI UR5, URZ, 0x4, UR5 ;  /* 0x000000043f057899 */ /* 0x000fe20008011605 */
[----:B------:R-:W-:-:S02]  /*37c0*/  F2FP.BF16.F32.PACK_AB R125, R136, R19 ;  /* 0x00000013887d723e */ /* 0x000fc400000010ff */
[----:B------:R-:W-:Y:S01]  /*37d0*/  F2FP.BF16.F32.PACK_AB R127, R138, R127 ;  /* 0x0000007f8a7f723e */ /* 0x000fe200000010ff */
[----:B------:R-:W-:Y:S02]  /*37e0*/  ULOP3.LUT UR12, UR6, 0x1000000, URZ, 0xfc, !UPT ;  /* 0x01000000060c7892 */ /* 0x000fe4000f8efc3f */
[----:B------:R-:W-:Y:S01]  /*37f0*/  ULOP3.LUT UR6, UR5, 0x3fff, URZ, 0xc0, !UPT ;  /* 0x00003fff05067892 */ /* 0x000fe2000f8ec03f */
[----:B------:R-:W-:Y:S01]  /*3800*/  UMOV UR11, 0x80000020 ;  /* 0x80000020000b7882 */ /* 0x000fe20000000000 */
[----:B------:R-:W-:-:S03]  /*3810*/  UMOV UR9, 0x40000040 ;  /* 0x4000004000097882 */ /* 0x000fc60000000000 */
[----:B------:R-:W-:Y:S02]  /*3820*/  UMOV UR10, UR12 ;  /* 0x0000000c000a7c82 */ /* 0x000fe40008000000 */
[----:B------:R-:W-:Y:S01]  /*3830*/  UMOV UR8, UR6 ;  /* 0x0000000600087c82 */ /* 0x000fe20008000000 */
[----:B----4-:R1:W-:Y:S01]  /*3840*/  STSM.16.M88.4 [R153], R12 ;  /* 0x0000000c99007844 */ /* 0x0103e20000000200 */
[----:B------:R-:W-:Y:S01]  /*3850*/  @!PT LDS RZ, [RZ] ;  /* 0x00000000fffff984 */ /* 0x000fe20000000800 */
[----:B------:R-:W-:Y:S01]  /*3860*/  @!PT LDS RZ, [RZ] ;  /* 0x00000000fffff984 */ /* 0x000fe20000000800 */
[----:B------:R-:W-:Y:S01]  /*3870*/  @!PT LDS RZ, [RZ] ;  /* 0x00000000fffff984 */ /* 0x000fe20000000800 */
[----:B------:R-:W-:Y:S01]  /*3880*/  @!PT LDS RZ, [RZ] ;  /* 0x00000000fffff984 */ /* 0x000fe20000000800 */
[----:B------:R2:W-:Y:S06]  /*3890*/  MEMBAR.ALL.CTA ;  /* 0x0000000000007992 */ /* 0x0005ec0000008000 */
[----:B--2---:R-:W2:Y:S01]  /*38a0*/  FENCE.VIEW.ASYNC.S ;  /* 0x00000000000073c6 */ /* 0x004ea20000000000 */
[----:B-1----:R-:W-:-:S02]  /*38b0*/  F2FP.BF16.F32.PACK_AB R12, R10, R9 ;  /* 0x000000090a0c723e */ /* 0x002fc400000010ff */
[----:B------:R-:W-:Y:S02]  /*38c0*/  F2FP.BF16.F32.PACK_AB R14, R121, R11 ;  /* 0x0000000b790e723e */ /* 0x000fe400000010ff */
[----:B------:R-:W-:Y:S02]  /*38d0*/  F2FP.BF16.F32.PACK_AB R13, R123, R122 ;  /* 0x0000007a7b0d723e */ /* 0x000fe400000010ff */
[----:B------:R-:W-:Y:S01]  /*38e0*/  F2FP.BF16.F32.PACK_AB R15, R18, R17 ;  /* 0x00000011120f723e */ /* 0x000fe200000010ff */
[----:B--2---:R-:W-:Y:S06]  /*38f0*/  BAR.SYNC.DEFER_BLOCKING 0x9, 0x180 ;  /* 0x0246000000007b1d */ /* 0x004fec0000010000 */
[----:B------:R-:W-:Y:S04]  /*3900*/  STSM.16.M88.4 [R157+0x33400], R12 ;  /* 0x0334000c9d007844 */ /* 0x000fe80000000200 */
        /* <DEDUP_REMOVED lines=24> */
[----:B-1----:R-:W-:-:S04]  /*3a90*/  IMAD.U32 R153, RZ, RZ, UR37 ;  /* 0x00000025ff997e24 */ /* 0x002fc8000f8e00ff */
[----:B------:R-:W-:-:S05]  /*3aa0*/  VIADD R153, R153, 0x33400 ;  /* 0x0003340099997836 */ /* 0x000fca0000000000 */
[----:B------:R-:W-:Y:S01]  /*3ab0*/  R2UR UR5, R153 ;  /* 0x00000000990572ca */ /* 0x000fe200000e0000 */
[----:B------:R-:W-:-:S04]  /*3ac0*/  UIMAD UR7, UR7, 0x3000, UR37 ;  /* 0x00003000070778a4 */ /* 0x000fc8000f8e0225 */
[----:B------:R-:W-:-:S08]  /*3ad0*/  USHF.R.U32.HI UR7, URZ, 0x4, UR7 ;  /* 0x000000043f077899 */ /* 0x000fd00008011607 */
[----:B------:R-:W-:-:S04]  /*3ae0*/  USHF.R.U32.HI UR5, URZ, 0x4, UR5 ;  /* 0x000000043f057899 */ /* 0x000fc80008011605 */
[----:B------:R-:W-:Y:S02]  /*3af0*/  ULOP3.LUT UR5, UR5, 0x3fff, URZ, 0xc0, !UPT ;  /* 0x00003fff05057892 */ /* 0x000fe4000f8ec03f */
[----:B------:R-:W-:Y:S02]  /*3b00*/  ULOP3.LUT UR14, UR7, 0x3fff, URZ, 0xc0, !UPT ;  /* 0x00003fff070e7892 */ /* 0x000fe4000f8ec03f */
[----:B------:R-:W-:Y:S01]  /*3b10*/  ULOP3.LUT UR12, UR5, 0x10000, URZ, 0xfc, !UPT ;  /* 0x00010000050c7892 */ /* 0x000fe2000f8efc3f */
        /* <DEDUP_REMOVED lines=8> */
[----:B-1----:R-:W1:Y:S02]  /*3ba0*/  FENCE.VIEW.ASYNC.S ;  /* 0x00000000000073c6 */ /* 0x002e640000000000 */
[----:B-1----:R-:W-:Y:S06]  /*3bb0*/  BAR.SYNC.DEFER_BLOCKING 0x9, 0x180 ;  /* 0x0246000000007b1d */ /* 0x002fec0000010000 */
[----:B------:R-:W-:-:S06]  /*3bc0*/  WARPGROUP.ARRIVE ;  /* 0x00000000000079c5 */ /* 0x000fcc0000000000 */
[----:B------:R-:W-:Y:S01]  /*3bd0*/  HGMMA.64x64x16.F32.BF16 R120, gdesc[UR12].tnspB, RZ, !UPT, gsb0 ;  /* 0x40e000000c7879f0 */ /* 0x000fe2000c0018ff */
        /* <DEDUP_REMOVED lines=36> */
[----:B------:R-:W-:Y:S05]  /*3e20*/  @!P0 BRA `(.L_x_1183) ;  /* 0x0000000000048947 */ /* 0x000fea0003800000 */
[----:B------:R-:W-:Y:S01]  /*3e30*/  BPT.TRAP 0x1 ;  /* 0x000000040000795c */ /* 0x000fe20000300000 */
.L_x_1183:
[----:B------:R-:W-:Y:S01]  /*3e40*/  R2UR UR8, R2 ;  /* 0x00000000020872ca */ /* 0x000fe200000e0000 */
[----:B------:R-:W-:Y:S01]  /*3e50*/  UIADD3 UR6, UR4, 0x1e000, URZ ;  /* 0x0001e00004067890 */ /* 0x000fe2000fffe03f */
[----:B------:R-:W1:Y:S01]  /*3e60*/  S2R R9, SR_TID.X ;  /* 0x0000000000097919 */ /* 0x000e620000002100 */
[----:B------:R-:W-:Y:S02]  /*3e70*/  UIADD3 UR4, UR37, 0x36438, URZ ;  /* 0x0003643825047890 */ /* 0x000fe4000fffe03f */
[----:B------:R-:W-:Y:S02]  /*3e80*/  USHF.R.U32.HI UR6, URZ, 0x4, UR6 ;  /* 0x000000043f067899 */ /* 0x000fe40008011606 */
[----:B------:R-:W-:Y:S02]  /*3e90*/  UPRMT UR4, URZ, 0x654, UR4 ;  /* 0x000006543f047896 */ /* 0x000fe40008000004 */
[----:B------:R-:W-:Y:S02]  /*3ea0*/  ULOP3.LUT UR6, UR6, 0x3fff, URZ, 0xc0, !UPT ;  /* 0x00003fff06067892 */ /* 0x000fe4000f8ec03f */
[----:B------:R-:W-:-:S02]  /*3eb0*/  ULOP3.LUT UR9, UR5, 0x1000000, URZ, 0xfc, !UPT ;  /* 0x0100000005097892 */ /* 0x000fc4000f8efc3f */
[----:B------:R-:W-:Y:S01]  /*3ec0*/  UIMAD UR8, UR8, 0x600, UR6 ;  /* 0x00000600080878a4 */ /* 0x000fe2000f8e0206 */
[----:B------:R-:W-:Y:S02]  /*3ed0*/  UMOV UR7, 0x80000020 ;  /* 0x8000002000077882 */ /* 0x000fe40000000000 */
[----:B------:R-:W-:Y:S01]  /*3ee0*/  SYNCS.ARRIVE.TRANS64.RED.A1T0 RZ, [UR4], RZ ;  /* 0x000000ffffff79a7 */ /* 0x000fe20008100404 */
[----:B------:R-:W-:Y:S01]  /*3ef0*/  WARPGROUP.ARRIVE ;  /* 0x00000000000079c5 */ /* 0x000fe20000000000 */
[----:B------:R-:W-:Y:S01]  /*3f00*/  UMOV UR6, UR9 ;  /* 0x0000000900067c82 */ /* 0x000fe20008000000 */
[----:B------:R-:W-:Y:S01]  /*3f10*/  UMOV UR5, 0x40000040 ;  /* 0x4000004000057882 */ /* 0x000fe20000000000 */
[----:B------:R-:W-:-:S03]  /*3f20*/  UMOV UR4, UR8 ;  /* 0x0000000800047c82 */ /* 0x000fc60008000000 */
[----:B------:R-:W-:Y:S01]  /*3f30*/  HGMMA.64x96x16.F32.BF16 R24, gdesc[UR4].tnspA.tnspB, R24, gsb0 ;  /* 0x61600000041879f0 */ /* 0x000fe20008001818 */
[----:B------:R-:W-:Y:S02]  /*3f40*/  UIADD3 UR6, UR9, 0x40, URZ ;  /* 0x0000004009067890 */ /* 0x000fe4000fffe03f */
[----:B------:R-:W-:Y:S01]  /*3f50*/  UIADD3 UR4, UR8, 0x80, URZ ;  /* 0x0000008008047890 */ /* 0x000fe2000fffe03f */
[----:B------:R-:W-:Y:S01]  /*3f60*/  UMOV UR7, 0x80000020 ;  /* 0x8000002000077882 */ /* 0x000fe20000000000 */
[----:B------:R-:W-:Y:S01]  /*3f70*/  UMOV UR5, 0x40000040 ;  /* 0x4000004000057882 */ /* 0x000fe20000000000 */
[----:B-1----:R-:W-:-:S05]  /*3f80*/  SHF.R.U32.HI R9, RZ, 0x7, R9 ;  /* 0x00000007ff097819 */ /* 0x002fca0000011609 */
[C---:B------:R-:W-:Y:S02]  /*3f90*/  VIADD R10, R9.reuse, 0x9 ;  /* 0x00000009090a7836 */ /* 0x040fe40000000000 */
[----:B------:R-:W-:Y:S01]  /*3fa0*/  VIADD R9, R9, 0xc ;  /* 0x0000000c09097836 */ /* 0x000fe20000000000 */
        /* <DEDUP_REMOVED lines=36> */
.L_x_1184:
[----:B------:R-:W-:Y:S01]  /*41f0*/  UIADD3 UR39, UR39, 0x1, URZ ;  /* 0x0000000127277890 */ /* 0x000fe2000fffe03f */
[----:B------:R-:W-:Y:S01]  /*4200*/  VIADD R2, R2, 0x1 ;  /* 0x0000000102027836 */ /* 0x000fe20000000000 */
[----:B------:R-:W-:Y:S01]  /*4210*/  LOP3.LUT R4, R4, 0x1, RZ, 0x3c, !PT ;  /* 0x0000000104047812 */ /* 0x000fe200078e3cff */
[----:B------:R-:W-:Y:S01]  /*4220*/  VIADD R3, R3, 0x36420 ;  /* 0x0003642003037836 */ /* 0x000fe20000000000 */
[----:B------:R-:W-:Y:S02]  /*4230*/  UISETP.GE.AND UP0, UPT, UR39, UR36, UPT ;  /* 0x000000242700728c */ /* 0x000fe4000bf06270 */
[----:B------:R-:W-:Y:S02]  /*4240*/  ISETP.NE.AND P0, PT, R2, 0x2, PT ;  /* 0x000000020200780c */ /* 0x000fe40003f05270 */
[----:B------:R-:W-:Y:S02]  /*4250*/  PRMT R3, RZ, 0x654, R3 ;  /* 0x00000654ff037816 */ /* 0x000fe40000000003 */
[----:B------:R-:W-:-:S02]  /*4260*/  PLOP3.LUT P1, PT, PT, PT, UP0, 0x80, 0x0 ;  /* 0x000000000000781c */ /* 0x000fc40003f2f008 */
[----:B-1----:R-:W-:Y:S01]  /*4270*/  SEL R10, RZ, 0x1, P0 ;  /* 0x00000001ff0a7807 */ /* 0x002fe20000000000 */
[----:B------:R1:W-:Y:S01]  /*4280*/  SYNCS.ARRIVE.TRANS64.RED.A1T0 RZ, [R3+URZ], RZ ;  /* 0x000000ff03ff79a7 */ /* 0x0003e2000810043f */
[----:B------:R-:W-:Y:S02]  /*4290*/  SEL R2, R2, RZ, P0 ;  /* 0x000000ff02027207 */ /* 0x000fe40000000000 */
[----:B------:R-:W-:-:S07]  /*42a0*/  LOP3.LUT R7, R7, R10, RZ, 0x3c, !PT ;  /* 0x0000000a07077212 */ /* 0x000fce00078e3cff */
[----:B-1----:R-:W-:Y:S05]  /*42b0*/  @!P1 BRA `(.L_x_1185) ;  /* 0xffffffd400949947 */ /* 0x002fea000383ffff */
        /* <DEDUP_REMOVED lines=50> */
.L_x_1159:
[----:B------:R-:W-:Y:S05]  /*45e0*/  @P0 BRA `(.L_x_1186) ;  /* 0x0000000c00700947 */ /* 0x000fea0003800000 */
[----:B------:R-:W1:Y:S01]  /*45f0*/  S2UR UR4, SR_CgaCtaId ;  /* 0x00000000000479c3 */ /* 0x000e620000008800 */
[----:B------:R-:W-:Y:S01]  /*4600*/  UMOV UR37, 0x400 ;  /* 0x0000040000257882 */ /* 0x000fe20000000000 */
[----:B------:R-:W-:Y:S01]  /*4610*/  LOP3.LUT R16, R16, 0xfffffffd, RZ, 0xc0, !PT ;  /* 0xfffffffd10107812 */ /* 0x000fe200078ec0ff */
[----:B-1----:R-:W-:-:S06]  /*4620*/  ULEA UR37, UR4, UR37, 0x18 ;  /* 0x0000002504257291 */ /* 0x002fcc000f8ec03f */
[----:B------:R-:W-:-:S05]  /*4630*/  IMAD.U32 R17, RZ, RZ, UR37 ;  /* 0x00000025ff117e24 */ /* 0x000fca000f8e00ff */
[----:B------:R-:W-:-:S13]  /*4640*/  LOP3.LUT P0, RZ, R17, 0x3ff, RZ, 0xc0, !PT ;  /* 0x000003ff11ff7812 */ /* 0x000fda000780c0ff */
[----:B------:R-:W-:Y:S01]  /*4650*/  @P0 LOP3.LUT R16, R16, 0x2, RZ, 0xfc, !PT ;  /* 0x0000000210100812 */ /* 0x000fe200078efcff */
[----:B------:R-:W-:Y:S06]  /*4660*/  @!P0 BRA `(.L_x_1187) ;  /* 0x0000000000408947 */ /* 0x000fec0003800000 */
[----:B------:R-:W-:Y:S01]  /*4670*/  MOV R2, 0x0 ;  /* 0x0000000000027802 */ /* 0x000fe20000000f00 */
[----:B------:R-:W-:Y:S01]  /*4680*/  ULDC.64 UR4, c[0x4][0x80] ;  /* 0x0100200000047ab9 */ /* 0x000fe20000000a00 */
[----:B------:R-:W-:Y:S01]  /*4690*/  ULDC.64 UR6, c[0x4][0x88] ;  /* 0x0100220000067ab9 */ /* 0x000fe20000000a00 */
[----:B------:R-:W-:Y:S02]  /*46a0*/  IMAD.U32 R4, RZ, RZ, UR4 ;  /* 0x00000004ff047e24 */ /* 0x000fe4000f8e00ff */
[----:B------:R-:W-:Y:S01]  /*46b0*/  IMAD.U32 R5, RZ, RZ, UR5 ;  /* 0x00000005ff057e24 */ /* 0x000fe2000f8e00ff */
[----:B------:R-:W1:Y:S01]  /*46c0*/  LDC.64 R2, c[0x4][R2] ;  /* 0x0100000002027b82 */ /* 0x000e620000000a00 */
[----:B------:R-:W-:Y:S01]  /*46d0*/  ULDC.64 UR4, c[0x4][0x18] ;  /* 0x0100060000047ab9 */ /* 0x000fe20000000a00 */
[----:B------:R-:W-:Y:S02]  /*46e0*/  IMAD.U32 R6, RZ, RZ, UR6 ;  /* 0x00000006ff067e24 */ /* 0x000fe4000f8e00ff */
[----:B------:R-:W-:-:S02]  /*46f0*/  IMAD.U32 R7, RZ, RZ, UR7 ;  /* 0x00000007ff077e24 */ /* 0x000fc4000f8e00ff */
[----:B------:R-:W-:Y:S02]  /*4700*/  IMAD.U32 R10, RZ, RZ, UR4 ;  /* 0x00000004ff0a7e24 */ /* 0x000fe4000f8e00ff */
[----:B------:R-:W-:Y:S02]  /*4710*/  IMAD.U32 R11, RZ, RZ, UR5 ;  /* 0x00000005ff0b7e24 */ /* 0x000fe4000f8e00ff */
[----:B------:R-:W-:Y:S02]  /*4720*/  IMAD.MOV.U32 R8, RZ, RZ, 0x70 ;  /* 0x00000070ff087424 */ /* 0x000fe400078e00ff */
[----:B------:R-:W-:Y:S02]  /*4730*/  IMAD.MOV.U32 R12, RZ, RZ, 0x1 ;  /* 0x00000001ff0c7424 */ /* 0x000fe400078e00ff */
[----:B------:R-:W-:-:S07]  /*4740*/  IMAD.MOV.U32 R13, RZ, RZ, RZ ;  /* 0x000000ffff0d7224 */ /* 0x000fce00078e00ff */
[----:B------:R-:W-:-:S07]  /*4750*/  LEPC R20, `(.L_x_1187) ;  /* 0x000000001014794e */ /* 0x000fce0000000000 */
[----:B-1----:R-:W-:Y:S05]  /*4760*/  CALL.ABS.NOINC R2 ;  /* 0x0000000002007343 */ /* 0x002fea0003c00000 */
.L_x_1187:
[----:B------:R-:W-:-:S06]  /*4770*/  UIADD3 UR4, UR37, 0x9000, URZ ;  /* 0x0000900025047890 */ /* 0x000fcc000fffe03f */
[----:B------:R-:W-:-:S05]  /*4780*/  IMAD.U32 R18, RZ, RZ, UR4 ;  /* 0x00000004ff127e24 */ /* 0x000fca000f8e00ff */
[----:B------:R-:W-:-:S13]  /*4790*/  LOP3.LUT P0, RZ, R18, 0x3ff, RZ, 0xc0, !PT ;  /* 0x000003ff12ff7812 */ /* 0x000fda000780c0ff */
[----:B------:R-:W-:Y:S05]  /*47a0*/  @!P0 BRA `(.L_x_1188) ;  /* 0x0000000000408947 */ /* 0x000fea0003800000 */
        /* <DEDUP_REMOVED lines=16> */
.L_x_1188:
        /* <DEDUP_REMOVED lines=18> */
.L_x_1189:
        /* <DEDUP_REMOVED lines=18> */
.L_x_1190:
[----:B------:R-:W1:Y:S01]  /*4af0*/  S2R R0, SR_TID.X ;  /* 0x0000000000007919 */ /* 0x000e620000002100 */
[----:B------:R-:W-:Y:S05]  /*4b00*/  WARPSYNC.ALL ;  /* 0x0000000000007948 */ /* 0x000fea0003800000 */
[----:B------:R-:W-:Y:S01]  /*4b10*/  BAR.SYNC.DEFER_BLOCKING 0x1, 0x180 ;  /* 0x0046000000007b1d */ /* 0x000fe20000010000 */
        /* <DEDUP_REMOVED lines=16> */
[----:B------:R-:W-:Y:S01]  /*4c20*/  IMAD.SHL.U32 R0, R5, 0x40, RZ ;  /* 0x0000004005007824 */ /* 0x000fe200078e00ff */
[----:B------:R-:W-:-:S02]  /*4c30*/  SHF.R.S32.HI R6, RZ, 0x1f, R5 ;  /* 0x0000001fff067819 */ /* 0x000fc40000011405 */
[----:B------:R-:W-:Y:S02]  /*4c40*/  F2FP.BF16.F32.PACK_AB R98, R101, R100 ;  /* 0x000000646562723e */ /* 0x000fe400000010ff */
[CC--:B------:R-:W-:Y:S02]  /*4c50*/  LEA.HI R2, R6.reuse, R5.reuse, RZ, 0x5 ;  /* 0x0000000506027211 */ /* 0x0c0fe400078f28ff */
[----:B------:R-:W-:Y:S02]  /*4c60*/  LEA.HI R4, R6, R5, RZ, 0x4 ;  /* 0x0000000506047211 */ /* 0x000fe400078f20ff */
[----:B------:R-:W-:Y:S02]  /*4c70*/  SHF.R.S32.HI R7, RZ, 0x5, R2 ;  /* 0x00000005ff077819 */ /* 0x000fe40000011402 */
[----:B------:R-:W-:Y:S02]  /*4c80*/  SHF.R.S32.HI R9, RZ, 0x4, R4 ;  /* 0x00000004ff097819 */ /* 0x000fe40000011404 */
[----:B------:R-:W-:Y:S01]  /*4c90*/  LOP3.LUT R2, R0, 0x1c0, RZ, 0xc0, !PT ;  /* 0x000001c000027812 */ /* 0x000fe200078ec0ff */
[----:B------:R-:W-:Y:S01]  /*4ca0*/  IMAD.SHL.U32 R3, R7, 0x10, RZ ;  /* 0x0000001007037824 */ /* 0x000fe200078e00ff */
[----:B------:R-:W-:-:S02]  /*4cb0*/  LEA.HI R4, R4, R9, RZ, 0x1 ;  /* 0x0000000904047211 */ /* 0x000fc400078f08ff */
[-C--:B------:R-:W-:Y:S02]  /*4cc0*/  LEA.HI R0, R6, R5.reuse, RZ, 0x3 ;  /* 0x0000000506007211 */ /* 0x080fe400078f18ff */
[----:B------:R-:W-:Y:S02]  /*4cd0*/  LOP3.LUT R3, R2, 0x30, R3, 0xf8, !PT ;  /* 0x0000003002037812 */ /* 0x000fe400078ef803 */
[----:B------:R-:W-:Y:S02]  /*4ce0*/  LOP3.LUT R4, R4, 0x7ffffe, RZ, 0xc0, !PT ;  /* 0x007ffffe04047812 */ /* 0x000fe400078ec0ff */
[----:B------:R-:W-:Y:S02]  /*4cf0*/  LEA.HI R5, R6, R5, RZ, 0x7 ;  /* 0x0000000506057211 */ /* 0x000fe400078f38ff */
[----:B------:R-:W-:Y:S01]  /*4d00*/  LOP3.LUT R0, R3, 0x8, R0, 0xf8, !PT ;  /* 0x0000000803007812 */ /* 0x000fe200078ef800 */
[----:B------:R-:W-:Y:S01]  /*4d10*/  IMAD.IADD R4, R9, 0x1, -R4 ;  /* 0x0000000109047824 */ /* 0x000fe200078e0a04 */
[----:B------:R-:W-:-:S02]  /*4d20*/  SHF.R.S32.HI R5, RZ, 0x7, R5 ;  /* 0x00000007ff057819 */ /* 0x000fc40000011405 */
[----:B------:R-:W-:Y:S02]  /*4d30*/  SHF.R.U32.HI R3, RZ, 0x3, R2 ;  /* 0x00000003ff037819 */ /* 0x000fe40000011602 */
[----:B------:R-:W-:Y:S01]  /*4d40*/  F2FP.BF16.F32.PACK_AB R99, R103, R102 ;  /* 0x000000666763723e */ /* 0x000fe200000010ff */
[----:B------:R-:W-:Y:S01]  /*4d50*/  IMAD R5, R5, 0xc, R4 ;  /* 0x0000000c05057824 */ /* 0x000fe200078e0204 */
[----:B------:R-:W-:Y:S01]  /*4d60*/  LOP3.LUT R0, R0, R3, RZ, 0x3c, !PT ;  /* 0x0000000300007212 */ /* 0x000fe200078e3cff */
[----:B------:R-:W1:Y:S01]  /*4d70*/  SHFL.IDX PT, R2, R7, RZ, 0x1f ;  /* 0x00001fff07027589 */ /* 0x000e6200000e0000 */
[----:B------:R-:W-:Y:S02]  /*4d80*/  F2FP.BF16.F32.PACK_AB R105, R107, R106 ;  /* 0x0000006a6b69723e */ /* 0x000fe400000010ff */
[----:B------:R-:W-:Y:S01]  /*4d90*/  F2FP.BF16.F32.PACK_AB R112, R113, R112 ;  /* 0x000000707170723e */ /* 0x000fe200000010ff */
[----:B------:R-:W-:Y:S01]  /*4da0*/  IMAD.U32 R0, R5, 0x200, R0 ;  /* 0x0000020005007824 */ /* 0x000fe200078e0000 */
[----:B------:R-:W-:-:S02]  /*4db0*/  F2FP.BF16.F32.PACK_AB R106, R109, R108 ;  /* 0x0000006c6d6a723e */ /* 0x000fc400000010ff */
[----:B------:R-:W-:Y:S02]  /*4dc0*/  F2FP.BF16.F32.PACK_AB R107, R111, R110 ;  /* 0x0000006e6f6b723e */ /* 0x000fe400000010ff */
[----:B------:R-:W-:Y:S02]  /*4dd0*/  LEA R0, R0, UR37, 0x1 ;  /* 0x0000002500007c11 */ /* 0x000fe4000f8e08ff */
[----:B------:R-:W-:Y:S02]  /*4de0*/  F2FP.BF16.F32.PACK_AB R113, R115, R114 ;  /* 0x000000727371723e */ /* 0x000fe400000010ff */
[----:B------:R-:W-:Y:S01]  /*4df0*/  F2FP.BF16.F32.PACK_AB R24, R25, R24 ;  /* 0x000000181918723e */ /* 0x000fe200000010ff */
[----:B------:R2:W-:Y:S01]  /*4e00*/  STSM.16.MT88.4 [R0+0x9000], R72 ;  /* 0x0090004800007844 */ /* 0x0005e20000004200 */
[----:B------:R-:W-:Y:S02]  /*4e10*/  F2FP.BF16.F32.PACK_AB R114, R117, R116 ;  /* 0x000000747572723e */ /* 0x000fe400000010ff */
[----:B------:R-:W-:Y:S01]  /*4e20*/  F2FP.BF16.F32.PACK_AB R115, R119, R118 ;  /* 0x000000767773723e */ /* 0x000fe200000010ff */
[----:B------:R2:W-:Y:S01]  /*4e30*/  STSM.16.MT88.4 [R0+0x9800], R80 ;  /* 0x0098005000007844 */ /* 0x0005e20000004200 */
[----:B------:R-:W-:-:S02]  /*4e40*/  F2FP.BF16.F32.PACK_AB R25, R27, R26 ;  /* 0x0000001a1b19723e */ /* 0x000fc400000010ff */
[----:B------:R-:W-:Y:S01]  /*4e50*/  F2FP.BF16.F32.PACK_AB R32, R33, R32 ;  /* 0x000000202120723e */ /* 0x000fe200000010ff */
[----:B------:R2:W-:Y:S01]  /*4e60*/  STSM.16.MT88.4 [R0+0xa000], R88 ;  /* 0x00a0005800007844 */ /* 0x0005e20000004200 */
        /* <DEDUP_REMOVED lines=11> */
[----:B------:R2:W-:Y:S01]  /*4f20*/  STSM.16.MT88.4 [R0], R24 ;  /* 0x0000001800007844 */ /* 0x0005e20000004200 */
[----:B------:R-:W-:Y:S02]  /*4f30*/  F2FP.BF16.F32.PACK_AB R42, R45, R44 ;  /* 0x0000002c2d2a723e */ /* 0x000fe400000010ff */
[----:B------:R-:W-:Y:S01]  /*4f40*/  F2FP.BF16.F32.PACK_AB R43, R47, R46 ;  /* 0x0000002e2f2b723e */ /* 0x000fe200000010ff */
[----:B------:R2:W-:Y:S01]  /*4f50*/  STSM.16.MT88.4 [R0+0x800], R32 ;  /* 0x0008002000007844 */ /* 0x0005e20000004200 */
[----:B------:R-:W-:-:S02]  /*4f60*/  F2FP.BF16.F32.PACK_AB R49, R51, R50 ;  /* 0x000000323331723e */ /* 0x000fc400000010ff */
[----:B------:R-:W-:Y:S01]  /*4f70*/  F2FP.BF16.F32.PACK_AB R56, R57, R56 ;  /* 0x000000383938723e */ /* 0x000fe200000010ff */
[----:B------:R2:W-:Y:S01]  /*4f80*/  STSM.16.MT88.4 [R0+0x1000], R40 ;  /* 0x0010002800007844 */ /* 0x0005e20000004200 */
[----:B------:R-:W-:Y:S02]  /*4f90*/  F2FP.BF16.F32.PACK_AB R50, R53, R52 ;  /* 0x000000343532723e */ /* 0x000fe400000010ff */
[----:B------:R-:W-:Y:S02]  /*4fa0*/  F2FP.BF16.F32.PACK_AB R51, R55, R54 ;  /* 0x000000363733723e */ /* 0x000fe400000010ff */
[----:B------:R-:W-:Y:S02]  /*4fb0*/  F2FP.BF16.F32.PACK_AB R57, R59, R58 ;  /* 0x0000003a3b39723e */ /* 0x000fe400000010ff */
[----:B------:R-:W-:Y:S01]  /*4fc0*/  F2FP.BF16.F32.PACK_AB R64, R65, R64 ;  /* 0x000000404140723e */ /* 0x000fe200000010ff */
[----:B------:R2:W-:Y:S01]  /*4fd0*/  STSM.16.MT88.4 [R0+0x1800], R48 ;  /* 0x0018003000007844 */ /* 0x0005e20000004200 */
[----:B------:R-:W-:-:S02]  /*4fe0*/  F2FP.BF16.F32.PACK_AB R58, R61, R60 ;  /* 0x0000003c3d3a723e */ /* 0x000fc400000010ff */
[----:B------:R-:W-:Y:S02]  /*4ff0*/  F2FP.BF16.F32.PACK_AB R59, R63, R62 ;  /* 0x0000003e3f3b723e */ /* 0x000fe400000010ff */
[----:B------:R-:W-:Y:S02]  /*5000*/  F2FP.BF16.F32.PACK_AB R65, R67, R66 ;  /* 0x000000424341723e */ /* 0x000fe400000010ff */
[----:B------:R-:W-:Y:S01]  /*5010*/  F2FP.BF16.F32.PACK_AB R66, R69, R68 ;  /* 0x000000444542723e */ /* 0x000fe200000010ff */
[----:B------:R2:W-:Y:S01]  /*5020*/  STSM.16.MT88.4 [R0+0x2000], R56 ;  /* 0x0020003800007844 */ /* 0x0005e20000004200 */
[----:B------:R-:W-:Y:S02]  /*5030*/  F2FP.BF16.F32.PACK_AB R67, R71, R70 ;  /* 0x000000464743723e */ /* 0x000fe400000010ff */
[----:B-1----:R-:W-:-:S03]  /*5040*/  ISETP.NE.AND P0, PT, R2, 0xb, PT ;  /* 0x0000000b0200780c */ /* 0x002fc60003f05270 */
[----:B------:R2:W-:Y:S01]  /*5050*/  STSM.16.MT88.4 [R0+0x2800], R64 ;  /* 0x0028004000007844 */ /* 0x0005e20000004200 */
[----:B------:R-:W-:Y:S01]  /*5060*/  @!PT LDS RZ, [RZ] ;  /* 0x00000000fffff984 */ /* 0x000fe20000000800 */
[----:B------:R-:W-:Y:S01]  /*5070*/  @!PT LDS RZ, [RZ] ;  /* 0x00000000fffff984 */ /* 0x000fe20000000800 */
[----:B------:R-:W-:Y:S01]  /*5080*/  @!PT LDS RZ, [RZ] ;  /* 0x00000000fffff984 */ /* 0x000fe20000000800 */
[----:B------:R1:W-:Y:S06]  /*5090*/  MEMBAR.ALL.CTA ;  /* 0x0000000000007992 */ /* 0x0003ec0000008000 */
[----:B-1----:R-:W1:Y:S02]  /*50a0*/  FENCE.VIEW.ASYNC.S ;  /* 0x00000000000073c6 */ /* 0x002e640000000000 */
[----:B-1----:R-:W-:Y:S06]  /*50b0*/  BAR.ARV 0x1, 0x1a0 ;  /* 0x0046800000007b1d */ /* 0x002fec0000002000 */
[----:B------:R-:W-:Y:S05]  /*50c0*/  @P0 BRA `(.L_x_1191) ;  /* 0x0000000000b00947 */ /* 0x000fea0003800000 */
[----:B------:R-:W-:Y:S01]  /*50d0*/  BAR.SYNC.DEFER_BLOCKING 0x1, 0x1a0 ;  /* 0x0046800000007b1d */ /* 0x000fe20000010000 */
[----:B------:R-:W-:-:S05]  /*50e0*/  ELECT P0, URZ, PT ;  /* 0x00000000003f782f */ /* 0x000fca0003800000 */
[----:B------:R-:W-:Y:S08]  /*50f0*/  BSSY B0, `(.L_x_1191) ;  /* 0x0000029000007945 */ /* 0x000ff00003800000 */
[----:B------:R-:W-:Y:S05]  /*5100*/  @!P0 BRA `(.L_x_1192) ;  /* 0x00000000009c8947 */ /* 0x000fea0003800000 */
[----:B------:R-:W1:Y:S01]  /*5110*/  S2UR UR10, SR_CTAID.X ;  /* 0x00000000000a79c3 */ /* 0x000e620000002500 */
[----:B------:R-:W-:Y:S01]  /*5120*/  ULDC.64 UR6, c[0x0][0x198] ;  /* 0x0000660000067ab9 */ /* 0x000fe20000000a00 */
[----:B------:R-:W-:Y:S02]  /*5130*/  UIADD3 UR8, UR37, 0x9000, URZ ;  /* 0x0000900025087890 */ /* 0x000fe4000fffe03f */
[----:B------:R-:W-:Y:S02]  /*5140*/  UIADD3 UR4, UP0, UR6, 0x770, URZ ;  /* 0x0000077006047890 */ /* 0x000fe4000ff1e03f */
[----:B------:R-:W-:Y:S02]  /*5150*/  UIADD3 UR40, UR37, 0xc000, URZ ;  /* 0x0000c00025287890 */ /* 0x000fe4000fffe03f */
[----:B------:R-:W3:Y:S01]  /*5160*/  S2UR UR11, SR_CTAID.Y ;  /* 0x00000000000b79c3 */ /* 0x000ee20000002600 */
[----:B------:R-:W-:Y:S02]  /*5170*/  UIADD3.X UR5, URZ, UR7, URZ, UP0, !UPT ;  /* 0x000000073f057290 */ /* 0x000fe400087fe43f */
[----:B------:R-:W-:-:S02]  /*5180*/  UIADD3 UR6, UP0, UR6, 0x670, URZ ;  /* 0x0000067006067890 */ /* 0x000fc4000ff1e03f */
[----:B------:R-:W-:Y:S02]  /*5190*/  UIADD3 UR32, UR37, 0xf000, URZ ;  /* 0x0000f00025207890 */ /* 0x000fe4000fffe03f */
[----:B------:R-:W-:Y:S01]  /*51a0*/  UIADD3.X UR7, URZ, UR7, URZ, UP0, !UPT ;  /* 0x000000073f077290 */ /* 0x000fe200087fe43f */
[----:B------:R-:W4:Y:S01]  /*51b0*/  S2UR UR12, SR_CTAID.Z ;  /* 0x00000000000c79c3 */ /* 0x000f220000002700 */
[----:B------:R-:W-:Y:S02]  /*51c0*/  UIADD3 UR24, UR37, 0x3000, URZ ;  /* 0x0000300025187890 */ /* 0x000fe4000fffe03f */
[----:B------:R-:W-:Y:S01]  /*51d0*/  UIADD3 UR16, UR37, 0x6000, URZ ;  /* 0x0000600025107890 */ /* 0x000fe2000fffe03f */
[----:B------:R-:W-:Y:S01]  /*51e0*/  UMOV UR9, URZ ;  /* 0x0000003f00097c82 */ /* 0x000fe20008000000 */
[----:B------:R-:W-:Y:S01]  /*51f0*/  UMOV UR41, 0x40 ;  /* 0x0000004000297882 */ /* 0x000fe20000000000 */
[----:B------:R-:W-:Y:S01]  /*5200*/  UMOV UR33, 0x80 ;  /* 0x0000008000217882 */ /* 0x000fe20000000000 */
[----:B-1----:R-:W-:Y:S01]  /*5210*/  UIMAD UR10, UR10, 0x60, URZ ;  /* 0x000000600a0a78a4 */ /* 0x002fe2000f8e023f */
[----:B------:R-:W-:Y:S01]  /*5220*/  UMOV UR25, 0x40 ;  /* 0x0000004000197882 */ /* 0x000fe20000000000 */
[----:B------:R-:W-:-:S05]  /*5230*/  UMOV UR17, 0x80 ;  /* 0x0000008000117882 */ /* 0x000fca0000000000 */
[----:B------:R-:W-:Y:S01]  /*5240*/  UMOV UR42, UR10 ;  /* 0x0000000a002a7c82 */ /* 0x000fe20008000000 */
[----:B---3--:R-:W-:Y:S01]  /*5250*/  UMOV UR43, UR11 ;  /* 0x0000000b002b7c82 */ /* 0x008fe20008000000 */
[----:B------:R-:W-:Y:S01]  /*5260*/  UMOV UR35, UR11 ;  /* 0x0000000b00237c82 */ /* 0x000fe20008000000 */
[----:B------:R-:W-:Y:S01]  /*5270*/  UMOV UR34, UR10 ;  /* 0x0000000a00227c82 */ /* 0x000fe20008000000 */
[----:B------:R-:W-:Y:S01]  /*5280*/  UMOV UR27, UR11 ;  /* 0x0000000b001b7c82 */ /* 0x000fe20008000000 */
[----:B------:R-:W-:Y:S01]  /*5290*/  UMOV UR26, UR10 ;  /* 0x0000000a001a7c82 */ /* 0x000fe20008000000 */
[----:B------:R-:W-:Y:S01]  /*52a0*/  UMOV UR19, UR11 ;  /* 0x0000000b00137c82 */ /* 0x000fe20008000000 */
[----:B------:R-:W-:Y:S01]  /*52b0*/  UMOV UR18, UR10 ;  /* 0x0000000a00127c82 */ /* 0x000fe20008000000 */
[----:B----4-:R-:W-:Y:S01]  /*52c0*/  UMOV UR44, UR12 ;  /* 0x0000000c002c7c82 */ /* 0x010fe20008000000 */
        /* <DEDUP_REMOVED lines=10> */
[----:B---3--:R0:W-:Y:S02]  /*5370*/  UTMACMDFLUSH ;  /* 0x00000000000079b7 */ /* 0x0081e40000000000 */
.L_x_1192:
[----:B------:R-:W-:Y:S05]  /*5380*/  BSYNC B0 ;  /* 0x0000000000007941 */ /* 0x000fea0003800000 */
.L_x_1191:
[----:B------:R-:W-:-:S04]  /*5390*/  DEPBAR.LE SB0, 0x0 ;  /* 0x000080000000791a */ /* 0x000fc80000000000 */
[----:B------:R-:W-:Y:S05]  /*53a0*/  EXIT ;  /* 0x000000000000794d */ /* 0x000fea0003800000 */
.L_x_1186:
[----:B------:R-:W1:Y:S01]  /*53b0*/  S2R R0, SR_TID.X ;  /* 0x0000000000007919 */ /* 0x000e620000002100 */
[----:B------:R-:W2:Y:S01]  /*53c0*/  S2UR UR11, SR_CTAID.Y ;  /* 0x00000000000b79c3 */ /* 0x000ea20000002600 */
[----:B------:R-:W-:Y:S01]  /*53d0*/  ULDC.64 UR4, c[0x0][0x208] ;  /* 0x0000820000047ab9 */ /* 0x000fe20000000a00 */
[----:B------:R-:W-:Y:S01]  /*53e0*/  BSSY B0, `(.L_x_1193) ;  /* 0x0000032000007945 */ /* 0x000fe20003800000 */
[----:B------:R-:W3:Y:S05]  /*53f0*/  S2R R11, SR_CTAID.X ;  /* 0x00000000000b7919 */ /* 0x000eea0000002500 */
[----:B------:R-:W4:Y:S08]  /*5400*/  LDC.64 R2, c[0x0][0x820] ;  /* 0x00020800ff027b82 */ /* 0x000f300000000a00 */
[----:B------:R-:W3:Y:S08]  /*5410*/  LDC.64 R18, c[0x0][0x808] ;  /* 0x00020200ff127b82 */ /* 0x000ef00000000a00 */
[----:B------:R-:W5:Y:S01]  /*5420*/  S2UR UR10, SR_CTAID.Z ;  /* 0x00000000000a79c3 */ /* 0x000f620000002700 */
[----:B--2---:R-:W-:Y:S01]  /*5430*/  USHF.R.S32.HI UR7, URZ, 0x1f, UR11 ;  /* 0x0000001f3f077899 */ /* 0x004fe2000801140b */
[----:B-1----:R-:W-:-:S06]  /*5440*/  VIADD R7, R0, 0xffffff80 ;  /* 0xffffff8000077836 */ /* 0x002fcc0000000000 */
[----:B------:R-:W1:Y:S01]  /*5450*/  LDC.64 R12, c[0x0][0x828] ;  /* 0x00020a00ff0c7b82 */ /* 0x000e620000000a00 */
[----:B----4-:R-:W-:Y:S02]  /*5460*/  IMAD R0, R2, UR7, RZ ;  /* 0x0000000702007c24 */ /* 0x010fe4000f8e02ff */
[----:B------:R-:W-:-:S05]  /*5470*/  IMAD.HI R4, R7, 0x2aaaaaab, RZ ;  /* 0x2aaaaaab07047827 */ /* 0x000fca00078e02ff */
[----:B------:R-:W-:Y:S01]  /*5480*/  SHF.R.U32.HI R5, RZ, 0x1f, R4 ;  /* 0x0000001fff057819 */ /* 0x000fe20000011604 */
[----:B---3--:R-:W-:Y:S01]  /*5490*/  IMAD R15, R11, -0x60, R18 ;  /* 0xffffffa00b0f7824 */ /* 0x008fe200078e0212 */
[----:B------:R-:W2:Y:S02]  /*54a0*/  LDC.64 R20, c[0x0][0x850] ;  /* 0x00021400ff147b82 */ /* 0x000ea40000000a00 */
[----:B------:R-:W-:Y:S01]  /*54b0*/  LEA.HI.SX32 R4, R4, R5, 0x1e ;  /* 0x0000000504047211 */ /* 0x000fe200078ff2ff */
[----:B------:R-:W-:-:S03]  /*54c0*/  IMAD R5, R3, UR11, R0 ;  /* 0x0000000b03057c24 */ /* 0x000fc6000f8e0200 */
[CC--:B------:R-:W-:Y:S01]  /*54d0*/  ISETP.GE.AND P3, PT, R4.reuse, R15.reuse, PT ;  /* 0x0000000f0400720c */ /* 0x0c0fe20003f66270 */
[C---:B------:R-:W-:Y:S01]  /*54e0*/  IMAD R6, R4.reuse, -0x18, R7 ;  /* 0xffffffe804067824 */ /* 0x040fe200078e0207 */
[----:B------:R-:W3:Y:S01]  /*54f0*/  LDC.64 R22, c[0x0][0x858] ;  /* 0x00021600ff167b82 */ /* 0x000ee20000000a00 */
[----:B------:R-:W-:Y:S01]  /*5500*/  VIADD R0, R4, 0x10 ;  /* 0x0000001004007836 */ /* 0x000fe20000000000 */
[----:B-----5:R-:W-:Y:S01]  /*5510*/  USHF.R.S32.HI UR6, URZ, 0x1f, UR10 ;  /* 0x0000001f3f067899 */ /* 0x020fe2000801140a */
[----:B------:R-:W-:Y:S02]  /*5520*/  IMAD.SHL.U32 R6, R6, 0x8, RZ ;  /* 0x0000000806067824 */ /* 0x000fe400078e00ff */
[----:B------:R-:W-:Y:S01]  /*5530*/  VIADD R8, R4, 0x30 ;  /* 0x0000003004087836 */ /* 0x000fe20000000000 */
[----:B------:R-:W-:Y:S01]  /*5540*/  ISETP.GE.AND P4, PT, R0, R15, PT ;  /* 0x0000000f0000720c */ /* 0x000fe20003f86270 */
[C---:B------:R-:W-:Y:S01]  /*5550*/  VIADD R0, R4.reuse, 0x20 ;  /* 0x0000002004007836 */ /* 0x040fe20000000000 */
[----:B------:R-:W-:Y:S01]  /*5560*/  SHF.R.S32.HI R7, RZ, 0x1f, R6 ;  /* 0x0000001fff077819 */ /* 0x000fe20000011406 */
[----:B------:R-:W-:Y:S01]  /*5570*/  VIADD R10, R4, 0x40 ;  /* 0x00000040040a7836 */ /* 0x000fe20000000000 */
[----:B------:R-:W-:-:S02]  /*5580*/  ISETP.GE.OR P6, PT, R6, R19, P3 ;  /* 0x000000130600720c */ /* 0x000fc40001fc6670 */
[-C--:B------:R-:W-:Y:S01]  /*5590*/  ISETP.GE.AND P5, PT, R0, R15.reuse, PT ;  /* 0x0000000f0000720c */ /* 0x080fe20003fa6270 */
[----:B------:R-:W-:Y:S01]  /*55a0*/  IMAD.WIDE.U32 R2, R2, UR11, R6 ;  /* 0x0000000b02027c25 */ /* 0x000fe2000f8e0006 */
[-C--:B------:R-:W-:Y:S02]  /*55b0*/  ISETP.GE.AND P0, PT, R8, R15.reuse, PT ;  /* 0x0000000f0800720c */ /* 0x080fe40003f06270 */
[----:B------:R-:W-:Y:S01]  /*55c0*/  ISETP.GE.AND P1, PT, R10, R15, PT ;  /* 0x0000000f0a00720c */ /* 0x000fe20003f26270 */
[----:B------:R-:W-:Y:S01]  /*55d0*/  IMAD.IADD R3, R3, 0x1, R5 ;  /* 0x0000000103037824 */ /* 0x000fe200078e0205 */
[----:B------:R-:W-:Y:S01]  /*55e0*/  SHF.R.S32.HI R5, RZ, 0x1f, R4 ;  /* 0x0000001fff057819 */ /* 0x000fe20000011404 */
[----:B-1----:R-:W-:Y:S01]  /*55f0*/  IMAD R0, R12, UR6, RZ ;  /* 0x000000060c007c24 */ /* 0x002fe2000f8e02ff */
[----:B------:R-:W-:Y:S01]  /*5600*/  ISETP.GE.OR P2, PT, R6, R19, P4 ;  /* 0x000000130600720c */ /* 0x000fe20002746670 */
[----:B------:R-:W-:-:S04]  /*5610*/  IMAD.WIDE.U32 R8, R12, UR10, R2 ;  /* 0x0000000a0c087c25 */ /* 0x000fc8000f8e0002 */
[----:B------:R-:W-:Y:S02]  /*5620*/  IMAD R13, R13, UR10, R0 ;  /* 0x0000000a0d0d7c24 */ /* 0x000fe4000f8e0200 */
        /* <DEDUP_REMOVED lines=13> */
.L_x_1194:
[----:B------:R-:W-:Y:S05]  /*5700*/  BSYNC B0 ;  /* 0x0000000000007941 */ /* 0x000fea0003800000 */
.L_x_1193:
[----:B------:R-:W-:Y:S01]  /*5710*/  BSSY B0, `(.L_x_1195) ;  /* 0x0000010000007945 */ /* 0x000fe20003800000 */
[----:B------:R-:W-:-:S03]  /*5720*/  ISETP.GE.OR P6, PT, R6, R19, P5 ;  /* 0x000000130600720c */ /* 0x000fc60002fc6670 */
[----:B------:R-:W-:Y:S10]  /*5730*/  @P2 BRA `(.L_x_1196) ;  /* 0x0000000000342947 */ /* 0x000ff40003800000 */
        /* <DEDUP_REMOVED lines=13> */
.L_x_1196:
[----:B------:R-:W-:Y:S05]  /*5810*/  BSYNC B0 ;  /* 0x0000000000007941 */ /* 0x000fea0003800000 */
.L_x_1195:
[----:B------:R-:W-:Y:S01]  /*5820*/  BSSY B0, `(.L_x_1197) ;  /* 0x0000010000007945 */ /* 0x000fe20003800000 */
[----:B------:R-:W-:-:S03]  /*5830*/  ISETP.GE.OR P2, PT, R6, R19, P0 ;  /* 0x000000130600720c */ /* 0x000fc60000746670 */
[----:B------:R-:W-:Y:S10]  /*5840*/  @P6 BRA `(.L_x_1198) ;  /* 0x0000000000346947 */ /* 0x000ff40003800000 */
[----:B-1--4-:R-:W-:Y:S01]  /*5850*/  IADD3 R17, P6, R2, 0x20, RZ ;  /* 0x0000002002117810 */ /* 0x012fe20007fde0ff */
        /* <DEDUP_REMOVED lines=12> */
.L_x_1198:
[----:B------:R-:W-:Y:S05]  /*5920*/  BSYNC B0 ;  /* 0x0000000000007941 */ /* 0x000fea0003800000 */
.L_x_1197:
[----:B------:R-:W-:Y:S01]  /*5930*/  BSSY B0, `(.L_x_1199) ;  /* 0x0000011000007945 */ /* 0x000fe20003800000 */
[----:B------:R-:W-:Y:S01]  /*5940*/  ISETP.GE.OR P6, PT, R6, R19, P1 ;  /* 0x000000130600720c */ /* 0x000fe20000fc6670 */
[----:B------:R-:W-:Y:S02]  /*5950*/  VIADD R0, R4, 0x50 ;  /* 0x0000005004007836 */ /* 0x000fe40000000000 */
[----:B------:R-:W-:Y:S10]  /*5960*/  @P2 BRA `(.L_x_1200) ;  /* 0x0000000000342947 */ /* 0x000ff40003800000 */
        /* <DEDUP_REMOVED lines=12> */
[----:B------:R1:W-:Y:S02]  /*5a30*/  STG.E.128 desc[UR4][R10.64], RZ ;  /* 0x000000ff0a007986 */ /* 0x0003e4000c101d04 */
.L_x_1200:
[----:B------:R-:W-:Y:S05]  /*5a40*/  BSYNC B0 ;  /* 0x0000000000007941 */ /* 0x000fea0003800000 */
.L_x_1199:
[----:B------:R-:W-:Y:S01]  /*5a50*/  BSSY B0, `(.L_x_1201) ;  /* 0x0000011000007945 */ /* 0x000fe20003800000 */
[----:B------:R-:W-:Y:S01]  /*5a60*/  ISETP.GE.AND P2, PT, R0, R15, PT ;  /* 0x0000000f0000720c */ /* 0x000fe20003f46270 */
[----:B-12---:R-:W-:Y:S02]  /*5a70*/  IMAD R10, R20, UR7, RZ ;  /* 0x00000007140a7c24 */ /* 0x006fe4000f8e02ff */
        /* <DEDUP_REMOVED lines=14> */
.L_x_1202:
[----:B------:R-:W-:Y:S05]  /*5b60*/  BSYNC B0 ;  /* 0x0000000000007941 */ /* 0x000fea0003800000 */
.L_x_1201:
[----:B------:R-:W-:Y:S01]  /*5b70*/  ISETP.GE.OR P6, PT, R6, R19, P2 ;  /* 0x000000130600720c */ /* 0x000fe200017c6670 */
[----:B------:R-:W-:Y:S01]  /*5b80*/  IMAD R11, R21, UR11, R10 ;  /* 0x0000000b150b7c24 */ /* 0x000fe2000f8e020a */
[----:B------:R-:W-:Y:S01]  /*5b90*/  ULDC UR8, c[0x0][0x83c] ;  /* 0x00020f0000087ab9 */ /* 0x000fe20000000800 */
[----:B------:R-:W-:Y:S01]  /*5ba0*/  IMAD.WIDE.U32 R4, R20, UR11, R6 ;  /* 0x0000000b14047c25 */ /* 0x000fe2000f8e0006 */
[----:B------:R-:W-:Y:S01]  /*5bb0*/  BSSY B0, `(.L_x_1203) ;  /* 0x0000019000007945 */ /* 0x000fe20003800000 */
[C---:B------:R-:W-:Y:S02]  /*5bc0*/  ISETP.GE.OR P3, PT, R6.reuse, UR8, P3 ;  /* 0x0000000806007c0c */ /* 0x040fe40009f66670 */
[----:B------:R-:W-:Y:S01]  /*5bd0*/  IMAD.IADD R5, R5, 0x1, R11 ;  /* 0x0000000105057824 */ /* 0x000fe200078e020b */
[----:B------:R-:W-:Y:S01]  /*5be0*/  ISETP.GE.OR P4, PT, R6, UR8, P4 ;  /* 0x0000000806007c0c */ /* 0x000fe2000a786670 */
[----:B---3--:R-:W-:Y:S01]  /*5bf0*/  IMAD R0, R22, UR6, RZ ;  /* 0x0000000616007c24 */ /* 0x008fe2000f8e02ff */
[----:B------:R-:W-:-:S02]  /*5c00*/  ISETP.GE.OR P5, PT, R6, UR8, P5 ;  /* 0x0000000806007c0c */ /* 0x000fc4000afa6670 */
[C---:B------:R-:W-:Y:S01]  /*5c10*/  ISETP.GE.OR P0, PT, R6.reuse, UR8, P0 ;  /* 0x0000000806007c0c */ /* 0x040fe20008706670 */
[----:B------:R-:W-:Y:S01]  /*5c20*/  IMAD R11, R23, UR10, R0 ;  /* 0x0000000a170b7c24 */ /* 0x000fe2000f8e0200 */
[C---:B------:R-:W-:Y:S02]  /*5c30*/  ISETP.GE.OR P1, PT, R6.reuse, UR8, P1 ;  /* 0x0000000806007c0c */ /* 0x040fe40008f26670 */
[----:B------:R-:W-:Y:S01]  /*5c40*/  ISETP.GE.OR P2, PT, R6, UR8, P2 ;  /* 0x0000000806007c0c */ /* 0x000fe20009746670 */
[----:B------:R-:W-:Y:S01]  /*5c50*/  IMAD.WIDE.U32 R6, R22, UR10, R4 ;  /* 0x0000000a16067c25 */ /* 0x000fe2000f8e0004 */
[----:B------:R-:W-:Y:S11]  /*5c60*/  @P6 BRA `(.L_x_1204) ;  /* 0x0000000000346947 */ /* 0x000ff60003800000 */
        /* <DEDUP_REMOVED lines=13> */
.L_x_1204:
[----:B------:R-:W-:Y:S05]  /*5d40*/  BSYNC B0 ;  /* 0x0000000000007941 */ /* 0x000fea0003800000 */
.L_x_1203:
[----:B------:R-:W-:Y:S01]  /*5d50*/  BSSY B0, `(.L_x_1205) ;  /* 0x000000d000007945 */ /* 0x000fe20003800000 */
[----:B--2---:R-:W-:-:S03]  /*5d60*/  IMAD.IADD R9, R7, 0x1, R11 ;  /* 0x0000000107097824 */ /* 0x004fc600078e020b */
[----:B------:R-:W-:Y:S05]  /*5d70*/  @P3 BRA `(.L_x_1206) ;  /* 0x0000000000283947 */ /* 0x000fea0003800000 */
        /* <DEDUP_REMOVED lines=10> */
.L_x_1206:
[----:B------:R-:W-:Y:S05]  /*5e20*/  BSYNC B0 ;  /* 0x0000000000007941 */ /* 0x000fea0003800000 */
.L_x_1205:
[----:B------:R-:W-:Y:S04]  /*5e30*/  BSSY B0, `(.L_x_1207) ;  /* 0x000000f000007945 */ /* 0x000fe80003800000 */
[----:B------:R-:W-:Y:S05]  /*5e40*/  @P4 BRA `(.L_x_1208) ;  /* 0x0000000000344947 */ /* 0x000fea0003800000 */
[----:B--2---:R-:W-:Y:S01]  /*5e50*/  IADD3 R11, P3, R2, 0x10, RZ ;  /* 0x00000010020b7810 */ /* 0x004fe20007f7e0ff */
        /* <DEDUP_REMOVED lines=12> */
.L_x_1208:
[----:B------:R-:W-:Y:S05]  /*5f20*/  BSYNC B0 ;  /* 0x0000000000007941 */ /* 0x000fea0003800000 */
.L_x_1207:
[----:B------:R-:W-:Y:S04]  /*5f30*/  BSSY B0, `(.L_x_1209) ;  /* 0x000000f000007945 */ /* 0x000fe80003800000 */
[----:B------:R-:W-:Y:S05]  /*5f40*/  @P5 BRA `(.L_x_1210) ;  /* 0x0000000000345947 */ /* 0x000fea0003800000 */
[----:B--23--:R-:W-:Y:S01]  /*5f50*/  IADD3 R11, P3, R2, 0x20, RZ ;  /* 0x00000020020b7810 */ /* 0x00cfe20007f7e0ff */
        /* <DEDUP_REMOVED lines=12> */
.L_x_1210:
[----:B------:R-:W-:Y:S05]  /*6020*/  BSYNC B0 ;  /* 0x0000000000007941 */ /* 0x000fea0003800000 */
.L_x_1209:
        /* <DEDUP_REMOVED lines=15> */
.L_x_1212:
[----:B------:R-:W-:Y:S05]  /*6120*/  BSYNC B0 ;  /* 0x0000000000007941 */ /* 0x000fea0003800000 */
.L_x_1211:
        /* <DEDUP_REMOVED lines=15> */
.L_x_1214:
[----:B------:R-:W-:Y:S05]  /*6220*/  BSYNC B0 ;  /* 0x0000000000007941 */ /* 0x000fea0003800000 */
.L_x_1213:
[----:B------:R-:W-:Y:S04]  /*6230*/  BSSY B0, `(.L_x_1215) ;  /* 0x000000f000007945 */ /* 0x000fe80003800000 */
        /* <DEDUP_REMOVED lines=14> */
.L_x_1216:
[----:B------:R-:W-:Y:S05]  /*6320*/  BSYNC B0 ;  /* 0x0000000000007941 */ /* 0x000fea0003800000 */
.L_x_1215:
[----:B------:R-:W-:Y:S05]  /*6330*/  EXIT ;  /* 0x000000000000794d */ /* 0x000fea0003800000 */
.L_x_1156:
[----:B------:R-:W-:-:S08]  /*6340*/  NOP ;  /* 0x0000000000007918 */ /* 0x000fd00000000000 */
[----:B------:R-:W1:-:S00]  /*6350*/  USETMAXREG.DEALLOC.CTAPOOL 0x20 ;  /* 0x00000020000079c8 */ /* 0x000e4000080e0500 */
[----:B-1----:R-:W-:Y:S01]  /*6360*/  LOP3.LUT R0, R0, 0x3, RZ, 0xc0, !PT ;  /* 0x0000000300007812 */ /* 0x002fe200078ec0ff */
[----:B------:R-:W-:Y:S01]  /*6370*/  BSSY B0, `(.L_x_1217) ;  /* 0x0000365000007945 */ /* 0x000fe20003800000 */
[----:B------:R-:W-:-:S04]  /*6380*/  IMAD.MOV.U32 R18, RZ, RZ, RZ ;  /* 0x000000ffff127224 */ /* 0x000fc800078e00ff */
        /* <DEDUP_REMOVED lines=8> */
[----:B------:R-:W1:Y:S01]  /*6410*/  S2UR UR9, SR_CTAID.X ;  /* 0x00000000000979c3 */ /* 0x000e620000002500 */
[----:B------:R-:W-:Y:S01]  /*6420*/  ULDC UR4, c[0x0][0x280] ;  /* 0x0000a00000047ab9 */ /* 0x000fe20000000800 */
[----:B------:R-:W-:Y:S01]  /*6430*/  ULDC UR6, c[0x0][0x290] ;  /* 0x0000a40000067ab9 */ /* 0x000fe20000000800 */
[----:B------:R-:W-:-:S05]  /*6440*/  ULDC UR7, c[0x0][0x74c] ;  /* 0x0001d30000077ab9 */ /* 0x000fca0000000800 */
[----:B------:R-:W2:Y:S01]  /*6450*/  S2UR UR13, SR_CTAID.Y ;  /* 0x00000000000d79c3 */ /* 0x000ea20000002600 */
[----:B-1----:R-:W-:Y:S02]  /*6460*/  UIMAD UR5, UR9, 0x60, UR4 ;  /* 0x00000060090578a4 */ /* 0x002fe4000f8e0204 */
[----:B------:R-:W-:Y:S02]  /*6470*/  ISETP.LE.AND P0, PT, RZ, UR9, PT ;  /* 0x00000009ff007c0c */ /* 0x000fe4000bf03270 */
[----:B------:R-:W-:-:S04]  /*6480*/  UIADD3 UR5, -UR7, UR5, -UR6 ;  /* 0x0000000507057290 */ /* 0x000fc8000fffe906 */
[----:B------:R-:W-:-:S04]  /*6490*/  USHF.R.S32.HI UR6, URZ, 0x1f, UR5 ;  /* 0x0000001f3f067899 */ /* 0x000fc80008011405 */
[----:B------:R-:W-:-:S04]  /*64a0*/  ULEA.HI UR6, UR6, UR5, URZ, 0x6 ;  /* 0x0000000506067291 */ /* 0x000fc8000f8f303f */
[----:B------:R-:W-:Y:S02]  /*64b0*/  USHF.R.S32.HI UR5, URZ, 0x6, UR6 ;  /* 0x000000063f057899 */ /* 0x000fe40008011406 */
[----:B------:R-:W-:Y:S02]  /*64c0*/  UIADD3 UR6, UR4, 0x3f, URZ ;  /* 0x0000003f04067890 */ /* 0x000fe4000fffe03f */
[----:B------:R-:W-:Y:S02]  /*64d0*/  UISETP.LT.AND UP0, UPT, URZ, UR5, UPT ;  /* 0x000000053f00728c */ /* 0x000fe4000bf01270 */
[----:B------:R-:W-:Y:S02]  /*64e0*/  USHF.R.S32.HI UR7, URZ, 0x1f, UR6 ;  /* 0x0000001f3f077899 */ /* 0x000fe40008011406 */
[----:B------:R-:W-:Y:S02]  /*64f0*/  USEL UR5, URZ, UR5, !UP0 ;  /* 0x000000053f057287 */ /* 0x000fe4000c000000 */
[----:B------:R-:W-:-:S04]  /*6500*/  ULEA.HI UR7, UR7, UR6, URZ, 0x6 ;  /* 0x0000000607077291 */ /* 0x000fc8000f8f303f */
[----:B------:R-:W-:Y:S01]  /*6510*/  USHF.R.S32.HI UR8, URZ, 0x6, UR7 ;  /* 0x000000063f087899 */ /* 0x000fe20008011407 */
[----:B--2---:R-:W-:Y:S11]  /*6520*/  @!P0 BRA `(.L_x_1220) ;  /* 0x0000000000288947 */ /* 0x004ff60003800000 */
        /* <DEDUP_REMOVED lines=10> */
.L_x_1220:
[----:B------:R-:W-:Y:S02]  /*65d0*/  UISETP.GT.AND UP0, UPT, UR8, UR5, UPT ;  /* 0x000000050800728c */ /* 0x000fe4000bf04270 */
[----:B------:R-:W-:Y:S02]  /*65e0*/  USHF.R.S32.HI UR14, URZ, 0x1f, UR12 ;  /* 0x0000001f3f0e7899 */ /* 0x000fe4000801140c */
[----:B------:R-:W-:Y:S02]  /*65f0*/  USHF.R.S32.HI UR9, URZ, 0x1f, UR13 ;  /* 0x0000001f3f097899 */ /* 0x000fe4000801140d */
[----:B------:R-:W-:-:S13]  /*6600*/  PLOP3.LUT P0, PT, PT, PT, UP0, 0x80, 0x0 ;  /* 0x000000000000781c */ /* 0x000fda0003f0f008 */
[----:B------:R-:W-:Y:S05]  /*6610*/  @!P0 BRA `(.L_x_1219) ;  /* 0x0000003000e88947 */ /* 0x000fea0003800000 */
[----:B------:R-:W-:Y:S01]  /*6620*/  UIADD3 UR4, -UR5, UR8, URZ ;  /* 0x0000000805047290 */ /* 0x000fe2000fffe13f */
[----:B------:R-:W-:Y:S01]  /*6630*/  ULDC.64 UR10, c[0x0][0x2d8] ;  /* 0x0000b600000a7ab9 */ /* 0x000fe20000000a00 */
[----:B------:R-:W-:Y:S02]  /*6640*/  ELECT P0, URZ, PT ;  /* 0x00000000003f782f */ /* 0x000fe40003800000 */
[----:B------:R-:W-:Y:S02]  /*6650*/  ULOP3.LUT UR4, UR4, 0x1, URZ, 0xc0, !UPT ;  /* 0x0000000104047892 */ /* 0x000fe4000f8ec03f */
[----:B------:R-:W-:Y:S02]  /*6660*/  UIMAD UR9, UR9, UR10, URZ ;  /* 0x0000000a090972a4 */ /* 0x000fe4000f8e023f */
[----:B------:R-:W-:Y:S02]  /*6670*/  UISETP.NE.U32.AND UP0, UPT, UR4, 0x1, UPT ;  /* 0x000000010400788c */ /* 0x000fe4000bf05070 */
[----:B------:R-:W-:-:S02]  /*6680*/  UIMAD.WIDE.U32 UR6, UR13, UR10, URZ ;  /* 0x0000000a0d0672a5 */ /* 0x000fc4000f8e003f */
[----:B------:R-:W-:Y:S02]  /*6690*/  UIMAD UR9, UR13, UR11, UR9 ;  /* 0x0000000b0d0972a4 */ /* 0x000fe4000f8e0209 */
[----:B------:R-:W-:Y:S01]  /*66a0*/  PLOP3.LUT P1, PT, PT, PT, UP0, 0x80, 0x0 ;  /* 0x000000000000781c */ /* 0x000fe20003f2f008 */
[----:B------:R-:W-:Y:S01]  /*66b0*/  ULDC.64 UR10, c[0x0][0x2e0] ;  /* 0x0000b800000a7ab9 */ /* 0x000fe20000000a00 */
[----:B------:R-:W-:Y:S02]  /*66c0*/  UIADD3 UR7, UR7, UR9, URZ ;  /* 0x0000000907077290 */ /* 0x000fe4000fffe03f */
[----:B------:R-:W-:Y:S02]  /*66d0*/  UIMAD UR9, UR14, UR10, URZ ;  /* 0x0000000a0e0972a4 */ /* 0x000fe4000f8e023f */
[----:B------:R-:W-:Y:S02]  /*66e0*/  UIMAD.WIDE.U32 UR6, UR12, UR10, UR6 ;  /* 0x0000000a0c0672a5 */ /* 0x000fe4000f8e0006 */
[----:B------:R-:W-:-:S04]  /*66f0*/  UIMAD UR9, UR12, UR11, UR9 ;  /* 0x0000000b0c0972a4 */ /* 0x000fc8000f8e0209 */
[----:B------:R-:W-:Y:S01]  /*6700*/  UIADD3 UR9, UR7, UR9, URZ ;  /* 0x0000000907097290 */ /* 0x000fe2000fffe03f */
[----:B------:R-:W-:Y:S11]  /*6710*/  @P1 BRA `(.L_x_1221) ;  /* 0x00000004001c1947 */ /* 0x000ff60003800000 */
[----:B------:R-:W-:Y:S01]  /*6720*/  UIMAD UR14, UR5, 0x3000, URZ ;  /* 0x00003000050e78a4 */ /* 0x000fe2000f8e023f */
        /* <DEDUP_REMOVED lines=9> */
[----:B------:R-:W-:Y:S01]  /*67c0*/  UMOV UR16, 0x0 ;  /* 0x0000000000107882 */ /* 0x000fe20000000000 */
[----:B------:R-:W-:Y:S02]  /*67d0*/  UMOV UR17, 0x14f00000 ;  /* 0x14f0000000117882 */ /* 0x000fe40000000000 */
[----:B------:R-:W-:-:S02]  /*67e0*/  ULEA.HI.X UR11, UR13, UR11, UR15, 0x2, UP0 ;  /* 0x0000000b0d0b7291 */ /* 0x000fc400080f140f */
[----:B-1----:R-:W-:-:S03]  /*67f0*/  ULEA UR4, UR12, UR4, 0x18 ;  /* 0x000000040c047291 */ /* 0x002fc6000f8ec03f */
[----:B------:R-:W-:Y:S01]  /*6800*/  UMOV UR12, 0x400 ;  /* 0x00000400000c7882 */ /* 0x000fe20000000000 */
[----:B------:R-:W-:-:S09]  /*6810*/  UIADD3 UR4, UR4, 0x12000, URZ ;  /* 0x0001200004047890 */ /* 0x000fd2000fffe03f */
[----:B------:R1:W-:Y:S02]  /*6820*/  UBLKRED.G.S.ADD.F32.RN [UR10], [UR4], UR12, desc[UR16] ;  /* 0x0000100a040073bb */ /* 0x0003e400080a140c */
[----:B-1----:R0:W-:Y:S02]  /*6830*/  UTMACMDFLUSH ;  /* 0x00000000000079b7 */ /* 0x0021e40000000000 */
.L_x_1223:
[----:B------:R-:W-:Y:S05]  /*6840*/  BSYNC B1 ;  /* 0x0000000000017941 */ /* 0x000fea0003800000 */
.L_x_1222:
        /* <DEDUP_REMOVED lines=9> */
[----:B------:R-:W-:Y:S02]  /*68e0*/  UMOV UR17, 0x14f00000 ;  /* 0x14f0000000117882 */ /* 0x000fe40000000000 */
[----:B------:R-:W-:Y:S02]  /*68f0*/  ULEA.HI.X.SX32 UR4, UR4, UR9, 0x1, UP0 ;  /* 0x0000000904047291 */ /* 0x000fe400080f0e3f */
[----:B------:R-:W-:-:S04]  /*6900*/  ULEA UR10, UP0, UR15, UR10, 0x2 ;  /* 0x0000000a0f0a7291 */ /* 0x000fc8000f80103f */
[----:B------:R-:W-:-:S03]  /*6910*/  ULEA.HI.X UR11, UR15, UR11, UR4, 0x2, UP0 ;  /* 0x0000000b0f0b7291 */ /* 0x000fc600080f1404 */
[----:B------:R-:W-:Y:S01]  /*6920*/  UMOV UR4, 0x400 ;  /* 0x0000040000047882 */ /* 0x000fe20000000000 */
[----:B-1----:R-:W-:-:S04]  /*6930*/  ULEA UR12, UR13, UR12, 0x18 ;  /* 0x0000000c0d0c7291 */ /* 0x002fc8000f8ec03f */
[----:B------:R-:W-:-:S09]  /*6940*/  UIADD3 UR12, UR12, 0x16000, URZ ;  /* 0x000160000c0c7890 */ /* 0x000fd2000fffe03f */
[----:B------:R1:W-:Y:S02]  /*6950*/  UBLKRED.G.S.ADD.F32.RN [UR10], [UR12], UR4, desc[UR16] ;  /* 0x0000100a0c0073bb */ /* 0x0003e400080a1404 */
[----:B-1----:R0:W-:Y:S02]  /*6960*/  UTMACMDFLUSH ;  /* 0x00000000000079b7 */ /* 0x0021e40000000000 */
.L_x_1225:
[----:B------:R-:W-:Y:S05]  /*6970*/  BSYNC B1 ;  /* 0x0000000000017941 */ /* 0x000fea0003800000 */
.L_x_1224:
        /* <DEDUP_REMOVED lines=16> */
[----:B------:R1:W-:Y:S01]  /*6a80*/  UBLKRED.G.S.ADD.F32.RN [UR10], [UR12], UR4, desc[UR16] ;  /* 0x0000100a0c0073bb */ /* 0x0003e200080a1404 */
[----:B------:R0:W-:Y:S01]  /*6a90*/  UTMACMDFLUSH ;  /* 0x00000000000079b7 */ /* 0x0001e20000000000 */
[----:B-1----:R-:W-:-:S04]  /*6aa0*/  DEPBAR.LE SB0, 0x2 ;  /* 0x000080800000791a */ /* 0x002fc80000000000 */
.L_x_1227:
[----:B------:R-:W-:Y:S05]  /*6ab0*/  BSYNC B1 ;  /* 0x0000000000017941 */ /* 0x000fea0003800000 */
.L_x_1226:
[----:B------:R-:W-:Y:S06]  /*6ac0*/  BAR.ARV 0xa, 0xa0 ;  /* 0x0282800000007b1d */ /* 0x000fec0000002000 */
[----:B------:R-:W-:Y:S04]  /*6ad0*/  BSSY B1, `(.L_x_1228) ;  /* 0x0000003000017945 */ /* 0x000fe80003800000 */
[----:B------:R-:W-:Y:S05]  /*6ae0*/  @!P0 BRA `(.L_x_1229) ;  /* 0x0000000000048947 */ /* 0x000fea0003800000 */
[----:B------:R-:W-:-:S04]  /*6af0*/  DEPBAR.LE SB0, 0x1 ;  /* 0x000080400000791a */ /* 0x000fc80000000000 */
.L_x_1229:
[----:B------:R-:W-:Y:S05]  /*6b00*/  BSYNC B1 ;  /* 0x0000000000017941 */ /* 0x000fea0003800000 */
.L_x_1228:
[----:B------:R-:W-:Y:S06]  /*6b10*/  BAR.ARV 0xb, 0xa0 ;  /* 0x02c2800000007b1d */ /* 0x000fec0000002000 */
[----:B------:R-:W-:Y:S04]  /*6b20*/  BSSY B1, `(.L_x_1230) ;  /* 0x0000003000017945 */ /* 0x000fe80003800000 */
[----:B------:R-:W-:Y:S05]  /*6b30*/  @!P0 BRA `(.L_x_1231) ;  /* 0x0000000000048947 */ /* 0x000fea0003800000 */
[----:B------:R-:W-:-:S04]  /*6b40*/  DEPBAR.LE SB0, 0x0 ;  /* 0x000080000000791a */ /* 0x000fc80000000000 */
.L_x_1231:
[----:B------:R-:W-:Y:S05]  /*6b50*/  BSYNC B1 ;  /* 0x0000000000017941 */ /* 0x000fea0003800000 */
.L_x_1230:
[----:B------:R-:W-:Y:S06]  /*6b60*/  BAR.ARV 0xc, 0xa0 ;  /* 0x0302800000007b1d */ /* 0x000fec0000002000 */
[----:B------:R-:W-:Y:S01]  /*6b70*/  UIADD3 UR12, UR5, 0x1, URZ ;  /* 0x00000001050c7890 */ /* 0x000fe2000fffe03f */
[----:B------:R-:W-:Y:S11]  /*6b80*/  BRA `(.L_x_1232) ;  /* 0x0000000000047947 */ /* 0x000ff60003800000 */
.L_x_1221:
[----:B------:R-:W-:-:S05]  /*6b90*/  UMOV UR12, UR5 ;  /* 0x00000005000c7c82 */ /* 0x000fca0008000000 */
.L_x_1232:
[----:B------:R-:W-:-:S04]  /*6ba0*/  UIADD3 UR4, UR5, 0x1, URZ ;  /* 0x0000000105047890 */ /* 0x000fc8000fffe03f */
[----:B------:R-:W-:-:S06]  /*6bb0*/  UISETP.NE.AND UP0, UPT, UR8, UR4, UPT ;  /* 0x000000040800728c */ /* 0x000fcc000bf05270 */
[----:B------:R-:W-:-:S13]  /*6bc0*/  PLOP3.LUT P1, PT, PT, PT, UP0, 0x80, 0x0 ;  /* 0x000000000000781c */ /* 0x000fda0003f2f008 */
[----:B------:R-:W-:Y:S05]  /*6bd0*/  @!P1 BRA `(.L_x_1219) ;  /* 0x0000002c00789947 */ /* 0x000fea0003800000 */
[----:B------:R-:W-:Y:S01]  /*6be0*/  ULDC.64 UR22, c[0x0][0x2c0] ;  /* 0x0000b00000167ab9 */ /* 0x000fe20000000a00 */
[----:B------:R-:W-:Y:S02]  /*6bf0*/  UIMAD UR13, UR12, 0x3000, URZ ;  /* 0x000030000c0d78a4 */ /* 0x000fe4000f8e023f */
[----:B------:R-:W-:Y:S01]  /*6c00*/  ULEA UR22, UP0, UR6, UR22, 0x2 ;  /* 0x0000001606167291 */ /* 0x000fe2000f80103f */
[----:B------:R-:W-:Y:S01]  /*6c10*/  UMOV UR4, URZ ;  /* 0x0000003f00047c82 */ /* 0x000fe20008000000 */
[----:B------:R-:W-:Y:S02]  /*6c20*/  ULDC.64 UR28, c[0x0][0x2c0] ;  /* 0x0000b000001c7ab9 */ /* 0x000fe40000000a00 */
        /* <DEDUP_REMOVED lines=11> */
[----:B------:R-:W-:-:S11]  /*6ce0*/  UMOV UR24, UR13 ;  /* 0x0000000d00187c82 */ /* 0x000fd60008000000 */
.L_x_1253:
[----:B------:R-:W-:Y:S01]  /*6cf0*/  UIADD3 UR10, UR13, UR4, URZ ;  /* 0x000000040d0a7290 */ /* 0x000fe2000fffe03f */
[----:B------:R-:W-:Y:S03]  /*6d00*/  BAR.SYNC.DEFER_BLOCKING 0xd, 0xa0 ;  /* 0x0342800000007b1d */ /* 0x000fe60000010000 */
        /* <DEDUP_REMOVED lines=9> */
[----:B------:R-:W-:Y:S01]  /*6da0*/  UMOV UR25, 0x400 ;  /* 0x0000040000197882 */ /* 0x000fe20000000000 */
[----:B------:R-:W-:Y:S02]  /*6db0*/  UMOV UR40, 0x0 ;  /* 0x0000000000287882 */ /* 0x000fe40000000000 */
[----:B------:R-:W-:Y:S01]  /*6dc0*/  ULEA.HI.X.SX32 UR39, UR24, UR9, 0x1, UP0 ;  /* 0x0000000918277291 */ /* 0x000fe200080f0e3f */
[----:B------:R-:W-:Y:S01]  /*6dd0*/  UMOV UR41, 0x14f00000 ;  /* 0x14f0000000297882 */ /* 0x000fe20000000000 */
[----:B-1----:R-:W-:Y:S02]  /*6de0*/  ULEA UR25, UR26, UR25, 0x18 ;  /* 0x000000191a197291 */ /* 0x002fe4000f8ec03f */
[----:B------:R-:W-:Y:S02]  /*6df0*/  ULEA UR26, UP0, UR27, UR28, 0x2 ;  /* 0x0000001c1b1a7291 */ /* 0x000fe4000f80103f */
[----:B------:R-:W-:-:S02]  /*6e00*/  UIADD3 UR25, UR25, 0x12000, URZ ;  /* 0x0001200019197890 */ /* 0x000fc4000fffe03f */
[----:B------:R-:W-:-:S03]  /*6e10*/  ULEA.HI.X UR27, UR27, UR29, UR39, 0x2, UP0 ;  /* 0x0000001d1b1b7291 */ /* 0x000fc600080f1427 */
[----:B------:R-:W-:-:S06]  /*6e20*/  UMOV UR39, 0x400 ;  /* 0x0000040000277882 */ /* 0x000fcc0000000000 */
[----:B------:R1:W-:Y:S02]  /*6e30*/  UBLKRED.G.S.ADD.F32.RN [UR26], [UR25], UR39, desc[UR40] ;  /* 0x0000281a190073bb */ /* 0x0003e400080a1427 */
[----:B-1----:R0:W-:Y:S02]  /*6e40*/  UTMACMDFLUSH ;  /* 0x00000000000079b7 */ /* 0x0021e40000000000 */
.L_x_1234:
[----:B------:R-:W-:Y:S05]  /*6e50*/  BSYNC B1 ;  /* 0x0000000000017941 */ /* 0x000fea0003800000 */
.L_x_1233:
        /* <DEDUP_REMOVED lines=12> */
.L_x_1236:
[----:B------:R-:W-:Y:S05]  /*6f20*/  BSYNC B1 ;  /* 0x0000000000017941 */ /* 0x000fea0003800000 */
.L_x_1235:
        /* <DEDUP_REMOVED lines=13> */
.L_x_1238:
[----:B------:R-:W-:Y:S05]  /*7000*/  BSYNC B1 ;  /* 0x0000000000017941 */ /* 0x000fea0003800000 */
.L_x_1237:
[----:B------:R-:W-:Y:S06]  /*7010*/  BAR.ARV 0xa, 0xa0 ;  /* 0x0282800000007b1d */ /* 0x000fec0000002000 */
[----:B------:R-:W-:Y:S04]  /*7020*/  BSSY B1, `(.L_x_1239) ;  /* 0x0000003000017945 */ /* 0x000fe80003800000 */
[----:B------:R-:W-:Y:S05]  /*7030*/  @!P0 BRA `(.L_x_1240) ;  /* 0x0000000000048947 */ /* 0x000fea0003800000 */
[----:B------:R-:W-:-:S04]  /*7040*/  DEPBAR.LE SB0, 0x1 ;  /* 0x000080400000791a */ /* 0x000fc80000000000 */
.L_x_1240:
[----:B------:R-:W-:Y:S05]  /*7050*/  BSYNC B1 ;  /* 0x0000000000017941 */ /* 0x000fea0003800000 */
.L_x_1239:
[----:B------:R-:W-:Y:S06]  /*7060*/  BAR.ARV 0xb, 0xa0 ;  /* 0x02c2800000007b1d */ /* 0x000fec0000002000 */
[----:B------:R-:W-:Y:S04]  /*7070*/  BSSY B1, `(.L_x_1241) ;  /* 0x0000003000017945 */ /* 0x000fe80003800000 */
[----:B------:R-:W-:Y:S05]  /*7080*/  @!P0 BRA `(.L_x_1242) ;  /* 0x0000000000048947 */ /* 0x000fea0003800000 */
[----:B------:R-:W-:-:S04]  /*7090*/  DEPBAR.LE SB0, 0x0 ;  /* 0x000080000000791a */ /* 0x000fc80000000000 */
.L_x_1242:
[----:B------:R-:W-:Y:S05]  /*70a0*/  BSYNC B1 ;  /* 0x0000000000017941 */ /* 0x000fea0003800000 */
.L_x_1241:
        /* <DEDUP_REMOVED lines=13> */
.L_x_1244:
[----:B------:R-:W-:Y:S05]  /*7180*/  BSYNC B1 ;  /* 0x0000000000017941 */ /* 0x000fea0003800000 */
.L_x_1243:
        /* <DEDUP_REMOVED lines=12> */
.L_x_1246:
[----:B------:R-:W-:Y:S05]  /*7250*/  BSYNC B1 ;  /* 0x0000000000017941 */ /* 0x000fea0003800000 */
.L_x_1245:
        /* <DEDUP_REMOVED lines=13> */
.L_x_1248:
[----:B------:R-:W-:Y:S05]  /*7330*/  BSYNC B1 ;  /* 0x0000000000017941 */ /* 0x000fea0003800000 */
.L_x_1247:
[----:B------:R-:W-:Y:S06]  /*7340*/  BAR.ARV 0xa, 0xa0 ;  /* 0x0282800000007b1d */ /* 0x000fec0000002000 */
[----:B------:R-:W-:Y:S04]  /*7350*/  BSSY B1, `(.L_x_1249) ;  /* 0x0000003000017945 */ /* 0x000fe80003800000 */
[----:B------:R-:W-:Y:S05]  /*7360*/  @!P0 BRA `(.L_x_1250) ;  /* 0x0000000000048947 */ /* 0x000fea0003800000 */
[----:B------:R-:W-:-:S04]  /*7370*/  DEPBAR.LE SB0, 0x1 ;  /* 0x000080400000791a */ /* 0x000fc80000000000 */
.L_x_1250:
[----:B------:R-:W-:Y:S05]  /*7380*/  BSYNC B1 ;  /* 0x0000000000017941 */ /* 0x000fea0003800000 */
.L_x_1249:
[----:B------:R-:W-:Y:S01]  /*7390*/  UIADD3 UR12, UR12, 0x2, URZ ;  /* 0x000000020c0c7890 */ /* 0x000fe2000fffe03f */
[----:B------:R-:W-:Y:S06]  /*73a0*/  BAR.ARV 0xb, 0xa0 ;  /* 0x02c2800000007b1d */ /* 0x000fec0000002000 */
[----:B------:R-:W-:Y:S01]  /*73b0*/  UISETP.GE.AND UP0, UPT, UR12, UR8, UPT ;  /* 0x000000080c00728c */ /* 0x000fe2000bf06270 */
[----:B------:R-:W-:Y:S04]  /*73c0*/  BSSY B1, `(.L_x_1251) ;  /* 0x0000003000017945 */ /* 0x000fe80003800000 */
[----:B------:R-:W-:Y:S06]  /*73d0*/  @!P0 BRA `(.L_x_1252) ;  /* 0x0000000000048947 */ /* 0x000fec0003800000 */
[----:B------:R-:W-:-:S04]  /*73e0*/  DEPBAR.LE SB0, 0x0 ;  /* 0x000080000000791a */ /* 0x000fc80000000000 */
.L_x_1252:
[----:B------:R-:W-:Y:S05]  /*73f0*/  BSYNC B1 ;  /* 0x0000000000017941 */ /* 0x000fea0003800000 */
.L_x_1251:
[----:B------:R-:W-:Y:S06]  /*7400*/  BAR.ARV 0xc, 0xa0 ;  /* 0x0302800000007b1d */ /* 0x000fec0000002000 */
[----:B------:R-:W-:Y:S01]  /*7410*/  PLOP3.LUT P1, PT, PT, PT, UP0, 0x80, 0x0 ;  /* 0x000000000000781c */ /* 0x000fe20003f2f008 */
[----:B------:R-:W-:Y:S02]  /*7420*/  UIADD3 UR24, UR24, 0x6000, URZ ;  /* 0x0000600018187890 */ /* 0x000fe4000fffe03f */
[----:B------:R-:W-:-:S10]  /*7430*/  UIADD3 UR4, UR4, 0x6000, URZ ;  /* 0x0000600004047890 */ /* 0x000fd4000fffe03f */
[----:B------:R-:W-:Y:S05]  /*7440*/  @!P1 BRA `(.L_x_1253) ;  /* 0xfffffff800289947 */ /* 0x000fea000383ffff */
[----:B------:R-:W-:Y:S05]  /*7450*/  BRA `(.L_x_1219) ;  /* 0x0000002400587947 */ /* 0x000fea0003800000 */
.L_x_1218:
[----:B------:R-:W1:Y:S01]  /*7460*/  S2UR UR29, SR_CTAID.Z ;  /* 0x00000000001d79c3 */ /* 0x000e620000002700 */
[----:B------:R-:W-:Y:S02]  /*7470*/  IMAD.MOV.U32 R7, RZ, RZ, 0x1 ;  /* 0x00000001ff077424 */ /* 0x000fe400078e00ff */
[----:B------:R-:W-:Y:S01]  /*7480*/  IMAD.MOV.U32 R5, RZ, RZ, 0x1 ;  /* 0x00000001ff057424 */ /* 0x000fe200078e00ff */
[----:B-1----:R-:W-:-:S13]  /*7490*/  ISETP.LE.AND P0, PT, RZ, UR29, PT ;  /* 0x0000001dff007c0c */ /* 0x002fda000bf03270 */
[----:B------:R-:W-:Y:S05]  /*74a0*/  @!P0 BRA `(.L_x_1254) ;  /* 0x0000002000c08947 */ /* 0x000fea0003800000 */
[----:B------:R-:W1:Y:S01]  /*74b0*/  S2UR UR9, SR_CTAID.X ;  /* 0x00000000000979c3 */ /* 0x000e620000002500 */
[----:B------:R-:W-:Y:S01]  /*74c0*/  ULDC UR8, c[0x0][0x280] ;  /* 0x0000a00000087ab9 */ /* 0x000fe20000000800 */
[----:B------:R-:W-:Y:S01]  /*74d0*/  ULDC UR4, c[0x0][0x290] ;  /* 0x0000a40000047ab9 */ /* 0x000fe20000000800 */
[----:B------:R-:W-:-:S05]  /*74e0*/  ULDC UR5, c[0x0][0x74c] ;  /* 0x0001d30000057ab9 */ /* 0x000fca0000000800 */
[----:B------:R-:W2:Y:S01]  /*74f0*/  S2UR UR28, SR_CTAID.Y ;  /* 0x00000000001c79c3 */ /* 0x000ea20000002600 */
[----:B-1----:R-:W-:Y:S02]  /*7500*/  UIMAD UR35, UR9, 0x60, URZ ;  /* 0x00000060092378a4 */ /* 0x002fe4000f8e023f */
[----:B------:R-:W-:Y:S02]  /*7510*/  ISETP.LE.AND P0, PT, RZ, UR9, PT ;  /* 0x00000009ff007c0c */ /* 0x000fe4000bf03270 */
[----:B------:R-:W-:-:S04]  /*7520*/  UIADD3 UR4, -UR4, UR35, UR8 ;  /* 0x0000002304047290 */ /* 0x000fc8000fffe108 */
[----:B------:R-:W-:-:S04]  /*7530*/  UIADD3 UR4, UR4, -UR5, URZ ;  /* 0x8000000504047290 */ /* 0x000fc8000fffe03f */
[----:B------:R-:W-:-:S04]  /*7540*/  USHF.R.S32.HI UR5, URZ, 0x1f, UR4 ;  /* 0x0000001f3f057899 */ /* 0x000fc80008011404 */
[----:B------:R-:W-:Y:S02]  /*7550*/  ULEA.HI UR5, UR5, UR4, URZ, 0x6 ;  /* 0x0000000405057291 */ /* 0x000fe4000f8f303f */
[----:B------:R-:W-:Y:S02]  /*7560*/  UIADD3 UR4, UR8, 0x3f, URZ ;  /* 0x0000003f08047890 */ /* 0x000fe4000fffe03f */
[----:B------:R-:W-:Y:S02]  /*7570*/  USHF.R.S32.HI UR5, URZ, 0x6, UR5 ;  /* 0x000000063f057899 */ /* 0x000fe40008011405 */
[----:B------:R-:W-:Y:S02]  /*7580*/  USHF.R.S32.HI UR6, URZ, 0x1f, UR4 ;  /* 0x0000001f3f067899 */ /* 0x000fe40008011404 */
[----:B------:R-:W-:Y:S02]  /*7590*/  UISETP.LT.AND UP0, UPT, URZ, UR5, UPT ;  /* 0x000000053f00728c */ /* 0x000fe4000bf01270 */
[----:B------:R-:W-:-:S02]  /*75a0*/  ULEA.HI UR6, UR6, UR4, URZ, 0x6 ;  /* 0x0000000406067291 */ /* 0x000fc4000f8f303f */
[----:B------:R-:W-:Y:S02]  /*75b0*/  USEL UR7, URZ, UR5, !UP0 ;  /* 0x000000053f077287 */ /* 0x000fe4000c000000 */
[----:B------:R-:W-:Y:S01]  /*75c0*/  USHF.R.S32.HI UR6, URZ, 0x6, UR6 ;  /* 0x000000063f067899 */ /* 0x000fe20008011406 */
[----:B--2---:R-:W-:Y:S11]  /*75d0*/  @!P0 BRA `(.L_x_1255) ;  /* 0x0000000000288947 */ /* 0x004ff60003800000 */
[----:B------:R-:W-:Y:S01]  /*75e0*/  UIMAD UR8, UR9, 0x60, UR8 ;  /* 0x00000060090878a4 */ /* 0x000fe2000f8e0208 */
[----:B------:R-:W-:Y:S01]  /*75f0*/  ULDC UR4, c[0x0][0x290] ;  /* 0x0000a40000047ab9 */ /* 0x000fe20000000800 */
[----:B------:R-:W-:Y:S02]  /*7600*/  ULDC UR5, c[0x0][0x748] ;  /* 0x0001d20000057ab9 */ /* 0x000fe40000000800 */
[----:B------:R-:W-:-:S04]  /*7610*/  UIADD3 UR4, -UR4, 0x9f, UR8 ;  /* 0x0000009f04047890 */ /* 0x000fc8000fffe108 */
[----:B------:R-:W-:-:S04]  /*7620*/  UIADD3 UR4, UR4, UR5, URZ ;  /* 0x0000000504047290 */ /* 0x000fc8000fffe03f */
[----:B------:R-:W-:-:S04]  /*7630*/  USHF.R.S32.HI UR5, URZ, 0x1f, UR4 ;  /* 0x0000001f3f057899 */ /* 0x000fc80008011404 */
[----:B------:R-:W-:-:S04]  /*7640*/  ULEA.HI UR5, UR5, UR4, URZ, 0x6 ;  /* 0x0000000405057291 */ /* 0x000fc8000f8f303f */
[----:B------:R-:W-:-:S04]  /*7650*/  USHF.R.S32.HI UR5, URZ, 0x6, UR5 ;  /* 0x000000063f057899 */ /* 0x000fc80008011405 */
[----:B------:R-:W-:-:S04]  /*7660*/  UISETP.LT.AND UP0, UPT, UR5, UR6, UPT ;  /* 0x000000060500728c */ /* 0x000fc8000bf01270 */
[----:B------:R-:W-:-:S12]  /*7670*/  USEL UR6, UR5, UR6, UP0 ;  /* 0x0000000605067287 */ /* 0x000fd80008000000 */
.L_x_1255:
[----:B------:R-:W-:Y:S01]  /*7680*/  UISETP.GT.AND UP0, UPT, UR6, UR7, UPT ;  /* 0x000000070600728c */ /* 0x000fe2000bf04270 */
[----:B------:R-:W-:-:S05]  /*7690*/  IMAD.MOV.U32 R5, RZ, RZ, 0x1 ;  /* 0x00000001ff057424 */ /* 0x000fca00078e00ff */
[----:B------:R-:W-:-:S13]  /*76a0*/  PLOP3.LUT P0, PT, PT, PT, UP0, 0x80, 0x0 ;  /* 0x000000000000781c */ /* 0x000fda0003f0f008 */
[----:B------:R-:W-:Y:S05]  /*76b0*/  @!P0 BRA `(.L_x_1254) ;  /* 0x00000020003c8947 */ /* 0x000fea0003800000 */
[----:B------:R-:W-:Y:S01]  /*76c0*/  USHF.R.S32.HI UR10, URZ, 0x1f, UR28 ;  /* 0x0000001f3f0a7899 */ /* 0x000fe2000801141c */
[----:B------:R-:W-:Y:S01]  /*76d0*/  IMAD.U32 R4, RZ, RZ, UR7 ;  /* 0x00000007ff047e24 */ /* 0x000fe2000f8e00ff */
[----:B------:R-:W-:Y:S01]  /*76e0*/  ULDC.64 UR8, c[0x0][0x718] ;  /* 0x0001c60000087ab9 */ /* 0x000fe20000000a00 */
[----:B------:R-:W-:Y:S01]  /*76f0*/  ULDC.64 UR12, c[0x0][0x730] ;  /* 0x0001cc00000c7ab9 */ /* 0x000fe20000000a00 */
[----:B------:R-:W-:Y:S01]  /*7700*/  UIMAD.WIDE.U32 UR4, UR28, UR8, URZ ;  /* 0x000000081c0472a5 */ /* 0x000fe2000f8e003f */
[----:B------:R-:W-:Y:S01]  /*7710*/  BSSY B1, `(.L_x_1254) ;  /* 0x0000209000017945 */ /* 0x000fe20003800000 */
[----:B------:R-:W-:Y:S01]  /*7720*/  UIMAD UR8, UR10, UR8, URZ ;  /* 0x000000080a0872a4 */ /* 0x000fe2000f8e023f */
[----:B------:R-:W-:Y:S01]  /*7730*/  IMAD.MOV.U32 R18, RZ, RZ, RZ ;  /* 0x000000ffff127224 */ /* 0x000fe200078e00ff */
[----:B------:R-:W-:Y:S01]  /*7740*/  UIMAD UR10, UR10, UR12, URZ ;  /* 0x0000000c0a0a72a4 */ /* 0x000fe2000f8e023f */
[----:B------:R-:W-:Y:S01]  /*7750*/  IMAD.MOV.U32 R5, RZ, RZ, 0x1 ;  /* 0x00000001ff057424 */ /* 0x000fe200078e00ff */
[----:B------:R-:W-:-:S02]  /*7760*/  UIMAD UR22, UR28, UR9, UR8 ;  /* 0x000000091c1672a4 */ /* 0x000fc4000f8e0208 */
[----:B------:R-:W-:Y:S02]  /*7770*/  UIMAD UR11, UR28, UR13, UR10 ;  /* 0x0000000d1c0b72a4 */ /* 0x000fe4000f8e020a */
[----:B------:R-:W-:Y:S01]  /*7780*/  UIMAD.WIDE.U32 UR8, UR28, UR12, URZ ;  /* 0x0000000c1c0872a5 */ /* 0x000fe2000f8e003f */
[----:B------:R-:W-:Y:S01]  /*7790*/  ULDC UR10, c[0x0][0x2e8] ;  /* 0x0000ba00000a7ab9 */ /* 0x000fe20000000800 */
[----:B------:R-:W-:Y:S02]  /*77a0*/  USHF.R.S32.HI UR12, URZ, 0x1f, UR29 ;  /* 0x0000001f3f0c7899 */ /* 0x000fe4000801141d */
[----:B------:R-:W-:Y:S01]  /*77b0*/  UISETP.NE.AND UP0, UPT, UR10, 0x1, UPT ;  /* 0x000000010a00788c */ /* 0x000fe2000bf05270 */
[----:B------:R-:W-:Y:S01]  /*77c0*/  ULDC.64 UR14, c[0x0][0x720] ;  /* 0x0001c800000e7ab9 */ /* 0x000fe20000000a00 */
[----:B------:R-:W-:Y:S01]  /*77d0*/  ELECT P0, URZ, PT ;  /* 0x00000000003f782f */ /* 0x000fe20003800000 */
[----:B------:R-:W-:Y:S02]  /*77e0*/  UIMAD UR10, UR12, UR14, URZ ;  /* 0x0000000e0c0a72a4 */ /* 0x000fe4000f8e023f */
[----:B------:R-:W-:-:S02]  /*77f0*/  UIADD3 UR23, UR5, UR22, URZ ;  /* 0x0000001605177290 */ /* 0x000fc4000fffe03f */
[----:B------:R-:W-:Y:S02]  /*7800*/  UIMAD UR5, UR29, UR15, UR10 ;  /* 0x0000000f1d0572a4 */ /* 0x000fe4000f8e020a */
[----:B------:R-:W-:Y:S01]  /*7810*/  UIADD3 UR9, UR9, UR11, URZ ;  /* 0x0000000b09097290 */ /* 0x000fe2000fffe03f */
[----:B------:R-:W-:Y:S01]  /*7820*/  ULDC.64 UR16, c[0x0][0x738] ;  /* 0x0001ce0000107ab9 */ /* 0x000fe20000000a00 */
[----:B------:R-:W-:Y:S01]  /*7830*/  UMOV UR22, UR4 ;  /* 0x0000000400167c82 */ /* 0x000fe20008000000 */
[----:B------:R-:W-:Y:S01]  /*7840*/  @UP0 ULDC UR10, c[0x0][0x2ec] ;  /* 0x0000bb00000a0ab9 */ /* 0x000fe20000000800 */
[----:B------:R-:W-:Y:S02]  /*7850*/  UIMAD UR12, UR12, UR16, URZ ;  /* 0x000000100c0c72a4 */ /* 0x000fe4000f8e023f */
[----:B------:R-:W-:Y:S02]  /*7860*/  UIMAD.WIDE.U32 UR22, UR29, UR14, UR22 ;  /* 0x0000000e1d1672a5 */ /* 0x000fe4000f8e0016 */
[----:B------:R-:W-:-:S02]  /*7870*/  UIMAD.WIDE.U32 UR10, UR28, UR10, URZ ;  /* 0x0000000a1c0a72a5 */ /* 0x000fc4000f8e003f */
[----:B------:R-:W-:Y:S01]  /*7880*/  UIMAD.WIDE.U32 UR14, UR29, UR16, UR8 ;  /* 0x000000101d0e72a5 */ /* 0x000fe2000f8e0008 */
[----:B------:R-:W-:Y:S02]  /*7890*/  UMOV UR36, UR28 ;  /* 0x0000001c00247c82 */ /* 0x000fe40008000000 */
[----:B------:R-:W-:Y:S01]  /*78a0*/  @UP0 ULDC UR8, c[0x0][0x2f0] ;  /* 0x0000bc0000080ab9 */ /* 0x000fe20000000800 */
[----:B------:R-:W-:Y:S02]  /*78b0*/  UIMAD UR4, UR29, UR17, UR12 ;  /* 0x000000111d0472a4 */ /* 0x000fe4000f8e020c */
[----:B------:R-:W-:Y:S01]  /*78c0*/  @UP0 USHF.R.U32.HI UR36, URZ, UR8, UR11 ;  /* 0x000000083f240299 */ /* 0x000fe2000801160b */
[----:B------:R-:W-:Y:S11]  /*78d0*/  @!P0 BRA `(.L_x_1256) ;  /* 0x0000001c00b08947 */ /* 0x000ff60003800000 */
[----:B------:R-:W1:Y:S01]  /*78e0*/  S2R R3, SR_CgaCtaId ;  /* 0x0000000000037919 */ /* 0x000e620000008800 */
[----:B------:R-:W-:Y:S01]  /*78f0*/  IMAD.MOV.U32 R6, RZ, RZ, 0x1 ;  /* 0x00000001ff067424 */ /* 0x000fe200078e00ff */
[----:B------:R-:W-:Y:S01]  /*7900*/  MOV R0, 0x400 ;  /* 0x0000040000007802 */ /* 0x000fe20000000f00 */
[----:B------:R-:W-:Y:S01]  /*7910*/  IMAD.U32 R8, RZ, RZ, UR23 ;  /* 0x00000017ff087e24 */ /* 0x000fe2000f8e00ff */
[----:B------:R-:W2:Y:S01]  /*7920*/  S2R R2, SR_TID.X ;  /* 0x0000000000027919 */ /* 0x000ea20000002100 */
[----:B------:R-:W-:Y:S01]  /*7930*/  IMAD.U32 R9, RZ, RZ, UR15 ;  /* 0x0000000fff097e24 */ /* 0x000fe2000f8e00ff */
[----:B------:R-:W-:Y:S01]  /*7940*/  SHF.L.U32 R6, R6, 0x1f, RZ ;  /* 0x0000001f06067819 */ /* 0x000fe200000006ff */
[----:B------:R-:W-:Y:S01]  /*7950*/  IMAD.MOV.U32 R7, RZ, RZ, 0x1 ;  /* 0x00000001ff077424 */ /* 0x000fe200078e00ff */
[----:B-1----:R-:W-:-:S04]  /*7960*/  LEA R0, R3, R0, 0x18 ;  /* 0x0000000003007211 */ /* 0x002fc800078ec0ff */
[----:B------:R-:W1:Y:S01]  /*7970*/  SYNCS.PHASECHK.TRANS64.TRYWAIT P1, [R0+URZ+0x36420], R6 ;  /* 0x03642006000075a7 */ /* 0x000e62000802017f */
[----:B--2---:R-:W-:Y:S01]  /*7980*/  LOP3.LUT P0, RZ, R2, 0x7f, RZ, 0xc0, !PT ;  /* 0x0000007f02ff7812 */ /* 0x004fe2000780c0ff */
[----:B-1----:R-:W-:-:S12]  /*7990*/  @!P1 BRA `(.L_x_1257) ;  /* 0x0000002000709947 */ /* 0x002fd80003800000 */
.L_x_1284:
[----:B------:R-:W-:Y:S02]  /*79a0*/  VIADD R8, R8, UR5 ;  /* 0x0000000508087c36 */ /* 0x000fe40008000000 */
[----:B------:R-:W-:Y:S01]  /*79b0*/  VIADD R9, R9, UR4 ;  /* 0x0000000409097c36 */ /* 0x000fe20008000000 */
[----:B------:R-:W-:Y:S06]  /*79c0*/  @P0 BRA `(.L_x_1258) ;  /* 0x0000000000180947 */ /* 0x000fec0003800000 */
[----:B------:R-:W2:Y:S01]  /*79d0*/  S2R R2, SR_TID.X ;  /* 0x0000000000027919 */ /* 0x000ea20000002100 */
[----:B------:R-:W-:-:S04]  /*79e0*/  IMAD.MOV.U32 R3, RZ, RZ, 0x6100 ;  /* 0x00006100ff037424 */ /* 0x000fc800078e00ff */
[----:B------:R3:W-:Y:S01]  /*79f0*/  SYNCS.ARRIVE.TRANS64 RZ, [R0+URZ+0x36410], R3 ;  /* 0x0364100300ff79a7 */ /* 0x0007e2000800003f */
[----:B--2---:R-:W-:-:S13]  /*7a00*/  LOP3.LUT P1, RZ, R2, 0x1f, RZ, 0xc0, !PT ;  /* 0x0000001f02ff7812 */ /* 0x004fda000782c0ff */
[----:B---3--:R-:W-:Y:S05]  /*7a10*/  @!P1 BRA `(.L_x_1258) ;  /* 0x0000000000049947 */ /* 0x008fea0003800000 */
[----:B------:R-:W-:Y:S01]  /*7a20*/  BPT.TRAP 0x1 ;  /* 0x000000040000795c */ /* 0x000fe20000300000 */
.L_x_1258:
[----:B------:R-:W2:Y:S01]  /*7a30*/  LDC.64 R12, c[0x0][0x198] ;  /* 0x00006600ff0c7b82 */ /* 0x000ea20000000a00 */
[----:B------:R-:W-:Y:S01]  /*7a40*/  R2UR UR27, R4 ;  /* 0x00000000041b72ca */ /* 0x000fe200000e0000 */
[----:B------:R-:W-:Y:S01]  /*7a50*/  ULDC.64 UR10, c[0x0][0x700] ;  /* 0x0001c000000a7ab9 */ /* 0x000fe20000000a00 */
[----:B------:R-:W-:Y:S01]  /*7a60*/  R2UR UR7, R8 ;  /* 0x00000000080772ca */ /* 0x000fe200000e0000 */
[----:B------:R-:W-:Y:S01]  /*7a70*/  UMOV UR48, 0x0 ;  /* 0x0000000000307882 */ /* 0x000fe20000000000 */
[----:B------:R-:W-:Y:S01]  /*7a80*/  R2UR UR32, R0 ;  /* 0x00000000002072ca */ /* 0x000fe200000e0000 */
[----:B------:R-:W-:Y:S01]  /*7a90*/  UMOV UR49, 0x14f00000 ;  /* 0x14f0000000317882 */ /* 0x000fe20000000000 */
[----:B------:R-:W-:Y:S01]  /*7aa0*/  UMOV UR26, URZ ;  /* 0x0000003f001a7c82 */ /* 0x000fe20008000000 */
[----:B------:R-:W-:Y:S01]  /*7ab0*/  UMOV UR18, 0x40 ;  /* 0x0000004000127882 */ /* 0x000fe20000000000 */
[----:B------:R-:W-:Y:S01]  /*7ac0*/  UMOV UR20, UR28 ;  /* 0x0000001c00147c82 */ /* 0x000fe20008000000 */
[----:B------:R-:W-:Y:S01]  /*7ad0*/  UMOV UR21, UR29 ;  /* 0x0000001d00157c82 */ /* 0x000fe20008000000 */
[----:B------:R-:W-:Y:S01]  /*7ae0*/  UMOV UR12, UR28 ;  /* 0x0000001c000c7c82 */ /* 0x000fe20008000000 */
[----:B------:R-:W-:Y:S01]  /*7af0*/  UMOV UR13, UR29 ;  /* 0x0000001d000d7c82 */ /* 0x000fe20008000000 */
[----:B------:R-:W-:Y:S01]  /*7b00*/  UMOV UR30, 0x0 ;  /* 0x00000000001e7882 */ /* 0x000fe20000000000 */
[----:B------:R-:W-:Y:S01]  /*7b10*/  USHF.L.U32 UR27, UR27, 0x6, URZ ;  /* 0x000000061b1b7899 */ /* 0x000fe2000800063f */
[----:B------:R-:W-:Y:S01]  /*7b20*/  IMAD.MOV.U32 R18, RZ, RZ, 0x1 ;  /* 0x00000001ff127424 */ /* 0x000fe200078e00ff */
[----:B------:R-:W-:Y:S01]  /*7b30*/  UMOV UR31, 0x10000000 ;  /* 0x10000000001f7882 */ /* 0x000fe20000000000 */
[----:B------:R-:W-:Y:S01]  /*7b40*/  UMOV UR37, UR29 ;  /* 0x0000001d00257c82 */ /* 0x000fe20008000000 */
[----:B------:R-:W-:-:S02]  /*7b50*/  UIADD3 UR8, UP0, UR27, UR22, URZ ;  /* 0x000000161b087290 */ /* 0x000fc4000ff1e03f */
[----:B------:R-:W-:Y:S02]  /*7b60*/  UIADD3 UR24, UR32, 0x1e000, URZ ;  /* 0x0001e00020187890 */ /* 0x000fe4000fffe03f */
[----:B------:R-:W-:Y:S01]  /*7b70*/  ULEA.HI.X.SX32 UR7, UR27, UR7, 0x1, UP0 ;  /* 0x000000071b077291 */ /* 0x000fe200080f0e3f */
[----:B--2---:R-:W-:Y:S01]  /*7b80*/  IMAD.MOV.U32 R10, RZ, RZ, R12 ;  /* 0x000000ffff0a7224 */ /* 0x004fe200078e000c */
[----:B------:R-:W-:Y:S01]  /*7b90*/  UIADD3 UR25, UR32, 0x36410, URZ ;  /* 0x0003641020197890 */ /* 0x000fe2000fffe03f */
[----:B------:R-:W-:Y:S01]  /*7ba0*/  IMAD.MOV.U32 R11, RZ, RZ, R13 ;  /* 0x000000ffff0b7224 */ /* 0x000fe200078e000d */
[----:B------:R-:W-:Y:S01]  /*7bb0*/  UIADD3 UR16, UR32, 0x20000, URZ ;  /* 0x0002000020107890 */ /* 0x000fe2000fffe03f */
[----:B------:R-:W-:Y:S01]  /*7bc0*/  IMAD.U32 R12, RZ, RZ, UR10 ;  /* 0x0000000aff0c7e24 */ /* 0x000fe2000f8e00ff */
[C---:B------:R-:W-:Y:S01]  /*7bd0*/  IADD3 R3, P2, R10.reuse, 0x3f0, RZ ;  /* 0x000003f00a037810 */ /* 0x040fe20007f5e0ff */
[----:B------:R-:W-:Y:S01]  /*7be0*/  IMAD.U32 R13, RZ, RZ, UR11 ;  /* 0x0000000bff0d7e24 */ /* 0x000fe2000f8e00ff */
[----:B------:R-:W-:Y:S01]  /*7bf0*/  IADD3 R2, P1, R10, 0x2f0, RZ ;  /* 0x000002f00a027810 */ /* 0x000fe20007f3e0ff */
[----:B------:R-:W-:Y:S01]  /*7c00*/  IMAD.U32 R14, RZ, RZ, UR8 ;  /* 0x00000008ff0e7e24 */ /* 0x000fe2000f8e00ff */
[----:B------:R-:W-:Y:S01]  /*7c10*/  R2UR UR46, R3 ;  /* 0x00000000032e72ca */ /* 0x000fe200000e0000 */
[----:B------:R-:W-:Y:S01]  /*7c20*/  IMAD.U32 R3, RZ, RZ, UR8 ;  /* 0x00000008ff037e24 */ /* 0x000fe2000f8e00ff */
[----:B------:R-:W-:Y:S01]  /*7c30*/  R2UR UR54, R2 ;  /* 0x00000000023672ca */ /* 0x000fe200000e0000 */
[----:B------:R-:W-:Y:S01]  /*7c40*/  IMAD.X R15, RZ, RZ, R11, P1 ;  /* 0x000000ffff0f7224 */ /* 0x000fe200008e060b */
[----:B------:R-:W-:Y:S01]  /*7c50*/  UIADD3 UR8, UR32, 0x22000, URZ ;  /* 0x0002200020087890 */ /* 0x000fe2000fffe03f */
[----:B------:R-:W-:Y:S01]  /*7c60*/  IMAD.U32 R5, RZ, RZ, UR7 ;  /* 0x00000007ff057e24 */ /* 0x000fe2000f8e00ff */
[----:B------:R-:W-:Y:S01]  /*7c70*/  LEA R2, P1, R3, R12, 0x2 ;  /* 0x0000000c03027211 */ /* 0x000fe200078210ff */
[----:B------:R-:W-:Y:S01]  /*7c80*/  UIADD3 UR33, UR32, 0x36400, URZ ;  /* 0x0003640020217890 */ /* 0x000fe2000fffe03f */
[----:B------:R-:W-:Y:S01]  /*7c90*/  R2UR UR55, R15 ;  /* 0x000000000f3772ca */ /* 0x000fe200000e0000 */
[----:B------:R-:W-:Y:S01]  /*7ca0*/  IMAD.U32 R15, RZ, RZ, UR6 ;  /* 0x00000006ff0f7e24 */ /* 0x000fe2000f8e00ff */
[----:B------:R-:W-:Y:S01]  /*7cb0*/  LEA.HI.X R5, R14, R13, R5, 0x2, P1 ;  /* 0x0000000d0e057211 */ /* 0x000fe200008f1405 */
[--C-:B------:R-:W-:Y:S01]  /*7cc0*/  IMAD.X R14, RZ, RZ, R11.reuse, P2 ;  /* 0x000000ffff0e7224 */ /* 0x100fe200010e060b */
[----:B------:R-:W-:Y:S01]  /*7cd0*/  R2UR UR56, R2 ;  /* 0x00000000023872ca */ /* 0x000fe200000e0000 */
[----:B------:R-:W-:Y:S01]  /*7ce0*/  UMOV UR17, UR25 ;  /* 0x0000001900117c82 */ /* 0x000fe20008000000 */
[----:B------:R-:W-:Y:S01]  /*7cf0*/  IADD3 R2, P1, R10, 0xf0, RZ ;  /* 0x000000f00a027810 */ /* 0x000fe20007f3e0ff */
[----:B------:R-:W-:Y:S01]  /*7d00*/  UMOV UR19, UR27 ;  /* 0x0000001b00137c82 */ /* 0x000fe20008000000 */
[----:B------:R-:W-:Y:S01]  /*7d10*/  R2UR UR57, R5 ;  /* 0x00000000053972ca */ /* 0x000fe200000e0000 */
[----:B------:R-:W-:Y:S01]  /*7d20*/  VIADD R15, R15, 0xffffffff ;  /* 0xffffffff0f0f7836 */ /* 0x000fe20000000000 */
[----:B------:R-:W-:Y:S01]  /*7d30*/  R2UR UR40, R2 ;  /* 0x00000000022872ca */ /* 0x000fe200000e0000 */
[----:B------:R-:W-:Y:S01]  /*7d40*/  IMAD.X R3, RZ, RZ, R11, P1 ;  /* 0x000000ffff037224 */ /* 0x000fe200008e060b */
[----:B------:R-:W-:Y:S01]  /*7d50*/  UMOV UR10, 0x80 ;  /* 0x00000080000a7882 */ /* 0x000fe20000000000 */
[----:B------:R-:W-:Y:S01]  /*7d60*/  UMOV UR9, UR25 ;  /* 0x0000001900097c82 */ /* 0x000fe20008000000 */
[----:B------:R-:W-:Y:S01]  /*7d70*/  UMOV UR11, UR27 ;  /* 0x0000001b000b7c82 */ /* 0x000fe20008000000 */
[----:B------:R-:W-:Y:S01]  /*7d80*/  R2UR UR47, R14 ;  /* 0x000000000e2f72ca */ /* 0x000fe200000e0000 */
[----:B------:R-:W-:Y:S01]  /*7d90*/  IMAD.MOV.U32 R5, RZ, RZ, 0x12000 ;  /* 0x00012000ff057424 */ /* 0x000fe200078e00ff */
[----:B------:R-:W-:Y:S01]  /*7da0*/  R2UR UR41, R3 ;  /* 0x00000000032972ca */ /* 0x000fe200000e0000 */
[----:B------:R-:W-:Y:S01]  /*7db0*/  UMOV UR7, 0x10 ;  /* 0x0000001000077882 */ /* 0x000fe20000000000 */
[----:B------:R-:W-:Y:S01]  /*7dc0*/  UMOV UR34, UR26 ;  /* 0x0000001a00227c82 */ /* 0x000fe20008000000 */
[----:B------:R-:W-:Y:S01]  /*7dd0*/  ISETP.GE.AND P1, PT, R4, R15, PT ;  /* 0x0000000f0400720c */ /* 0x000fe20003f26270 */
[----:B------:R-:W-:Y:S01]  /*7de0*/  UMOV UR50, 0x40 ;  /* 0x0000004000327882 */ /* 0x000fe20000000000 */
[----:B------:R-:W-:Y:S01]  /*7df0*/  UMOV UR51, UR35 ;  /* 0x0000002300337c82 */ /* 0x000fe20008000000 */
[----:B------:R-:W-:Y:S01]  /*7e00*/  UMOV UR52, UR36 ;  /* 0x0000002400347c82 */ /* 0x000fe20008000000 */
[----:B------:R-:W-:Y:S01]  /*7e10*/  UMOV UR53, UR29 ;  /* 0x0000001d00357c82 */ /* 0x000fe20008000000 */
[----:B------:R-:W-:Y:S01]  /*7e20*/  UMOV UR42, 0x80 ;  /* 0x00000080002a7882 */ /* 0x000fe20000000000 */
[----:B------:R-:W-:Y:S01]  /*7e30*/  UMOV UR43, UR35 ;  /* 0x00000023002b7c82 */ /* 0x000fe20008000000 */
[----:B------:R-:W-:Y:S01]  /*7e40*/  UMOV UR44, UR36 ;  /* 0x00000024002c7c82 */ /* 0x000fe20008000000 */
[----:B------:R-:W-:-:S02]  /*7e50*/  UMOV UR45, UR29 ;  /* 0x0000001d002d7c82 */ /* 0x000fc40008000000 */
[----:B------:R2:W-:Y:S01]  /*7e60*/  UTMALDG.4D [UR24], [UR40], desc[UR48] ;  /* 0x00003018280075b4 */ /* 0x0005e20008019000 */
[----:B------:R3:W-:Y:S01]  /*7e70*/  UTMALDG.4D [UR16], [UR40], desc[UR48] ;  /* 0x00003010280075b4 */ /* 0x0007e20008019000 */
[----:B------:R4:W-:Y:S01]  /*7e80*/  UTMALDG.4D [UR8], [UR40], desc[UR48] ;  /* 0x00003008280075b4 */ /* 0x0009e20008019000 */
[----:B--2---:R-:W-:Y:S02]  /*7e90*/  UIADD3 UR24, UR32, 0x30000, URZ ;  /* 0x0003000020187890 */ /* 0x004fe4000fffe03f */
[----:B---3--:R-:W-:-:S07]  /*7ea0*/  UIADD3 UR16, UR32, 0x9000, URZ ;  /* 0x0000900020107890 */ /* 0x008fce000fffe03f */
[----:B------:R-:W-:Y:S01]  /*7eb0*/  UBLKCP.S.G [UR24], [UR56], UR7 ;  /* 0x00000018380073ba */ /* 0x000fe20008000207 */
[----:B------:R2:W-:Y:S01]  /*7ec0*/  SYNCS.ARRIVE.TRANS64 RZ, [R0+URZ+0x36400], R5 ;  /* 0x0364000500ff79a7 */ /* 0x0005e2000800003f */
[----:B------:R-:W-:Y:S01]  /*7ed0*/  UMOV UR19, UR35 ;  /* 0x0000002300137c82 */ /* 0x000fe20008000000 */
[----:B------:R-:W-:Y:S01]  /*7ee0*/  UMOV UR20, UR36 ;  /* 0x0000002400147c82 */ /* 0x000fe20008000000 */
[----:B------:R-:W-:Y:S01]  /*7ef0*/  UMOV UR18, UR26 ;  /* 0x0000001a00127c82 */ /* 0x000fe20008000000 */
[----:B------:R-:W-:Y:S01]  /*7f00*/  UMOV UR17, UR33 ;  /* 0x0000002100117c82 */ /* 0x000fe20008000000 */
[----:B----4-:R-:W-:Y:S02]  /*7f10*/  UIADD3 UR48, UR32, 0x3000, URZ ;  /* 0x0000300020307890 */ /* 0x010fe4000fffe03f */
[----:B------:R3:W-:Y:S01]  /*7f20*/  UTMALDG.4D [UR32], [UR54], desc[UR30] ;  /* 0x00001e20360075b4 */ /* 0x0007e20008019000 */
[----:B------:R-:W-:Y:S02]  /*7f30*/  UIADD3 UR40, UR32, 0x6000, URZ ;  /* 0x0000600020287890 */ /* 0x000fe4000fffe03f */
[----:B------:R-:W-:Y:S01]  /*7f40*/  UIADD3 UR8, UR32, 0xc000, URZ ;  /* 0x0000c00020087890 */ /* 0x000fe2000fffe03f */
[----:B--2---:R-:W-:Y:S01]  /*7f50*/  IMAD.MOV.U32 R5, RZ, RZ, 0x1 ;  /* 0x00000001ff057424 */ /* 0x004fe200078e00ff */
[----:B------:R-:W-:Y:S01]  /*7f60*/  UMOV UR49, UR33 ;  /* 0x0000002100317c82 */ /* 0x000fe20008000000 */
[----:B------:R-:W-:Y:S01]  /*7f70*/  UMOV UR41, UR33 ;  /* 0x0000002100297c82 */ /* 0x000fe20008000000 */
[----:B------:R-:W-:Y:S01]  /*7f80*/  UMOV UR10, 0x40 ;  /* 0x00000040000a7882 */ /* 0x000fe20000000000 */
[----:B------:R2:W-:Y:S01]  /*7f90*/  UTMALDG.4D [UR48], [UR54], desc[UR30] ;  /* 0x00001e30360075b4 */ /* 0x0005e20008019000 */
[----:B------:R-:W-:Y:S01]  /*7fa0*/  UMOV UR11, UR35 ;  /* 0x00000023000b7c82 */ /* 0x000fe20008000000 */
[----:B------:R-:W-:Y:S01]  /*7fb0*/  UMOV UR12, UR36 ;  /* 0x00000024000c7c82 */ /* 0x000fe20008000000 */
[----:B------:R-:W-:Y:S01]  /*7fc0*/  UMOV UR9, UR33 ;  /* 0x0000002100097c82 */ /* 0x000fe20008000000 */
[----:B------:R2:W-:Y:S01]  /*7fd0*/  UTMALDG.4D [UR40], [UR54], desc[UR30] ;  /* 0x00001e28360075b4 */ /* 0x0005e20008019000 */
[----:B------:R2:W-:Y:S01]  /*7fe0*/  UTMALDG.4D [UR16], [UR46], desc[UR30] ;  /* 0x00001e102e0075b4 */ /* 0x0005e20008019000 */
[----:B---3--:R-:W-:Y:S01]  /*7ff0*/  UIADD3 UR32, UR32, 0xf000, URZ ;  /* 0x0000f00020207890 */ /* 0x008fe2000fffe03f */
[----:B------:R-:W-:Y:S01]  /*8000*/  UMOV UR34, 0x80 ;  /* 0x0000008000227882 */ /* 0x000fe20000000000 */
[----:B------:R2:W-:Y:S07]  /*8010*/  UTMALDG.4D [UR8], [UR46], desc[UR30] ;  /* 0x00001e082e0075b4 */ /* 0x0005ee0008019000 */
[----:B------:R2:W-:Y:S02]  /*8020*/  UTMALDG.4D [UR32], [UR46], desc[UR30] ;  /* 0x00001e202e0075b4 */ /* 0x0005e40008019000 */
[----:B--2---:R-:W-:Y:S05]  /*8030*/  @P1 BRA `(.L_x_1259) ;  /* 0x0000001400041947 */ /* 0x004fea0003800000 */
[----:B------:R-:W2:Y:S01]  /*8040*/  S2R R16, SR_TID.X ;  /* 0x0000000000107919 */ /* 0x000ea20000002100 */
[C---:B------:R-:W-:Y:S01]  /*8050*/  R2UR UR7, R4.reuse ;  /* 0x00000000040772ca */ /* 0x040fe200000e0000 */
[----:B------:R-:W-:Y:S01]  /*8060*/  UIADD3 UR8, UR6, -0x2, URZ ;  /* 0xfffffffe06087890 */ /* 0x000fe2000fffe03f */
[----:B------:R-:W-:Y:S02]  /*8070*/  IMAD.MOV.U32 R18, RZ, RZ, 0x1 ;  /* 0x00000001ff127424 */ /* 0x000fe400078e00ff */
[----:B------:R-:W-:Y:S02]  /*8080*/  IMAD.MOV.U32 R21, RZ, RZ, R4 ;  /* 0x000000ffff157224 */ /* 0x000fe400078e0004 */
[----:B------:R-:W-:Y:S01]  /*8090*/  IMAD.MOV.U32 R7, RZ, RZ, 0x1 ;  /* 0x00000001ff077424 */ /* 0x000fe200078e00ff */
[----:B------:R-:W-:-:S06]  /*80a0*/  ISETP.NE.AND P1, PT, R4, UR8, PT ;  /* 0x0000000804007c0c */ /* 0x000fcc000bf25270 */
[----:B------:R-:W-:-:S04]  /*80b0*/  ULOP3.LUT UR7, URZ, UR7, URZ, 0x33, !UPT ;  /* 0x000000073f077292 */ /* 0x000fc8000f8e333f */
[----:B------:R-:W-:-:S06]  /*80c0*/  UIADD3 UR7, UR7, UR6, URZ ;  /* 0x0000000607077290 */ /* 0x000fcc000fffe03f */
[----:B------:R-:W-:-:S05]  /*80d0*/  IMAD.U32 R19, RZ, RZ, UR7 ;  /* 0x00000007ff137e24 */ /* 0x000fca000f8e00ff */
[----:B------:R-:W-:Y:S02]  /*80e0*/  LOP3.LUT R19, R19, 0x1, RZ, 0xc0, !PT ;  /* 0x0000000113137812 */ /* 0x000fe400078ec0ff */
[----:B--2---:R-:W-:Y:S01]  /*80f0*/  LOP3.LUT R20, R16, 0x1f, RZ, 0xc0, !PT ;  /* 0x0000001f10147812 */ /* 0x004fe200078ec0ff */
[----:B------:R-:W-:Y:S06]  /*8100*/  @!P1 BRA `(.L_x_1260) ;  /* 0x0000000c00389947 */ /* 0x000fec0003800000 */
[----:B------:R-:W-:Y:S01]  /*8110*/  R2UR UR8, R19 ;  /* 0x00000000130872ca */ /* 0x000fe200000e0000 */
[----:B------:R-:W-:Y:S02]  /*8120*/  IMAD.MOV.U32 R21, RZ, RZ, R4 ;  /* 0x000000ffff157224 */ /* 0x000fe400078e0004 */
[----:B------:R-:W-:-:S10]  /*8130*/  IMAD.MOV.U32 R7, RZ, RZ, 0x1 ;  /* 0x00000001ff077424 */ /* 0x000fd400078e00ff */
[----:B------:R-:W-:-:S06]  /*8140*/  UIADD3 UR7, UR7, -UR8, URZ ;  /* 0x8000000807077290 */ /* 0x000fcc000fffe03f */
[----:B------:R-:W-:-:S07]  /*8150*/  IMAD.U32 R22, RZ, RZ, UR7 ;  /* 0x00000007ff167e24 */ /* 0x000fce000f8e00ff */
.L_x_1269:
[----:B-1----:R-:W-:-:S05]  /*8160*/  IMAD.MOV.U32 R6, RZ, RZ, 0x1 ;  /* 0x00000001ff067424 */ /* 0x002fca00078e00ff */
[----:B------:R-:W-:-:S04]  /*8170*/  SHF.L.U32 R6, R6, 0x1f, RZ ;  /* 0x0000001f06067819 */ /* 0x000fc800000006ff */
[----:B------:R-:W1:Y:S02]  /*8180*/  SYNCS.PHASECHK.TRANS64.TRYWAIT P1, [R0+URZ+0x36438], R6 ;  /* 0x03643806000075a7 */ /* 0x000e64000802017f */
[----:B-123--:R-:W-:Y:S05]  /*8190*/  @!P1 BRA `(.L_x_1261) ;  /* 0x0000001800849947 */ /* 0x00efea0003800000 */
.L_x_1285:
[----:B------:R-:W-:Y:S05]  /*81a0*/  @P0 BRA `(.L_x_1262) ;  /* 0x0000000000140947 */ /* 0x000fea0003800000 */
[----:B------:R-:W-:Y:S01]  /*81b0*/  ISETP.NE.AND P1, PT, R20, RZ, PT ;  /* 0x000000ff1400720c */ /* 0x000fe20003f25270 */
[----:B------:R-:W-:-:S04]  /*81c0*/  IMAD.MOV.U32 R3, RZ, RZ, 0x6100 ;  /* 0x00006100ff037424 */ /* 0x000fc800078e00ff */
[----:B------:R2:W-:Y:S08]  /*81d0*/  SYNCS.ARRIVE.TRANS64 RZ, [R0+URZ+0x36430], R3 ;  /* 0x0364300300ff79a7 */ /* 0x0005f0000800003f */
[----:B------:R-:W-:Y:S05]  /*81e0*/  @!P1 BRA `(.L_x_1262) ;  /* 0x0000000000049947 */ /* 0x000fea0003800000 */
[----:B------:R-:W-:Y:S01]  /*81f0*/  BPT.TRAP 0x1 ;  /* 0x000000040000795c */ /* 0x000fe20000300000 */
.L_x_1262:
[----:B------:R-:W3:Y:S01]  /*8200*/  LDC.64 R16, c[0x0][0x728] ;  /* 0x0001ca00ff107b82 */ /* 0x000ee20000000a00 */
[----:B------:R-:W-:Y:S01]  /*8210*/  IMAD.SHL.U32 R28, R21, 0x40, RZ ;  /* 0x00000040151c7824 */ /* 0x000fe200078e00ff */
[----:B------:R-:W-:Y:S01]  /*8220*/  UMOV UR32, 0x0 ;  /* 0x0000000000207882 */ /* 0x000fe20000000000 */
[C---:B------:R-:W-:Y:S01]  /*8230*/  VIADD R23, R0.reuse, 0x36430 ;  /* 0x0003643000177836 */ /* 0x040fe20000000000 */
[----:B------:R-:W-:Y:S01]  /*8240*/  UMOV UR33, 0x14f00000 ;  /* 0x14f0000000217882 */ /* 0x000fe20000000000 */
[----:B------:R-:W-:Y:S01]  /*8250*/  VIADD R24, R0, 0x2a000 ;  /* 0x0002a00000187836 */ /* 0x000fe20000000000 */
[----:B------:R-:W-:Y:S01]  /*8260*/  IADD3 R2, P1, R28, UR14, RZ ;  /* 0x0000000e1c027c10 */ /* 0x000fe2000ff3e0ff */
[C---:B------:R-:W-:Y:S01]  /*8270*/  VIADD R25, R0.reuse, 0x2c000 ;  /* 0x0002c00000197836 */ /* 0x040fe20000000000 */
[----:B------:R-:W4:Y:S01]  /*8280*/  LDC.64 R12, c[0x0][0x198] ;  /* 0x00006600ff0c7b82 */ /* 0x000f220000000a00 */
[----:B------:R-:W-:Y:S01]  /*8290*/  VIADD R26, R0, 0x2e000 ;  /* 0x0002e000001a7836 */ /* 0x000fe20000000000 */
[----:B--2---:R-:W-:Y:S01]  /*82a0*/  LEA.HI.X.SX32 R3, R28, R9, 0x1, P1 ;  /* 0x000000091c037211 */ /* 0x004fe200008f0eff */
[----:B------:R-:W-:Y:S01]  /*82b0*/  VIADD R27, R0, 0x30200 ;  /* 0x00030200001b7836 */ /* 0x000fe20000000000 */
[----:B------:R-:W-:Y:S01]  /*82c0*/  R2UR UR27, R28 ;  /* 0x000000001c1b72ca */ /* 0x000fe200000e0000 */
[----:B------:R-:W-:Y:S01]  /*82d0*/  UMOV UR26, URZ ;  /* 0x0000003f001a7c82 */ /* 0x000fe20008000000 */
[----:B------:R-:W-:Y:S01]  /*82e0*/  R2UR UR25, R23 ;  /* 0x00000000171972ca */ /* 0x000fe200000e0000 */
[----:B------:R-:W-:Y:S01]  /*82f0*/  UMOV UR18, 0x40 ;  /* 0x0000004000127882 */ /* 0x000fe20000000000 */
        /* <DEDUP_REMOVED lines=8> */
[C---:B---3--:R-:W-:Y:S01]  /*8380*/  LEA R4, P1, R2.reuse, R16, 0x2 ;  /* 0x0000001002047211 */ /* 0x048fe200078210ff */
[----:B------:R-:W-:Y:S01]  /*8390*/  UMOV UR19, UR27 ;  /* 0x0000001b00137c82 */ /* 0x000fe20008000000 */
[----:B------:R-:W-:Y:S01]  /*83a0*/  UMOV UR13, UR29 ;  /* 0x0000001d000d7c82 */ /* 0x000fe20008000000 */
[----:B------:R-:W-:Y:S01]  /*83b0*/  UMOV UR17, UR25 ;  /* 0x0000001900117c82 */ /* 0x000fe20008000000 */
[----:B------:R-:W-:Y:S01]  /*83c0*/  LEA.HI.X R2, R2, R17, R3, 0x2, P1 ;  /* 0x0000001102027211 */ /* 0x000fe200008f1403 */
[----:B------:R-:W-:Y:S01]  /*83d0*/  UMOV UR9, UR25 ;  /* 0x0000001900097c82 */ /* 0x000fe20008000000 */
[----:B------:R-:W-:Y:S01]  /*83e0*/  R2UR UR40, R4 ;  /* 0x00000000042872ca */ /* 0x000fe200000e0000 */
[----:B------:R-:W-:Y:S01]  /*83f0*/  UMOV UR11, UR27 ;  /* 0x0000001b000b7c82 */ /* 0x000fe20008000000 */
[----:B----4-:R-:W-:Y:S01]  /*8400*/  IMAD.MOV.U32 R10, RZ, RZ, R12 ;  /* 0x000000ffff0a7224 */ /* 0x010fe200078e000c */
[----:B------:R-:W-:Y:S01]  /*8410*/  R2UR UR41, R2 ;  /* 0x00000000022972ca */ /* 0x000fe200000e0000 */
[----:B------:R-:W-:Y:S01]  /*8420*/  IMAD.MOV.U32 R11, RZ, RZ, R13 ;  /* 0x000000ffff0b7224 */ /* 0x000fe200078e000d */
[----:B------:R-:W-:Y:S01]  /*8430*/  SHF.L.U32 R3, R7, 0x1f, RZ ;  /* 0x0000001f07037819 */ /* 0x000fe200000006ff */
[----:B------:R-:W-:Y:S01]  /*8440*/  UMOV UR7, 0x10 ;  /* 0x0000001000077882 */ /* 0x000fe20000000000 */
[----:B------:R-:W-:Y:S01]  /*8450*/  IADD3 R4, P1, R10, 0x1f0, RZ ;  /* 0x000001f00a047810 */ /* 0x000fe20007f3e0ff */
[----:B------:R-:W-:-:S03]  /*8460*/  UMOV UR43, UR25 ;  /* 0x00000019002b7c82 */ /* 0x000fc60008000000 */
[----:B------:R-:W-:Y:S01]  /*8470*/  R2UR UR30, R4 ;  /* 0x00000000041e72ca */ /* 0x000fe200000e0000 */
[----:B------:R-:W-:-:S05]  /*8480*/  IMAD.X R5, RZ, RZ, R11, P1 ;  /* 0x000000ffff057224 */ /* 0x000fca00008e060b */
[----:B------:R-:W-:-:S13]  /*8490*/  R2UR UR31, R5 ;  /* 0x00000000051f72ca */ /* 0x000fda00000e0000 */
[----:B------:R2:W-:Y:S01]  /*84a0*/  UTMALDG.4D [UR24], [UR30], desc[UR32] ;  /* 0x000020181e0075b4 */ /* 0x0005e20008019000 */
[----:B------:R2:W-:Y:S01]  /*84b0*/  UTMALDG.4D [UR16], [UR30], desc[UR32] ;  /* 0x000020101e0075b4 */ /* 0x0005e20008019000 */
[----:B------:R2:W-:Y:S01]  /*84c0*/  UTMALDG.4D [UR8], [UR30], desc[UR32] ;  /* 0x000020081e0075b4 */ /* 0x0005e20008019000 */
[----:B------:R2:W-:Y:S01]  /*84d0*/  UBLKCP.S.G [UR42], [UR40], UR7 ;  /* 0x0000002a280073ba */ /* 0x0005e20008000207 */
[----:B------:R-:W3:Y:S02]  /*84e0*/  SYNCS.PHASECHK.TRANS64.TRYWAIT P1, [R0+URZ+0x36428], R3 ;  /* 0x03642803000075a7 */ /* 0x000ee4000802017f */
[----:B--23--:R-:W-:Y:S05]  /*84f0*/  @!P1 BRA `(.L_x_1263) ;  /* 0x0000001400c09947 */ /* 0x00cfea0003800000 */
.L_x_1286:
[----:B------:R-:W-:Y:S05]  /*8500*/  @P0 BRA `(.L_x_1264) ;  /* 0x0000000000140947 */ /* 0x000fea0003800000 */
[----:B------:R-:W-:Y:S01]  /*8510*/  ISETP.NE.AND P1, PT, R20, RZ, PT ;  /* 0x000000ff1400720c */ /* 0x000fe20003f25270 */
[----:B--2---:R-:W-:-:S04]  /*8520*/  IMAD.MOV.U32 R3, RZ, RZ, 0x6100 ;  /* 0x00006100ff037424 */ /* 0x004fc800078e00ff */
[----:B------:R3:W-:Y:S08]  /*8530*/  SYNCS.ARRIVE.TRANS64 RZ, [R0+URZ+0x36418], R3 ;  /* 0x0364180300ff79a7 */ /* 0x0007f0000800003f */
[----:B------:R-:W-:Y:S05]  /*8540*/  @!P1 BRA `(.L_x_1264) ;  /* 0x0000000000049947 */ /* 0x000fea0003800000 */
[----:B------:R-:W-:Y:S01]  /*8550*/  BPT.TRAP 0x1 ;  /* 0x000000040000795c */ /* 0x000fe20000300000 */
.L_x_1264:
[----:B------:R-:W-:Y:S01]  /*8560*/  VIADD R28, R28, 0x40 ;  /* 0x000000401c1c7836 */ /* 0x000fe20000000000 */
[----:B------:R-:W-:Y:S01]  /*8570*/  ULDC.64 UR8, c[0x0][0x700] ;  /* 0x0001c00000087ab9 */ /* 0x000fe20000000a00 */
[----:B------:R-:W-:Y:S01]  /*8580*/  R2UR UR40, R0 ;  /* 0x00000000002872ca */ /* 0x000fe200000e0000 */
[----:B------:R-:W-:Y:S01]  /*8590*/  IMAD.U32 R12, RZ, RZ, UR8 ;  /* 0x00000008ff0c7e24 */ /* 0x000fe2000f8e00ff */
[----:B------:R-:W-:Y:S01]  /*85a0*/  UMOV UR32, 0x0 ;  /* 0x0000000000207882 */ /* 0x000fe20000000000 */
[----:B------:R-:W-:Y:S01]  /*85b0*/  IADD3 R2, P1, R28, UR22, RZ ;  /* 0x000000161c027c10 */ /* 0x000fe2000ff3e0ff */
[----:B------:R-:W-:Y:S01]  /*85c0*/  IMAD.U32 R13, RZ, RZ, UR9 ;  /* 0x00000009ff0d7e24 */ /* 0x000fe2000f8e00ff */
[----:B------:R-:W-:Y:S01]  /*85d0*/  SHF.R.S32.HI R14, RZ, 0x1f, R28 ;  /* 0x0000001fff0e7819 */ /* 0x000fe2000001141c */
[----:B------:R-:W-:Y:S01]  /*85e0*/  UMOV UR33, 0x14f00000 ;  /* 0x14f0000000217882 */ /* 0x000fe20000000000 */
[----:B--23--:R-:W-:Y:S01]  /*85f0*/  LEA R3, P2, R2, R12, 0x2 ;  /* 0x0000000c02037211 */ /* 0x00cfe200078410ff */
[----:B------:R-:W-:Y:S01]  /*8600*/  UMOV UR18, URZ ;  /* 0x0000003f00127c82 */ /* 0x000fe20008000000 */
[----:B------:R-:W-:Y:S01]  /*8610*/  R2UR UR19, R28 ;  /* 0x000000001c1372ca */ /* 0x000fe200000e0000 */
[----:B------:R-:W-:Y:S01]  /*8620*/  UMOV UR20, UR28 ;  /* 0x0000001c00147c82 */ /* 0x000fe20008000000 */
[----:B------:R-:W-:Y:S01]  /*8630*/  R2UR UR42, R3 ;  /* 0x00000000032a72ca */ /* 0x000fe200000e0000 */
[----:B------:R-:W-:Y:S01]  /*8640*/  IMAD.X R3, R14, 0x1, R8, P1 ;  /* 0x000000010e037824 */ /* 0x000fe200008e0608 */
[----:B------:R-:W-:Y:S01]  /*8650*/  UIADD3 UR17, UR40, 0x36418, URZ ;  /* 0x0003641828117890 */ /* 0x000fe2000fffe03f */
[----:B------:R-:W-:Y:S01]  /*8660*/  SHF.L.U32 R29, RZ, 0x1f, RZ ;  /* 0x0000001fff1d7819 */ /* 0x000fe200000006ff */
[----:B------:R-:W-:-:S02]  /*8670*/  UIADD3 UR16, UR40, 0x24000, URZ ;  /* 0x0002400028107890 */ /* 0x000fc4000fffe03f */
[----:B------:R-:W-:Y:S01]  /*8680*/  LEA.HI.X R3, R2, R13, R3, 0x2, P2 ;  /* 0x0000000d02037211 */ /* 0x000fe200010f1403 */
[----:B------:R-:W-:Y:S01]  /*8690*/  UIADD3 UR8, UR40, 0x26000, URZ ;  /* 0x0002600028087890 */ /* 0x000fe2000fffe03f */
[----:B------:R-:W-:Y:S01]  /*86a0*/  IADD3 R2, P1, R10, 0xf0, RZ ;  /* 0x000000f00a027810 */ /* 0x000fe20007f3e0ff */
[----:B------:R-:W-:Y:S01]  /*86b0*/  UIADD3 UR24, UR40, 0x28000, URZ ;  /* 0x0002800028187890 */ /* 0x000fe2000fffe03f */
[----:B------:R-:W-:Y:S01]  /*86c0*/  R2UR UR43, R3 ;  /* 0x00000000032b72ca */ /* 0x000fe200000e0000 */
[----:B------:R-:W-:Y:S01]  /*86d0*/  UIADD3 UR40, UR40, 0x30100, URZ ;  /* 0x0003010028287890 */ /* 0x000fe2000fffe03f */
[----:B------:R-:W-:Y:S01]  /*86e0*/  R2UR UR30, R2 ;  /* 0x00000000021e72ca */ /* 0x000fe200000e0000 */
[----:B------:R-:W-:Y:S01]  /*86f0*/  IMAD.X R3, RZ, RZ, R11, P1 ;  /* 0x000000ffff037224 */ /* 0x000fe200008e060b */
[----:B------:R-:W-:Y:S01]  /*8700*/  UMOV UR21, UR29 ;  /* 0x0000001d00157c82 */ /* 0x000fe20008000000 */
[----:B------:R-:W-:Y:S01]  /*8710*/  UMOV UR10, 0x40 ;  /* 0x00000040000a7882 */ /* 0x000fe20000000000 */
[----:B------:R-:W-:Y:S01]  /*8720*/  UMOV UR12, UR28 ;  /* 0x0000001c000c7c82 */ /* 0x000fe20008000000 */
[----:B------:R-:W-:Y:S01]  /*8730*/  UMOV UR13, UR29 ;  /* 0x0000001d000d7c82 */ /* 0x000fe20008000000 */
[----:B------:R-:W-:Y:S01]  /*8740*/  R2UR UR31, R3 ;  /* 0x00000000031f72ca */ /* 0x000fe200000e0000 */
[----:B------:R-:W-:Y:S01]  /*8750*/  UMOV UR9, UR17 ;  /* 0x0000001100097c82 */ /* 0x000fe20008000000 */
[----:B------:R-:W-:Y:S01]  /*8760*/  UMOV UR11, UR19 ;  /* 0x00000013000b7c82 */ /* 0x000fe20008000000 */
[----:B------:R-:W-:Y:S01]  /*8770*/  UMOV UR26, 0x80 ;  /* 0x00000080001a7882 */ /* 0x000fe20000000000 */
[----:B------:R-:W-:Y:S01]  /*8780*/  UMOV UR25, UR17 ;  /* 0x0000001100197c82 */ /* 0x000fe20008000000 */
[----:B------:R-:W-:Y:S01]  /*8790*/  UMOV UR27, UR19 ;  /* 0x00000013001b7c82 */ /* 0x000fe20008000000 */
[----:B------:R-:W-:Y:S01]  /*87a0*/  UMOV UR41, UR17 ;  /* 0x0000001100297c82 */ /* 0x000fe20008000000 */
[----:B------:R-:W-:-:S06]  /*87b0*/  UMOV UR7, 0x10 ;  /* 0x0000001000077882 */ /* 0x000fcc0000000000 */
[----:B------:R2:W-:Y:S01]  /*87c0*/  UTMALDG.4D [UR16], [UR30], desc[UR32] ;  /* 0x000020101e0075b4 */ /* 0x0005e20008019000 */
[----:B------:R2:W-:Y:S01]  /*87d0*/  UTMALDG.4D [UR8], [UR30], desc[UR32] ;  /* 0x000020081e0075b4 */ /* 0x0005e20008019000 */
[----:B------:R2:W-:Y:S01]  /*87e0*/  UTMALDG.4D [UR24], [UR30], desc[UR32] ;  /* 0x000020181e0075b4 */ /* 0x0005e20008019000 */
[----:B------:R2:W-:Y:S01]  /*87f0*/  UBLKCP.S.G [UR40], [UR42], UR7 ;  /* 0x000000282a0073ba */ /* 0x0005e20008000207 */
[----:B------:R-:W3:Y:S02]  /*8800*/  SYNCS.PHASECHK.TRANS64.TRYWAIT P1, [R0+URZ+0x36438], R29 ;  /* 0x0364381d000075a7 */ /* 0x000ee4000802017f */
[----:B--23--:R-:W-:Y:S05]  /*8810*/  @!P1 BRA `(.L_x_1265) ;  /* 0x00000014000c9947 */ /* 0x00cfea0003800000 */
.L_x_1287:
[----:B------:R-:W-:Y:S05]  /*8820*/  @P0 BRA `(.L_x_1266) ;  /* 0x0000000000140947 */ /* 0x000fea0003800000 */
[----:B------:R-:W-:Y:S01]  /*8830*/  ISETP.NE.AND P1, PT, R20, RZ, PT ;  /* 0x000000ff1400720c */ /* 0x000fe20003f25270 */
[----:B--2---:R-:W-:-:S04]  /*8840*/  IMAD.MOV.U32 R29, RZ, RZ, 0x6100 ;  /* 0x00006100ff1d7424 */ /* 0x004fc800078e00ff */
[----:B------:R3:W-:Y:S08]  /*8850*/  SYNCS.ARRIVE.TRANS64 RZ, [R0+URZ+0x36430], R29 ;  /* 0x0364301d00ff79a7 */ /* 0x0007f0000800003f */
[----:B------:R-:W-:Y:S05]  /*8860*/  @!P1 BRA `(.L_x_1266) ;  /* 0x0000000000049947 */ /* 0x000fea0003800000 */
[----:B------:R-:W-:Y:S01]  /*8870*/  BPT.TRAP 0x1 ;  /* 0x000000040000795c */ /* 0x000fe20000300000 */
.L_x_1266:
[C---:B------:R-:W-:Y:S01]  /*8880*/  R2UR UR27, R28.reuse ;  /* 0x000000001c1b72ca */ /* 0x040fe200000e0000 */
[----:B------:R-:W-:Y:S01]  /*8890*/  UMOV UR32, 0x0 ;  /* 0x0000000000207882 */ /* 0x000fe20000000000 */
[----:B------:R-:W-:Y:S01]  /*88a0*/  IADD3 R28, P1, R28, UR14, RZ ;  /* 0x0000000e1c1c7c10 */ /* 0x000fe2000ff3e0ff */
        /* <DEDUP_REMOVED lines=32> */
[----:B------:R-:W5:Y:S02]  /*8ab0*/  SYNCS.PHASECHK.TRANS64.TRYWAIT P1, [R0+URZ+0x36420], R5 ;  /* 0x03642005000075a7 */ /* 0x000f64000802017f */
[----:B----45:R-:W-:Y:S05]  /*8ac0*/  @!P1 BRA `(.L_x_1267) ;  /* 0x0000001000749947 */ /* 0x030fea0003800000 */
.L_x_1289:
[----:B------:R-:W-:Y:S05]  /*8ad0*/  @P0 BRA `(.L_x_1268) ;  /* 0x0000000000140947 */ /* 0x000fea0003800000 */
[----:B------:R-:W-:Y:S01]  /*8ae0*/  ISETP.NE.AND P1, PT, R20, RZ, PT ;  /* 0x000000ff1400720c */ /* 0x000fe20003f25270 */
[----:B----4-:R-:W-:-:S04]  /*8af0*/  IMAD.MOV.U32 R5, RZ, RZ, 0x6100 ;  /* 0x00006100ff057424 */ /* 0x010fc800078e00ff */
[----:B------:R4:W-:Y:S08]  /*8b00*/  SYNCS.ARRIVE.TRANS64 RZ, [R0+URZ+0x36410], R5 ;  /* 0x0364100500ff79a7 */ /* 0x0009f0000800003f */
[----:B------:R-:W-:Y:S05]  /*8b10*/  @!P1 BRA `(.L_x_1268) ;  /* 0x0000000000049947 */ /* 0x000fea0003800000 */
[----:B------:R-:W-:Y:S01]  /*8b20*/  BPT.TRAP 0x1 ;  /* 0x000000040000795c */ /* 0x000fe20000300000 */
.L_x_1268:
        /* <DEDUP_REMOVED lines=14> */
[----:B------:R-:W-:Y:S01]  /*8c10*/  UMOV UR13, UR29 ;  /* 0x0000001d000d7c82 */ /* 0x000fe20008000000 */
[----:B------:R-:W-:-:S02]  /*8c20*/  UMOV UR26, 0x80 ;  /* 0x00000080001a7882 */ /* 0x000fc40000000000 */
[----:B------:R-:W-:Y:S02]  /*8c30*/  USHF.L.U32 UR19, UR7, 0x6, URZ ;  /* 0x0000000607137899 */ /* 0x000fe4000800063f */
[----:B------:R-:W-:Y:S01]  /*8c40*/  UIADD3 UR17, UR40, 0x36410, URZ ;  /* 0x0003641028117890 */ /* 0x000fe2000fffe03f */
[----:B------:R-:W-:Y:S01]  /*8c50*/  IMAD.U32 R21, RZ, RZ, UR7 ;  /* 0x00000007ff157e24 */ /* 0x000fe2000f8e00ff */
[----:B------:R-:W-:Y:S02]  /*8c60*/  UIADD3 UR9, UP0, UR19, UR22, URZ ;  /* 0x0000001613097290 */ /* 0x000fe4000ff1e03f */
[----:B------:R-:W-:Y:S02]  /*8c70*/  UIADD3 UR16, UR40, 0x1e000, URZ ;  /* 0x0001e00028107890 */ /* 0x000fe4000fffe03f */
[----:B------:R-:W-:Y:S02]  /*8c80*/  ULEA.HI.X.SX32 UR8, UR19, UR8, 0x1, UP0 ;  /* 0x0000000813087291 */ /* 0x000fe400080f0e3f */
[----:B----4-:R-:W-:Y:S01]  /*8c90*/  IMAD.U32 R5, RZ, RZ, UR9 ;  /* 0x00000009ff057e24 */ /* 0x010fe2000f8e00ff */
[----:B------:R-:W-:Y:S01]  /*8ca0*/  UIADD3 UR24, UR40, 0x22000, URZ ;  /* 0x0002200028187890 */ /* 0x000fe2000fffe03f */
[----:B------:R-:W-:Y:S01]  /*8cb0*/  UMOV UR11, UR19 ;  /* 0x00000013000b7c82 */ /* 0x000fe20008000000 */
[----:B------:R-:W-:-:S02]  /*8cc0*/  UMOV UR25, UR17 ;  /* 0x0000001100197c82 */ /* 0x000fc40008000000 */
[----:B------:R-:W-:Y:S01]  /*8cd0*/  LEA R4, P1, R5, R12, 0x2 ;  /* 0x0000000c05047211 */ /* 0x000fe200078210ff */
[----:B------:R-:W-:Y:S01]  /*8ce0*/  IMAD.U32 R5, RZ, RZ, UR8 ;  /* 0x00000008ff057e24 */ /* 0x000fe2000f8e00ff */
[----:B------:R-:W-:Y:S01]  /*8cf0*/  UIADD3 UR8, UR40, 0x20000, URZ ;  /* 0x0002000028087890 */ /* 0x000fe2000fffe03f */
[----:B------:R4:W-:Y:S01]  /*8d00*/  UTMALDG.4D [UR16], [UR30], desc[UR32] ;  /* 0x000020101e0075b4 */ /* 0x0009e20008019000 */
[----:B------:R-:W-:Y:S01]  /*8d10*/  R2UR UR42, R4 ;  /* 0x00000000042a72ca */ /* 0x000fe200000e0000 */
[----:B------:R-:W-:Y:S01]  /*8d20*/  IMAD.U32 R4, RZ, RZ, UR9 ;  /* 0x00000009ff047e24 */ /* 0x000fe2000f8e00ff */
[----:B------:R-:W-:Y:S01]  /*8d30*/  UIADD3 UR40, UR40, 0x30000, URZ ;  /* 0x0003000028287890 */ /* 0x000fe2000fffe03f */
[----:B------:R-:W-:Y:S01]  /*8d40*/  UMOV UR9, UR17 ;  /* 0x0000001100097c82 */ /* 0x000fe20008000000 */
[----:B------:R-:W-:Y:S02]  /*8d50*/  UMOV UR27, UR19 ;  /* 0x00000013001b7c82 */ /* 0x000fe40008000000 */
[----:B------:R-:W-:Y:S01]  /*8d60*/  LEA.HI.X R4, R4, R13, R5, 0x2, P1 ;  /* 0x0000000d04047211 */ /* 0x000fe200008f1405 */
[----:B------:R-:W-:Y:S01]  /*8d70*/  UMOV UR41, UR17 ;  /* 0x0000001100297c82 */ /* 0x000fe20008000000 */
[----:B------:R-:W-:Y:S01]  /*8d80*/  ISETP.NE.AND P1, PT, R22, RZ, PT ;  /* 0x000000ff1600720c */ /* 0x000fe20003f25270 */
[----:B------:R4:W-:Y:S01]  /*8d90*/  UTMALDG.4D [UR8], [UR30], desc[UR32] ;  /* 0x000020081e0075b4 */ /* 0x0009e20008019000 */
[----:B------:R-:W-:Y:S01]  /*8da0*/  R2UR UR43, R4 ;  /* 0x00000000042b72ca */ /* 0x000fe200000e0000 */
[----:B------:R-:W-:Y:S01]  /*8db0*/  UMOV UR34, 0x10 ;  /* 0x0000001000227882 */ /* 0x000fe20000000000 */
[----:B------:R4:W-:Y:S11]  /*8dc0*/  UTMALDG.4D [UR24], [UR30], desc[UR32] ;  /* 0x000020181e0075b4 */ /* 0x0009f60008019000 */
[----:B------:R4:W-:Y:S02]  /*8dd0*/  UBLKCP.S.G [UR40], [UR42], UR34 ;  /* 0x000000282a0073ba */ /* 0x0009e40008000222 */
[----:B----4-:R-:W-:Y:S05]  /*8de0*/  @P1 BRA `(.L_x_1269) ;  /* 0xfffffff000dc1947 */ /* 0x010fea000383ffff */
.L_x_1260:
[----:B------:R-:W-:Y:S01]  /*8df0*/  ISETP.NE.AND P1, PT, R19, RZ, PT ;  /* 0x000000ff1300720c */ /* 0x000fe20003f25270 */
[----:B------:R-:W-:Y:S02]  /*8e00*/  IMAD.MOV.U32 R5, RZ, RZ, 0x1 ;  /* 0x00000001ff057424 */ /* 0x000fe400078e00ff */
[----:B------:R-:W-:-:S10]  /*8e10*/  IMAD.MOV.U32 R4, RZ, RZ, R15 ;  /* 0x000000ffff047224 */ /* 0x000fd400078e000f */
[----:B------:R-:W-:Y:S05]  /*8e20*/  @!P1 BRA `(.L_x_1259) ;  /* 0x0000000400889947 */ /* 0x000fea0003800000 */
[----:B------:R-:W4:Y:S02]  /*8e30*/  SYNCS.PHASECHK.TRANS64.TRYWAIT P1, [R0+URZ+0x36438], R6 ;  /* 0x03643806000075a7 */ /* 0x000f24000802017f */
[----:B----4-:R-:W-:Y:S05]  /*8e40*/  @!P1 BRA `(.L_x_1270) ;  /* 0x0000000c00ac9947 */ /* 0x010fea0003800000 */
.L_x_1290:
[----:B------:R-:W-:Y:S05]  /*8e50*/  @P0 BRA `(.L_x_1271) ;  /* 0x0000000000140947 */ /* 0x000fea0003800000 */
[----:B------:R-:W-:Y:S01]  /*8e60*/  ISETP.NE.AND P1, PT, R20, RZ, PT ;  /* 0x000000ff1400720c */ /* 0x000fe20003f25270 */
[----:B------:R-:W-:-:S04]  /*8e70*/  IMAD.MOV.U32 R5, RZ, RZ, 0x6100 ;  /* 0x00006100ff057424 */ /* 0x000fc800078e00ff */
[----:B------:R1:W-:Y:S08]  /*8e80*/  SYNCS.ARRIVE.TRANS64 RZ, [R0+URZ+0x36430], R5 ;  /* 0x0364300500ff79a7 */ /* 0x0003f0000800003f */
[----:B------:R-:W-:Y:S05]  /*8e90*/  @!P1 BRA `(.L_x_1271) ;  /* 0x0000000000049947 */ /* 0x000fea0003800000 */
[----:B------:R-:W-:Y:S01]  /*8ea0*/  BPT.TRAP 0x1 ;  /* 0x000000040000795c */ /* 0x000fe20000300000 */
.L_x_1271:
[----:B-1----:R-:W1:Y:S01]  /*8eb0*/  LDC.64 R4, c[0x0][0x728] ;  /* 0x0001ca00ff047b82 */ /* 0x002e620000000a00 */
[----:B------:R-:W-:Y:S01]  /*8ec0*/  IMAD.SHL.U32 R16, R21, 0x40, RZ ;  /* 0x0000004015107824 */ /* 0x000fe200078e00ff */
[----:B------:R-:W-:Y:S01]  /*8ed0*/  R2UR UR24, R0 ;  /* 0x00000000001872ca */ /* 0x000fe200000e0000 */
[----:B------:R-:W-:Y:S01]  /*8ee0*/  UMOV UR32, 0x0 ;  /* 0x0000000000207882 */ /* 0x000fe20000000000 */
[----:B------:R-:W-:Y:S01]  /*8ef0*/  UMOV UR33, 0x14f00000 ;  /* 0x14f0000000217882 */ /* 0x000fe20000000000 */
[----:B------:R-:W-:Y:S01]  /*8f00*/  UMOV UR18, URZ ;  /* 0x0000003f00127c82 */ /* 0x000fe20008000000 */
[C---:B----4-:R-:W-:Y:S01]  /*8f10*/  IADD3 R6, P1, R16.reuse, UR14, RZ ;  /* 0x0000000e10067c10 */ /* 0x050fe2000ff3e0ff */
        /* <DEDUP_REMOVED lines=13> */
[C---:B-1----:R-:W-:Y:S01]  /*8ff0*/  LEA R4, P2, R6.reuse, R4, 0x2 ;  /* 0x0000000406047211 */ /* 0x042fe200078410ff */
        /* <DEDUP_REMOVED lines=19> */
[----:B-1--4-:R-:W-:Y:S05]  /*9130*/  @!P1 BRA `(.L_x_1272) ;  /* 0x0000000c00049947 */ /* 0x012fea0003800000 */
.L_x_1291:
[----:B-1----:R-:W-:Y:S01]  /*9140*/  IMAD.MOV.U32 R5, RZ, RZ, RZ ;  /* 0x000000ffff057224 */ /* 0x002fe200078e00ff */
[----:B------:R-:W-:Y:S06]  /*9150*/  @P0 BRA `(.L_x_1273) ;  /* 0x0000000000140947 */ /* 0x000fec0003800000 */
[----:B------:R-:W-:Y:S01]  /*9160*/  ISETP.NE.AND P1, PT, R20, RZ, PT ;  /* 0x000000ff1400720c */ /* 0x000fe20003f25270 */
[----:B------:R-:W-:-:S04]  /*9170*/  IMAD.MOV.U32 R17, RZ, RZ, 0x6100 ;  /* 0x00006100ff117424 */ /* 0x000fc800078e00ff */
[----:B------:R1:W-:Y:S08]  /*9180*/  SYNCS.ARRIVE.TRANS64 RZ, [R0+URZ+0x36418], R17 ;  /* 0x0364181100ff79a7 */ /* 0x0003f0000800003f */
[----:B------:R-:W-:Y:S05]  /*9190*/  @!P1 BRA `(.L_x_1273) ;  /* 0x0000000000049947 */ /* 0x000fea0003800000 */
[----:B------:R-:W-:Y:S01]  /*91a0*/  BPT.TRAP 0x1 ;  /* 0x000000040000795c */ /* 0x000fe20000300000 */
.L_x_1273:
        /* <DEDUP_REMOVED lines=8> */
[----:B------:R-:W-:Y:S01]  /*9230*/  R2UR UR31, R3 ;  /* 0x00000000031f72ca */ /* 0x000fe200000e0000 */
[----:B------:R-:W-:Y:S01]  /*9240*/  UMOV UR21, UR29 ;  /* 0x0000001d00157c82 */ /* 0x000fe20008000000 */
[----:B------:R-:W-:Y:S01]  /*9250*/  UMOV UR10, 0x40 ;  /* 0x00000040000a7882 */ /* 0x000fe20000000000 */
[----:B------:R-:W-:Y:S01]  /*9260*/  UMOV UR12, UR28 ;  /* 0x0000001c000c7c82 */ /* 0x000fe20008000000 */
[----:B------:R-:W-:Y:S01]  /*9270*/  UMOV UR13, UR29 ;  /* 0x0000001d000d7c82 */ /* 0x000fe20008000000 */
[----:B------:R-:W-:Y:S01]  /*9280*/  UIADD3 UR19, UR19, 0x40, URZ ;  /* 0x0000004013137890 */ /* 0x000fe2000fffe03f */
[----:B------:R-:W-:Y:S01]  /*9290*/  IMAD.MOV.U32 R4, RZ, RZ, R15 ;  /* 0x000000ffff047224 */ /* 0x000fe200078e000f */
[----:B------:R-:W-:Y:S01]  /*92a0*/  UMOV UR26, 0x80 ;  /* 0x00000080001a7882 */ /* 0x000fe20000000000 */
[----:B------:R-:W-:Y:S01]  /*92b0*/  IMAD.MOV.U32 R18, RZ, RZ, 0x2 ;  /* 0x00000002ff127424 */ /* 0x000fe200078e00ff */
[----:B------:R-:W-:-:S02]  /*92c0*/  UIADD3 UR8, UP0, UR19, UR22, URZ ;  /* 0x0000001613087290 */ /* 0x000fc4000ff1e03f */
[----:B------:R-:W-:Y:S02]  /*92d0*/  UIADD3 UR16, UR40, 0x24000, URZ ;  /* 0x0002400028107890 */ /* 0x000fe4000fffe03f */
[----:B------:R-:W-:Y:S02]  /*92e0*/  ULEA.HI.X.SX32 UR7, UR19, UR7, 0x1, UP0 ;  /* 0x0000000713077291 */ /* 0x000fe400080f0e3f */
[----:B-1----:R-:W-:Y:S01]  /*92f0*/  IMAD.U32 R17, RZ, RZ, UR8 ;  /* 0x00000008ff117e24 */ /* 0x002fe2000f8e00ff */
[----:B------:R-:W-:Y:S01]  /*9300*/  UIADD3 UR17, UR40, 0x36418, URZ ;  /* 0x0003641828117890 */ /* 0x000fe2000fffe03f */
[----:B------:R-:W-:Y:S01]  /*9310*/  IMAD.U32 R2, RZ, RZ, UR8 ;  /* 0x00000008ff027e24 */ /* 0x000fe2000f8e00ff */
[----:B------:R-:W-:Y:S01]  /*9320*/  UIADD3 UR8, UR40, 0x26000, URZ ;  /* 0x0002600028087890 */ /* 0x000fe2000fffe03f */
[----:B------:R-:W-:Y:S01]  /*9330*/  IMAD.U32 R3, RZ, RZ, UR7 ;  /* 0x00000007ff037e24 */ /* 0x000fe2000f8e00ff */
[----:B------:R-:W-:Y:S01]  /*9340*/  LEA R12, P1, R17, R12, 0x2 ;  /* 0x0000000c110c7211 */ /* 0x000fe200078210ff */
[----:B------:R-:W-:-:S02]  /*9350*/  UIADD3 UR24, UR40, 0x28000, URZ ;  /* 0x0002800028187890 */ /* 0x000fc4000fffe03f */
[----:B------:R-:W-:Y:S01]  /*9360*/  UIADD3 UR40, UR40, 0x30100, URZ ;  /* 0x0003010028287890 */ /* 0x000fe2000fffe03f */
[----:B------:R-:W-:Y:S01]  /*9370*/  LEA.HI.X R13, R2, R13, R3, 0x2, P1 ;  /* 0x0000000d020d7211 */ /* 0x000fe200008f1403 */
[----:B------:R-:W-:Y:S01]  /*9380*/  UMOV UR9, UR17 ;  /* 0x0000001100097c82 */ /* 0x000fe20008000000 */
[----:B------:R-:W-:Y:S01]  /*9390*/  R2UR UR42, R12 ;  /* 0x000000000c2a72ca */ /* 0x000fe200000e0000 */
[----:B------:R-:W-:Y:S01]  /*93a0*/  UMOV UR11, UR19 ;  /* 0x00000013000b7c82 */ /* 0x000fe20008000000 */
[----:B------:R-:W-:Y:S01]  /*93b0*/  R2UR UR43, R13 ;  /* 0x000000000d2b72ca */ /* 0x000fe200000e0000 */
[----:B------:R4:W-:Y:S01]  /*93c0*/  UTMALDG.4D [UR16], [UR30], desc[UR32] ;  /* 0x000020101e0075b4 */ /* 0x0009e20008019000 */
[----:B------:R-:W-:Y:S01]  /*93d0*/  UMOV UR25, UR17 ;  /* 0x0000001100197c82 */ /* 0x000fe20008000000 */
[----:B------:R-:W-:Y:S01]  /*93e0*/  UMOV UR27, UR19 ;  /* 0x00000013001b7c82 */ /* 0x000fe20008000000 */
[----:B------:R-:W-:Y:S01]  /*93f0*/  UMOV UR41, UR17 ;  /* 0x0000001100297c82 */ /* 0x000fe20008000000 */
[----:B------:R-:W-:Y:S01]  /*9400*/  UMOV UR7, 0x10 ;  /* 0x0000001000077882 */ /* 0x000fe20000000000 */
[----:B------:R4:W-:Y:S01]  /*9410*/  UTMALDG.4D [UR8], [UR30], desc[UR32] ;  /* 0x000020081e0075b4 */ /* 0x0009e20008019000 */
[----:B------:R4:W-:Y:S06]  /*9420*/  UTMALDG.4D [UR24], [UR30], desc[UR32] ;  /* 0x000020181e0075b4 */ /* 0x0009ec0008019000 */
[----:B------:R4:W-:Y:S02]  /*9430*/  UBLKCP.S.G [UR40], [UR42], UR7 ;  /* 0x000000282a0073ba */ /* 0x0009e40008000207 */
[----:B----4-:R-:W-:Y:S01]  /*9440*/  NOP ;  /* 0x0000000000007918 */ /* 0x010fe20000000000 */
.L_x_1259:
[----:B------:R-:W-:-:S04]  /*9450*/  SHF.L.U32 R3, R5, 0x1f, RZ ;  /* 0x0000001f05037819 */ /* 0x000fc800000006ff */
[----:B------:R-:W4:Y:S02]  /*9460*/  SYNCS.PHASECHK.TRANS64.TRYWAIT P1, [R0+URZ+0x36438], R3 ;  /* 0x03643803000075a7 */ /* 0x000f24000802017f */
[----:B----4-:R-:W-:Y:S05]  /*9470*/  @!P1 BRA `(.L_x_1274) ;  /* 0x0000000800489947 */ /* 0x010fea0003800000 */
.L_x_1292:
[----:B------:R-:W-:Y:S05]  /*9480*/  @P0 BRA `(.L_x_1275) ;  /* 0x0000000000180947 */ /* 0x000fea0003800000 */
[----:B------:R-:W5:Y:S01]  /*9490*/  S2R R2, SR_TID.X ;  /* 0x0000000000027919 */ /* 0x000f620000002100 */
[----:B----4-:R-:W-:-:S04]  /*94a0*/  IMAD.MOV.U32 R3, RZ, RZ, 0x6100 ;  /* 0x00006100ff037424 */ /* 0x010fc800078e00ff */
[----:B------:R4:W-:Y:S01]  /*94b0*/  SYNCS.ARRIVE.TRANS64 RZ, [R0+URZ+0x36430], R3 ;  /* 0x0364300300ff79a7 */ /* 0x0009e2000800003f */
[----:B-----5:R-:W-:-:S13]  /*94c0*/  LOP3.LUT P0, RZ, R2, 0x1f, RZ, 0xc0, !PT ;  /* 0x0000001f02ff7812 */ /* 0x020fda000780c0ff */
[----:B----4-:R-:W-:Y:S05]  /*94d0*/  @!P0 BRA `(.L_x_1275) ;  /* 0x0000000000048947 */ /* 0x010fea0003800000 */
[----:B------:R-:W-:Y:S01]  /*94e0*/  BPT.TRAP 0x1 ;  /* 0x000000040000795c */ /* 0x000fe20000300000 */
.L_x_1275:
[----:B------:R-:W-:Y:S01]  /*94f0*/  R2UR UR19, R4 ;  /* 0x00000000041372ca */ /* 0x000fe200000e0000 */
[----:B------:R-:W-:Y:S01]  /*9500*/  ULDC.64 UR30, c[0x0][0x728] ;  /* 0x0001ca00001e7ab9 */ /* 0x000fe20000000a00 */
[----:B------:R-:W-:Y:S01]  /*9510*/  R2UR UR7, R9 ;  /* 0x00000000090772ca */ /* 0x000fe200000e0000 */
[----:B------:R-:W-:Y:S01]  /*9520*/  UMOV UR40, 0x0 ;  /* 0x0000000000287882 */ /* 0x000fe20000000000 */
[----:B------:R-:W-:Y:S01]  /*9530*/  IADD3 R10, P0, R10, 0x1f0, RZ ;  /* 0x000001f00a0a7810 */ /* 0x000fe20007f1e0ff */
[----:B------:R-:W-:Y:S01]  /*9540*/  UMOV UR41, 0x14f00000 ;  /* 0x14f0000000297882 */ /* 0x000fe20000000000 */
[----:B------:R-:W-:Y:S01]  /*9550*/  R2UR UR24, R0 ;  /* 0x00000000001872ca */ /* 0x000fe200000e0000 */
[----:B------:R-:W-:Y:S01]  /*9560*/  UMOV UR18, URZ ;  /* 0x0000003f00127c82 */ /* 0x000fe20008000000 */
[----:B------:R-:W-:Y:S01]  /*9570*/  R2UR UR32, R10 ;  /* 0x000000000a2072ca */ /* 0x000fe200000e0000 */
[----:B------:R-:W-:Y:S01]  /*9580*/  IMAD.X R11, RZ, RZ, R11, P0 ;  /* 0x000000ffff0b7224 */ /* 0x000fe200000e060b */
[----:B------:R-:W-:Y:S01]  /*9590*/  UMOV UR20, UR28 ;  /* 0x0000001c00147c82 */ /* 0x000fe20008000000 */
[----:B------:R-:W-:Y:S01]  /*95a0*/  UMOV UR21, UR29 ;  /* 0x0000001d00157c82 */ /* 0x000fe20008000000 */
[----:B------:R-:W-:Y:S01]  /*95b0*/  UMOV UR10, 0x40 ;  /* 0x00000040000a7882 */ /* 0x000fe20000000000 */
[----:B------:R-:W-:Y:S01]  /*95c0*/  USHF.L.U32 UR19, UR19, 0x6, URZ ;  /* 0x0000000613137899 */ /* 0x000fe2000800063f */
[----:B------:R-:W-:Y:S01]  /*95d0*/  R2UR UR33, R11 ;  /* 0x000000000b2172ca */ /* 0x000fe200000e0000 */
[----:B------:R-:W-:Y:S01]  /*95e0*/  UMOV UR12, UR28 ;  /* 0x0000001c000c7c82 */ /* 0x000fe20008000000 */
[----:B------:R-:W-:Y:S01]  /*95f0*/  UMOV UR13, UR29 ;  /* 0x0000001d000d7c82 */ /* 0x000fe20008000000 */
[----:B------:R-:W-:Y:S01]  /*9600*/  UIADD3 UR8, UP0, UR19, UR14, URZ ;  /* 0x0000000e13087290 */ /* 0x000fe2000ff1e03f */
[C---:B------:R-:W-:Y:S01]  /*9610*/  ISETP.NE.AND P0, PT, R18.reuse, 0x2, PT ;  /* 0x000000021200780c */ /* 0x040fe20003f05270 */
[----:B------:R-:W-:Y:S01]  /*9620*/  UIADD3 UR17, UR24, 0x36430, URZ ;  /* 0x0003643018117890 */ /* 0x000fe2000fffe03f */
[----:B------:R-:W-:Y:S01]  /*9630*/  LOP3.LUT R5, R5, 0x1, RZ, 0x3c, !PT ;  /* 0x0000000105057812 */ /* 0x000fe200078e3cff */
[----:B------:R-:W-:Y:S01]  /*9640*/  ULEA.HI.X.SX32 UR7, UR19, UR7, 0x1, UP0 ;  /* 0x0000000713077291 */ /* 0x000fe200080f0e3f */
[----:B-1234-:R-:W-:Y:S01]  /*9650*/  SEL R0, RZ, 0x1, P0 ;  /* 0x00000001ff007807 */ /* 0x01efe20000000000 */
[----:B------:R-:W-:Y:S01]  /*9660*/  ULEA UR30, UP0, UR8, UR30, 0x2 ;  /* 0x0000001e081e7291 */ /* 0x000fe2000f80103f */
[----:B------:R-:W-:Y:S01]  /*9670*/  SEL R18, R18, RZ, P0 ;  /* 0x000000ff12127207 */ /* 0x000fe20000000000 */
[----:B------:R-:W-:Y:S01]  /*9680*/  UIADD3 UR16, UR24, 0x2a000, URZ ;  /* 0x0002a00018107890 */ /* 0x000fe2000fffe03f */
[----:B------:R-:W-:Y:S01]  /*9690*/  LOP3.LUT R7, R7, R0, RZ, 0x3c, !PT ;  /* 0x0000000007077212 */ /* 0x000fe200078e3cff */
[----:B------:R-:W-:-:S02]  /*96a0*/  ULEA.HI.X UR31, UR8, UR31, UR7, 0x2, UP0 ;  /* 0x0000001f081f7291 */ /* 0x000fc400080f1407 */
[----:B------:R-:W-:Y:S02]  /*96b0*/  UIADD3 UR42, UR24, 0x30200, URZ ;  /* 0x00030200182a7890 */ /* 0x000fe4000fffe03f */
[----:B------:R-:W-:Y:S02]  /*96c0*/  UIADD3 UR8, UR24, 0x2c000, URZ ;  /* 0x0002c00018087890 */ /* 0x000fe4000fffe03f */
[----:B------:R-:W-:Y:S01]  /*96d0*/  UIADD3 UR24, UR24, 0x2e000, URZ ;  /* 0x0002e00018187890 */ /* 0x000fe2000fffe03f */
[----:B------:R1:W-:Y:S01]  /*96e0*/  UTMALDG.4D [UR16], [UR32], desc[UR40] ;  /* 0x00002810200075b4 */ /* 0x0003e20008019000 */
[----:B------:R-:W-:Y:S01]  /*96f0*/  UMOV UR9, UR17 ;  /* 0x0000001100097c82 */ /* 0x000fe20008000000 */
[----:B------:R-:W-:Y:S01]  /*9700*/  UMOV UR11, UR19 ;  /* 0x00000013000b7c82 */ /* 0x000fe20008000000 */
[----:B------:R-:W-:Y:S01]  /*9710*/  UMOV UR26, 0x80 ;  /* 0x00000080001a7882 */ /* 0x000fe20000000000 */
[----:B------:R-:W-:Y:S01]  /*9720*/  UMOV UR25, UR17 ;  /* 0x0000001100197c82 */ /* 0x000fe20008000000 */
[----:B------:R-:W-:Y:S01]  /*9730*/  UMOV UR27, UR19 ;  /* 0x00000013001b7c82 */ /* 0x000fe20008000000 */
[----:B------:R-:W-:Y:S01]  /*9740*/  UMOV UR43, UR17 ;  /* 0x00000011002b7c82 */ /* 0x000fe20008000000 */
[----:B------:R-:W-:Y:S01]  /*9750*/  UMOV UR7, 0x10 ;  /* 0x0000001000077882 */ /* 0x000fe20000000000 */
[----:B------:R1:W-:Y:S01]  /*9760*/  UTMALDG.4D [UR8], [UR32], desc[UR40] ;  /* 0x00002808200075b4 */ /* 0x0003e20008019000 */
[----:B------:R1:W-:Y:S01]  /*9770*/  UTMALDG.4D [UR24], [UR32], desc[UR40] ;  /* 0x00002818200075b4 */ /* 0x0003e20008019000 */
[----:B------:R1:W-:Y:S02]  /*9780*/  UBLKCP.S.G [UR42], [UR30], UR7 ;  /* 0x0000002a1e0073ba */ /* 0x0003e40008000207 */
[----:B-1----:R-:W-:Y:S01]  /*9790*/  NOP ;  /* 0x0000000000007918 */ /* 0x002fe20000000000 */
.L_x_1256:
[----:B------:R-:W-:Y:S05]  /*97a0*/  BSYNC B1 ;  /* 0x0000000000017941 */ /* 0x000fea0003800000 */
.L_x_1254:
[----:B------:R-:W-:-:S03]  /*97b0*/  UMOV UR7, 0xffffffff ;  /* 0xffffffff00077882 */ /* 0x000fc60000000000 */
[----:B------:R-:W-:Y:S05]  /*97c0*/  BRA.DIV UR7, `(.L_x_1276) ;  /* 0x0000000607887947 */ /* 0x000fea000b800000 */
[----:B------:R-:W-:-:S13]  /*97d0*/  ELECT P6, URZ, PT ;  /* 0x00000000003f782f */ /* 0x000fda00038c0000 */
.L_x_1295:
[----:B------:R-:W-:Y:S05]  /*97e0*/  @!P6 BRA `(.L_x_1219) ;  /* 0x000000000074e947 */ /* 0x000fea0003800000 */
[----:B------:R-:W-:-:S06]  /*97f0*/  ULOP3.LUT UR7, UR38, 0x2, URZ, 0xfc, !UPT ;  /* 0x0000000226077892 */ /* 0x000fcc000f8efc3f */
[----:B------:R-:W-:-:S05]  /*9800*/  IMAD.U32 R0, RZ, RZ, UR7 ;  /* 0x00000007ff007e24 */ /* 0x000fca000f8e00ff */
[----:B------:R-:W-:-:S13]  /*9810*/  ISETP.NE.AND P2, PT, R0, 0x3, PT ;  /* 0x000000030000780c */ /* 0x000fda0003f45270 */
[----:B------:R-:W-:Y:S05]  /*9820*/  @!P2 BRA `(.L_x_1277) ;  /* 0x000000000004a947 */ /* 0x000fea0003800000 */
[----:B------:R-:W-:Y:S01]  /*9830*/  BPT.TRAP 0x1 ;  /* 0x000000040000795c */ /* 0x000fe20000300000 */
.L_x_1277:
[----:B------:R-:W1:Y:S01]  /*9840*/  S2R R3, SR_CgaCtaId ;  /* 0x0000000000037919 */ /* 0x000e620000008800 */
[----:B------:R-:W-:Y:S02]  /*9850*/  MOV R0, 0x400 ;  /* 0x0000040000007802 */ /* 0x000fe40000000f00 */
[----:B------:R-:W-:Y:S02]  /*9860*/  SHF.L.U32 R2, R7, 0x1f, RZ ;  /* 0x0000001f07027819 */ /* 0x000fe400000006ff */
[----:B-1----:R-:W-:-:S05]  /*9870*/  LEA R4, R3, R0, 0x18 ;  /* 0x0000000003047211 */ /* 0x002fca00078ec0ff */
        /* <DEDUP_REMOVED lines=11> */
.L_x_1296:
[----:B------:R-:W2:Y:S02]  /*9930*/  SYNCS.PHASECHK.TRANS64.TRYWAIT P0, [R3+URZ], R0 ;  /* 0x00000000030075a7 */ /* 0x000ea4000800017f */
[----:B--2---:R-:W-:Y:S05]  /*9940*/  @!P0 BRA `(.L_x_1279) ;  /* 0x00000004005c8947 */ /* 0x004fea0003800000 */
.L_x_1297:
[----:B------:R-:W-:Y:S05]  /*9950*/  @!P2 BRA `(.L_x_1280) ;  /* 0x000000000004a947 */ /* 0x000fea0003800000 */
[----:B------:R-:W-:Y:S01]  /*9960*/  BPT.TRAP 0x1 ;  /* 0x000000040000795c */ /* 0x000fe20000300000 */
.L_x_1280:
[----:B------:R-:W-:-:S07]  /*9970*/  SHF.L.U32 R5, R5, 0x1f, RZ ;  /* 0x0000001f05057819 */ /* 0x000fce00000006ff */
.L_x_1281:
[----:B---3--:R3:W4:Y:S02]  /*9980*/  SYNCS.PHASECHK.TRANS64.TRYWAIT P0, [R4+URZ+0x36438], R5 ;  /* 0x03643805040075a7 */ /* 0x008724000800017f */
[----:B----4-:R-:W-:Y:S05]  /*9990*/  @!P0 NANOSLEEP.SYNCS 0x989680 ;  /* 0x009896800000895d */ /* 0x010fea0003900000 */
[----:B------:R-:W4:Y:S02]  /*99a0*/  @!P0 SYNCS.PHASECHK.TRANS64 P0, [R4+URZ+0x36438], R5 ;  /* 0x03643805040085a7 */ /* 0x000f24000800007f */
[----:B----4-:R-:W-:Y:S05]  /*99b0*/  @!P0 BRA `(.L_x_1281) ;  /* 0xfffffffc00f08947 */ /* 0x010fea000383ffff */
.L_x_1219:
[----:B------:R-:W-:Y:S05]  /*99c0*/  BSYNC B0 ;  /* 0x0000000000007941 */ /* 0x000fea0003800000 */
.L_x_1217:
[----:B------:R-:W-:Y:S05]  /*99d0*/  EXIT ;  /* 0x000000000000794d */ /* 0x000fea0003800000 */
.L_x_1164:
[----:B------:R-:W-:Y:S02]  /*99e0*/  IMAD.MOV.U32 R12, RZ, RZ, RZ ;  /* 0x000000ffff0c7224 */ /* 0x000fe400078e00ff */
[----:B------:R-:W-:Y:S02]  /*99f0*/  IMAD.MOV.U32 R11, RZ, RZ, 0x1f ;  /* 0x0000001fff0b7424 */ /* 0x000fe400078e00ff */
[----:B------:R-:W-:-:S07]  /*9a00*/  IMAD.MOV.U32 R15, RZ, RZ, -0x1 ;  /* 0xffffffffff0f7424 */ /* 0x000fce00078e00ff */
[----:B------:R-:W-:Y:S05]  /*9a10*/  WARPSYNC.COLLECTIVE R15, `(.L_x_1282) ;  /* 0x000000000f087348 */ /* 0x000fea0003c00000 */
[----:B------:R1:W2:Y:S02]  /*9a20*/  SHFL.IDX P6, R14, R13, R12, R11 ;  /* 0x0000000c0d0e7389 */ /* 0x0002a400000c000b */
[----:B-12---:R-:W-:Y:S01]  /*9a30*/  ENDCOLLECTIVE ;  /* 0x000000000000791b */ /* 0x006fe20003800000 */
.L_x_1282:
[----:B------:R-:W-:Y:S05]  /*9a40*/  BRA `(.L_x_1283) ;  /* 0xffffff7400ac7947 */ /* 0x000fea000383ffff */
.L_x_1166:
[----:B--2---:R-:W-:-:S04]  /*9a50*/  IMAD.U32 R3, RZ, RZ, UR37 ;  /* 0x00000025ff037e24 */ /* 0x004fc8000f8e00ff */
[----:B------:R2:W3:Y:S03]  /*9a60*/  SYNCS.PHASECHK.TRANS64.TRYWAIT P0, [R3+URZ+0x36400], R10 ;  /* 0x0364000a030075a7 */ /* 0x0004e6000800017f */
[----:B---3--:R-:W-:Y:S05]  /*9a70*/  @!P0 NANOSLEEP.SYNCS 0x989680 ;  /* 0x009896800000895d */ /* 0x008fea0003900000 */
[----:B------:R-:W3:Y:S02]  /*9a80*/  @!P0 SYNCS.PHASECHK.TRANS64 P0, [R3+URZ+0x36400], R10 ;  /* 0x0364000a030085a7 */ /* 0x000ee4000800007f */
[----:B---3--:R-:W-:Y:S05]  /*9a90*/  @!P0 BRA `(.L_x_1166) ;  /* 0xfffffffc00ec8947 */ /* 0x008fea000383ffff */
[----:B------:R-:W-:Y:S05]  /*9aa0*/  BRA `(.L_x_1165) ;  /* 0xffffff7400e07947 */ /* 0x000fea000383ffff */
.L_x_1170:
[----:B--2---:R2:W3:Y:S02]  /*9ab0*/  SYNCS.PHASECHK.TRANS64.TRYWAIT P1, [R3+URZ+0x36410], R10 ;  /* 0x0364100a030075a7 */ /* 0x0044e4000802017f */
[----:B---3--:R-:W-:Y:S05]  /*9ac0*/  @!P1 NANOSLEEP.SYNCS 0x989680 ;  /* 0x009896800000995d */ /* 0x008fea0003900000 */
[----:B------:R-:W3:Y:S02]  /*9ad0*/  @!P1 SYNCS.PHASECHK.TRANS64 P1, [R3+URZ+0x36410], R10 ;  /* 0x0364100a030095a7 */ /* 0x000ee4000802007f */
[----:B---3--:R-:W-:Y:S05]  /*9ae0*/  @!P1 BRA `(.L_x_1170) ;  /* 0xfffffffc00f09947 */ /* 0x008fea000383ffff */
[----:B------:R-:W-:Y:S05]  /*9af0*/  BRA `(.L_x_1169) ;  /* 0xffffff7c00bc7947 */ /* 0x000fea000383ffff */
.L_x_1174:
[----:B----4-:R-:W-:-:S04]  /*9b00*/  IMAD.U32 R11, RZ, RZ, UR37 ;  /* 0x00000025ff0b7e24 */ /* 0x010fc8000f8e00ff */
[----:B------:R4:W1:Y:S03]  /*9b10*/  SYNCS.PHASECHK.TRANS64.TRYWAIT P1, [R11+URZ+0x36430], R10 ;  /* 0x0364300a0b0075a7 */ /* 0x000866000802017f */
[----:B-1----:R-:W-:Y:S05]  /*9b20*/  @!P1 NANOSLEEP.SYNCS 0x989680 ;  /* 0x009896800000995d */ /* 0x002fea0003900000 */
[----:B------:R-:W1:Y:S02]  /*9b30*/  @!P1 SYNCS.PHASECHK.TRANS64 P1, [R11+URZ+0x36430], R10 ;  /* 0x0364300a0b0095a7 */ /* 0x000e64000802007f */
[----:B-1----:R-:W-:Y:S05]  /*9b40*/  @!P1 BRA `(.L_x_1174) ;  /* 0xfffffffc00ec9947 */ /* 0x002fea000383ffff */
[----:B------:R-:W-:Y:S05]  /*9b50*/  BRA `(.L_x_1173) ;  /* 0xffffff84005c7947 */ /* 0x000fea000383ffff */
.L_x_1257:
[----:B-1----:R1:W2:Y:S02]  /*9b60*/  SYNCS.PHASECHK.TRANS64.TRYWAIT P1, [R0+URZ+0x36420], R6 ;  /* 0x03642006000075a7 */ /* 0x0022a4000802017f */
[----:B--2---:R-:W-:Y:S05]  /*9b70*/  @!P1 NANOSLEEP.SYNCS 0x989680 ;  /* 0x009896800000995d */ /* 0x004fea0003900000 */
[----:B------:R-:W2:Y:S02]  /*9b80*/  @!P1 SYNCS.PHASECHK.TRANS64 P1, [R0+URZ+0x36420], R6 ;  /* 0x03642006000095a7 */ /* 0x000ea4000802007f */
[----:B--2---:R-:W-:Y:S05]  /*9b90*/  @!P1 BRA `(.L_x_1257) ;  /* 0xfffffffc00f09947 */ /* 0x004fea000383ffff */
[----:B------:R-:W-:Y:S05]  /*9ba0*/  BRA `(.L_x_1284) ;  /* 0xffffffdc007c7947 */ /* 0x000fea000383ffff */
.L_x_1261:
[----:B-1----:R1:W2:Y:S02]  /*9bb0*/  SYNCS.PHASECHK.TRANS64.TRYWAIT P1, [R0+URZ+0x36438], R6 ;  /* 0x03643806000075a7 */ /* 0x0022a4000802017f */
[----:B--2---:R-:W-:Y:S05]  /*9bc0*/  @!P1 NANOSLEEP.SYNCS 0x989680 ;  /* 0x009896800000995d */ /* 0x004fea0003900000 */
[----:B------:R-:W2:Y:S02]  /*9bd0*/  @!P1 SYNCS.PHASECHK.TRANS64 P1, [R0+URZ+0x36438], R6 ;  /* 0x03643806000095a7 */ /* 0x000ea4000802007f */
[----:B--2---:R-:W-:Y:S05]  /*9be0*/  @!P1 BRA `(.L_x_1261) ;  /* 0xfffffffc00f09947 */ /* 0x004fea000383ffff */
[----:B------:R-:W-:Y:S05]  /*9bf0*/  BRA `(.L_x_1285) ;  /* 0xffffffe400687947 */ /* 0x000fea000383ffff */
.L_x_1263:
[----:B--2---:R2:W3:Y:S02]  /*9c00*/  SYNCS.PHASECHK.TRANS64.TRYWAIT P1, [R0+URZ+0x36428], R3 ;  /* 0x03642803000075a7 */ /* 0x0044e4000802017f */
[----:B---3--:R-:W-:Y:S05]  /*9c10*/  @!P1 NANOSLEEP.SYNCS 0x989680 ;  /* 0x009896800000995d */ /* 0x008fea0003900000 */
[----:B------:R-:W3:Y:S02]  /*9c20*/  @!P1 SYNCS.PHASECHK.TRANS64 P1, [R0+URZ+0x36428], R3 ;  /* 0x03642803000095a7 */ /* 0x000ee4000802007f */
[----:B---3--:R-:W-:Y:S05]  /*9c30*/  @!P1 BRA `(.L_x_1263) ;  /* 0xfffffffc00f09947 */ /* 0x008fea000383ffff */
[----:B------:R-:W-:Y:S05]  /*9c40*/  BRA `(.L_x_1286) ;  /* 0xffffffe8002c7947 */ /* 0x000fea000383ffff */
.L_x_1265:
[----:B--2---:R2:W3:Y:S02]  /*9c50*/  SYNCS.PHASECHK.TRANS64.TRYWAIT P1, [R0+URZ+0x36438], R29 ;  /* 0x0364381d000075a7 */ /* 0x0044e4000802017f */
[----:B---3--:R-:W-:Y:S05]  /*9c60*/  @!P1 NANOSLEEP.SYNCS 0x989680 ;  /* 0x009896800000995d */ /* 0x008fea0003900000 */
[----:B------:R-:W3:Y:S02]  /*9c70*/  @!P1 SYNCS.PHASECHK.TRANS64 P1, [R0+URZ+0x36438], R29 ;  /* 0x0364381d000095a7 */ /* 0x000ee4000802007f */
[----:B---3--:R-:W-:Y:S05]  /*9c80*/  @!P1 BRA `(.L_x_1265) ;  /* 0xfffffffc00f09947 */ /* 0x008fea000383ffff */
[----:B------:R-:W-:Y:S05]  /*9c90*/  BRA `(.L_x_1287) ;  /* 0xffffffe800e07947 */ /* 0x000fea000383ffff */
.L_x_1267:
[----:B------:R-:W-:-:S07]  /*9ca0*/  SHF.L.U32 R5, R7, 0x1f, RZ ;  /* 0x0000001f07057819 */ /* 0x000fce00000006ff */
.L_x_1288:
[----:B----4-:R4:W1:Y:S02]  /*9cb0*/  SYNCS.PHASECHK.TRANS64.TRYWAIT P1, [R0+URZ+0x36420], R5 ;  /* 0x03642005000075a7 */ /* 0x010864000802017f */
[----:B-1----:R-:W-:Y:S05]  /*9cc0*/  @!P1 NANOSLEEP.SYNCS 0x989680 ;  /* 0x009896800000995d */ /* 0x002fea0003900000 */
[----:B------:R-:W1:Y:S02]  /*9cd0*/  @!P1 SYNCS.PHASECHK.TRANS64 P1, [R0+URZ+0x36420], R5 ;  /* 0x03642005000095a7 */ /* 0x000e64000802007f */
[----:B-1----:R-:W-:Y:S05]  /*9ce0*/  @!P1 BRA `(.L_x_1288) ;  /* 0xfffffffc00f09947 */ /* 0x002fea000383ffff */
[----:B------:R-:W-:Y:S05]  /*9cf0*/  BRA `(.L_x_1289) ;  /* 0xffffffec00747947 */ /* 0x000fea000383ffff */
.L_x_1270:
[----:B----4-:R4:W1:Y:S02]  /*9d00*/  SYNCS.PHASECHK.TRANS64.TRYWAIT P1, [R0+URZ+0x36438], R6 ;  /* 0x03643806000075a7 */ /* 0x010864000802017f */
[----:B-1----:R-:W-:Y:S05]  /*9d10*/  @!P1 NANOSLEEP.SYNCS 0x989680 ;  /* 0x009896800000995d */ /* 0x002fea0003900000 */
[----:B------:R-:W1:Y:S02]  /*9d20*/  @!P1 SYNCS.PHASECHK.TRANS64 P1, [R0+URZ+0x36438], R6 ;  /* 0x03643806000095a7 */ /* 0x000e64000802007f */
[----:B-1----:R-:W-:Y:S05]  /*9d30*/  @!P1 BRA `(.L_x_1270) ;  /* 0xfffffffc00f09947 */ /* 0x002fea000383ffff */
[----:B------:R-:W-:Y:S05]  /*9d40*/  BRA `(.L_x_1290) ;  /* 0xfffffff000407947 */ /* 0x000fea000383ffff */
.L_x_1272:
[----:B-1----:R1:W4:Y:S02]  /*9d50*/  SYNCS.PHASECHK.TRANS64.TRYWAIT P1, [R0+URZ+0x36428], R5 ;  /* 0x03642805000075a7 */ /* 0x002324000802017f */
[----:B----4-:R-:W-:Y:S05]  /*9d60*/  @!P1 NANOSLEEP.SYNCS 0x989680 ;  /* 0x009896800000995d */ /* 0x010fea0003900000 */
[----:B------:R-:W4:Y:S02]  /*9d70*/  @!P1 SYNCS.PHASECHK.TRANS64 P1, [R0+URZ+0x36428], R5 ;  /* 0x03642805000095a7 */ /* 0x000f24000802007f */
[----:B----4-:R-:W-:Y:S05]  /*9d80*/  @!P1 BRA `(.L_x_1272) ;  /* 0xfffffffc00f09947 */ /* 0x010fea000383ffff */
[----:B------:R-:W-:Y:S05]  /*9d90*/  BRA `(.L_x_1291) ;  /* 0xfffffff000e87947 */ /* 0x000fea000383ffff */
.L_x_1274:
[----:B----4-:R4:W1:Y:S02]  /*9da0*/  SYNCS.PHASECHK.TRANS64.TRYWAIT P1, [R0+URZ+0x36438], R3 ;  /* 0x03643803000075a7 */ /* 0x010864000802017f */
[----:B-1----:R-:W-:Y:S05]  /*9db0*/  @!P1 NANOSLEEP.SYNCS 0x989680 ;  /* 0x009896800000995d */ /* 0x002fea0003900000 */
[----:B------:R-:W1:Y:S02]  /*9dc0*/  @!P1 SYNCS.PHASECHK.TRANS64 P1, [R0+URZ+0x36438], R3 ;  /* 0x03643803000095a7 */ /* 0x000e64000802007f */
[----:B-1----:R-:W-:Y:S05]  /*9dd0*/  @!P1 BRA `(.L_x_1274) ;  /* 0xfffffffc00f09947 */ /* 0x002fea000383ffff */
[----:B------:R-:W-:Y:S05]  /*9de0*/  BRA `(.L_x_1292) ;  /* 0xfffffff400a47947 */ /* 0x000fea000383ffff */
.L_x_1276:
[----:B------:R-:W-:Y:S01]  /*9df0*/  BSSY B1, `(.L_x_1293) ;  /* 0x0000006000017945 */ /* 0x000fe20003800000 */
[----:B------:R-:W-:-:S07]  /*9e00*/  IMAD.MOV.U32 R15, RZ, RZ, -0x1 ;  /* 0xffffffffff0f7424 */ /* 0x000fce00078e00ff */
[----:B------:R-:W-:Y:S05]  /*9e10*/  WARPSYNC.COLLECTIVE R15, `(.L_x_1294) ;  /* 0x000000000f0c7348 */ /* 0x000fea0003c00000 */
[----:B------:R-:W-:Y:S02]  /*9e20*/  ELECT P6, UR62, PT ;  /* 0x00000000003e782f */ /* 0x000fe400038c0000 */
[----:B------:R-:W-:Y:S01]  /*9e30*/  MOV R14, UR62 ;  /* 0x0000003e000e7c02 */ /* 0x000fe20008000f00 */
[----:B------:R-:W-:Y:S10]  /*9e40*/  ENDCOLLECTIVE ;  /* 0x000000000000791b */ /* 0x000ff40003800000 */
.L_x_1294:
[----:B------:R-:W-:Y:S05]  /*9e50*/  BSYNC B1 ;  /* 0x0000000000017941 */ /* 0x000fea0003800000 */
.L_x_1293:
[----:B------:R-:W-:Y:S05]  /*9e60*/  BRA `(.L_x_1295) ;  /* 0xfffffff8005c7947 */ /* 0x000fea000383ffff */
.L_x_1278:
[----:B-1----:R1:W2:Y:S02]  /*9e70*/  SYNCS.PHASECHK.TRANS64.TRYWAIT P0, [R9+URZ], R2 ;  /* 0x00000002090075a7 */ /* 0x0022a4000800017f */
[----:B--2---:R-:W-:Y:S05]  /*9e80*/  @!P0 NANOSLEEP.SYNCS 0x989680 ;  /* 0x009896800000895d */ /* 0x004fea0003900000 */
[----:B------:R-:W2:Y:S02]  /*9e90*/  @!P0 SYNCS.PHASECHK.TRANS64 P0, [R9+URZ], R2 ;  /* 0x00000002090085a7 */ /* 0x000ea4000800007f */
[----:B--2---:R-:W-:Y:S05]  /*9ea0*/  @!P0 BRA `(.L_x_1278) ;  /* 0xfffffffc00f08947 */ /* 0x004fea000383ffff */
[----:B------:R-:W-:Y:S05]  /*9eb0*/  BRA `(.L_x_1296) ;  /* 0xfffffff8009c7947 */ /* 0x000fea000383ffff */
.L_x_1279:
[----:B--2---:R2:W3:Y:S02]  /*9ec0*/  SYNCS.PHASECHK.TRANS64.TRYWAIT P0, [R3+URZ], R0 ;  /* 0x00000000030075a7 */ /* 0x0044e4000800017f */
[----:B---3--:R-:W-:Y:S05]  /*9ed0*/  @!P0 NANOSLEEP.SYNCS 0x989680 ;  /* 0x009896800000895d */ /* 0x008fea0003900000 */
[----:B------:R-:W3:Y:S02]  /*9ee0*/  @!P0 SYNCS.PHASECHK.TRANS64 P0, [R3+URZ], R0 ;  /* 0x00000000030085a7 */ /* 0x000ee4000800007f */
[----:B---3--:R-:W-:Y:S05]  /*9ef0*/  @!P0 BRA `(.L_x_1279) ;  /* 0xfffffffc00f08947 */ /* 0x008fea000383ffff */
[----:B------:R-:W-:Y:S05]  /*9f00*/  BRA `(.L_x_1297) ;  /* 0xfffffff800907947 */ /* 0x000fea000383ffff */
.L_x_1298:
        /* <DEDUP_REMOVED lines=15> */
.L_x_7657:


//--------------------- .text._ZN7cutlass13device_kernelIN5flash11enable_sm90INS1_16FlashAttnBwdSm90INS1_25CollectiveMainloopBwdSm90ILi2ELi1ELi1EN4cute5tupleIJNS5_1CILi1EEES8_S8_EEENS6_IJNS7_ILi64EEENS7_ILi96EEENS7_ILi192EEEEEENS_10bfloat16_tEfNS_4arch4Sm90ELb0ELb1ELb1ELb0ELb1ELb0ELb1ELb0ELi3ELi1ELi1ELi1ELb0EEENS1_21CollectiveEpilogueBwdISD_SE_SG_Li384ELb0ELb1ELi3EEENS1_19SingleTileSchedulerILb0ELb0ELb0ELi96EEEEEEEEEvNT_6ParamsE --------------------------
	.section	.text._ZN7cutlass13device_kernelIN5flash11enable_sm90INS1_16FlashAttnBwdSm90INS1_25CollectiveMainloopBwdSm90ILi2ELi1ELi1EN4cute5tupleIJNS5_1CILi1EEES8_S8_EEENS6_IJNS7_ILi64EEENS7_ILi96EEENS7_ILi192EEEEEENS_10bfloat16_tEfNS_4arch4Sm90ELb0ELb1ELb1ELb0ELb1ELb0ELb1ELb0ELi3ELi1ELi1ELi1ELb0EEENS1_21CollectiveEpilogueBwdISD_SE_SG_Li384ELb0ELb1ELi3EEENS1_19SingleTileSchedulerILb0ELb0ELb0ELi96EEEEEEEEEvNT_6ParamsE,"ax",@progbits
	.align	128
.text._ZN7cutlass13device_kernelIN5flash11enable_sm90INS1_16FlashAttnBwdSm90INS1_25CollectiveMainloopBwdSm90ILi2ELi1ELi1EN4cute5tupleIJNS5_1CILi1EEES8_S8_EEENS6_IJNS7_ILi64EEENS7_ILi96EEENS7_ILi192EEEEEENS_10bfloat16_tEfNS_4arch4Sm90ELb0ELb1ELb1ELb0ELb1ELb0ELb1ELb0ELi3ELi1ELi1ELi1ELb0EEENS1_21CollectiveEpilogueBwdISD_SE_SG_Li384ELb0ELb1ELi3EEENS1_19SingleTileSchedulerILb0ELb0ELb0ELi96EEEEEEEEEvNT_6ParamsE:
        .type           _ZN7cutlass13device_kernelIN5flash11enable_sm90INS1_16FlashAttnBwdSm90INS1_25CollectiveMainloopBwdSm90ILi2ELi1ELi1EN4cute5tupleIJNS5_1CILi1EEES8_S8_EEENS6_IJNS7_ILi64EEENS7_ILi96EEENS7_ILi192EEEEEENS_10bfloat16_tEfNS_4arch4Sm90ELb0ELb1ELb1ELb0ELb1ELb0ELb1ELb0ELi3ELi1ELi1ELi1ELb0EEENS1_21CollectiveEpilogueBwdISD_SE_SG_Li384ELb0ELb1ELi3EEENS1_19SingleTileSchedulerILb0ELb0ELb0ELi96EEEEEEEEEvNT_6ParamsE,@function
        .size           _ZN7cutlass13device_kernelIN5flash11enable_sm90INS1_16FlashAttnBwdSm90INS1_25CollectiveMainloopBwdSm90ILi2ELi1ELi1EN4cute5tupleIJNS5_1CILi1EEES8_S8_EEENS6_IJNS7_ILi64EEENS7_ILi96EEENS7_ILi192EEEEEENS_10bfloat16_tEfNS_4arch4Sm90ELb0ELb1ELb1ELb0ELb1ELb0ELb1ELb0ELi3ELi1ELi1ELi1ELb0EEENS1_21CollectiveEpilogueBwdISD_SE_SG_Li384ELb0ELb1ELi3EEENS1_19SingleTileSchedulerILb0ELb0ELb0ELi96EEEEEEEEEvNT_6ParamsE,(.L_x_7658 - _ZN7cutlass13device_kernelIN5flash11enable_sm90INS1_16FlashAttnBwdSm90INS1_25CollectiveMainloopBwdSm90ILi2ELi1ELi1EN4cute5tupleIJNS5_1CILi1EEES8_S8_EEENS6_IJNS7_ILi64EEENS7_ILi96EEENS7_ILi192EEEEEENS_10bfloat16_tEfNS_4arch4Sm90ELb0ELb1ELb1ELb0ELb1ELb0ELb1ELb0ELi3ELi1ELi1ELi1ELb0EEENS1_21CollectiveEpilogueBwdISD_SE_SG_Li384ELb0ELb1ELi3EEENS1_19SingleTileSchedulerILb0ELb0ELb0ELi96EEEEEEEEEvNT_6ParamsE)
        .other          _ZN7cutlass13device_kernelIN5flash11enable_sm90INS1_16FlashAttnBwdSm90INS1_25CollectiveMainloopBwdSm90ILi2ELi1ELi1EN4cute5tupleIJNS5_1CILi1EEES8_S8_EEENS6_IJNS7_ILi64EEENS7_ILi96EEENS7_ILi192EEEEEENS_10bfloat16_tEfNS_4arch4Sm90ELb0ELb1ELb1ELb0ELb1ELb0ELb1ELb0ELi3ELi1ELi1ELi1ELb0EEENS1_21CollectiveEpilogueBwdISD_SE_SG_Li384ELb0ELb1ELi3EEENS1_19SingleTileSchedulerILb0ELb0ELb0ELi96EEEEEEEEEvNT_6ParamsE,@"STO_CUDA_ENTRY STV_DEFAULT"
_ZN7cutlass13device_kernelIN5flash11enable_sm90INS1_16FlashAttnBwdSm90INS1_25CollectiveMainloopBwdSm90ILi2ELi1ELi1EN4cute5tupleIJNS5_1CILi1EEES8_S8_EEENS6_IJNS7_ILi64EEENS7_ILi96EEENS7_ILi192EEEEEENS_10bfloat16_tEfNS_4arch4Sm90ELb0ELb1ELb1ELb0ELb1ELb0ELb1ELb0ELi3ELi1ELi1ELi1ELb0EEENS1_21CollectiveEpilogueBwdISD_SE_SG_Li384ELb0ELb1ELi3EEENS1_19SingleTileSchedulerILb0ELb0ELb0ELi96EEEEEEEEEvNT_6ParamsE:
        /* <DEDUP_REMOVED lines=30> */
.L_x_1300:
[----:B------:R-:W-:Y:S05]  /*01e0*/  BSYNC B0 ;  /* 0x0000000000007941 */ /* 0x000fea0003800000 */
.L_x_1299:
        /* <DEDUP_REMOVED lines=37> */
.L_x_1301:
        /* <DEDUP_REMOVED lines=20> */
.L_x_1302:
[----:B------:R-:W-:Y:S01]  /*0580*/  PLOP3.LUT P0, PT, PT, PT, UP0, 0x80, 0x0 ;  /* 0x000000000000781c */ /* 0x000fe20003f0f008 */
[----:B------:R-:W-:Y:S01]  /*0590*/  NOP ;  /* 0x0000000000007918 */ /* 0x000fe20000000000 */
[----:B------:R-:W-:Y:S01]  /*05a0*/  ULDC.64 UR46, c[0x0][0x208] ;  /* 0x00008200002e7ab9 */ /* 0x000fe20000000a00 */
[----:B-12-4-:R-:W-:Y:S10]  /*05b0*/  BAR.SYNC.DEFER_BLOCKING 0x0 ;  /* 0x0000000000007b1d */ /* 0x016ff40000010000 */
[----:B------:R-:W-:Y:S05]  /*05c0*/  @!P0 BRA `(.L_x_1303) ;  /* 0x0000005c005c8947 */ /* 0x000fea0003800000 */
.L_x_1304:
        /* <DEDUP_REMOVED lines=85> */
.L_x_1305:
        /* <DEDUP_REMOVED lines=37> */
.L_x_1308:
        /* <DEDUP_REMOVED lines=15> */
.L_x_1307:
        /* <DEDUP_REMOVED lines=20> */
.L_x_1310:
        /* <DEDUP_REMOVED lines=15> */
.L_x_1309:
        /* <DEDUP_REMOVED lines=8> */
.L_x_1459:
        /* <DEDUP_REMOVED lines=19> */
.L_x_1312:
        /* <DEDUP_REMOVED lines=110> */
.L_x_1332:
[----:B------:R-:W-:Y:S01]  /*1920*/  IMAD.U32 R3, RZ, RZ, UR38 ;  /* 0x00000026ff037e24 */ /* 0x000fe2000f8e00ff */
[----:B------:R-:W-:Y:S05]  /*1930*/  YIELD ;  /* 0x0000000000007946 */ /* 0x000fea0003800000 */
[----:B------:R-:W-:-:S04]  /*1940*/  LOP3.LUT R3, R3, 0x1, RZ, 0xfc, !PT ;  /* 0x0000000103037812 */ /* 0x000fc800078efcff */
[----:B------:R-:W-:-:S13]  /*1950*/  ISETP.NE.AND P0, PT, R3, 0x3, PT ;  /* 0x000000030300780c */ /* 0x000fda0003f05270 */
[----:B------:R-:W-:Y:S05]  /*1960*/  @!P0 BRA `(.L_x_1314) ;  /* 0x0000000000048947 */ /* 0x000fea0003800000 */
[----:B------:R-:W-:Y:S01]  /*1970*/  BPT.TRAP 0x1 ;  /* 0x000000040000795c */ /* 0x000fe20000300000 */
.L_x_1314:
[----:B------:R-:W-:Y:S02]  /*1980*/  LEA R3, R2, UR37, 0x3 ;  /* 0x0000002502037c11 */ /* 0x000fe4000f8e18ff */
[----:B------:R-:W-:-:S04]  /*1990*/  SHF.L.U32 R10, R7, 0x1f, RZ ;  /* 0x0000001f070a7819 */ /* 0x000fc800000006ff */
[----:B------:R1:W2:Y:S01]  /*19a0*/  SYNCS.PHASECHK.TRANS64.TRYWAIT P1, [R3+URZ+0x36410], R10 ;  /* 0x0364100a030075a7 */ /* 0x0002a2000802017f */
[----:B------:R-:W-:Y:S05]  /*19b0*/  @!P0 BRA `(.L_x_1315) ;  /* 0x0000000000048947 */ /* 0x000fea0003800000 */
[----:B------:R-:W-:Y:S01]  /*19c0*/  BPT.TRAP 0x1 ;  /* 0x000000040000795c */ /* 0x000fe20000300000 */
.L_x_1315:
[----:B--2---:R-:W-:Y:S05]  /*19d0*/  @P1 BRA `(.L_x_1316) ;  /* 0x0000000000081947 */ /* 0x004fea0003800000 */
[----:B------:R-:W2:Y:S02]  /*19e0*/  SYNCS.PHASECHK.TRANS64.TRYWAIT P1, [R3+URZ+0x36410], R10 ;  /* 0x0364100a030075a7 */ /* 0x000ea4000802017f */
[----:B--2---:R-:W-:Y:S05]  /*19f0*/  @!P1 BRA `(.L_x_1317) ;  /* 0x0000008c00e89947 */ /* 0x004fea0003800000 */
.L_x_1316:
        /* <DEDUP_REMOVED lines=8> */
[----:B------:R-:W-:-:S02]  /*1a80*/  UMOV UR11, 0x40000040 ;  /* 0x40000040000b7882 */ /* 0x000fc40000000000 */
[----:B------:R-:W-:Y:S02]  /*1a90*/  ULOP3.LUT UR5, UR5, 0x3fff, URZ, 0xc0, !UPT ;  /* 0x00003fff05057892 */ /* 0x000fe4000f8ec03f */
[----:B-12---:R-:W-:Y:S02]  /*1aa0*/  LEA R10, R9, UR37, 0x2 ;  /* 0x00000025090a7c11 */ /* 0x006fe4000f8e10ff */
[----:B------:R-:W-:Y:S02]  /*1ab0*/  ULEA UR4, UR6, UR37, 0xc ;  /* 0x0000002506047291 */ /* 0x000fe4000f8e603f */
[----:B------:R-:W-:Y:S02]  /*1ac0*/  ULOP3.LUT UR5, UR5, 0x10000, URZ, 0xfc, !UPT ;  /* 0x0001000005057892 */ /* 0x000fe4000f8efc3f */
[----:B------:R-:W-:Y:S02]  /*1ad0*/  USHF.R.U32.HI UR6, URZ, 0x4, UR4 ;  /* 0x000000043f067899 */ /* 0x000fe40008011604 */
[----:B------:R-:W-:-:S02]  /*1ae0*/  UIMAD UR5, UR7, 0x600, UR5 ;  /* 0x00000600070578a4 */ /* 0x000fc4000f8e0205 */
[----:B------:R-:W-:-:S04]  /*1af0*/  ULOP3.LUT UR6, UR6, 0x3fff, URZ, 0xc0, !UPT ;  /* 0x00003fff06067892 */ /* 0x000fc8000f8ec03f */
[----:B------:R-:W-:Y:S01]  /*1b00*/  ULOP3.LUT UR6, UR6, 0x10000, URZ, 0xfc, !UPT ;  /* 0x0001000006067892 */ /* 0x000fe2000f8efc3f */
[----:B------:R-:W-:-:S06]  /*1b10*/  UMOV UR8, UR5 ;  /* 0x0000000500087c82 */ /* 0x000fcc0008000000 */
[----:B------:R-:W-:Y:S02]  /*1b20*/  UMOV UR10, UR6 ;  /* 0x00000006000a7c82 */ /* 0x000fe40008000000 */
[----:B------:R-:W-:Y:S01]  /*1b30*/  HGMMA.64x32x16.F32.BF16 R136, gdesc[UR8], RZ, !UPT, gsb0 ;  /* 0x00600000088879f0 */ /* 0x000fe2000c0018ff */
        /* <DEDUP_REMOVED lines=82> */
.L_x_1318:
[----:B-1----:R-:W-:-:S04]  /*2060*/  SHF.L.U32 R10, R4, 0x1f, RZ ;  /* 0x0000001f040a7819 */ /* 0x002fc800000006ff */
[----:B------:R1:W4:Y:S01]  /*2070*/  SYNCS.PHASECHK.TRANS64.TRYWAIT P1, [UR37+0x36430], R10 ;  /* 0x0364300aff0075a7 */ /* 0x0003220008020165 */
[----:B------:R-:W-:Y:S05]  /*2080*/  @!P0 BRA `(.L_x_1319) ;  /* 0x0000000000048947 */ /* 0x000fea0003800000 */
[----:B------:R-:W-:Y:S01]  /*2090*/  BPT.TRAP 0x1 ;  /* 0x000000040000795c */ /* 0x000fe20000300000 */
.L_x_1319:
[----:B----4-:R-:W-:Y:S05]  /*20a0*/  @P1 BRA `(.L_x_1320) ;  /* 0x0000000000081947 */ /* 0x010fea0003800000 */
[----:B------:R-:W4:Y:S02]  /*20b0*/  SYNCS.PHASECHK.TRANS64.TRYWAIT P1, [UR37+0x36430], R10 ;  /* 0x0364300aff0075a7 */ /* 0x000f240008020165 */
[----:B----4-:R-:W-:Y:S05]  /*20c0*/  @!P1 BRA `(.L_x_1321) ;  /* 0x0000008800489947 */ /* 0x010fea0003800000 */
.L_x_1320:
        /* <DEDUP_REMOVED lines=147> */
.L_x_1324:
[----:B------:R-:W-:-:S06]  /*2a00*/  UISETP.NE.AND UP0, UPT, UR42, 0x1, UPT ;  /* 0x000000012a00788c */ /* 0x000fcc000bf05270 */
[----:B------:R-:W-:-:S05]  /*2a10*/  PLOP3.LUT P1, PT, PT, PT, UP0, 0x80, 0x0 ;  /* 0x000000000000781c */ /* 0x000fca0003f2f008 */
[----:B------:R-:W-:-:S08]  /*2a20*/  @UP0 ULDC UR5, c[0x0][0x754] ;  /* 0x0001d50000050ab9 */ /* 0x000fd00000000800 */
[----:B------:R-:W-:Y:S01]  /*2a30*/  @P1 IMAD.HI.U32 R143, R142, UR5, RZ ;  /* 0x000000058e8f1c27 */ /* 0x000fe2000f8e00ff */
[----:B------:R-:W-:-:S04]  /*2a40*/  @UP0 ULDC UR5, c[0x0][0x758] ;  /* 0x0001d60000050ab9 */ /* 0x000fc80000000800 */
[----:B------:R-:W-:-:S07]  /*2a50*/  @P1 SHF.R.U32.HI R142, RZ, UR5, R143 ;  /* 0x00000005ff8e1c19 */ /* 0x000fce000801168f */
.L_x_1325:
[----:B------:R-:W-:Y:S05]  /*2a60*/  BSYNC B0 ;  /* 0x0000000000007941 */ /* 0x000fea0003800000 */
.L_x_1323:
[----:B------:R-:W4:Y:S01]  /*2a70*/  LDL R143, [R1+0x4] ;  /* 0x00000400018f7983 */ /* 0x000f220000100800 */
[----:B------:R-:W-:Y:S01]  /*2a80*/  IADD3 R148, R140, UR4, R5 ;  /* 0x000000048c947c10 */ /* 0x000fe2000fffe005 */
[----:B----4-:R-:W-:-:S05]  /*2a90*/  IMAD R142, R142, UR42, R143 ;  /* 0x0000002a8e8e7c24 */ /* 0x010fca000f8e028f */
[----:B------:R-:W-:Y:S02]  /*2aa0*/  VIADDMNMX R147, R142, UR42, R147, PT ;  /* 0x0000002a8e937c46 */ /* 0x000fe4000b800193 */
[----:B------:R-:W-:-:S07]  /*2ab0*/  VIMNMX R148, R148, R142, !PT ;  /* 0x0000008e94947248 */ /* 0x000fce0007fe0100 */
.L_x_1322:
        /* <DEDUP_REMOVED lines=18> */
.L_x_1328:
[----:B------:R-:W-:-:S06]  /*2be0*/  UISETP.NE.AND UP0, UPT, UR42, 0x1, UPT ;  /* 0x000000012a00788c */ /* 0x000fcc000bf05270 */
[----:B------:R-:W-:-:S05]  /*2bf0*/  PLOP3.LUT P1, PT, PT, PT, UP0, 0x80, 0x0 ;  /* 0x000000000000781c */ /* 0x000fca0003f2f008 */
[----:B------:R-:W-:-:S08]  /*2c00*/  @UP0 ULDC UR4, c[0x0][0x754] ;  /* 0x0001d50000040ab9 */ /* 0x000fd00000000800 */
[----:B------:R-:W-:Y:S01]  /*2c10*/  @P1 IMAD.HI.U32 R142, R140, UR4, RZ ;  /* 0x000000048c8e1c27 */ /* 0x000fe2000f8e00ff */
[----:B------:R-:W-:-:S04]  /*2c20*/  @UP0 ULDC UR4, c[0x0][0x758] ;  /* 0x0001d60000040ab9 */ /* 0x000fc80000000800 */
[----:B------:R-:W-:-:S07]  /*2c30*/  @P1 SHF.R.U32.HI R140, RZ, UR4, R142 ;  /* 0x00000004ff8c1c19 */ /* 0x000fce000801168e */
.L_x_1329:
[----:B------:R-:W-:Y:S05]  /*2c40*/  BSYNC B0 ;  /* 0x0000000000007941 */ /* 0x000fea0003800000 */
.L_x_1327:
[----:B------:R-:W4:Y:S02]  /*2c50*/  LDL R142, [R1+0x4] ;  /* 0x00000400018e7983 */ /* 0x000f240000100800 */
[----:B----4-:R-:W-:-:S05]  /*2c60*/  IMAD R140, R140, UR42, R142 ;  /* 0x0000002a8c8c7c24 */ /* 0x010fca000f8e028e */
[----:B------:R-:W-:Y:S02]  /*2c70*/  VIMNMX R145, R145, R140, !PT ;  /* 0x0000008c91917248 */ /* 0x000fe40007fe0100 */
[----:B------:R-:W-:-:S07]  /*2c80*/  VIADDMNMX R139, R140, UR42, R139, PT ;  /* 0x0000002a8c8b7c46 */ /* 0x000fce000b80018b */
.L_x_1326:
        /* <DEDUP_REMOVED lines=217> */
[----:B------:R-:W-:Y:S02]  /*3a20*/  UIMAD UR4, UR10, 0x3000, UR37 ;  /* 0x000030000a0478a4 */ /* 0x000fe4000f8e0225 */
[----:B------:R-:W-:Y:S02]  /*3a30*/  UIADD3 UR6, UR9, 0xc0, URZ ;  /* 0x000000c009067890 */ /* 0x000fe4000fffe03f */
[----:B------:R-:W-:Y:S02]  /*3a40*/  USHF.R.U32.HI UR5, URZ, 0x4, UR4 ;  /* 0x000000043f057899 */ /* 0x000fe40008011604 */
[----:B------:R-:W-:Y:S02]  /*3a50*/  UIADD3 UR4, UR8, 0x180, URZ ;  /* 0x0000018008047890 */ /* 0x000fe4000fffe03f */
[----:B------:R-:W-:Y:S01]  /*3a60*/  ULOP3.LUT UR10, UR5, 0x3fff, URZ, 0xc0, !UPT ;  /* 0x00003fff050a7892 */ /* 0x000fe2000f8ec03f */
[----:B------:R-:W-:-:S02]  /*3a70*/  UMOV UR7, 0x80000020 ;  /* 0x8000002000077882 */ /* 0x000fc40000000000 */
[----:B------:R-:W-:Y:S01]  /*3a80*/  UMOV UR5, 0x40000040 ;  /* 0x4000004000057882 */ /* 0x000fe20000000000 */
[----:B------:R-:W-:Y:S02]  /*3a90*/  WARPGROUP.DEPBAR.LE gsb0, 0x0 ;  /* 0x00008000000079c5 */ /* 0x000fe40000010000 */
[----:B------:R-:W-:-:S06]  /*3aa0*/  WARPGROUP.ARRIVE ;  /* 0x00000000000079c5 */ /* 0x000fcc0000000000 */
[----:B------:R-:W-:Y:S01]  /*3ab0*/  HGMMA.64x96x16.F32.BF16 R72, gdesc[UR4].tnspA.tnspB, R72, gsb0 ;  /* 0x61600000044879f0 */ /* 0x000fe20008001848 */
[----:B-1----:R-:W-:-:S04]  /*3ac0*/  IMAD.U32 R153, RZ, RZ, UR37 ;  /* 0x00000025ff997e24 */ /* 0x002fc8000f8e00ff */
[----:B------:R-:W-:-:S05]  /*3ad0*/  VIADD R153, R153, 0x33400 ;  /* 0x0003340099997836 */ /* 0x000fca0000000000 */
[----:B------:R-:W-:-:S13]  /*3ae0*/  R2UR UR13, R153 ;  /* 0x00000000990d72ca */ /* 0x000fda00000e0000 */
[----:B------:R-:W-:-:S04]  /*3af0*/  USHF.R.U32.HI UR13, URZ, 0x4, UR13 ;  /* 0x000000043f0d7899 */ /* 0x000fc8000801160d */
[----:B------:R-:W-:-:S04]  /*3b00*/  ULOP3.LUT UR13, UR13, 0x3fff, URZ, 0xc0, !UPT ;  /* 0x00003fff0d0d7892 */ /* 0x000fc8000f8ec03f */
[----:B------:R-:W-:Y:S01]  /*3b10*/  ULOP3.LUT UR14, UR13, 0x10000, URZ, 0xfc, !UPT ;  /* 0x000100000d0e7892 */ /* 0x000fe2000f8efc3f */
[----:B------:R-:W-:Y:S01]  /*3b20*/  UMOV UR9, 0x80000020 ;  /* 0x8000002000097882 */ /* 0x000fe20000000000 */
[----:B------:R-:W-:-:S05]  /*3b30*/  UMOV UR11, 0x40000040 ;  /* 0x40000040000b7882 */ /* 0x000fca0000000000 */
[----:B------:R-:W-:Y:S01]  /*3b40*/  UMOV UR8, UR14 ;  /* 0x0000000e00087c82 */ /* 0x000fe20008000000 */
        /* <DEDUP_REMOVED lines=48> */
.L_x_1330:
        /* <DEDUP_REMOVED lines=59> */
.L_x_1331:
        /* <DEDUP_REMOVED lines=63> */
.L_x_1306:
        /* <DEDUP_REMOVED lines=25> */
.L_x_1334:
        /* <DEDUP_REMOVED lines=20> */
.L_x_1335:
        /* <DEDUP_REMOVED lines=18> */
.L_x_1336:
        /* <DEDUP_REMOVED lines=18> */
.L_x_1337:
        /* <DEDUP_REMOVED lines=137> */
.L_x_1339:
[----:B------:R-:W-:Y:S05]  /*5390*/  BSYNC B0 ;  /* 0x0000000000007941 */ /* 0x000fea0003800000 */
.L_x_1338:
[----:B------:R-:W-:-:S04]  /*53a0*/  DEPBAR.LE SB0, 0x0 ;  /* 0x000080000000791a */ /* 0x000fc80000000000 */
[----:B------:R-:W-:Y:S05]  /*53b0*/  EXIT ;  /* 0x000000000000794d */ /* 0x000fea0003800000 */
.L_x_1333:
[----:B------:R-:W1:Y:S01]  /*53c0*/  S2R R0, SR_TID.X ;  /* 0x0000000000007919 */ /* 0x000e620000002100 */
[----:B------:R-:W2:Y:S01]  /*53d0*/  S2UR UR9, SR_CTAID.Y ;  /* 0x00000000000979c3 */ /* 0x000ea20000002600 */
[----:B------:R-:W-:Y:S01]  /*53e0*/  BSSY B0, `(.L_x_1340) ;  /* 0x0000032000007945 */ /* 0x000fe20003800000 */
[----:B------:R-:W3:Y:S06]  /*53f0*/  S2R R11, SR_CTAID.X ;  /* 0x00000000000b7919 */ /* 0x000eec0000002500 */
        /* <DEDUP_REMOVED lines=48> */
.L_x_1341:
[----:B------:R-:W-:Y:S05]  /*5700*/  BSYNC B0 ;  /* 0x0000000000007941 */ /* 0x000fea0003800000 */
.L_x_1340:
        /* <DEDUP_REMOVED lines=16> */
.L_x_1343:
[----:B------:R-:W-:Y:S05]  /*5810*/  BSYNC B0 ;  /* 0x0000000000007941 */ /* 0x000fea0003800000 */
.L_x_1342:
        /* <DEDUP_REMOVED lines=16> */
.L_x_1345:
[----:B------:R-:W-:Y:S05]  /*5920*/  BSYNC B0 ;  /* 0x0000000000007941 */ /* 0x000fea0003800000 */
.L_x_1344:
        /* <DEDUP_REMOVED lines=17> */
.L_x_1347:
[----:B------:R-:W-:Y:S05]  /*5a40*/  BSYNC B0 ;  /* 0x0000000000007941 */ /* 0x000fea0003800000 */
.L_x_1346:
        /* <DEDUP_REMOVED lines=17> */
.L_x_1349:
[----:B------:R-:W-:Y:S05]  /*5b60*/  BSYNC B0 ;  /* 0x0000000000007941 */ /* 0x000fea0003800000 */
.L_x_1348:
        /* <DEDUP_REMOVED lines=29> */
.L_x_1351:
[----:B------:R-:W-:Y:S05]  /*5d40*/  BSYNC B0 ;  /* 0x0000000000007941 */ /* 0x000fea0003800000 */
.L_x_1350:
        /* <DEDUP_REMOVED lines=13> */
.L_x_1353:
[----:B------:R-:W-:Y:S05]  /*5e20*/  BSYNC B0 ;  /* 0x0000000000007941 */ /* 0x000fea0003800000 */
.L_x_1352:
        /* <DEDUP_REMOVED lines=15> */
.L_x_1355:
[----:B------:R-:W-:Y:S05]  /*5f20*/  BSYNC B0 ;  /* 0x0000000000007941 */ /* 0x000fea0003800000 */
.L_x_1354:
        /* <DEDUP_REMOVED lines=15> */
.L_x_1357:
[----:B------:R-:W-:Y:S05]  /*6020*/  BSYNC B0 ;  /* 0x0000000000007941 */ /* 0x000fea0003800000 */
.L_x_1356:
        /* <DEDUP_REMOVED lines=15> */
.L_x_1359:
[----:B------:R-:W-:Y:S05]  /*6120*/  BSYNC B0 ;  /* 0x0000000000007941 */ /* 0x000fea0003800000 */
.L_x_1358:
        /* <DEDUP_REMOVED lines=15> */
.L_x_1361:
[----:B------:R-:W-:Y:S05]  /*6220*/  BSYNC B0 ;  /* 0x0000000000007941 */ /* 0x000fea0003800000 */
.L_x_1360:
        /* <DEDUP_REMOVED lines=15> */
.L_x_1363:
[----:B------:R-:W-:Y:S05]  /*6320*/  BSYNC B0 ;  /* 0x0000000000007941 */ /* 0x000fea0003800000 */
.L_x_1362:
[----:B------:R-:W-:Y:S05]  /*6330*/  EXIT ;  /* 0x000000000000794d */ /* 0x000fea0003800000 */
.L_x_1303:
        /* <DEDUP_REMOVED lines=14> */
[----:B------:R-:W-:Y:S02]  /*6420*/  ULDC UR4, c[0x0][0x280] ;  /* 0x0000a00000047ab9 */ /* 0x000fe40000000800 */
[----:B------:R-:W-:-:S04]  /*6430*/  UIADD3 UR5, UR4, 0x3f, URZ ;  /* 0x0000003f04057890 */ /* 0x000fc8000fffe03f */
[----:B------:R-:W-:Y:S01]  /*6440*/  USHF.R.S32.HI UR6, URZ, 0x1f, UR5 ;  /* 0x0000001f3f067899 */ /* 0x000fe20008011405 */
[----:B------:R-:W2:Y:S03]  /*6450*/  S2UR UR17, SR_CTAID.Y ;  /* 0x00000000001179c3 */ /* 0x000ea60000002600 */
[----:B------:R-:W-:-:S04]  /*6460*/  ULEA.HI UR5, UR6, UR5, URZ, 0x6 ;  /* 0x0000000506057291 */ /* 0x000fc8000f8f303f */
[----:B------:R-:W-:Y:S01]  /*6470*/  USHF.R.S32.HI UR5, URZ, 0x6, UR5 ;  /* 0x000000063f057899 */ /* 0x000fe20008011405 */
[----:B-1----:R-:W-:Y:S01]  /*6480*/  ISETP.LE.AND P0, PT, RZ, UR23, PT ;  /* 0x00000017ff007c0c */ /* 0x002fe2000bf03270 */
[----:B--2---:R-:W-:-:S12]  /*6490*/  USHF.R.S32.HI UR18, URZ, 0x1f, UR17 ;  /* 0x0000001f3f127899 */ /* 0x004fd80008011411 */
[----:B------:R-:W-:Y:S05]  /*64a0*/  @!P0 BRA `(.L_x_1367) ;  /* 0x00000000002c8947 */ /* 0x000fea0003800000 */
        /* <DEDUP_REMOVED lines=9> */
[----:B------:R-:W-:Y:S01]  /*6540*/  USEL UR11, UR5, UR7, UP0 ;  /* 0x00000007050b7287 */ /* 0x000fe20008000000 */
[----:B------:R-:W-:Y:S11]  /*6550*/  BRA `(.L_x_1368) ;  /* 0x0000000000047947 */ /* 0x000ff60003800000 */
.L_x_1367:
[----:B------:R-:W-:-:S05]  /*6560*/  UMOV UR11, UR5 ;  /* 0x00000005000b7c82 */ /* 0x000fca0008000000 */
.L_x_1368:
[----:B------:R-:W-:Y:S01]  /*6570*/  UIMAD UR4, UR23, 0x60, UR4 ;  /* 0x00000060170478a4 */ /* 0x000fe2000f8e0204 */
[----:B------:R-:W-:Y:S01]  /*6580*/  ULDC UR6, c[0x0][0x290] ;  /* 0x0000a40000067ab9 */ /* 0x000fe20000000800 */
[----:B------:R-:W-:Y:S01]  /*6590*/  ULDC UR7, c[0x0][0x74c] ;  /* 0x0001d30000077ab9 */ /* 0x000fe20000000800 */
[----:B------:R-:W-:Y:S01]  /*65a0*/  ULDC.64 UR8, c[0x0][0x2d8] ;  /* 0x0000b60000087ab9 */ /* 0x000fe20000000a00 */
[----:B------:R-:W-:Y:S02]  /*65b0*/  UIADD3 UR6, -UR7, UR4, -UR6 ;  /* 0x0000000407067290 */ /* 0x000fe4000fffe906 */
[----:B------:R-:W-:Y:S02]  /*65c0*/  UIMAD UR4, UR18, UR8, URZ ;  /* 0x00000008120472a4 */ /* 0x000fe4000f8e023f */
[----:B------:R-:W-:Y:S02]  /*65d0*/  USHF.R.S32.HI UR7, URZ, 0x1f, UR6 ;  /* 0x0000001f3f077899 */ /* 0x000fe40008011406 */
[----:B------:R-:W-:-:S02]  /*65e0*/  UIMAD UR4, UR17, UR9, UR4 ;  /* 0x00000009110472a4 */ /* 0x000fc4000f8e0204 */
[----:B------:R-:W-:Y:S02]  /*65f0*/  ULEA.HI UR10, UR7, UR6, URZ, 0x6 ;  /* 0x00000006070a7291 */ /* 0x000fe4000f8f303f */
[----:B------:R-:W-:Y:S02]  /*6600*/  UIMAD.WIDE.U32 UR6, UR17, UR8, URZ ;  /* 0x00000008110672a5 */ /* 0x000fe4000f8e003f */
[----:B------:R-:W-:Y:S02]  /*6610*/  USHF.R.S32.HI UR10, URZ, 0x6, UR10 ;  /* 0x000000063f0a7899 */ /* 0x000fe4000801140a */
[----:B------:R-:W-:Y:S02]  /*6620*/  USHF.R.S32.HI UR9, URZ, 0x1f, UR16 ;  /* 0x0000001f3f097899 */ /* 0x000fe40008011410 */
[----:B------:R-:W-:Y:S01]  /*6630*/  UISETP.LT.AND UP0, UPT, URZ, UR10, UPT ;  /* 0x0000000a3f00728c */ /* 0x000fe2000bf01270 */
[----:B------:R-:W-:Y:S01]  /*6640*/  ULDC.64 UR12, c[0x0][0x2e0] ;  /* 0x0000b800000c7ab9 */ /* 0x000fe20000000a00 */
[----:B------:R-:W-:-:S02]  /*6650*/  ULDC UR15, c[0x0][0x288] ;  /* 0x0000a200000f7ab9 */ /* 0x000fc40000000800 */
[----:B------:R-:W-:Y:S02]  /*6660*/  USEL UR8, URZ, UR10, !UP0 ;  /* 0x0000000a3f087287 */ /* 0x000fe4000c000000 */
[----:B------:R-:W-:Y:S02]  /*6670*/  UIMAD UR9, UR9, UR12, URZ ;  /* 0x0000000c090972a4 */ /* 0x000fe4000f8e023f */
[----:B------:R-:W-:Y:S02]  /*6680*/  UISETP.GT.AND UP0, UPT, UR11, UR8, UPT ;  /* 0x000000080b00728c */ /* 0x000fe4000bf04270 */
[----:B------:R-:W-:Y:S02]  /*6690*/  UIMAD UR10, UR16, UR15, URZ ;  /* 0x0000000f100a72a4 */ /* 0x000fe4000f8e023f */
[----:B------:R-:W-:Y:S02]  /*66a0*/  UIMAD UR14, UR16, UR13, UR9 ;  /* 0x0000000d100e72a4 */ /* 0x000fe4000f8e0209 */
[----:B------:R-:W-:Y:S01]  /*66b0*/  PLOP3.LUT P1, PT, PT, PT, UP0, 0x80, 0x0 ;  /* 0x000000000000781c */ /* 0x000fe20003f2f008 */
[----:B------:R-:W-:-:S02]  /*66c0*/  UIADD3 UR7, UR7, UR4, URZ ;  /* 0x0000000407077290 */ /* 0x000fc4000fffe03f */
[----:B------:R-:W-:Y:S02]  /*66d0*/  UIADD3 UR9, UP1, UR10, UR17, URZ ;  /* 0x000000110a097290 */ /* 0x000fe4000ff3e03f */
[----:B------:R-:W-:Y:S01]  /*66e0*/  UIMAD.WIDE.U32 UR6, UR16, UR12, UR6 ;  /* 0x0000000c100672a5 */ /* 0x000fe2000f8e0006 */
[----:B------:R-:W-:Y:S01]  /*66f0*/  ELECT P0, URZ, PT ;  /* 0x00000000003f782f */ /* 0x000fe20003800000 */
[----:B------:R-:W-:-:S06]  /*6700*/  ULEA.HI.X.SX32 UR10, UR10, UR18, 0x1, UP1 ;  /* 0x000000120a0a7291 */ /* 0x000fcc00088f0e3f */
[----:B------:R-:W-:Y:S06]  /*6710*/  @!P1 BRA `(.L_x_1369) ;  /* 0x0000001400509947 */ /* 0x000fec0003800000 */
[----:B------:R-:W1:Y:S01]  /*6720*/  S2R R0, SR_TID.X ;  /* 0x0000000000007919 */ /* 0x000e620000002100 */
[----:B------:R-:W-:Y:S02]  /*6730*/  UIADD3 UR4, -UR8, UR11, URZ ;  /* 0x0000000b08047290 */ /* 0x000fe4000fffe13f */
[----:B------:R-:W-:Y:S02]  /*6740*/  UIADD3 UR14, UR7, UR14, URZ ;  /* 0x0000000e070e7290 */ /* 0x000fe4000fffe03f */
[----:B------:R-:W-:-:S04]  /*6750*/  ULOP3.LUT UR4, UR4, 0x1, URZ, 0xc0, !UPT ;  /* 0x0000000104047892 */ /* 0x000fc8000f8ec03f */
[----:B------:R-:W-:-:S03]  /*6760*/  UISETP.NE.U32.AND UP0, UPT, UR4, 0x1, UPT ;  /* 0x000000010400788c */ /* 0x000fc6000bf05070 */
[----:B------:R-:W-:Y:S02]  /*6770*/  ULDC UR4, c[0x0][0x760] ;  /* 0x0001d80000047ab9 */ /* 0x000fe40000000800 */
[----:B------:R-:W-:Y:S01]  /*6780*/  UIMAD UR15, UR15, UR4, URZ ;  /* 0x000000040f0f72a4 */ /* 0x000fe2000f8e023f */
[----:B------:R-:W-:Y:S02]  /*6790*/  PLOP3.LUT P1, PT, PT, PT, UP0, 0x80, 0x0 ;  /* 0x000000000000781c */ /* 0x000fe40003f2f008 */
[----:B-1----:R-:W-:-:S11]  /*67a0*/  LOP3.LUT R9, R0, 0x1f, RZ, 0xc0, !PT ;  /* 0x0000001f00097812 */ /* 0x002fd600078ec0ff */
[----:B------:R-:W-:Y:S05]  /*67b0*/  @P1 BRA `(.L_x_1370) ;  /* 0x0000000400d01947 */ /* 0x000fea0003800000 */
        /* <DEDUP_REMOVED lines=8> */
[----:B------:R-:W-:-:S04]  /*6840*/  IMAD.U32 R2, RZ, RZ, UR13 ;  /* 0x0000000dff027e24 */ /* 0x000fc8000f8e00ff */
[----:B------:R-:W-:Y:S01]  /*6850*/  IMAD.U32 R3, RZ, RZ, UR4 ;  /* 0x00000004ff037e24 */ /* 0x000fe2000f8e00ff */
[----:B------:R-:W-:Y:S06]  /*6860*/  @P2 BRA `(.L_x_1372) ;  /* 0x0000000000142947 */ /* 0x000fec0003800000 */
.L_x_1373:
[----:B------:R-:W2:Y:S04]  /*6870*/  LDG.E.STRONG.GPU R0, desc[UR46][R2.64] ;  /* 0x0000002e02007981 */ /* 0x000ea8000c1ef900 */
[----:B--2---:R-:W-:Y:S01]  /*6880*/  CCTL.IVALL ;  /* 0x00000000ff00798f */ /* 0x004fe20002000000 */
[----:B------:R-:W-:Y:S05]  /*6890*/  YIELD ;  /* 0x0000000000007946 */ /* 0x000fea0003800000 */
[----:B------:R-:W-:-:S13]  /*68a0*/  ISETP.NE.AND P1, PT, R0, UR23, PT ;  /* 0x0000001700007c0c */ /* 0x000fda000bf25270 */
[----:B------:R-:W-:Y:S05]  /*68b0*/  @P1 BRA `(.L_x_1373) ;  /* 0xfffffffc00ec1947 */ /* 0x000fea000383ffff */
.L_x_1372:
[----:B------:R-:W-:Y:S05]  /*68c0*/  BSYNC B1 ;  /* 0x0000000000017941 */ /* 0x000fea0003800000 */
.L_x_1371:
[----:B------:R-:W-:-:S03]  /*68d0*/  UMOV UR4, 0xffffffff ;  /* 0xffffffff00047882 */ /* 0x000fc60000000000 */
[----:B------:R-:W-:Y:S05]  /*68e0*/  BRA.DIV UR4, `(.L_x_1374) ;  /* 0x0000004204587947 */ /* 0x000fea000b800000 */
[----:B------:R-:W-:Y:S01]  /*68f0*/  NOP ;  /* 0x0000000000007918 */ /* 0x000fe20000000000 */
.L_x_1462:
        /* <DEDUP_REMOVED lines=22> */
.L_x_1376:
[----:B------:R-:W-:Y:S05]  /*6a60*/  BSYNC B1 ;  /* 0x0000000000017941 */ /* 0x000fea0003800000 */
.L_x_1375:
        /* <DEDUP_REMOVED lines=19> */
.L_x_1378:
[----:B------:R-:W-:Y:S05]  /*6ba0*/  BSYNC B1 ;  /* 0x0000000000017941 */ /* 0x000fea0003800000 */
.L_x_1377:
        /* <DEDUP_REMOVED lines=20> */
.L_x_1380:
[----:B------:R-:W-:Y:S05]  /*6cf0*/  BSYNC B1 ;  /* 0x0000000000017941 */ /* 0x000fea0003800000 */
.L_x_1379:
[----:B------:R-:W-:Y:S06]  /*6d00*/  BAR.ARV 0xa, 0xa0 ;  /* 0x0282800000007b1d */ /* 0x000fec0000002000 */
[----:B------:R-:W-:Y:S04]  /*6d10*/  BSSY B1, `(.L_x_1381) ;  /* 0x0000003000017945 */ /* 0x000fe80003800000 */
[----:B------:R-:W-:Y:S05]  /*6d20*/  @!P0 BRA `(.L_x_1382) ;  /* 0x0000000000048947 */ /* 0x000fea0003800000 */
[----:B------:R-:W-:-:S04]  /*6d30*/  DEPBAR.LE SB0, 0x1 ;  /* 0x000080400000791a */ /* 0x000fc80000000000 */
.L_x_1382:
[----:B------:R-:W-:Y:S05]  /*6d40*/  BSYNC B1 ;  /* 0x0000000000017941 */ /* 0x000fea0003800000 */
.L_x_1381:
[----:B------:R-:W-:Y:S06]  /*6d50*/  BAR.ARV 0xb, 0xa0 ;  /* 0x02c2800000007b1d */ /* 0x000fec0000002000 */
[----:B------:R-:W-:Y:S04]  /*6d60*/  BSSY B1, `(.L_x_1383) ;  /* 0x0000003000017945 */ /* 0x000fe80003800000 */
[----:B------:R-:W-:Y:S05]  /*6d70*/  @!P0 BRA `(.L_x_1384) ;  /* 0x0000000000048947 */ /* 0x000fea0003800000 */
[----:B------:R-:W-:-:S04]  /*6d80*/  DEPBAR.LE SB0, 0x0 ;  /* 0x000080000000791a */ /* 0x000fc80000000000 */
.L_x_1384:
[----:B------:R-:W-:Y:S05]  /*6d90*/  BSYNC B1 ;  /* 0x0000000000017941 */ /* 0x000fea0003800000 */
.L_x_1383:
        /* <DEDUP_REMOVED lines=19> */
.L_x_1386:
[----:B------:R-:W-:Y:S05]  /*6ed0*/  BSYNC B1 ;  /* 0x0000000000017941 */ /* 0x000fea0003800000 */
.L_x_1385:
[----:B------:R-:W-:Y:S01]  /*6ee0*/  UIADD3 UR18, UR8, 0x1, URZ ;  /* 0x0000000108127890 */ /* 0x000fe2000fffe03f */
[----:B------:R-:W-:Y:S11]  /*6ef0*/  BRA `(.L_x_1387) ;  /* 0x0000000000047947 */ /* 0x000ff60003800000 */
.L_x_1370:
[----:B------:R-:W-:-:S05]  /*6f00*/  UMOV UR18, UR8 ;  /* 0x0000000800127c82 */ /* 0x000fca0008000000 */
.L_x_1387:
[----:B------:R-:W-:-:S03]  /*6f10*/  UIADD3 UR4, UR8, 0x1, URZ ;  /* 0x0000000108047890 */ /* 0x000fc6000fffe03f */
[----:B------:R-:W-:Y:S01]  /*6f20*/  UMOV UR8, UR18 ;  /* 0x0000001200087c82 */ /* 0x000fe20008000000 */
[----:B------:R-:W-:-:S06]  /*6f30*/  UISETP.NE.AND UP0, UPT, UR11, UR4, UPT ;  /* 0x000000040b00728c */ /* 0x000fcc000bf05270 */
[----:B------:R-:W-:-:S13]  /*6f40*/  PLOP3.LUT P1, PT, PT, PT, UP0, 0x80, 0x0 ;  /* 0x000000000000781c */ /* 0x000fda0003f2f008 */
[----:B------:R-:W-:Y:S05]  /*6f50*/  @!P1 BRA `(.L_x_1369) ;  /* 0x0000000c00409947 */ /* 0x000fea0003800000 */
[----:B------:R-:W-:Y:S01]  /*6f60*/  ULDC.64 UR20, c[0x0][0x2c0] ;  /* 0x0000b00000147ab9 */ /* 0x000fe20000000a00 */
[----:B------:R-:W-:Y:S01]  /*6f70*/  UMOV UR4, URZ ;  /* 0x0000003f00047c82 */ /* 0x000fe20008000000 */
[----:B------:R-:W-:Y:S01]  /*6f80*/  ULEA UR20, UP0, UR6, UR20, 0x2 ;  /* 0x0000001406147291 */ /* 0x000fe2000f80103f */
[----:B------:R-:W-:-:S03]  /*6f90*/  UMOV UR8, UR18 ;  /* 0x0000001200087c82 */ /* 0x000fc60008000000 */
[----:B------:R-:W-:Y:S02]  /*6fa0*/  ULEA.HI.X UR21, UR6, UR21, UR14, 0x2, UP0 ;  /* 0x0000001506157291 */ /* 0x000fe400080f140e */
[----:B------:R-:W-:-:S04]  /*6fb0*/  UIADD3 UR20, UP0, UR20, 0x4000, URZ ;  /* 0x0000400014147890 */ /* 0x000fc8000ff1e03f */
[----:B------:R-:W-:-:S12]  /*6fc0*/  UIADD3.X UR21, URZ, UR21, URZ, UP0, !UPT ;  /* 0x000000153f157290 */ /* 0x000fd800087fe43f */
.L_x_1420:
        /* <DEDUP_REMOVED lines=11> */
.L_x_1390:
[----:B------:R-:W2:Y:S04]  /*7080*/  LDG.E.STRONG.GPU R0, desc[UR46][R2.64] ;  /* 0x0000002e02007981 */ /* 0x000ea8000c1ef900 */
[----:B--2---:R-:W-:Y:S01]  /*7090*/  CCTL.IVALL ;  /* 0x00000000ff00798f */ /* 0x004fe20002000000 */
[----:B------:R-:W-:Y:S05]  /*70a0*/  YIELD ;  /* 0x0000000000007946 */ /* 0x000fea0003800000 */
[----:B------:R-:W-:-:S13]  /*70b0*/  ISETP.NE.AND P1, PT, R0, UR23, PT ;  /* 0x0000001700007c0c */ /* 0x000fda000bf25270 */
[----:B------:R-:W-:Y:S05]  /*70c0*/  @P1 BRA `(.L_x_1390) ;  /* 0xfffffffc00ec1947 */ /* 0x000fea000383ffff */
.L_x_1389:
[----:B------:R-:W-:Y:S05]  /*70d0*/  BSYNC B1 ;  /* 0x0000000000017941 */ /* 0x000fea0003800000 */
.L_x_1388:
[----:B------:R-:W-:-:S03]  /*70e0*/  UMOV UR16, 0xffffffff ;  /* 0xffffffff00107882 */ /* 0x000fc60000000000 */
[----:B------:R-:W-:Y:S05]  /*70f0*/  BRA.DIV UR16, `(.L_x_1391) ;  /* 0x0000003a10707947 */ /* 0x000fea000b800000 */
[----:B------:R-:W-:Y:S01]  /*7100*/  NOP ;  /* 0x0000000000007918 */ /* 0x000fe20000000000 */
.L_x_1465:
        /* <DEDUP_REMOVED lines=19> */
.L_x_1393:
[----:B------:R-:W-:Y:S05]  /*7240*/  BSYNC B1 ;  /* 0x0000000000017941 */ /* 0x000fea0003800000 */
.L_x_1392:
[----:B------:R-:W-:Y:S01]  /*7250*/  UIMAD UR16, UR18, 0x3000, UR4 ;  /* 0x00003000121078a4 */ /* 0x000fe2000f8e0204 */
        /* <DEDUP_REMOVED lines=13> */
.L_x_1395:
[----:B------:R-:W-:Y:S05]  /*7330*/  BSYNC B1 ;  /* 0x0000000000017941 */ /* 0x000fea0003800000 */
.L_x_1394:
        /* <DEDUP_REMOVED lines=15> */
.L_x_1397:
[----:B------:R-:W-:Y:S05]  /*7430*/  BSYNC B1 ;  /* 0x0000000000017941 */ /* 0x000fea0003800000 */
.L_x_1396:
[----:B------:R-:W-:Y:S06]  /*7440*/  BAR.ARV 0xa, 0xa0 ;  /* 0x0282800000007b1d */ /* 0x000fec0000002000 */
[----:B------:R-:W-:Y:S04]  /*7450*/  BSSY B1, `(.L_x_1398) ;  /* 0x0000003000017945 */ /* 0x000fe80003800000 */
[----:B------:R-:W-:Y:S05]  /*7460*/  @!P0 BRA `(.L_x_1399) ;  /* 0x0000000000048947 */ /* 0x000fea0003800000 */
[----:B------:R-:W-:-:S04]  /*7470*/  DEPBAR.LE SB0, 0x1 ;  /* 0x000080400000791a */ /* 0x000fc80000000000 */
.L_x_1399:
[----:B------:R-:W-:Y:S05]  /*7480*/  BSYNC B1 ;  /* 0x0000000000017941 */ /* 0x000fea0003800000 */
.L_x_1398:
[----:B------:R-:W-:Y:S06]  /*7490*/  BAR.ARV 0xb, 0xa0 ;  /* 0x02c2800000007b1d */ /* 0x000fec0000002000 */
[----:B------:R-:W-:Y:S04]  /*74a0*/  BSSY B1, `(.L_x_1400) ;  /* 0x0000003000017945 */ /* 0x000fe80003800000 */
[----:B------:R-:W-:Y:S05]  /*74b0*/  @!P0 BRA `(.L_x_1401) ;  /* 0x0000000000048947 */ /* 0x000fea0003800000 */
[----:B------:R-:W-:-:S04]  /*74c0*/  DEPBAR.LE SB0, 0x0 ;  /* 0x000080000000791a */ /* 0x000fc80000000000 */
.L_x_1401:
[----:B------:R-:W-:Y:S05]  /*74d0*/  BSYNC B1 ;  /* 0x0000000000017941 */ /* 0x000fea0003800000 */
.L_x_1400:
        /* <DEDUP_REMOVED lines=19> */
.L_x_1403:
[----:B------:R-:W-:Y:S05]  /*7610*/  BSYNC B1 ;  /* 0x0000000000017941 */ /* 0x000fea0003800000 */
.L_x_1402:
        /* <DEDUP_REMOVED lines=9> */
.L_x_1406:
[----:B------:R-:W2:Y:S04]  /*76b0*/  LDG.E.STRONG.GPU R0, desc[UR46][R2.64] ;  /* 0x0000002e02007981 */ /* 0x000ea8000c1ef900 */
[----:B--2---:R-:W-:Y:S01]  /*76c0*/  CCTL.IVALL ;  /* 0x00000000ff00798f */ /* 0x004fe20002000000 */
[----:B------:R-:W-:Y:S05]  /*76d0*/  YIELD ;  /* 0x0000000000007946 */ /* 0x000fea0003800000 */
[----:B------:R-:W-:-:S13]  /*76e0*/  ISETP.NE.AND P1, PT, R0, UR23, PT ;  /* 0x0000001700007c0c */ /* 0x000fda000bf25270 */
[----:B------:R-:W-:Y:S05]  /*76f0*/  @P1 BRA `(.L_x_1406) ;  /* 0xfffffffc00ec1947 */ /* 0x000fea000383ffff */
.L_x_1405:
[----:B------:R-:W-:Y:S05]  /*7700*/  BSYNC B1 ;  /* 0x0000000000017941 */ /* 0x000fea0003800000 */
.L_x_1404:
[----:B------:R-:W-:-:S03]  /*7710*/  UMOV UR12, 0xffffffff ;  /* 0xffffffff000c7882 */ /* 0x000fc60000000000 */
[----:B------:R-:W-:Y:S05]  /*7720*/  BRA.DIV UR12, `(.L_x_1407) ;  /* 0x000000360c007947 */ /* 0x000fea000b800000 */
[----:B------:R-:W-:Y:S01]  /*7730*/  NOP ;  /* 0x0000000000007918 */ /* 0x000fe20000000000 */
.L_x_1468:
        /* <DEDUP_REMOVED lines=15> */
.L_x_1409:
[----:B------:R-:W-:Y:S05]  /*7830*/  BSYNC B1 ;  /* 0x0000000000017941 */ /* 0x000fea0003800000 */
.L_x_1408:
        /* <DEDUP_REMOVED lines=14> */
.L_x_1411:
[----:B------:R-:W-:Y:S05]  /*7920*/  BSYNC B1 ;  /* 0x0000000000017941 */ /* 0x000fea0003800000 */
.L_x_1410:
        /* <DEDUP_REMOVED lines=15> */
.L_x_1413:
[----:B------:R-:W-:Y:S05]  /*7a20*/  BSYNC B1 ;  /* 0x0000000000017941 */ /* 0x000fea0003800000 */
.L_x_1412:
[----:B------:R-:W-:Y:S06]  /*7a30*/  BAR.ARV 0xa, 0xa0 ;  /* 0x0282800000007b1d */ /* 0x000fec0000002000 */
[----:B------:R-:W-:Y:S04]  /*7a40*/  BSSY B1, `(.L_x_1414) ;  /* 0x0000003000017945 */ /* 0x000fe80003800000 */
[----:B------:R-:W-:Y:S05]  /*7a50*/  @!P0 BRA `(.L_x_1415) ;  /* 0x0000000000048947 */ /* 0x000fea0003800000 */
[----:B------:R-:W-:-:S04]  /*7a60*/  DEPBAR.LE SB0, 0x1 ;  /* 0x000080400000791a */ /* 0x000fc80000000000 */
.L_x_1415:
[----:B------:R-:W-:Y:S05]  /*7a70*/  BSYNC B1 ;  /* 0x0000000000017941 */ /* 0x000fea0003800000 */
.L_x_1414:
[----:B------:R-:W-:Y:S06]  /*7a80*/  BAR.ARV 0xb, 0xa0 ;  /* 0x02c2800000007b1d */ /* 0x000fec0000002000 */
[----:B------:R-:W-:Y:S04]  /*7a90*/  BSSY B1, `(.L_x_1416) ;  /* 0x0000003000017945 */ /* 0x000fe80003800000 */
[----:B------:R-:W-:Y:S05]  /*7aa0*/  @!P0 BRA `(.L_x_1417) ;  /* 0x0000000000048947 */ /* 0x000fea0003800000 */
[----:B------:R-:W-:-:S04]  /*7ab0*/  DEPBAR.LE SB0, 0x0 ;  /* 0x000080000000791a */ /* 0x000fc80000000000 */
.L_x_1417:
[----:B------:R-:W-:Y:S05]  /*7ac0*/  BSYNC B1 ;  /* 0x0000000000017941 */ /* 0x000fea0003800000 */
.L_x_1416:
        /* <DEDUP_REMOVED lines=19> */
.L_x_1419:
[----:B------:R-:W-:Y:S05]  /*7c00*/  BSYNC B1 ;  /* 0x0000000000017941 */ /* 0x000fea0003800000 */
.L_x_1418:
[----:B------:R-:W-:Y:S02]  /*7c10*/  UIADD3 UR8, UR8, 0x2, URZ ;  /* 0x0000000208087890 */ /* 0x000fe4000fffe03f */
[----:B------:R-:W-:Y:S02]  /*7c20*/  UIADD3 UR4, UR4, 0x6000, URZ ;  /* 0x0000600004047890 */ /* 0x000fe4000fffe03f */
[----:B------:R-:W-:-:S06]  /*7c30*/  UISETP.GE.AND UP0, UPT, UR8, UR11, UPT ;  /* 0x0000000b0800728c */ /* 0x000fcc000bf06270 */
[----:B------:R-:W-:-:S13]  /*7c40*/  PLOP3.LUT P1, PT, PT, PT, UP0, 0x80, 0x0 ;  /* 0x000000000000781c */ /* 0x000fda0003f2f008 */
[----:B------:R-:W-:Y:S05]  /*7c50*/  @!P1 BRA `(.L_x_1420) ;  /* 0xfffffff000dc9947 */ /* 0x000fea000383ffff */
.L_x_1369:
[----:B------:R-:W-:-:S06]  /*7c60*/  UISETP.GT.AND UP0, UPT, UR5, UR8, UPT ;  /* 0x000000080500728c */ /* 0x000fcc000bf04270 */
[----:B------:R-:W-:-:S13]  /*7c70*/  PLOP3.LUT P0, PT, PT, PT, UP0, 0x80, 0x0 ;  /* 0x000000000000781c */ /* 0x000fda0003f0f008 */
[----:B------:R-:W-:Y:S05]  /*7c80*/  @!P0 BRA `(.L_x_1366) ;  /* 0x0000002c00088947 */ /* 0x000fea0003800000 */
[----:B------:R-:W2:Y:S01]  /*7c90*/  S2R R0, SR_TID.X ;  /* 0x0000000000007919 */ /* 0x000ea20000002100 */
[----:B------:R-:W-:Y:S01]  /*7ca0*/  UIADD3 UR4, UR5, -UR8, URZ ;  /* 0x8000000805047290 */ /* 0x000fe2000fffe03f */
[----:B------:R-:W-:Y:S01]  /*7cb0*/  ULDC UR16, c[0x0][0x288] ;  /* 0x0000a20000107ab9 */ /* 0x000fe20000000800 */
[----:B------:R-:W-:Y:S02]  /*7cc0*/  ULDC UR17, c[0x0][0x760] ;  /* 0x0001d80000117ab9 */ /* 0x000fe40000000800 */
[----:B------:R-:W-:Y:S02]  /*7cd0*/  ULOP3.LUT UR4, UR4, 0x1, URZ, 0xc0, !UPT ;  /* 0x0000000104047892 */ /* 0x000fe4000f8ec03f */
[----:B------:R-:W-:Y:S02]  /*7ce0*/  UIMAD UR18, UR16, UR17, URZ ;  /* 0x00000011101272a4 */ /* 0x000fe4000f8e023f */
[----:B------:R-:W-:-:S06]  /*7cf0*/  UISETP.NE.U32.AND UP0, UPT, UR4, 0x1, UPT ;  /* 0x000000010400788c */ /* 0x000fcc000bf05070 */
[----:B------:R-:W-:Y:S02]  /*7d00*/  PLOP3.LUT P0, PT, PT, PT, UP0, 0x80, 0x0 ;  /* 0x000000000000781c */ /* 0x000fe40003f0f008 */
[----:B--2---:R-:W-:-:S11]  /*7d10*/  LOP3.LUT R0, R0, 0x1f, RZ, 0xc0, !PT ;  /* 0x0000001f00007812 */ /* 0x004fd600078ec0ff */
[----:B------:R-:W-:Y:S05]  /*7d20*/  @P0 BRA `(.L_x_1421) ;  /* 0x0000000000780947 */ /* 0x000fea0003800000 */
[----:B------:R-:W-:Y:S01]  /*7d30*/  UIMAD UR4, UR18, UR8, URZ ;  /* 0x00000008120472a4 */ /* 0x000fe2000f8e023f */
[----:B------:R-:W-:Y:S01]  /*7d40*/  ISETP.NE.AND P0, PT, R0, RZ, PT ;  /* 0x000000ff0000720c */ /* 0x000fe20003f05270 */
[----:B------:R-:W-:Y:S01]  /*7d50*/  ULDC.64 UR12, c[0x0][0x768] ;  /* 0x0001da00000c7ab9 */ /* 0x000fe20000000a00 */
[----:B------:R-:W-:Y:S01]  /*7d60*/  BSSY B1, `(.L_x_1422) ;  /* 0x0000019000017945 */ /* 0x000fe20003800000 */
[----:B------:R-:W-:-:S04]  /*7d70*/  UIADD3 UR6, UP0, UR4, UR9, URZ ;  /* 0x0000000904067290 */ /* 0x000fc8000ff1e03f */
[----:B------:R-:W-:Y:S02]  /*7d80*/  ULEA.HI.X.SX32 UR7, UR4, UR10, 0x1, UP0 ;  /* 0x0000000a04077291 */ /* 0x000fe400080f0e3f */
[----:B------:R-:W-:Y:S02]  /*7d90*/  ULEA UR11, UP0, UR6, UR12, 0x2 ;  /* 0x0000000c060b7291 */ /* 0x000fe4000f80103f */
[----:B------:R-:W-:Y:S02]  /*7da0*/  UIADD3 UR4, UR8, 0x1, URZ ;  /* 0x0000000108047890 */ /* 0x000fe4000fffe03f */
[----:B------:R-:W-:Y:S01]  /*7db0*/  ULEA.HI.X UR7, UR6, UR13, UR7, 0x2, UP0 ;  /* 0x0000000d06077291 */ /* 0x000fe200080f1407 */
[----:B------:R-:W-:Y:S01]  /*7dc0*/  NOP ;  /* 0x0000000000007918 */ /* 0x000fe20000000000 */
[----:B------:R-:W-:Y:S10]  /*7dd0*/  @P0 BRA `(.L_x_1423) ;  /* 0x0000000000440947 */ /* 0x000ff40003800000 */
        /* <DEDUP_REMOVED lines=9> */
[----:B-1----:R-:W1:Y:S01]  /*7e70*/  S2R R2, SR_LANEID ;  /* 0x0000000000027919 */ /* 0x002e620000000000 */
[----:B------:R-:W-:Y:S01]  /*7e80*/  VOTEU.ANY UR6, UPT, PT ;  /* 0x0000000000067886 */ /* 0x000fe200038e0100 */
[----:B------:R-:W-:Y:S01]  /*7e90*/  IMAD.U32 R3, RZ, RZ, UR7 ;  /* 0x00000007ff037e24 */ /* 0x000fe2000f8e00ff */
[----:B------:R-:W-:-:S02]  /*7ea0*/  UFLO.U32 UR12, UR6 ;  /* 0x00000006000c72bd */ /* 0x000fc400080e0000 */
[----:B------:R-:W2:Y:S04]  /*7eb0*/  POPC R5, UR6 ;  /* 0x0000000600057d09 */ /* 0x000ea80008000000 */
[----:B-1----:R-:W-:Y:S01]  /*7ec0*/  ISETP.EQ.U32.AND P0, PT, R2, UR12, PT ;  /* 0x0000000c02007c0c */ /* 0x002fe2000bf02070 */
[----:B------:R-:W-:-:S12]  /*7ed0*/  IMAD.U32 R2, RZ, RZ, UR11 ;  /* 0x0000000bff027e24 */ /* 0x000fd8000f8e00ff */
[----:B--2---:R2:W-:Y:S02]  /*7ee0*/  @P0 REDG.E.ADD.S32.STRONG.GPU desc[UR46][R2.64], R5 ;  /* 0x000000050200098e */ /* 0x0045e4000c10e3ae */
.L_x_1423:
[----:B------:R-:W-:Y:S05]  /*7ef0*/  BSYNC B1 ;  /* 0x0000000000017941 */ /* 0x000fea0003800000 */
.L_x_1422:
[----:B------:R-:W-:Y:S05]  /*7f00*/  BRA `(.L_x_1424) ;  /* 0x0000000000047947 */ /* 0x000fea0003800000 */
.L_x_1421:
[----:B------:R-:W-:-:S05]  /*7f10*/  UMOV UR4, UR8 ;  /* 0x0000000800047c82 */ /* 0x000fca0008000000 */
.L_x_1424:
[----:B------:R-:W-:-:S04]  /*7f20*/  UIADD3 UR6, UR8, 0x1, URZ ;  /* 0x0000000108067890 */ /* 0x000fc8000fffe03f */
[----:B------:R-:W-:-:S06]  /*7f30*/  UISETP.NE.AND UP0, UPT, UR5, UR6, UPT ;  /* 0x000000060500728c */ /* 0x000fcc000bf05270 */
[----:B------:R-:W-:-:S13]  /*7f40*/  PLOP3.LUT P0, PT, PT, PT, UP0, 0x80, 0x0 ;  /* 0x000000000000781c */ /* 0x000fda0003f0f008 */
[----:B------:R-:W-:Y:S05]  /*7f50*/  @!P0 BRA `(.L_x_1366) ;  /* 0x0000002800548947 */ /* 0x000fea0003800000 */
[----:B------:R-:W-:Y:S01]  /*7f60*/  UIADD3 UR6, UR4, 0x1, URZ ;  /* 0x0000000104067890 */ /* 0x000fe2000fffe03f */
[----:B------:R-:W-:Y:S01]  /*7f70*/  ISETP.NE.AND P1, PT, R0, RZ, PT ;  /* 0x000000ff0000720c */ /* 0x000fe20003f25270 */
[----:B------:R-:W-:Y:S02]  /*7f80*/  UIMAD UR7, UR4, UR16, URZ ;  /* 0x00000010040772a4 */ /* 0x000fe4000f8e023f */
[----:B------:R-:W-:Y:S02]  /*7f90*/  UIADD3 UR11, -UR5, UR4, URZ ;  /* 0x00000004050b7290 */ /* 0x000fe4000fffe13f */
[----:B------:R-:W-:Y:S02]  /*7fa0*/  UIMAD UR6, UR18, UR6, URZ ;  /* 0x00000006120672a4 */ /* 0x000fe4000f8e023f */
[----:B------:R-:W-:Y:S01]  /*7fb0*/  UIMAD UR7, UR7, UR17, URZ ;  /* 0x00000011070772a4 */ /* 0x000fe2000f8e023f */
[----:B------:R-:W-:-:S11]  /*7fc0*/  ULDC.64 UR20, c[0x0][0x768] ;  /* 0x0001da0000147ab9 */ /* 0x000fd60000000a00 */
.L_x_1429:
[----:B------:R-:W-:Y:S01]  /*7fd0*/  UIADD3 UR12, UP0, UR7, UR9, URZ ;  /* 0x00000009070c7290 */ /* 0x000fe2000ff1e03f */
[----:B------:R-:W-:-:S03]  /*7fe0*/  NOP ;  /* 0x0000000000007918 */ /* 0x000fc60000000000 */
[----:B------:R-:W-:Y:S01]  /*7ff0*/  ULEA.HI.X.SX32 UR13, UR7, UR10, 0x1, UP0 ;  /* 0x0000000a070d7291 */ /* 0x000fe200080f0e3f */
[----:B------:R-:W-:Y:S01]  /*8000*/  BSSY B1, `(.L_x_1425) ;  /* 0x0000015000017945 */ /* 0x000fe20003800000 */
[----:B------:R-:W-:-:S04]  /*8010*/  ULEA UR15, UP0, UR12, UR20, 0x2 ;  /* 0x000000140c0f7291 */ /* 0x000fc8000f80103f */
[----:B------:R-:W-:Y:S01]  /*8020*/  ULEA.HI.X UR13, UR12, UR21, UR13, 0x2, UP0 ;  /* 0x000000150c0d7291 */ /* 0x000fe200080f140d */
[----:B---34-:R-:W-:Y:S11]  /*8030*/  @P1 BRA `(.L_x_1426) ;  /* 0x0000000000441947 */ /* 0x018ff60003800000 */
[----:B------:R-:W-:Y:S01]  /*8040*/  @!PT LDS RZ, [RZ] ;  /* 0x00000000fffff984 */ /* 0x000fe20000000800 */
[----:B------:R-:W-:Y:S01]  /*8050*/  @!PT LDS RZ, [RZ] ;  /* 0x00000000fffff984 */ /* 0x000fe20000000800 */
[----:B------:R-:W-:Y:S01]  /*8060*/  @!PT LDS RZ, [RZ] ;  /* 0x00000000fffff984 */ /* 0x000fe20000000800 */
[----:B------:R-:W-:Y:S01]  /*8070*/  @!PT LDS RZ, [RZ] ;  /* 0x00000000fffff984 */ /* 0x000fe20000000800 */
[----:B------:R3:W-:Y:S06]  /*8080*/  MEMBAR.ALL.CTA ;  /* 0x0000000000007992 */ /* 0x0007ec0000008000 */
[----:B---3--:R-:W-:Y:S06]  /*8090*/  MEMBAR.ALL.GPU ;  /* 0x0000000000007992 */ /* 0x008fec000000a000 */
[----:B------:R-:W-:-:S00]  /*80a0*/  ERRBAR ;  /* 0x00000000000079ab */ /* 0x000fc00000000000 */
[----:B------:R-:W-:Y:S06]  /*80b0*/  CGAERRBAR ;  /* 0x00000000000075ab */ /* 0x000fec0000000000 */
[----:B012345:R-:W-:Y:S01]  /*80c0*/  CCTL.IVALL ;  /* 0x00000000ff00798f */ /* 0x03ffe20002000000 */
[----:B------:R-:W3:Y:S01]  /*80d0*/  S2R R0, SR_LANEID ;  /* 0x0000000000007919 */ /* 0x000ee20000000000 */
[----:B------:R-:W-:Y:S01]  /*80e0*/  VOTEU.ANY UR12, UPT, PT ;  /* 0x00000000000c7886 */ /* 0x000fe200038e0100 */
[----:B-12---:R-:W-:Y:S01]  /*80f0*/  IMAD.U32 R2, RZ, RZ, UR15 ;  /* 0x0000000fff027e24 */ /* 0x006fe2000f8e00ff */
[----:B------:R-:W-:-:S02]  /*8100*/  UFLO.U32 UR14, UR12 ;  /* 0x0000000c000e72bd */ /* 0x000fc400080e0000 */
[----:B------:R-:W1:Y:S01]  /*8110*/  POPC R5, UR12 ;  /* 0x0000000c00057d09 */ /* 0x000e620008000000 */
[----:B------:R-:W-:-:S03]  /*8120*/  IMAD.U32 R3, RZ, RZ, UR13 ;  /* 0x0000000dff037e24 */ /* 0x000fc6000f8e00ff */
[----:B---3--:R-:W-:-:S13]  /*8130*/  ISETP.EQ.U32.AND P0, PT, R0, UR14, PT ;  /* 0x0000000e00007c0c */ /* 0x008fda000bf02070 */
[----:B-1----:R3:W-:Y:S02]  /*8140*/  @P0 REDG.E.ADD.S32.STRONG.GPU desc[UR46][R2.64], R5 ;  /* 0x000000050200098e */ /* 0x0027e4000c10e3ae */
.L_x_1426:
[----:B------:R-:W-:Y:S05]  /*8150*/  BSYNC B1 ;  /* 0x0000000000017941 */ /* 0x000fea0003800000 */
.L_x_1425:
[----:B------:R-:W-:Y:S01]  /*8160*/  UIADD3 UR12, UP0, UR6, UR9, URZ ;  /* 0x00000009060c7290 */ /* 0x000fe2000ff1e03f */
[----:B------:R-:W-:-:S03]  /*8170*/  NOP ;  /* 0x0000000000007918 */ /* 0x000fc60000000000 */
[----:B------:R-:W-:Y:S01]  /*8180*/  ULEA.HI.X.SX32 UR13, UR6, UR10, 0x1, UP0 ;  /* 0x0000000a060d7291 */ /* 0x000fe200080f0e3f */
[----:B------:R-:W-:Y:S01]  /*8190*/  BSSY B1, `(.L_x_1427) ;  /* 0x0000015000017945 */ /* 0x000fe20003800000 */
[----:B------:R-:W-:-:S04]  /*81a0*/  ULEA UR15, UP0, UR12, UR20, 0x2 ;  /* 0x000000140c0f7291 */ /* 0x000fc8000f80103f */
[----:B------:R-:W-:Y:S01]  /*81b0*/  ULEA.HI.X UR13, UR12, UR21, UR13, 0x2, UP0 ;  /* 0x000000150c0d7291 */ /* 0x000fe200080f140d */
[----:B------:R-:W-:Y:S11]  /*81c0*/  @P1 BRA `(.L_x_1428) ;  /* 0x0000000000441947 */ /* 0x000ff60003800000 */
[----:B------:R-:W-:Y:S01]  /*81d0*/  @!PT LDS RZ, [RZ] ;  /* 0x00000000fffff984 */ /* 0x000fe20000000800 */
[----:B------:R-:W-:Y:S01]  /*81e0*/  @!PT LDS RZ, [RZ] ;  /* 0x00000000fffff984 */ /* 0x000fe20000000800 */
[----:B------:R-:W-:Y:S01]  /*81f0*/  @!PT LDS RZ, [RZ] ;  /* 0x00000000fffff984 */ /* 0x000fe20000000800 */
[----:B------:R-:W-:Y:S01]  /*8200*/  @!PT LDS RZ, [RZ] ;  /* 0x00000000fffff984 */ /* 0x000fe20000000800 */
[----:B------:R4:W-:Y:S06]  /*8210*/  MEMBAR.ALL.CTA ;  /* 0x0000000000007992 */ /* 0x0009ec0000008000 */
[----:B----4-:R-:W-:Y:S06]  /*8220*/  MEMBAR.ALL.GPU ;  /* 0x0000000000007992 */ /* 0x010fec000000a000 */
[----:B------:R-:W-:-:S00]  /*8230*/  ERRBAR ;  /* 0x00000000000079ab */ /* 0x000fc00000000000 */
[----:B------:R-:W-:Y:S06]  /*8240*/  CGAERRBAR ;  /* 0x00000000000075ab */ /* 0x000fec0000000000 */
[----:B012345:R-:W-:Y:S01]  /*8250*/  CCTL.IVALL ;  /* 0x00000000ff00798f */ /* 0x03ffe20002000000 */
[----:B------:R-:W4:Y:S01]  /*8260*/  S2R R0, SR_LANEID ;  /* 0x0000000000007919 */ /* 0x000f220000000000 */
[----:B------:R-:W-:Y:S01]  /*8270*/  VOTEU.ANY UR12, UPT, PT ;  /* 0x00000000000c7886 */ /* 0x000fe200038e0100 */
[----:B-123--:R-:W-:Y:S01]  /*8280*/  IMAD.U32 R2, RZ, RZ, UR15 ;  /* 0x0000000fff027e24 */ /* 0x00efe2000f8e00ff */
[----:B------:R-:W-:-:S02]  /*8290*/  UFLO.U32 UR14, UR12 ;  /* 0x0000000c000e72bd */ /* 0x000fc400080e0000 */
[----:B------:R-:W1:Y:S01]  /*82a0*/  POPC R5, UR12 ;  /* 0x0000000c00057d09 */ /* 0x000e620008000000 */
[----:B------:R-:W-:-:S03]  /*82b0*/  IMAD.U32 R3, RZ, RZ, UR13 ;  /* 0x0000000dff037e24 */ /* 0x000fc6000f8e00ff */
[----:B----4-:R-:W-:-:S13]  /*82c0*/  ISETP.EQ.U32.AND P0, PT, R0, UR14, PT ;  /* 0x0000000e00007c0c */ /* 0x010fda000bf02070 */
[----:B-1----:R4:W-:Y:S02]  /*82d0*/  @P0 REDG.E.ADD.S32.STRONG.GPU desc[UR46][R2.64], R5 ;  /* 0x000000050200098e */ /* 0x0029e4000c10e3ae */
.L_x_1428:
[----:B------:R-:W-:Y:S05]  /*82e0*/  BSYNC B1 ;  /* 0x0000000000017941 */ /* 0x000fea0003800000 */
.L_x_1427:
[----:B------:R-:W-:Y:S02]  /*82f0*/  UIADD3 UR11, UR11, 0x2, URZ ;  /* 0x000000020b0b7890 */ /* 0x000fe4000fffe03f */
[----:B------:R-:W-:Y:S02]  /*8300*/  ULEA UR6, UR18, UR6, 0x1 ;  /* 0x0000000612067291 */ /* 0x000fe4000f8e083f */
[----:B------:R-:W-:Y:S02]  /*8310*/  ULEA UR7, UR18, UR7, 0x1 ;  /* 0x0000000712077291 */ /* 0x000fe4000f8e083f */
[----:B------:R-:W-:-:S13]  /*8320*/  ISETP.NE.AND P0, PT, RZ, UR11, PT ;  /* 0x0000000bff007c0c */ /* 0x000fda000bf05270 */
[----:B------:R-:W-:Y:S05]  /*8330*/  @!P0 BRA `(.L_x_1366) ;  /* 0x00000024005c8947 */ /* 0x000fea0003800000 */
[----:B------:R-:W-:Y:S05]  /*8340*/  BRA `(.L_x_1429) ;  /* 0xfffffffc00207947 */ /* 0x000fea000383ffff */
.L_x_1365:
        /* <DEDUP_REMOVED lines=34> */
.L_x_1431:
        /* <DEDUP_REMOVED lines=50> */
.L_x_1469:
        /* <DEDUP_REMOVED lines=9> */
.L_x_1434:
        /* <DEDUP_REMOVED lines=115> */
.L_x_1445:
[----:B-1----:R-:W-:-:S05]  /*9050*/  IMAD.MOV.U32 R6, RZ, RZ, 0x1 ;  /* 0x00000001ff067424 */ /* 0x002fca00078e00ff */
[----:B------:R-:W-:-:S04]  /*9060*/  SHF.L.U32 R6, R6, 0x1f, RZ ;  /* 0x0000001f06067819 */ /* 0x000fc800000006ff */
[----:B------:R-:W1:Y:S02]  /*9070*/  SYNCS.PHASECHK.TRANS64.TRYWAIT P1, [R0+URZ+0x36438], R6 ;  /* 0x03643806000075a7 */ /* 0x000e64000802017f */
[----:B-123--:R-:W-:Y:S05]  /*9080*/  @!P1 BRA `(.L_x_1437) ;  /* 0x0000001800d89947 */ /* 0x00efea0003800000 */
.L_x_1470:
[----:B------:R-:W-:Y:S05]  /*9090*/  @P0 BRA `(.L_x_1438) ;  /* 0x0000000000140947 */ /* 0x000fea0003800000 */
[----:B------:R-:W-:Y:S01]  /*90a0*/  ISETP.NE.AND P1, PT, R20, RZ, PT ;  /* 0x000000ff1400720c */ /* 0x000fe20003f25270 */
[----:B------:R-:W-:-:S04]  /*90b0*/  IMAD.MOV.U32 R3, RZ, RZ, 0x6100 ;  /* 0x00006100ff037424 */ /* 0x000fc800078e00ff */
[----:B------:R2:W-:Y:S08]  /*90c0*/  SYNCS.ARRIVE.TRANS64 RZ, [R0+URZ+0x36430], R3 ;  /* 0x0364300300ff79a7 */ /* 0x0005f0000800003f */
[----:B------:R-:W-:Y:S05]  /*90d0*/  @!P1 BRA `(.L_x_1438) ;  /* 0x0000000000049947 */ /* 0x000fea0003800000 */
[----:B------:R-:W-:Y:S01]  /*90e0*/  BPT.TRAP 0x1 ;  /* 0x000000040000795c */ /* 0x000fe20000300000 */
.L_x_1438:
        /* <DEDUP_REMOVED lines=48> */
.L_x_1471:
[----:B------:R-:W-:Y:S05]  /*93f0*/  @P0 BRA `(.L_x_1440) ;  /* 0x0000000000140947 */ /* 0x000fea0003800000 */
[----:B------:R-:W-:Y:S01]  /*9400*/  ISETP.NE.AND P1, PT, R20, RZ, PT ;  /* 0x000000ff1400720c */ /* 0x000fe20003f25270 */
[----:B--2---:R-:W-:-:S04]  /*9410*/  IMAD.MOV.U32 R3, RZ, RZ, 0x6100 ;  /* 0x00006100ff037424 */ /* 0x004fc800078e00ff */
[----:B------:R3:W-:Y:S08]  /*9420*/  SYNCS.ARRIVE.TRANS64 RZ, [R0+URZ+0x36418], R3 ;  /* 0x0364180300ff79a7 */ /* 0x0007f0000800003f */
[----:B------:R-:W-:Y:S05]  /*9430*/  @!P1 BRA `(.L_x_1440) ;  /* 0x0000000000049947 */ /* 0x000fea0003800000 */
[----:B------:R-:W-:Y:S01]  /*9440*/  BPT.TRAP 0x1 ;  /* 0x000000040000795c */ /* 0x000fe20000300000 */
.L_x_1440:
        /* <DEDUP_REMOVED lines=44> */
.L_x_1472:
[----:B------:R-:W-:Y:S05]  /*9710*/  @P0 BRA `(.L_x_1442) ;  /* 0x0000000000140947 */ /* 0x000fea0003800000 */
[----:B------:R-:W-:Y:S01]  /*9720*/  ISETP.NE.AND P1, PT, R20, RZ, PT ;  /* 0x000000ff1400720c */ /* 0x000fe20003f25270 */
[----:B--2---:R-:W-:-:S04]  /*9730*/  IMAD.MOV.U32 R29, RZ, RZ, 0x6100 ;  /* 0x00006100ff1d7424 */ /* 0x004fc800078e00ff */
[----:B------:R3:W-:Y:S08]  /*9740*/  SYNCS.ARRIVE.TRANS64 RZ, [R0+URZ+0x36430], R29 ;  /* 0x0364301d00ff79a7 */ /* 0x0007f0000800003f */
[----:B------:R-:W-:Y:S05]  /*9750*/  @!P1 BRA `(.L_x_1442) ;  /* 0x0000000000049947 */ /* 0x000fea0003800000 */
[----:B------:R-:W-:Y:S01]  /*9760*/  BPT.TRAP 0x1 ;  /* 0x000000040000795c */ /* 0x000fe20000300000 */
.L_x_1442:
        /* <DEDUP_REMOVED lines=37> */
.L_x_1474:
[----:B------:R-:W-:Y:S05]  /*99c0*/  @P0 BRA `(.L_x_1444) ;  /* 0x0000000000140947 */ /* 0x000fea0003800000 */
[----:B------:R-:W-:Y:S01]  /*99d0*/  ISETP.NE.AND P1, PT, R20, RZ, PT ;  /* 0x000000ff1400720c */ /* 0x000fe20003f25270 */
[----:B----4-:R-:W-:-:S04]  /*99e0*/  IMAD.MOV.U32 R5, RZ, RZ, 0x6100 ;  /* 0x00006100ff057424 */ /* 0x010fc800078e00ff */
[----:B------:R4:W-:Y:S08]  /*99f0*/  SYNCS.ARRIVE.TRANS64 RZ, [R0+URZ+0x36410], R5 ;  /* 0x0364100500ff79a7 */ /* 0x0009f0000800003f */
[----:B------:R-:W-:Y:S05]  /*9a00*/  @!P1 BRA `(.L_x_1444) ;  /* 0x0000000000049947 */ /* 0x000fea0003800000 */
[----:B------:R-:W-:Y:S01]  /*9a10*/  BPT.TRAP 0x1 ;  /* 0x000000040000795c */ /* 0x000fe20000300000 */
.L_x_1444:
        /* <DEDUP_REMOVED lines=44> */
.L_x_1436:
[----:B------:R-:W-:Y:S01]  /*9ce0*/  ISETP.NE.AND P1, PT, R19, RZ, PT ;  /* 0x000000ff1300720c */ /* 0x000fe20003f25270 */
[----:B------:R-:W-:Y:S02]  /*9cf0*/  IMAD.MOV.U32 R5, RZ, RZ, 0x1 ;  /* 0x00000001ff057424 */ /* 0x000fe400078e00ff */
[----:B------:R-:W-:-:S10]  /*9d00*/  IMAD.MOV.U32 R4, RZ, RZ, R15 ;  /* 0x000000ffff047224 */ /* 0x000fd400078e000f */
[----:B------:R-:W-:Y:S05]  /*9d10*/  @!P1 BRA `(.L_x_1435) ;  /* 0x0000000400889947 */ /* 0x000fea0003800000 */
[----:B------:R-:W4:Y:S02]  /*9d20*/  SYNCS.PHASECHK.TRANS64.TRYWAIT P1, [R0+URZ+0x36438], R6 ;  /* 0x03643806000075a7 */ /* 0x000f24000802017f */
[----:B----4-:R-:W-:Y:S05]  /*9d30*/  @!P1 BRA `(.L_x_1446) ;  /* 0x0000001000009947 */ /* 0x010fea0003800000 */
.L_x_1475:
[----:B------:R-:W-:Y:S05]  /*9d40*/  @P0 BRA `(.L_x_1447) ;  /* 0x0000000000140947 */ /* 0x000fea0003800000 */
[----:B------:R-:W-:Y:S01]  /*9d50*/  ISETP.NE.AND P1, PT, R20, RZ, PT ;  /* 0x000000ff1400720c */ /* 0x000fe20003f25270 */
[----:B------:R-:W-:-:S04]  /*9d60*/  IMAD.MOV.U32 R5, RZ, RZ, 0x6100 ;  /* 0x00006100ff057424 */ /* 0x000fc800078e00ff */
[----:B------:R1:W-:Y:S08]  /*9d70*/  SYNCS.ARRIVE.TRANS64 RZ, [R0+URZ+0x36430], R5 ;  /* 0x0364300500ff79a7 */ /* 0x0003f0000800003f */
[----:B------:R-:W-:Y:S05]  /*9d80*/  @!P1 BRA `(.L_x_1447) ;  /* 0x0000000000049947 */ /* 0x000fea0003800000 */
[----:B------:R-:W-:Y:S01]  /*9d90*/  BPT.TRAP 0x1 ;  /* 0x000000040000795c */ /* 0x000fe20000300000 */
.L_x_1447:
        /* <DEDUP_REMOVED lines=41> */
.L_x_1476:
[----:B-1----:R-:W-:Y:S01]  /*a030*/  IMAD.MOV.U32 R5, RZ, RZ, RZ ;  /* 0x000000ffff057224 */ /* 0x002fe200078e00ff */
[----:B------:R-:W-:Y:S06]  /*a040*/  @P0 BRA `(.L_x_1449) ;  /* 0x0000000000140947 */ /* 0x000fec0003800000 */
[----:B------:R-:W-:Y:S01]  /*a050*/  ISETP.NE.AND P1, PT, R20, RZ, PT ;  /* 0x000000ff1400720c */ /* 0x000fe20003f25270 */
[----:B------:R-:W-:-:S04]  /*a060*/  IMAD.MOV.U32 R17, RZ, RZ, 0x6100 ;  /* 0x00006100ff117424 */ /* 0x000fc800078e00ff */
[----:B------:R1:W-:Y:S08]  /*a070*/  SYNCS.ARRIVE.TRANS64 RZ, [R0+URZ+0x36418], R17 ;  /* 0x0364181100ff79a7 */ /* 0x0003f0000800003f */
[----:B------:R-:W-:Y:S05]  /*a080*/  @!P1 BRA `(.L_x_1449) ;  /* 0x0000000000049947 */ /* 0x000fea0003800000 */
[----:B------:R-:W-:Y:S01]  /*a090*/  BPT.TRAP 0x1 ;  /* 0x000000040000795c */ /* 0x000fe20000300000 */
.L_x_1449:
        /* <DEDUP_REMOVED lines=42> */
.L_x_1435:
[----:B------:R-:W-:-:S04]  /*a340*/  SHF.L.U32 R3, R5, 0x1f, RZ ;  /* 0x0000001f05037819 */ /* 0x000fc800000006ff */
[----:B------:R-:W4:Y:S02]  /*a350*/  SYNCS.PHASECHK.TRANS64.TRYWAIT P1, [R0+URZ+0x36438], R3 ;  /* 0x03643803000075a7 */ /* 0x000f24000802017f */
[----:B----4-:R-:W-:Y:S05]  /*a360*/  @!P1 BRA `(.L_x_1450) ;  /* 0x00000008009c9947 */ /* 0x010fea0003800000 */
.L_x_1477:
[----:B------:R-:W-:Y:S05]  /*a370*/  @P0 BRA `(.L_x_1451) ;  /* 0x0000000000180947 */ /* 0x000fea0003800000 */
[----:B------:R-:W5:Y:S01]  /*a380*/  S2R R2, SR_TID.X ;  /* 0x0000000000027919 */ /* 0x000f620000002100 */
[----:B----4-:R-:W-:-:S04]  /*a390*/  IMAD.MOV.U32 R3, RZ, RZ, 0x6100 ;  /* 0x00006100ff037424 */ /* 0x010fc800078e00ff */
[----:B------:R4:W-:Y:S01]  /*a3a0*/  SYNCS.ARRIVE.TRANS64 RZ, [R0+URZ+0x36430], R3 ;  /* 0x0364300300ff79a7 */ /* 0x0009e2000800003f */
[----:B-----5:R-:W-:-:S13]  /*a3b0*/  LOP3.LUT P0, RZ, R2, 0x1f, RZ, 0xc0, !PT ;  /* 0x0000001f02ff7812 */ /* 0x020fda000780c0ff */
[----:B----4-:R-:W-:Y:S05]  /*a3c0*/  @!P0 BRA `(.L_x_1451) ;  /* 0x0000000000048947 */ /* 0x010fea0003800000 */
[----:B------:R-:W-:Y:S01]  /*a3d0*/  BPT.TRAP 0x1 ;  /* 0x000000040000795c */ /* 0x000fe20000300000 */
.L_x_1451:
        /* <DEDUP_REMOVED lines=43> */
.L_x_1432:
[----:B------:R-:W-:Y:S05]  /*a690*/  BSYNC B1 ;  /* 0x0000000000017941 */ /* 0x000fea0003800000 */
.L_x_1430:
[----:B------:R-:W-:-:S03]  /*a6a0*/  UMOV UR7, 0xffffffff ;  /* 0xffffffff00077882 */ /* 0x000fc60000000000 */
[----:B------:R-:W-:Y:S05]  /*a6b0*/  BRA.DIV UR7, `(.L_x_1452) ;  /* 0x0000000607dc7947 */ /* 0x000fea000b800000 */
[----:B------:R-:W-:-:S13]  /*a6c0*/  ELECT P6, URZ, PT ;  /* 0x00000000003f782f */ /* 0x000fda00038c0000 */
.L_x_1480:
[----:B------:R-:W-:Y:S05]  /*a6d0*/  @!P6 BRA `(.L_x_1366) ;  /* 0x000000000074e947 */ /* 0x000fea0003800000 */
[----:B------:R-:W-:-:S06]  /*a6e0*/  ULOP3.LUT UR7, UR38, 0x2, URZ, 0xfc, !UPT ;  /* 0x0000000226077892 */ /* 0x000fcc000f8efc3f */
[----:B------:R-:W-:-:S05]  /*a6f0*/  IMAD.U32 R0, RZ, RZ, UR7 ;  /* 0x00000007ff007e24 */ /* 0x000fca000f8e00ff */
[----:B------:R-:W-:-:S13]  /*a700*/  ISETP.NE.AND P2, PT, R0, 0x3, PT ;  /* 0x000000030000780c */ /* 0x000fda0003f45270 */
[----:B------:R-:W-:Y:S05]  /*a710*/  @!P2 BRA `(.L_x_1453) ;  /* 0x000000000004a947 */ /* 0x000fea0003800000 */
[----:B------:R-:W-:Y:S01]  /*a720*/  BPT.TRAP 0x1 ;  /* 0x000000040000795c */ /* 0x000fe20000300000 */
.L_x_1453:
        /* <DEDUP_REMOVED lines=15> */
.L_x_1481:
[----:B------:R-:W2:Y:S02]  /*a820*/  SYNCS.PHASECHK.TRANS64.TRYWAIT P0, [R3+URZ], R0 ;  /* 0x00000000030075a7 */ /* 0x000ea4000800017f */
[----:B--2---:R-:W-:Y:S05]  /*a830*/  @!P0 BRA `(.L_x_1455) ;  /* 0x0000000400b08947 */ /* 0x004fea0003800000 */
.L_x_1482:
[----:B------:R-:W-:Y:S05]  /*a840*/  @!P2 BRA `(.L_x_1456) ;  /* 0x000000000004a947 */ /* 0x000fea0003800000 */
[----:B------:R-:W-:Y:S01]  /*a850*/  BPT.TRAP 0x1 ;  /* 0x000000040000795c */ /* 0x000fe20000300000 */
.L_x_1456:
[----:B------:R-:W-:-:S07]  /*a860*/  SHF.L.U32 R5, R5, 0x1f, RZ ;  /* 0x0000001f05057819 */ /* 0x000fce00000006ff */
.L_x_1457:
[----:B---3--:R3:W4:Y:S02]  /*a870*/  SYNCS.PHASECHK.TRANS64.TRYWAIT P0, [R4+URZ+0x36438], R5 ;  /* 0x03643805040075a7 */ /* 0x008724000800017f */
[----:B----4-:R-:W-:Y:S05]  /*a880*/  @!P0 NANOSLEEP.SYNCS 0x989680 ;  /* 0x009896800000895d */ /* 0x010fea0003900000 */
[----:B------:R-:W4:Y:S02]  /*a890*/  @!P0 SYNCS.PHASECHK.TRANS64 P0, [R4+URZ+0x36438], R5 ;  /* 0x03643805040085a7 */ /* 0x000f24000800007f */
[----:B----4-:R-:W-:Y:S05]  /*a8a0*/  @!P0 BRA `(.L_x_1457) ;  /* 0xfffffffc00f08947 */ /* 0x010fea000383ffff */
.L_x_1366:
[----:B------:R-:W-:Y:S05]  /*a8b0*/  BSYNC B0 ;  /* 0x0000000000007941 */ /* 0x000fea0003800000 */
.L_x_1364:
[----:B------:R-:W-:Y:S05]  /*a8c0*/  EXIT ;  /* 0x000000000000794d */ /* 0x000fea0003800000 */
.L_x_1311:
[----:B------:R-:W-:Y:S02]  /*a8d0*/  IMAD.MOV.U32 R12, RZ, RZ, RZ ;  /* 0x000000ffff0c7224 */ /* 0x000fe400078e00ff */
[----:B------:R-:W-:Y:S02]  /*a8e0*/  IMAD.MOV.U32 R11, RZ, RZ, 0x1f ;  /* 0x0000001fff0b7424 */ /* 0x000fe400078e00ff */
[----:B------:R-:W-:-:S07]  /*a8f0*/  IMAD.MOV.U32 R15, RZ, RZ, -0x1 ;  /* 0xffffffffff0f7424 */ /* 0x000fce00078e00ff */
[----:B------:R-:W-:Y:S05]  /*a900*/  WARPSYNC.COLLECTIVE R15, `(.L_x_1458) ;  /* 0x000000000f087348 */ /* 0x000fea0003c00000 */
[----:B------:R1:W2:Y:S02]  /*a910*/  SHFL.IDX P6, R14, R13, R12, R11 ;  /* 0x0000000c0d0e7389 */ /* 0x0002a400000c000b */
[----:B-12---:R-:W-:Y:S01]  /*a920*/  ENDCOLLECTIVE ;  /* 0x000000000000791b */ /* 0x006fe20003800000 */
.L_x_1458:
[----:B------:R-:W-:Y:S05]  /*a930*/  BRA `(.L_x_1459) ;  /* 0xffffff6400f47947 */ /* 0x000fea000383ffff */
.L_x_1313:
[----:B--2---:R-:W-:-:S04]  /*a940*/  IMAD.U32 R3, RZ, RZ, UR37 ;  /* 0x00000025ff037e24 */ /* 0x004fc8000f8e00ff */
[----:B------:R2:W3:Y:S03]  /*a950*/  SYNCS.PHASECHK.TRANS64.TRYWAIT P0, [R3+URZ+0x36400], R10 ;  /* 0x0364000a030075a7 */ /* 0x0004e6000800017f */
[----:B---3--:R-:W-:Y:S05]  /*a960*/  @!P0 NANOSLEEP.SYNCS 0x989680 ;  /* 0x009896800000895d */ /* 0x008fea0003900000 */
[----:B------:R-:W3:Y:S02]  /*a970*/  @!P0 SYNCS.PHASECHK.TRANS64 P0, [R3+URZ+0x36400], R10 ;  /* 0x0364000a030085a7 */ /* 0x000ee4000800007f */
[----:B---3--:R-:W-:Y:S05]  /*a980*/  @!P0 BRA `(.L_x_1313) ;  /* 0xfffffffc00ec8947 */ /* 0x008fea000383ffff */
[----:B------:R-:W-:Y:S05]  /*a990*/  BRA `(.L_x_1312) ;  /* 0xffffff6800287947 */ /* 0x000fea000383ffff */
.L_x_1317:
[----:B--2---:R2:W3:Y:S02]  /*a9a0*/  SYNCS.PHASECHK.TRANS64.TRYWAIT P1, [R3+URZ+0x36410], R10 ;  /* 0x0364100a030075a7 */ /* 0x0044e4000802017f */
[----:B---3--:R-:W-:Y:S05]  /*a9b0*/  @!P1 NANOSLEEP.SYNCS 0x989680 ;  /* 0x009896800000995d */ /* 0x008fea0003900000 */
[----:B------:R-:W3:Y:S02]  /*a9c0*/  @!P1 SYNCS.PHASECHK.TRANS64 P1, [R3+URZ+0x36410], R10 ;  /* 0x0364100a030095a7 */ /* 0x000ee4000802007f */
[----:B---3--:R-:W-:Y:S05]  /*a9d0*/  @!P1 BRA `(.L_x_1317) ;  /* 0xfffffffc00f09947 */ /* 0x008fea000383ffff */
[----:B------:R-:W-:Y:S05]  /*a9e0*/  BRA `(.L_x_1316) ;  /* 0xffffff7000047947 */ /* 0x000fea000383ffff */
.L_x_1321:
[----:B----4-:R-:W-:-:S04]  /*a9f0*/  IMAD.U32 R11, RZ, RZ, UR37 ;  /* 0x00000025ff0b7e24 */ /* 0x010fc8000f8e00ff */
[----:B------:R4:W1:Y:S03]  /*aa00*/  SYNCS.PHASECHK.TRANS64.TRYWAIT P1, [R11+URZ+0x36430], R10 ;  /* 0x0364300a0b0075a7 */ /* 0x000866000802017f */
[----:B-1----:R-:W-:Y:S05]  /*aa10*/  @!P1 NANOSLEEP.SYNCS 0x989680 ;  /* 0x009896800000995d */ /* 0x002fea0003900000 */
[----:B------:R-:W1:Y:S02]  /*aa20*/  @!P1 SYNCS.PHASECHK.TRANS64 P1, [R11+URZ+0x36430], R10 ;  /* 0x0364300a0b0095a7 */ /* 0x000e64000802007f */
[----:B-1----:R-:W-:Y:S05]  /*aa30*/  @!P1 BRA `(.L_x_1321) ;  /* 0xfffffffc00ec9947 */ /* 0x002fea000383ffff */
[----:B------:R-:W-:Y:S05]  /*aa40*/  BRA `(.L_x_1320) ;  /* 0xffffff7400a07947 */ /* 0x000fea000383ffff */
.L_x_1374:
[----:B------:R-:W-:Y:S01]  /*aa50*/  BSSY B1, `(.L_x_1460) ;  /* 0x0000005000017945 */ /* 0x000fe20003800000 */
[----:B------:R-:W-:-:S07]  /*aa60*/  IMAD.MOV.U32 R15, RZ, RZ, -0x1 ;  /* 0xffffffffff0f7424 */ /* 0x000fce00078e00ff */
[----:B------:R-:W-:Y:S05]  /*aa70*/  WARPSYNC.COLLECTIVE R15, `(.L_x_1461) ;  /* 0x000000000f087348 */ /* 0x000fea0003c00000 */
[----:B------:R-:W-:Y:S01]  /*aa80*/  NOP ;  /* 0x0000000000007918 */ /* 0x000fe20000000000 */
[----:B------:R-:W-:Y:S01]  /*aa90*/  ENDCOLLECTIVE ;  /* 0x000000000000791b */ /* 0x000fe20003800000 */
.L_x_1461:
[----:B------:R-:W-:Y:S05]  /*aaa0*/  BSYNC B1 ;  /* 0x0000000000017941 */ /* 0x000fea0003800000 */
.L_x_1460:
[----:B------:R-:W-:Y:S05]  /*aab0*/  BRA `(.L_x_1462) ;  /* 0xffffffbc00907947 */ /* 0x000fea000383ffff */
.L_x_1391:
[----:B------:R-:W-:Y:S01]  /*aac0*/  BSSY B1, `(.L_x_1463) ;  /* 0x0000005000017945 */ /* 0x000fe20003800000 */
[----:B------:R-:W-:-:S07]  /*aad0*/  IMAD.MOV.U32 R15, RZ, RZ, -0x1 ;  /* 0xffffffffff0f7424 */ /* 0x000fce00078e00ff */
[----:B------:R-:W-:Y:S05]  /*aae0*/  WARPSYNC.COLLECTIVE R15, `(.L_x_1464) ;  /* 0x000000000f087348 */ /* 0x000fea0003c00000 */
[----:B------:R-:W-:Y:S01]  /*aaf0*/  NOP ;  /* 0x0000000000007918 */ /* 0x000fe20000000000 */
[----:B------:R-:W-:Y:S01]  /*ab00*/  ENDCOLLECTIVE ;  /* 0x000000000000791b */ /* 0x000fe20003800000 */
.L_x_1464:
[----:B------:R-:W-:Y:S05]  /*ab10*/  BSYNC B1 ;  /* 0x0000000000017941 */ /* 0x000fea0003800000 */
.L_x_1463:
[----:B------:R-:W-:Y:S05]  /*ab20*/  BRA `(.L_x_1465) ;  /* 0xffffffc400787947 */ /* 0x000fea000383ffff */
.L_x_1407:
[----:B------:R-:W-:Y:S01]  /*ab30*/  BSSY B1, `(.L_x_1466) ;  /* 0x0000005000017945 */ /* 0x000fe20003800000 */
[----:B------:R-:W-:-:S07]  /*ab40*/  IMAD.MOV.U32 R15, RZ, RZ, -0x1 ;  /* 0xffffffffff0f7424 */ /* 0x000fce00078e00ff */
[----:B------:R-:W-:Y:S05]  /*ab50*/  WARPSYNC.COLLECTIVE R15, `(.L_x_1467) ;  /* 0x000000000f087348 */ /* 0x000fea0003c00000 */
[----:B------:R-:W-:Y:S01]  /*ab60*/  NOP ;  /* 0x0000000000007918 */ /* 0x000fe20000000000 */
[----:B------:R-:W-:Y:S01]  /*ab70*/  ENDCOLLECTIVE ;  /* 0x000000000000791b */ /* 0x000fe20003800000 */
.L_x_1467:
[----:B------:R-:W-:Y:S05]  /*ab80*/  BSYNC B1 ;  /* 0x0000000000017941 */ /* 0x000fea0003800000 */
.L_x_1466:
[----:B------:R-:W-:Y:S05]  /*ab90*/  BRA `(.L_x_1468) ;  /* 0xffffffc800e87947 */ /* 0x000fea000383ffff */
.L_x_1433:
[----:B-1----:R1:W2:Y:S02]  /*aba0*/  SYNCS.PHASECHK.TRANS64.TRYWAIT P1, [R0+URZ+0x36420], R6 ;  /* 0x03642006000075a7 */ /* 0x0022a4000802017f */
[----:B--2---:R-:W-:Y:S05]  /*abb0*/  @!P1 NANOSLEEP.SYNCS 0x989680 ;  /* 0x009896800000995d */ /* 0x004fea0003900000 */
[----:B------:R-:W2:Y:S02]  /*abc0*/  @!P1 SYNCS.PHASECHK.TRANS64 P1, [R0+URZ+0x36420], R6 ;  /* 0x03642006000095a7 */ /* 0x000ea4000802007f */
[----:B--2---:R-:W-:Y:S05]  /*abd0*/  @!P1 BRA `(.L_x_1433) ;  /* 0xfffffffc00f09947 */ /* 0x004fea000383ffff */
[----:B------:R-:W-:Y:S05]  /*abe0*/  BRA `(.L_x_1469) ;  /* 0xffffffdc00287947 */ /* 0x000fea000383ffff */
.L_x_1437:
[----:B-1----:R1:W2:Y:S02]  /*abf0*/  SYNCS.PHASECHK.TRANS64.TRYWAIT P1, [R0+URZ+0x36438], R6 ;  /* 0x03643806000075a7 */ /* 0x0022a4000802017f */
[----:B--2---:R-:W-:Y:S05]  /*ac00*/  @!P1 NANOSLEEP.SYNCS 0x989680 ;  /* 0x009896800000995d */ /* 0x004fea0003900000 */
[----:B------:R-:W2:Y:S02]  /*ac10*/  @!P1 SYNCS.PHASECHK.TRANS64 P1, [R0+URZ+0x36438], R6 ;  /* 0x03643806000095a7 */ /* 0x000ea4000802007f */
[----:B--2---:R-:W-:Y:S05]  /*ac20*/  @!P1 BRA `(.L_x_1437) ;  /* 0xfffffffc00f09947 */ /* 0x004fea000383ffff */
[----:B------:R-:W-:Y:S05]  /*ac30*/  BRA `(.L_x_1470) ;  /* 0xffffffe400147947 */ /* 0x000fea000383ffff */
.L_x_1439:
[----:B--2---:R2:W3:Y:S02]  /*ac40*/  SYNCS.PHASECHK.TRANS64.TRYWAIT P1, [R0+URZ+0x36428], R3 ;  /* 0x03642803000075a7 */ /* 0x0044e4000802017f */
[----:B---3--:R-:W-:Y:S05]  /*ac50*/  @!P1 NANOSLEEP.SYNCS 0x989680 ;  /* 0x009896800000995d */ /* 0x008fea0003900000 */
[----:B------:R-:W3:Y:S02]  /*ac60*/  @!P1 SYNCS.PHASECHK.TRANS64 P1, [R0+URZ+0x36428], R3 ;  /* 0x03642803000095a7 */ /* 0x000ee4000802007f */
[----:B---3--:R-:W-:Y:S05]  /*ac70*/  @!P1 BRA `(.L_x_1439) ;  /* 0xfffffffc00f09947 */ /* 0x008fea000383ffff */
[----:B------:R-:W-:Y:S05]  /*ac80*/  BRA `(.L_x_1471) ;  /* 0xffffffe400d87947 */ /* 0x000fea000383ffff */
.L_x_1441:
[----:B--2---:R2:W3:Y:S02]  /*ac90*/  SYNCS.PHASECHK.TRANS64.TRYWAIT P1, [R0+URZ+0x36438], R29 ;  /* 0x0364381d000075a7 */ /* 0x0044e4000802017f */
[----:B---3--:R-:W-:Y:S05]  /*aca0*/  @!P1 NANOSLEEP.SYNCS 0x989680 ;  /* 0x009896800000995d */ /* 0x008fea0003900000 */
[----:B------:R-:W3:Y:S02]  /*acb0*/  @!P1 SYNCS.PHASECHK.TRANS64 P1, [R0+URZ+0x36438], R29 ;  /* 0x0364381d000095a7 */ /* 0x000ee4000802007f */
[----:B---3--:R-:W-:Y:S05]  /*acc0*/  @!P1 BRA `(.L_x_1441) ;  /* 0xfffffffc00f09947 */ /* 0x008fea000383ffff */
[----:B------:R-:W-:Y:S05]  /*acd0*/  BRA `(.L_x_1472) ;  /* 0xffffffe8008c7947 */ /* 0x000fea000383ffff */
.L_x_1443:
[----:B------:R-:W-:-:S07]  /*ace0*/  SHF.L.U32 R5, R7, 0x1f, RZ ;  /* 0x0000001f07057819 */ /* 0x000fce00000006ff */
.L_x_1473:
[----:B----4-:R4:W1:Y:S02]  /*acf0*/  SYNCS.PHASECHK.TRANS64.TRYWAIT P1, [R0+URZ+0x36420], R5 ;  /* 0x03642005000075a7 */ /* 0x010864000802017f */
[----:B-1----:R-:W-:Y:S05]  /*ad00*/  @!P1 NANOSLEEP.SYNCS 0x989680 ;  /* 0x009896800000995d */ /* 0x002fea0003900000 */
[----:B------:R-:W1:Y:S02]  /*ad10*/  @!P1 SYNCS.PHASECHK.TRANS64 P1, [R0+URZ+0x36420], R5 ;  /* 0x03642005000095a7 */ /* 0x000e64000802007f */
[----:B-1----:R-:W-:Y:S05]  /*ad20*/  @!P1 BRA `(.L_x_1473) ;  /* 0xfffffffc00f09947 */ /* 0x002fea000383ffff */
[----:B------:R-:W-:Y:S05]  /*ad30*/  BRA `(.L_x_1474) ;  /* 0xffffffec00207947 */ /* 0x000fea000383ffff */
.L_x_1446:
[----:B----4-:R4:W1:Y:S02]  /*ad40*/  SYNCS.PHASECHK.TRANS64.TRYWAIT P1, [R0+URZ+0x36438], R6 ;  /* 0x03643806000075a7 */ /* 0x010864000802017f */
[----:B-1----:R-:W-:Y:S05]  /*ad50*/  @!P1 NANOSLEEP.SYNCS 0x989680 ;  /* 0x009896800000995d */ /* 0x002fea0003900000 */
[----:B------:R-:W1:Y:S02]  /*ad60*/  @!P1 SYNCS.PHASECHK.TRANS64 P1, [R0+URZ+0x36438], R6 ;  /* 0x03643806000095a7 */ /* 0x000e64000802007f */
[----:B-1----:R-:W-:Y:S05]  /*ad70*/  @!P1 BRA `(.L_x_1446) ;  /* 0xfffffffc00f09947 */ /* 0x002fea000383ffff */
[----:B------:R-:W-:Y:S05]  /*ad80*/  BRA `(.L_x_1475) ;  /* 0xffffffec00ec7947 */ /* 0x000fea000383ffff */
.L_x_1448:
[----:B-1----:R1:W4:Y:S02]  /*ad90*/  SYNCS.PHASECHK.TRANS64.TRYWAIT P1, [R0+URZ+0x36428], R5 ;  /* 0x03642805000075a7 */ /* 0x002324000802017f */
[----:B----4-:R-:W-:Y:S05]  /*ada0*/  @!P1 NANOSLEEP.SYNCS 0x989680 ;  /* 0x009896800000995d */ /* 0x010fea0003900000 */
[----:B------:R-:W4:Y:S02]  /*adb0*/  @!P1 SYNCS.PHASECHK.TRANS64 P1, [R0+URZ+0x36428], R5 ;  /* 0x03642805000095a7 */ /* 0x000f24000802007f */
[----:B----4-:R-:W-:Y:S05]  /*adc0*/  @!P1 BRA `(.L_x_1448) ;  /* 0xfffffffc00f09947 */ /* 0x010fea000383ffff */
[----:B------:R-:W-:Y:S05]  /*add0*/  BRA `(.L_x_1476) ;  /* 0xfffffff000947947 */ /* 0x000fea000383ffff */
.L_x_1450:
[----:B----4-:R4:W1:Y:S02]  /*ade0*/  SYNCS.PHASECHK.TRANS64.TRYWAIT P1, [R0+URZ+0x36438], R3 ;  /* 0x03643803000075a7 */ /* 0x010864000802017f */
[----:B-1----:R-:W-:Y:S05]  /*adf0*/  @!P1 NANOSLEEP.SYNCS 0x989680 ;  /* 0x009896800000995d */ /* 0x002fea0003900000 */
[----:B------:R-:W1:Y:S02]  /*ae00*/  @!P1 SYNCS.PHASECHK.TRANS64 P1, [R0+URZ+0x36438], R3 ;  /* 0x03643803000095a7 */ /* 0x000e64000802007f */
[----:B-1----:R-:W-:Y:S05]  /*ae10*/  @!P1 BRA `(.L_x_1450) ;  /* 0xfffffffc00f09947 */ /* 0x002fea000383ffff */
[----:B------:R-:W-:Y:S05]  /*ae20*/  BRA `(.L_x_1477) ;  /* 0xfffffff400507947 */ /* 0x000fea000383ffff */
.L_x_1452:
[----:B------:R-:W-:Y:S01]  /*ae30*/  BSSY B1, `(.L_x_1478) ;  /* 0x0000006000017945 */ /* 0x000fe20003800000 */
[----:B------:R-:W-:-:S07]  /*ae40*/  IMAD.MOV.U32 R15, RZ, RZ, -0x1 ;  /* 0xffffffffff0f7424 */ /* 0x000fce00078e00ff */
[----:B------:R-:W-:Y:S05]  /*ae50*/  WARPSYNC.COLLECTIVE R15, `(.L_x_1479) ;  /* 0x000000000f0c7348 */ /* 0x000fea0003c00000 */
[----:B------:R-:W-:Y:S02]  /*ae60*/  ELECT P6, UR62, PT ;  /* 0x00000000003e782f */ /* 0x000fe400038c0000 */
[----:B------:R-:W-:Y:S01]  /*ae70*/  MOV R14, UR62 ;  /* 0x0000003e000e7c02 */ /* 0x000fe20008000f00 */
[----:B------:R-:W-:Y:S10]  /*ae80*/  ENDCOLLECTIVE ;  /* 0x000000000000791b */ /* 0x000ff40003800000 */
.L_x_1479:
[----:B------:R-:W-:Y:S05]  /*ae90*/  BSYNC B1 ;  /* 0x0000000000017941 */ /* 0x000fea0003800000 */
.L_x_1478:
[----:B------:R-:W-:Y:S05]  /*aea0*/  BRA `(.L_x_1480) ;  /* 0xfffffff800087947 */ /* 0x000fea000383ffff */
.L_x_1454:
[----:B-1----:R1:W2:Y:S02]  /*aeb0*/  SYNCS.PHASECHK.TRANS64.TRYWAIT P0, [R9+URZ], R2 ;  /* 0x00000002090075a7 */ /* 0x0022a4000800017f */
[----:B--2---:R-:W-:Y:S05]  /*aec0*/  @!P0 NANOSLEEP.SYNCS 0x989680 ;  /* 0x009896800000895d */ /* 0x004fea0003900000 */
[----:B------:R-:W2:Y:S02]  /*aed0*/  @!P0 SYNCS.PHASECHK.TRANS64 P0, [R9+URZ], R2 ;  /* 0x00000002090085a7 */ /* 0x000ea4000800007f */
[----:B--2---:R-:W-:Y:S05]  /*aee0*/  @!P0 BRA `(.L_x_1454) ;  /* 0xfffffffc00f08947 */ /* 0x004fea000383ffff */
[----:B------:R-:W-:Y:S05]  /*aef0*/  BRA `(.L_x_1481) ;  /* 0xfffffff800487947 */ /* 0x000fea000383ffff */
.L_x_1455:
[----:B--2---:R2:W3:Y:S02]  /*af00*/  SYNCS.PHASECHK.TRANS64.TRYWAIT P0, [R3+URZ], R0 ;  /* 0x00000000030075a7 */ /* 0x0044e4000800017f */
[----:B---3--:R-:W-:Y:S05]  /*af10*/  @!P0 NANOSLEEP.SYNCS 0x989680 ;  /* 0x009896800000895d */ /* 0x008fea0003900000 */
[----:B------:R-:W3:Y:S02]  /*af20*/  @!P0 SYNCS.PHASECHK.TRANS64 P0, [R3+URZ], R0 ;  /* 0x00000000030085a7 */ /* 0x000ee4000800007f */
[----:B---3--:R-:W-:Y:S05]  /*af30*/  @!P0 BRA `(.L_x_1455) ;  /* 0xfffffffc00f08947 */ /* 0x008fea000383ffff */
[----:B------:R-:W-:Y:S05]  /*af40*/  BRA `(.L_x_1482) ;  /* 0xfffffff8003c7947 */ /* 0x000fea000383ffff */
.L_x_1483:
        /* <DEDUP_REMOVED lines=11> */
.L_x_7658:


//--------------------- .text._ZN7cutlass13device_kernelIN5flash11enable_sm90INS1_16FlashAttnBwdSm90INS1_25CollectiveMainloopBwdSm90ILi2ELi1ELi1EN4cute5tupleIJNS5_1CILi1EEES8_S8_EEENS6_IJNS7_ILi64EEENS7_ILi96EEENS7_ILi192EEEEEENS_10bfloat16_tEfNS_4arch4Sm90ELb0ELb1ELb1ELb0ELb0ELb0ELb1ELb0ELi3ELi1ELi1ELi1ELb0EEENS1_24CollectiveEpilogueBwdGQAISD_fSG_Li384ELb0ELb0EEENS1_19SingleTileSchedulerILb0ELb0ELb0ELi96EEEEEEEEEvNT_6ParamsE --------------------------
	.section	.text._ZN7cutlass13device_kernelIN5flash11enable_sm90INS1_16FlashAttnBwdSm90INS1_25CollectiveMainloopBwdSm90ILi2ELi1ELi1EN4cute5tupleIJNS5_1CILi1EEES8_S8_EEENS6_IJNS7_ILi64EEENS7_ILi96EEENS7_ILi192EEEEEENS_10bfloat16_tEfNS_4arch4Sm90ELb0ELb1ELb1ELb0ELb0ELb0ELb1ELb0ELi3ELi1ELi1ELi1ELb0EEENS1_24CollectiveEpilogueBwdGQAISD_fSG_Li384ELb0ELb0EEENS1_19SingleTileSchedulerILb0ELb0ELb0ELi96EEEEEEEEEvNT_6ParamsE,"ax",@progbits
	.align	128
.text._ZN7cutlass13device_kernelIN5flash11enable_sm90INS1_16FlashAttnBwdSm90INS1_25CollectiveMainloopBwdSm90ILi2ELi1ELi1EN4cute5tupleIJNS5_1CILi1EEES8_S8_EEENS6_IJNS7_ILi64EEENS7_ILi96EEENS7_ILi192EEEEEENS_10bfloat16_tEfNS_4arch4Sm90ELb0ELb1ELb1ELb0ELb0ELb0ELb1ELb0ELi3ELi1ELi1ELi1ELb0EEENS1_24CollectiveEpilogueBwdGQAISD_fSG_Li384ELb0ELb0EEENS1_19SingleTileSchedulerILb0ELb0ELb0ELi96EEEEEEEEEvNT_6ParamsE:
        .type           _ZN7cutlass13device_kernelIN5flash11enable_sm90INS1_16FlashAttnBwdSm90INS1_25CollectiveMainloopBwdSm90ILi2ELi1ELi1EN4cute5tupleIJNS5_1CILi1EEES8_S8_EEENS6_IJNS7_ILi64EEENS7_ILi96EEENS7_ILi192EEEEEENS_10bfloat16_tEfNS_4arch4Sm90ELb0ELb1ELb1ELb0ELb0ELb0ELb1ELb0ELi3ELi1ELi1ELi1ELb0EEENS1_24CollectiveEpilogueBwdGQAISD_fSG_Li384ELb0ELb0EEENS1_19SingleTileSchedulerILb0ELb0ELb0ELi96EEEEEEEEEvNT_6ParamsE,@function
        .size           _ZN7cutlass13device_kernelIN5flash11enable_sm90INS1_16FlashAttnBwdSm90INS1_25CollectiveMainloopBwdSm90ILi2ELi1ELi1EN4cute5tupleIJNS5_1CILi1EEES8_S8_EEENS6_IJNS7_ILi64EEENS7_ILi96EEENS7_ILi192EEEEEENS_10bfloat16_tEfNS_4arch4Sm90ELb0ELb1ELb1ELb0ELb0ELb0ELb1ELb0ELi3ELi1ELi1ELi1ELb0EEENS1_24CollectiveEpilogueBwdGQAISD_fSG_Li384ELb0ELb0EEENS1_19SingleTileSchedulerILb0ELb0ELb0ELi96EEEEEEEEEvNT_6ParamsE,(.L_x_7659 - _ZN7cutlass13device_kernelIN5flash11enable_sm90INS1_16FlashAttnBwdSm90INS1_25CollectiveMainloopBwdSm90ILi2ELi1ELi1EN4cute5tupleIJNS5_1CILi1EEES8_S8_EEENS6_IJNS7_ILi64EEENS7_ILi96EEENS7_ILi192EEEEEENS_10bfloat16_tEfNS_4arch4Sm90ELb0ELb1ELb1ELb0ELb0ELb0ELb1ELb0ELi3ELi1ELi1ELi1ELb0EEENS1_24CollectiveEpilogueBwdGQAISD_fSG_Li384ELb0ELb0EEENS1_19SingleTileSchedulerILb0ELb0ELb0ELi96EEEEEEEEEvNT_6ParamsE)
        .other          _ZN7cutlass13device_kernelIN5flash11enable_sm90INS1_16FlashAttnBwdSm90INS1_25CollectiveMainloopBwdSm90ILi2ELi1ELi1EN4cute5tupleIJNS5_1CILi1EEES8_S8_EEENS6_IJNS7_ILi64EEENS7_ILi96EEENS7_ILi192EEEEEENS_10bfloat16_tEfNS_4arch4Sm90ELb0ELb1ELb1ELb0ELb0ELb0ELb1ELb0ELi3ELi1ELi1ELi1ELb0EEENS1_24CollectiveEpilogueBwdGQAISD_fSG_Li384ELb0ELb0EEENS1_19SingleTileSchedulerILb0ELb0ELb0ELi96EEEEEEEEEvNT_6ParamsE,@"STO_CUDA_ENTRY STV_DEFAULT"
_ZN7cutlass13device_kernelIN5flash11enable_sm90INS1_16FlashAttnBwdSm90INS1_25CollectiveMainloopBwdSm90ILi2ELi1ELi1EN4cute5tupleIJNS5_1CILi1EEES8_S8_EEENS6_IJNS7_ILi64EEENS7_ILi96EEENS7_ILi192EEEEEENS_10bfloat16_tEfNS_4arch4Sm90ELb0ELb1ELb1ELb0ELb0ELb0ELb1ELb0ELi3ELi1ELi1ELi1ELb0EEENS1_24CollectiveEpilogueBwdGQAISD_fSG_Li384ELb0ELb0EEENS1_19SingleTileSchedulerILb0ELb0ELb0ELi96EEEEEEEEEvNT_6ParamsE:
        /* <DEDUP_REMOVED lines=24> */
.L_x_1485:
[----:B------:R-:W-:Y:S05]  /*0180*/  BSYNC B0 ;  /* 0x0000000000007941 */ /* 0x000fea0003800000 */
.L_x_1484:
        /* <DEDUP_REMOVED lines=37> */
.L_x_1486:
        /* <DEDUP_REMOVED lines=20> */
.L_x_1487:
[----:B------:R-:W-:Y:S01]  /*0520*/  PLOP3.LUT P0, PT, PT, PT, UP0, 0x80, 0x0 ;  /* 0x000000000000781c */ /* 0x000fe20003f0f008 */
[----:B------:R-:W-:Y:S01]  /*0530*/  NOP ;  /* 0x0000000000007918 */ /* 0x000fe20000000000 */
[----:B------:R-:W-:Y:S01]  /*0540*/  BSSY B6, `(.L_x_1488) ;  /* 0x00007e5000067945 */ /* 0x000fe20003800000 */
[----:B-12-4-:R-:W-:Y:S10]  /*0550*/  BAR.SYNC.DEFER_BLOCKING 0x0 ;  /* 0x0000000000007b1d */ /* 0x016ff40000010000 */
[----:B------:R-:W-:Y:S05]  /*0560*/  @!P0 BRA `(.L_x_1489) ;  /* 0x0000004400ec8947 */ /* 0x000fea0003800000 */
.L_x_1490:
        /* <DEDUP_REMOVED lines=85> */
.L_x_1492:
        /* <DEDUP_REMOVED lines=37> */
.L_x_1495:
        /* <DEDUP_REMOVED lines=15> */
.L_x_1494:
        /* <DEDUP_REMOVED lines=20> */
.L_x_1497:
        /* <DEDUP_REMOVED lines=15> */
.L_x_1496:
        /* <DEDUP_REMOVED lines=8> */
.L_x_1588:
        /* <DEDUP_REMOVED lines=19> */
.L_x_1499:
        /* <DEDUP_REMOVED lines=81> */
[----:B------:R-:W-:Y:S02]  /*16f0*/  CS2R R62, SRZ ;  /* 0x00000000003e7805 */ /* 0x000fe4000001ff00 */
[----:B------:R-:W-:Y:S02]  /*1700*/  CS2R R60, SRZ ;  /* 0x00000000003c7805 */ /* 0x000fe4000001ff00 */
[----:B------:R-:W-:-:S02]  /*1710*/  IADD3.X R10, R16, UR4, RZ, PT, !PT ;  /* 0x00000004100a7c10 */ /* 0x000fc4000bffe4ff */
[----:B------:R-:W-:Y:S02]  /*1720*/  CS2R R58, SRZ ;  /* 0x00000000003a7805 */ /* 0x000fe4000001ff00 */
[----:B------:R-:W-:Y:S02]  /*1730*/  CS2R R56, SRZ ;  /* 0x0000000000387805 */ /* 0x000fe4000001ff00 */
[----:B------:R-:W-:Y:S02]  /*1740*/  CS2R R54, SRZ ;  /* 0x0000000000367805 */ /* 0x000fe4000001ff00 */
[--C-:B------:R-:W-:Y:S02]  /*1750*/  IADD3 R5, R10, -UR5, -R3.reuse ;  /* 0x800000050a057c10 */ /* 0x100fe4000fffe803 */
[----:B------:R-:W-:Y:S02]  /*1760*/  CS2R R52, SRZ ;  /* 0x0000000000347805 */ /* 0x000fe4000001ff00 */
[----:B------:R-:W-:Y:S01]  /*1770*/  IADD3 R10, -R3, UR4, R16 ;  /* 0x00000004030a7c10 */ /* 0x000fe2000fffe110 */
[----:B------:R-:W-:Y:S01]  /*1780*/  IMAD.IADD R3, R16, 0x1, -R3 ;  /* 0x0000000110037824 */ /* 0x000fe200078e0a03 */
[----:B------:R-:W-:-:S02]  /*1790*/  CS2R R50, SRZ ;  /* 0x0000000000327805 */ /* 0x000fc4000001ff00 */
        /* <DEDUP_REMOVED lines=15> */
[----:B------:R-:W-:Y:S02]  /*1890*/  LEA R0, R0, UR37, 0x2 ;  /* 0x0000002500007c11 */ /* 0x000fe4000f8e10ff */
[----:B-1----:R-:W-:-:S07]  /*18a0*/  IADD3 R157, R12, 0x30400, R9 ;  /* 0x000304000c9d7810 */ /* 0x002fce0007ffe009 */
.L_x_1519:
[----:B------:R-:W-:-:S05]  /*18b0*/  IMAD.U32 R3, RZ, RZ, UR38 ;  /* 0x00000026ff037e24 */ /* 0x000fca000f8e00ff */
[----:B------:R-:W-:-:S04]  /*18c0*/  LOP3.LUT R3, R3, 0x1, RZ, 0xfc, !PT ;  /* 0x0000000103037812 */ /* 0x000fc800078efcff */
[----:B------:R-:W-:-:S13]  /*18d0*/  ISETP.NE.AND P0, PT, R3, 0x3, PT ;  /* 0x000000030300780c */ /* 0x000fda0003f05270 */
[----:B------:R-:W-:Y:S05]  /*18e0*/  @!P0 BRA `(.L_x_1501) ;  /* 0x0000000000048947 */ /* 0x000fea0003800000 */
[----:B------:R-:W-:Y:S01]  /*18f0*/  BPT.TRAP 0x1 ;  /* 0x000000040000795c */ /* 0x000fe20000300000 */
.L_x_1501:
[----:B------:R-:W-:Y:S02]  /*1900*/  LEA R3, R2, UR37, 0x3 ;  /* 0x0000002502037c11 */ /* 0x000fe4000f8e18ff */
[----:B------:R-:W-:-:S04]  /*1910*/  SHF.L.U32 R10, R7, 0x1f, RZ ;  /* 0x0000001f070a7819 */ /* 0x000fc800000006ff */
[----:B------:R1:W2:Y:S01]  /*1920*/  SYNCS.PHASECHK.TRANS64.TRYWAIT P1, [R3+URZ+0x36410], R10 ;  /* 0x0364100a030075a7 */ /* 0x0002a2000802017f */
[----:B------:R-:W-:Y:S05]  /*1930*/  @!P0 BRA `(.L_x_1502) ;  /* 0x0000000000048947 */ /* 0x000fea0003800000 */
[----:B------:R-:W-:Y:S01]  /*1940*/  BPT.TRAP 0x1 ;  /* 0x000000040000795c */ /* 0x000fe20000300000 */
.L_x_1502:
[----:B--2---:R-:W-:Y:S05]  /*1950*/  @P1 BRA `(.L_x_1503) ;  /* 0x0000000000081947 */ /* 0x004fea0003800000 */
[----:B------:R-:W2:Y:S02]  /*1960*/  SYNCS.PHASECHK.TRANS64.TRYWAIT P1, [R3+URZ+0x36410], R10 ;  /* 0x0364100a030075a7 */ /* 0x000ea4000802017f */
[----:B--2---:R-:W-:Y:S05]  /*1970*/  @!P1 BRA `(.L_x_1504) ;  /* 0x0000006800c09947 */ /* 0x004fea0003800000 */
.L_x_1503:
[----:B------:R-:W-:Y:S05]  /*1980*/  WARPSYNC.ALL ;  /* 0x0000000000007948 */ /* 0x000fea0003800000 */
[----:B------:R-:W-:Y:S01]  /*1990*/  R2UR UR6, R8 ;  /* 0x00000000080672ca */ /* 0x000fe200000e0000 */
[----:B------:R-:W-:Y:S01]  /*19a0*/  UIADD3 UR4, UR37, 0x1e000, URZ ;  /* 0x0001e00025047890 */ /* 0x000fe2000fffe03f */
[C---:B------:R-:W-:Y:S01]  /*19b0*/  R2UR UR7, R2.reuse ;  /* 0x00000000020772ca */ /* 0x040fe200000e0000 */
[----:B------:R-:W-:Y:S01]  /*19c0*/  WARPGROUP.ARRIVE ;  /* 0x00000000000079c5 */ /* 0x000fe20000000000 */
[----:B------:R-:W-:Y:S01]  /*19d0*/  UMOV UR13, 0x40000040 ;  /* 0x40000040000d7882 */ /* 0x000fe20000000000 */
[----:B------:R-:W-:Y:S01]  /*19e0*/  USHF.R.U32.HI UR5, URZ, 0x4, UR4 ;  /* 0x000000043f057899 */ /* 0x000fe20008011604 */
[----:B-12---:R-:W-:Y:S01]  /*19f0*/  IMAD R10, R2, 0x40, R6 ;  /* 0x00000040020a7824 */ /* 0x006fe200078e0206 */
        /* <DEDUP_REMOVED lines=95> */
.L_x_1505:
[----:B-1----:R-:W-:-:S04]  /*1ff0*/  SHF.L.U32 R11, R4, 0x1f, RZ ;  /* 0x0000001f040b7819 */ /* 0x002fc800000006ff */
[----:B------:R1:W4:Y:S01]  /*2000*/  SYNCS.PHASECHK.TRANS64.TRYWAIT P1, [UR37+0x36430], R11 ;  /* 0x0364300bff0075a7 */ /* 0x0003220008020165 */
[----:B------:R-:W-:Y:S05]  /*2010*/  @!P0 BRA `(.L_x_1506) ;  /* 0x0000000000048947 */ /* 0x000fea0003800000 */
[----:B------:R-:W-:Y:S01]  /*2020*/  BPT.TRAP 0x1 ;  /* 0x000000040000795c */ /* 0x000fe20000300000 */
.L_x_1506:
[----:B----4-:R-:W-:Y:S05]  /*2030*/  @P1 BRA `(.L_x_1507) ;  /* 0x0000000000081947 */ /* 0x010fea0003800000 */
[----:B------:R-:W4:Y:S02]  /*2040*/  SYNCS.PHASECHK.TRANS64.TRYWAIT P1, [UR37+0x36430], R11 ;  /* 0x0364300bff0075a7 */ /* 0x000f240008020165 */
[----:B----4-:R-:W-:Y:S05]  /*2050*/  @!P1 BRA `(.L_x_1508) ;  /* 0x00000064001c9947 */ /* 0x010fea0003800000 */
.L_x_1507:
        /* <DEDUP_REMOVED lines=147> */
.L_x_1511:
[----:B------:R-:W-:-:S06]  /*2990*/  UISETP.NE.AND UP0, UPT, UR44, 0x1, UPT ;  /* 0x000000012c00788c */ /* 0x000fcc000bf05270 */
[----:B------:R-:W-:-:S05]  /*29a0*/  PLOP3.LUT P1, PT, PT, PT, UP0, 0x80, 0x0 ;  /* 0x000000000000781c */ /* 0x000fca0003f2f008 */
[----:B------:R-:W-:-:S08]  /*29b0*/  @UP0 ULDC UR5, c[0x0][0x754] ;  /* 0x0001d50000050ab9 */ /* 0x000fd00000000800 */
[----:B------:R-:W-:Y:S01]  /*29c0*/  @P1 IMAD.HI.U32 R143, R142, UR5, RZ ;  /* 0x000000058e8f1c27 */ /* 0x000fe2000f8e00ff */
[----:B------:R-:W-:-:S04]  /*29d0*/  @UP0 ULDC UR5, c[0x0][0x758] ;  /* 0x0001d60000050ab9 */ /* 0x000fc80000000800 */
[----:B------:R-:W-:-:S07]  /*29e0*/  @P1 SHF.R.U32.HI R142, RZ, UR5, R143 ;  /* 0x00000005ff8e1c19 */ /* 0x000fce000801168f */
.L_x_1512:
[----:B------:R-:W-:Y:S05]  /*29f0*/  BSYNC B0 ;  /* 0x0000000000007941 */ /* 0x000fea0003800000 */
.L_x_1510:
[----:B------:R-:W4:Y:S01]  /*2a00*/  LDL R143, [R1] ;  /* 0x00000000018f7983 */ /* 0x000f220000100800 */
[----:B------:R-:W-:Y:S01]  /*2a10*/  IADD3 R150, R140, UR4, R5 ;  /* 0x000000048c967c10 */ /* 0x000fe2000fffe005 */
[----:B----4-:R-:W-:-:S05]  /*2a20*/  IMAD R142, R142, UR44, R143 ;  /* 0x0000002c8e8e7c24 */ /* 0x010fca000f8e028f */
[----:B------:R-:W-:Y:S02]  /*2a30*/  VIADDMNMX R147, R142, UR44, R147, PT ;  /* 0x0000002c8e937c46 */ /* 0x000fe4000b800193 */
[----:B------:R-:W-:-:S07]  /*2a40*/  VIMNMX R150, R150, R142, !PT ;  /* 0x0000008e96967248 */ /* 0x000fce0007fe0100 */
.L_x_1509:
        /* <DEDUP_REMOVED lines=18> */
.L_x_1515:
[----:B------:R-:W-:-:S06]  /*2b70*/  UISETP.NE.AND UP0, UPT, UR44, 0x1, UPT ;  /* 0x000000012c00788c */ /* 0x000fcc000bf05270 */
[----:B------:R-:W-:-:S05]  /*2b80*/  PLOP3.LUT P1, PT, PT, PT, UP0, 0x80, 0x0 ;  /* 0x000000000000781c */ /* 0x000fca0003f2f008 */
[----:B------:R-:W-:-:S08]  /*2b90*/  @UP0 ULDC UR4, c[0x0][0x754] ;  /* 0x0001d50000040ab9 */ /* 0x000fd00000000800 */
[----:B------:R-:W-:Y:S01]  /*2ba0*/  @P1 IMAD.HI.U32 R142, R140, UR4, RZ ;  /* 0x000000048c8e1c27 */ /* 0x000fe2000f8e00ff */
[----:B------:R-:W-:-:S04]  /*2bb0*/  @UP0 ULDC UR4, c[0x0][0x758] ;  /* 0x0001d60000040ab9 */ /* 0x000fc80000000800 */
[----:B------:R-:W-:-:S07]  /*2bc0*/  @P1 SHF.R.U32.HI R140, RZ, UR4, R142 ;  /* 0x00000004ff8c1c19 */ /* 0x000fce000801168e */
.L_x_1516:
[----:B------:R-:W-:Y:S05]  /*2bd0*/  BSYNC B0 ;  /* 0x0000000000007941 */ /* 0x000fea0003800000 */
.L_x_1514:
[----:B------:R-:W4:Y:S02]  /*2be0*/  LDL R142, [R1] ;  /* 0x00000000018e7983 */ /* 0x000f240000100800 */
[----:B----4-:R-:W-:-:S05]  /*2bf0*/  IMAD R140, R140, UR44, R142 ;  /* 0x0000002c8c8c7c24 */ /* 0x010fca000f8e028e */
[----:B------:R-:W-:Y:S02]  /*2c00*/  VIMNMX R145, R145, R140, !PT ;  /* 0x0000008c91917248 */ /* 0x000fe40007fe0100 */
[----:B------:R-:W-:-:S07]  /*2c10*/  VIADDMNMX R139, R140, UR44, R139, PT ;  /* 0x0000002c8c8b7c46 */ /* 0x000fce000b80018b */
.L_x_1513:
[----:B------:R-:W1:Y:S01]  /*2c20*/  S2R R151, SR_CTAID.X ;  /* 0x0000000000977919 */ /* 0x000e620000002500 */
[----:B------:R-:W-:Y:S01]  /*2c30*/  LEA R152, R6, UR37, 0x2 ;  /* 0x0000002506987c11 */ /* 0x000fe2000f8e10ff */
[----:B------:R-:W-:Y:S01]  /*2c40*/  USHF.R.U32.HI UR6, URZ, 0x4, UR42 ;  /* 0x000000043f067899 */ /* 0x000fe2000801162a */
[----:B------:R-:W-:Y:S01]  /*2c50*/  P2R R148, PR, RZ, 0x1 ;  /* 0x00000001ff947803 */ /* 0x000fe20000000000 */
[----:B------:R-:W-:Y:S01]  /*2c60*/  UMOV UR11, 0x80000020 ;  /* 0x80000020000b7882 */ /* 0x000fe20000000000 */
[----:B------:R-:W-:Y:S01]  /*2c70*/  R2UR UR7, R8 ;  /* 0x00000000080772ca */ /* 0x000fe200000e0000 */
[----:B------:R-:W4:Y:S01]  /*2c80*/  LDS R153, [R152+0x30200] ;  /* 0x0302000098997984 */ /* 0x000f220000000800 */
[----:B------:R-:W-:Y:S01]  /*2c90*/  ULOP3.LUT UR6, UR6, 0x3fff, URZ, 0xc0, !UPT ;  /* 0x00003fff06067892 */ /* 0x000fe2000f8ec03f */
[----:B------:R-:W-:Y:S02]  /*2ca0*/  UMOV UR9, 0x40000040 ;  /* 0x4000004000097882 */ /* 0x000fe40000000000 */
[----:B------:R-:W5:Y:S01]  /*2cb0*/  LDS R152, [R152+0x30220] ;  /* 0x0302200098987984 */ /* 0x000f620000000800 */
[----:B------:R-:W-:Y:S01]  /*2cc0*/  ULOP3.LUT UR12, UR6, 0x1000000, URZ, 0xfc, !UPT ;  /* 0x01000000060c7892 */ /* 0x000fe2000f8efc3f */
[----:B------:R-:W-:Y:S01]  /*2cd0*/  UMOV UR13, 0x80000020 ;  /* 0x80000020000d7882 */ /* 0x000fe20000000000 */
[----:B------:R-:W-:-:S05]  /*2ce0*/  UMOV UR15, 0x40000040 ;  /* 0x40000040000f7882 */ /* 0x000fca0000000000 */
[----:B------:R-:W-:Y:S01]  /*2cf0*/  ULEA UR4, UR7, UR37, 0xd ;  /* 0x0000002507047291 */ /* 0x000fe2000f8e683f */
[----:B------:R-:W-:Y:S01]  /*2d00*/  UMOV UR10, UR12 ;  /* 0x0000000c000a7c82 */ /* 0x000fe20008000000 */
[----:B------:R-:W-:Y:S02]  /*2d10*/  UIMAD UR7, UR7, 0x3000, UR37 ;  /* 0x00003000070778a4 */ /* 0x000fe4000f8e0225 */
[----:B------:R-:W-:Y:S02]  /*2d20*/  UIADD3 UR5, UR4, 0x2a000, URZ ;  /* 0x0002a00004057890 */ /* 0x000fe4000fffe03f */
[----:B------:R-:W-:Y:S02]  /*2d30*/  USHF.R.U32.HI UR7, URZ, 0x4, UR7 ;  /* 0x000000043f077899 */ /* 0x000fe40008011607 */
[----:B------:R-:W-:Y:S02]  /*2d40*/  USHF.R.U32.HI UR5, URZ, 0x4, UR5 ;  /* 0x000000043f057899 */ /* 0x000fe40008011605 */
[----:B------:R-:W-:-:S02]  /*2d50*/  ULOP3.LUT UR14, UR7, 0x3fff, URZ, 0xc0, !UPT ;  /* 0x00003fff070e7892 */ /* 0x000fc4000f8ec03f */
[----:B------:R-:W-:Y:S01]  /*2d60*/  ULOP3.LUT UR6, UR5, 0x3fff, URZ, 0xc0, !UPT ;  /* 0x00003fff05067892 */ /* 0x000fe2000f8ec03f */
[----:B-1----:R-:W-:-:S05]  /*2d70*/  IMAD R151, R151, -0x60, RZ ;  /* 0xffffffa097977824 */ /* 0x002fca00078e02ff */
[C---:B------:R-:W-:Y:S01]  /*2d80*/  ISETP.GE.AND P6, PT, R151.reuse, 0x2, PT ;  /* 0x000000029700780c */ /* 0x040fe20003fc6270 */
[----:B------:R-:W-:Y:S01]  /*2d90*/  UMOV UR8, UR6 ;  /* 0x0000000600087c82 */ /* 0x000fe20008000000 */
[----:B------:R-:W-:Y:S02]  /*2da0*/  ISETP.GE.AND P4, PT, R151, 0x9, PT ;  /* 0x000000099700780c */ /* 0x000fe40003f86270 */
[C---:B------:R-:W-:Y:S02]  /*2db0*/  ISETP.GT.AND P5, PT, R145.reuse, 0x1, !P6 ;  /* 0x000000019100780c */ /* 0x040fe400077a4270 */
[----:B------:R-:W-:Y:S02]  /*2dc0*/  ISETP.GT.AND P6, PT, R150, 0x1, !P6 ;  /* 0x000000019600780c */ /* 0x000fe400077c4270 */
[----:B------:R-:W-:Y:S01]  /*2dd0*/  ISETP.GT.AND P3, PT, R145, 0x8, !P4 ;  /* 0x000000089100780c */ /* 0x000fe20006764270 */
[--C-:B----4-:R-:W-:Y:S01]  /*2de0*/  FADD.FTZ R120, R120, -R153.reuse ;  /* 0x8000009978787221 */ /* 0x110fe20000010000 */
[----:B------:R-:W-:Y:S01]  /*2df0*/  ISETP.LT.OR P6, PT, R147, 0x2, P6 ;  /* 0x000000029300780c */ /* 0x000fe200037c1670 */
[--C-:B------:R-:W-:Y:S01]  /*2e00*/  FADD.FTZ R121, R121, -R153.reuse ;  /* 0x8000009979797221 */ /* 0x100fe20000010000 */
[----:B------:R-:W-:Y:S01]  /*2e10*/  ISETP.GE.AND P2, PT, R151, 0xa, PT ;  /* 0x0000000a9700780c */ /* 0x000fe20003f46270 */
[--C-:B------:R-:W-:Y:S01]  /*2e20*/  FADD.FTZ R124, R124, -R153.reuse ;  /* 0x800000997c7c7221 */ /* 0x100fe20000010000 */
[----:B------:R-:W-:Y:S01]  /*2e30*/  ISETP.LT.OR P3, PT, R139, 0x9, P3 ;  /* 0x000000098b00780c */ /* 0x000fe20001f61670 */
[--C-:B------:R-:W-:Y:S01]  /*2e40*/  FADD.FTZ R125, R125, -R153.reuse ;  /* 0x800000997d7d7221 */ /* 0x100fe20000010000 */
[----:B------:R-:W-:Y:S01]  /*2e50*/  FSEL R155, R12, -INF , !P6 ;  /* 0xff8000000c9b7808 */ /* 0x000fe20007000000 */
[--C-:B------:R-:W-:Y:S01]  /*2e60*/  FADD.FTZ R128, R128, -R153.reuse ;  /* 0x8000009980807221 */ /* 0x100fe20000010000 */
[----:B------:R-:W-:Y:S01]  /*2e70*/  ISETP.LT.OR P5, PT, R139, 0x2, P5 ;  /* 0x000000028b00780c */ /* 0x000fe20002fa1670 */
[----:B------:R-:W-:Y:S01]  /*2e80*/  FADD.FTZ R129, R129, -R153 ;  /* 0x8000009981817221 */ /* 0x000fe20000010000 */
[----:B------:R-:W-:Y:S01]  /*2e90*/  ISETP.GE.AND P1, PT, R151, 0x11, PT ;  /* 0x000000119700780c */ /* 0x000fe20003f26270 */
[----:B--2---:R-:W-:Y:S01]  /*2ea0*/  FFMA.FTZ R155, R155, UR46, -R23 ;  /* 0x0000002e9b9b7c23 */ /* 0x004fe20008010817 */
[----:B------:R-:W-:Y:S01]  /*2eb0*/  ISETP.GT.AND P4, PT, R150, 0x8, !P4 ;  /* 0x000000089600780c */ /* 0x000fe20006784270 */
[--C-:B------:R-:W-:Y:S01]  /*2ec0*/  FADD.FTZ R132, R132, -R153.reuse ;  /* 0x8000009984847221 */ /* 0x100fe20000010000 */
[----:B------:R-:W-:Y:S01]  /*2ed0*/  ISETP.GT.AND P6, PT, R150, 0x9, !P2 ;  /* 0x000000099600780c */ /* 0x000fe200057c4270 */
[----:B------:R-:W-:Y:S01]  /*2ee0*/  FADD.FTZ R133, R133, -R153 ;  /* 0x8000009985857221 */ /* 0x000fe20000010000 */
[----:B------:R-:W-:Y:S01]  /*2ef0*/  FSEL R146, R17, -INF , !P3 ;  /* 0xff80000011927808 */ /* 0x000fe20005800000 */
[----:B------:R-:W1:Y:S01]  /*2f00*/  MUFU.EX2 R155, R155 ;  /* 0x0000009b009b7308 */ /* 0x000e620000000800 */
[----:B------:R-:W-:Y:S01]  /*2f10*/  FSEL R149, R14, -INF , !P5 ;  /* 0xff8000000e957808 */ /* 0x000fe20006800000 */
[----:B-----5:R-:W-:Y:S01]  /*2f20*/  FADD.FTZ R126, R126, -R152 ;  /* 0x800000987e7e7221 */ /* 0x020fe20000010000 */
[----:B------:R-:W-:Y:S01]  /*2f30*/  ISETP.LT.OR P4, PT, R147, 0x9, P4 ;  /* 0x000000099300780c */ /* 0x000fe20002781670 */
[--C-:B---3--:R-:W-:Y:S01]  /*2f40*/  FFMA.FTZ R146, R146, UR46, -R10.reuse ;  /* 0x0000002e92927c23 */ /* 0x108fe2000801080a */
[----:B------:R-:W-:Y:S01]  /*2f50*/  ISETP.GT.AND P3, PT, R150, 0x10, !P1 ;  /* 0x000000109600780c */ /* 0x000fe20004f64270 */
[----:B------:R-:W-:Y:S01]  /*2f60*/  FFMA.FTZ R149, R149, UR46, -R10 ;  /* 0x0000002e95957c23 */ /* 0x000fe2000801080a */
[----:B------:R-:W-:Y:S01]  /*2f70*/  ISETP.LT.OR P6, PT, R147, 0xa, P6 ;  /* 0x0000000a9300780c */ /* 0x000fe200037c1670 */
[--C-:B------:R-:W-:Y:S01]  /*2f80*/  FADD.FTZ R122, R122, -R152.reuse ;  /* 0x800000987a7a7221 */ /* 0x100fe20000010000 */
[----:B------:R-:W-:Y:S01]  /*2f90*/  ISETP.GE.AND P5, PT, R151, 0x12, PT ;  /* 0x000000129700780c */ /* 0x000fe20003fa6270 */
[----:B------:R-:W-:Y:S01]  /*2fa0*/  MUFU.EX2 R146, R146 ;  /* 0x0000009200927308 */ /* 0x000fe20000000800 */
[----:B------:R-:W-:Y:S01]  /*2fb0*/  FSEL R142, R15, -INF , !P4 ;  /* 0xff8000000f8e7808 */ /* 0x000fe20006000000 */
[--C-:B------:R-:W-:Y:S01]  /*2fc0*/  FADD.FTZ R123, R123, -R152.reuse ;  /* 0x800000987b7b7221 */ /* 0x100fe20000010000 */
[----:B------:R-:W-:Y:S01]  /*2fd0*/  ISETP.LT.OR P3, PT, R147, 0x11, P3 ;  /* 0x000000119300780c */ /* 0x000fe20001f61670 */
[--C-:B------:R-:W-:Y:S01]  /*2fe0*/  FADD.FTZ R134, R134, -R152.reuse ;  /* 0x8000009886867221 */ /* 0x100fe20000010000 */
[----:B------:R-:W-:Y:S01]  /*2ff0*/  FSEL R143, R16, -INF , !P6 ;  /* 0xff800000108f7808 */ /* 0x000fe20007000000 */
[--C-:B------:R-:W-:Y:S01]  /*3000*/  FFMA.FTZ R142, R142, UR46, -R23.reuse ;  /* 0x0000002e8e8e7c23 */ /* 0x100fe20008010817 */
[----:B------:R-:W-:Y:S01]  /*3010*/  ISETP.GE.AND P4, PT, R151, 0x19, PT ;  /* 0x000000199700780c */ /* 0x000fe20003f86270 */
[----:B-1----:R-:W-:Y:S01]  /*3020*/  FMUL.FTZ R121, R155, R121 ;  /* 0x000000799b797220 */ /* 0x002fe20000410000 */
[----:B------:R-:W-:Y:S01]  /*3030*/  ISETP.GT.AND P6, PT, R150, 0x11, !P5 ;  /* 0x000000119600780c */ /* 0x000fe20006fc4270 */
[--C-:B------:R-:W-:Y:S01]  /*3040*/  FFMA.FTZ R143, R143, UR46, -R23.reuse ;  /* 0x0000002e8f8f7c23 */ /* 0x100fe20008010817 */
[----:B------:R-:W-:Y:S01]  /*3050*/  FSEL R140, R20, -INF , !P3 ;  /* 0xff800000148c7808 */ /* 0x000fe20005800000 */
[----:B------:R-:W1:Y:S01]  /*3060*/  MUFU.EX2 R142, R142 ;  /* 0x0000008e008e7308 */ /* 0x000e620000000800 */
[----:B------:R-:W-:Y:S01]  /*3070*/  ISETP.GT.AND P3, PT, R150, 0x18, !P4 ;  /* 0x000000189600780c */ /* 0x000fe20006764270 */
[----:B------:R-:W-:Y:S01]  /*3080*/  FFMA.FTZ R16, -R16, R16, 1 ;  /* 0x3f80000010107423 */ /* 0x000fe20000010110 */
[C---:B------:R-:W-:Y:S01]  /*3090*/  ISETP.LT.OR P6, PT, R147.reuse, 0x12, P6 ;  /* 0x000000129300780c */ /* 0x040fe200037c1670 */
[--C-:B------:R-:W-:Y:S01]  /*30a0*/  FFMA.FTZ R140, R140, UR46, -R23.reuse ;  /* 0x0000002e8c8c7c23 */ /* 0x100fe20008010817 */
[----:B------:R-:W-:Y:S01]  /*30b0*/  ISETP.LT.OR P3, PT, R147, 0x19, P3 ;  /* 0x000000199300780c */ /* 0x000fe20001f61670 */
[----:B------:R-:W-:Y:S01]  /*30c0*/  FFMA.FTZ R14, -R14, R14, 1 ;  /* 0x3f8000000e0e7423 */ /* 0x000fe2000001010e */
[----:B------:R-:W-:Y:S01]  /*30d0*/  FSEL R144, R21, -INF , !P6 ;  /* 0xff80000015907808 */ /* 0x000fe20007000000 */
[----:B------:R-:W2:Y:S01]  /*30e0*/  MUFU.EX2 R143, R143 ;  /* 0x0000008f008f7308 */ /* 0x000ea20000000800 */
[----:B------:R-:W-:Y:S01]  /*30f0*/  ISETP.GE.AND P6, PT, R151, 0x1, PT ;  /* 0x000000019700780c */ /* 0x000fe20003fc6270 */
[----:B------:R-:W-:Y:S01]  /*3100*/  FFMA.FTZ R17, -R17, R17, 1 ;  /* 0x3f80000011117423 */ /* 0x000fe20000010111 */
[----:B------:R-:W-:Y:S01]  /*3110*/  FSEL R156, R22, -INF , !P3 ;  /* 0xff800000169c7808 */ /* 0x000fe20005800000 */
[--C-:B------:R-:W-:Y:S01]  /*3120*/  FFMA.FTZ R144, R144, UR46, -R23.reuse ;  /* 0x0000002e90907c23 */ /* 0x100fe20008010817 */
[----:B------:R-:W-:Y:S01]  /*3130*/  ISETP.GT.AND P3, PT, R150, RZ, !P6 ;  /* 0x000000ff9600720c */ /* 0x000fe20007764270 */
[--C-:B------:R-:W-:Y:S01]  /*3140*/  FADD.FTZ R127, R127, -R152.reuse ;  /* 0x800000987f7f7221 */ /* 0x100fe20000010000 */
[----:B------:R-:W-:Y:S01]  /*3150*/  ISETP.GT.AND P6, PT, R145, RZ, !P6 ;  /* 0x000000ff9100720c */ /* 0x000fe200077c4270 */
[--C-:B------:R-:W-:Y:S01]  /*3160*/  FFMA.FTZ R156, R156, UR46, -R23.reuse ;  /* 0x0000002e9c9c7c23 */ /* 0x100fe20008010817 */
[----:B------:R-:W-:Y:S01]  /*3170*/  ISETP.LT.OR P3, PT, R147, 0x1, P3 ;  /* 0x000000019300780c */ /* 0x000fe20001f61670 */
[----:B------:R-:W3:Y:S01]  /*3180*/  MUFU.EX2 R140, R140 ;  /* 0x0000008c008c7308 */ /* 0x000ee20000000800 */
[----:B------:R-:W-:Y:S01]  /*3190*/  ISETP.GT.AND P2, PT, R145, 0x9, !P2 ;  /* 0x000000099100780c */ /* 0x000fe20005744270 */
[----:B-1----:R-:W-:Y:S01]  /*31a0*/  FMUL.FTZ R124, R142, R124 ;  /* 0x0000007c8e7c7220 */ /* 0x002fe20000410000 */
[----:B------:R-:W-:Y:S01]  /*31b0*/  FSEL R154, R11, -INF , !P3 ;  /* 0xff8000000b9a7808 */ /* 0x000fe20005800000 */
[--C-:B------:R-:W-:Y:S01]  /*31c0*/  FADD.FTZ R130, R130, -R152.reuse ;  /* 0x8000009882827221 */ /* 0x100fe20000010000 */
[----:B------:R-:W-:Y:S01]  /*31d0*/  ISETP.GE.AND P3, PT, R151, 0x1a, PT ;  /* 0x0000001a9700780c */ /* 0x000fe20003f66270 */
[--C-:B------:R-:W-:Y:S01]  /*31e0*/  FADD.FTZ R131, R131, -R152.reuse ;  /* 0x8000009883837221 */ /* 0x100fe20000010000 */
[C---:B------:R-:W-:Y:S01]  /*31f0*/  ISETP.GT.AND P1, PT, R145.reuse, 0x10, !P1 ;  /* 0x000000109100780c */ /* 0x040fe20004f24270 */
[--C-:B------:R-:W-:Y:S01]  /*3200*/  FFMA.FTZ R154, R154, UR46, -R23.reuse ;  /* 0x0000002e9a9a7c23 */ /* 0x100fe20008010817 */
[----:B------:R-:W-:Y:S01]  /*3210*/  ISETP.GT.AND P0, PT, R150, 0x19, !P3 ;  /* 0x000000199600780c */ /* 0x000fe20005f04270 */
[----:B------:R-:W1:Y:S01]  /*3220*/  MUFU.EX2 R144, R144 ;  /* 0x0000009000907308 */ /* 0x000e620000000800 */
[----:B------:R-:W-:Y:S01]  /*3230*/  ISETP.GT.AND P5, PT, R145, 0x11, !P5 ;  /* 0x000000119100780c */ /* 0x000fe20006fa4270 */
[----:B--2---:R-:W-:Y:S01]  /*3240*/  FMUL.FTZ R125, R143, R125 ;  /* 0x0000007d8f7d7220 */ /* 0x004fe20000410000 */
[----:B------:R-:W-:Y:S01]  /*3250*/  ISETP.LT.OR P0, PT, R147, 0x1a, P0 ;  /* 0x0000001a9300780c */ /* 0x000fe20000701670 */
[----:B------:R-:W-:Y:S01]  /*3260*/  FADD.FTZ R135, R135, -R152 ;  /* 0x8000009887877221 */ /* 0x000fe20000010000 */
[----:B------:R-:W-:Y:S01]  /*3270*/  ISETP.GT.AND P4, PT, R145, 0x18, !P4 ;  /* 0x000000189100780c */ /* 0x000fe20006784270 */
[----:B------:R-:W-:Y:S01]  /*3280*/  FMUL.FTZ R16, R125, R16 ;  /* 0x000000107d107220 */ /* 0x000fe20000410000 */
[----:B------:R-:W-:Y:S01]  /*3290*/  ISETP.GT.AND P3, PT, R145, 0x19, !P3 ;  /* 0x000000199100780c */ /* 0x000fe20005f64270 */
[----:B------:R-:W2:Y:S01]  /*32a0*/  MUFU.EX2 R154, R154 ;  /* 0x0000009a009a7308 */ /* 0x000ea20000000800 */
[----:B------:R-:W-:Y:S01]  /*32b0*/  FSEL R147, R141, -INF , !P0 ;  /* 0xff8000008d937808 */ /* 0x000fe20004000000 */
[----:B------:R-:W-:Y:S01]  /*32c0*/  FFMA.FTZ R125, -R20, R20, 1 ;  /* 0x3f800000147d7423 */ /* 0x000fe20000010114 */
[C---:B------:R-:W-:Y:S01]  /*32d0*/  ISETP.LT.OR P6, PT, R139.reuse, 0x1, P6 ;  /* 0x000000018b00780c */ /* 0x040fe200037c1670 */
[----:B---3--:R-:W-:Y:S01]  /*32e0*/  FMUL.FTZ R128, R140, R128 ;  /* 0x000000808c807220 */ /* 0x008fe20000410000 */
[----:B------:R-:W-:Y:S01]  /*32f0*/  ISETP.LT.OR P2, PT, R139, 0xa, P2 ;  /* 0x0000000a8b00780c */ /* 0x000fe20001741670 */
[----:B------:R-:W-:Y:S01]  /*3300*/  FFMA.FTZ R147, R147, UR46, -R23 ;  /* 0x0000002e93937c23 */ /* 0x000fe20008010817 */
[C---:B------:R-:W-:Y:S01]  /*3310*/  ISETP.LT.OR P1, PT, R139.reuse, 0x11, P1 ;  /* 0x000000118b00780c */ /* 0x040fe20000f21670 */
[----:B------:R-:W-:Y:S01]  /*3320*/  FMUL.FTZ R125, R128, R125 ;  /* 0x0000007d807d7220 */ /* 0x000fe20000410000 */
[C---:B------:R-:W-:Y:S01]  /*3330*/  ISETP.LT.OR P5, PT, R139.reuse, 0x12, P5 ;  /* 0x000000128b00780c */ /* 0x040fe20002fa1670 */
[----:B-1----:R-:W-:Y:S01]  /*3340*/  FMUL.FTZ R129, R144, R129 ;  /* 0x0000008190817220 */ /* 0x002fe20000410000 */
[C---:B------:R-:W-:Y:S01]  /*3350*/  ISETP.LT.OR P4, PT, R139.reuse, 0x19, P4 ;  /* 0x000000198b00780c */ /* 0x040fe20002781670 */
[----:B------:R-:W1:Y:S01]  /*3360*/  MUFU.EX2 R147, R147 ;  /* 0x0000009300937308 */ /* 0x000e620000000800 */
[----:B------:R-:W-:Y:S01]  /*3370*/  ISETP.LT.OR P3, PT, R139, 0x1a, P3 ;  /* 0x0000001a8b00780c */ /* 0x000fe20001f61670 */
[----:B------:R-:W-:Y:S01]  /*3380*/  FFMA.FTZ R128, -R22, R22, 1 ;  /* 0x3f80000016807423 */ /* 0x000fe20000010116 */
[----:B------:R-:W-:Y:S01]  /*3390*/  ISETP.NE.AND P0, PT, R148, RZ, PT ;  /* 0x000000ff9400720c */ /* 0x000fe20003f05270 */
[----:B------:R-:W-:Y:S01]  /*33a0*/  IMAD.U32 R153, RZ, RZ, UR37 ;  /* 0x00000025ff997e24 */ /* 0x000fe2000f8e00ff */
[----:B------:R-:W-:Y:S01]  /*33b0*/  FSEL R151, R13, -INF , !P6 ;  /* 0xff8000000d977808 */ /* 0x000fe20007000000 */
[----:B--2---:R-:W-:Y:S01]  /*33c0*/  FMUL.FTZ R120, R154, R120 ;  /* 0x000000789a787220 */ /* 0x004fe20000410000 */
[----:B------:R-:W-:Y:S01]  /*33d0*/  FSEL R145, R18, -INF , !P2 ;  /* 0xff80000012917808 */ /* 0x000fe20005000000 */
[----:B------:R-:W2:Y:S01]  /*33e0*/  MUFU.EX2 R149, R149 ;  /* 0x0000009500957308 */ /* 0x000ea20000000800 */
        /* <DEDUP_REMOVED lines=8> */
[----:B------:R-:W3:Y:S01]  /*3470*/  MUFU.EX2 R151, R151 ;  /* 0x0000009700977308 */ /* 0x000ee20000000800 */
[--C-:B------:R-:W-:Y:S01]  /*3480*/  FFMA.FTZ R23, R23, UR46, -R10.reuse ;  /* 0x0000002e17177c23 */ /* 0x100fe2000801080a */
[----:B------:R-:W-:Y:S01]  /*3490*/  FFMA.FTZ R13, -R13, R13, 1 ;  /* 0x3f8000000d0d7423 */ /* 0x000fe2000001010d */
[----:B------:R-:W-:Y:S01]  /*34a0*/  FFMA.FTZ R139, R139, UR46, -R10 ;  /* 0x0000002e8b8b7c23 */ /* 0x000fe2000801080a */
[----:B------:R-:W-:Y:S01]  /*34b0*/  FFMA.FTZ R10, -R11, R11, 1 ;  /* 0x3f8000000b0a7423 */ /* 0x000fe2000001010b */
[----:B------:R-:W-:Y:S01]  /*34c0*/  FFMA.FTZ R11, -R12, R12, 1 ;  /* 0x3f8000000c0b7423 */ /* 0x000fe2000001010c */
[----:B-1----:R-:W-:Y:S01]  /*34d0*/  FMUL.FTZ R12, R147, R133 ;  /* 0x00000085930c7220 */ /* 0x002fe20000410000 */
[----:B------:R-:W-:Y:S01]  /*34e0*/  F2FP.BF16.F32.PACK_AB R20, R155, R154 ;  /* 0x0000009a9b14723e */ /* 0x000fe200000010ff */
[----:B------:R-:W-:Y:S01]  /*34f0*/  FMUL.FTZ R10, R120, R10 ;  /* 0x0000000a780a7220 */ /* 0x000fe20000410000 */
[----:B------:R-:W-:Y:S01]  /*3500*/  FMUL.FTZ R11, R121, R11 ;  /* 0x0000000b790b7220 */ /* 0x000fe20000410000 */
[----:B------:R-:W1:Y:S01]  /*3510*/  MUFU.EX2 R120, R156 ;  /* 0x0000009c00787308 */ /* 0x000e620000000800 */
[----:B------:R-:W-:Y:S01]  /*3520*/  FFMA.FTZ R121, -R15, R15, 1 ;  /* 0x3f8000000f797423 */ /* 0x000fe2000001010f */
[----:B--2---:R-:W-:Y:S01]  /*3530*/  FMUL.FTZ R123, R149, R123 ;  /* 0x0000007b957b7220 */ /* 0x004fe20000410000 */
[----:B------:R-:W-:Y:S01]  /*3540*/  F2FP.BF16.F32.PACK_AB R22, R143, R142 ;  /* 0x0000008e8f16723e */ /* 0x000fe200000010ff */
[----:B------:R-:W-:Y:S01]  /*3550*/  FFMA.FTZ R18, -R18, R18, 1 ;  /* 0x3f80000012127423 */ /* 0x000fe20000010112 */
[----:B------:R-:W-:Y:S01]  /*3560*/  FMUL.FTZ R121, R124, R121 ;  /* 0x000000797c797220 */ /* 0x000fe20000410000 */
[----:B------:R-:W-:Y:S01]  /*3570*/  FFMA.FTZ R124, -R21, R21, 1 ;  /* 0x3f800000157c7423 */ /* 0x000fe20000010115 */
[----:B---3--:R-:W-:Y:S01]  /*3580*/  FMUL.FTZ R122, R151, R122 ;  /* 0x0000007a977a7220 */ /* 0x008fe20000410000 */
[----:B------:R-:W2:Y:S01]  /*3590*/  MUFU.EX2 R145, R145 ;  /* 0x0000009100917308 */ /* 0x000ea20000000800 */
[----:B------:R-:W-:Y:S01]  /*35a0*/  F2FP.BF16.F32.PACK_AB R21, R149, R151 ;  /* 0x000000979515723e */ /* 0x000fe200000010ff */
[----:B------:R-:W-:Y:S01]  /*35b0*/  FMUL.FTZ R124, R129, R124 ;  /* 0x0000007c817c7220 */ /* 0x000fe20000410000 */
[----:B------:R-:W-:Y:S01]  /*35c0*/  FFMA.FTZ R129, -R141, R141, 1 ;  /* 0x3f8000008d817423 */ /* 0x000fe2000001018d */
[----:B------:R-:W-:Y:S01]  /*35d0*/  FMUL.FTZ R122, R122, R13 ;  /* 0x0000000d7a7a7220 */ /* 0x000fe20000410000 */
[----:B------:R-:W-:Y:S01]  /*35e0*/  FMUL.FTZ R123, R123, R14 ;  /* 0x0000000e7b7b7220 */ /* 0x000fe20000410000 */
[----:B------:R-:W-:Y:S01]  /*35f0*/  FFMA.FTZ R19, -R19, R19, 1 ;  /* 0x3f80000013137423 */ /* 0x000fe20000010113 */
[----:B------:R-:W-:Y:S01]  /*3600*/  FMUL.FTZ R129, R12, R129 ;  /* 0x000000810c817220 */ /* 0x000fe20000410000 */
[----:B------:R-:W-:Y:S01]  /*3610*/  FMUL.FTZ R12, R146, R126 ;  /* 0x0000007e920c7220 */ /* 0x000fe20000410000 */
[----:B-1----:R-:W-:Y:S01]  /*3620*/  FMUL.FTZ R15, R120, R132 ;  /* 0x00000084780f7220 */ /* 0x002fe20000410000 */
[----:B------:R-:W1:Y:S01]  /*3630*/  MUFU.EX2 R150, R150 ;  /* 0x0000009600967308 */ /* 0x000e620000000800 */
[----:B------:R-:W-:Y:S01]  /*3640*/  F2FP.BF16.F32.PACK_AB R14, R147, R120 ;  /* 0x00000078930e723e */ /* 0x000fe200000010ff */
[----:B------:R-:W-:Y:S01]  /*3650*/  FMUL.FTZ R17, R12, R17 ;  /* 0x000000110c117220 */ /* 0x000fe20000410000 */
[----:B------:R-:W-:Y:S01]  /*3660*/  FMUL.FTZ R128, R15, R128 ;  /* 0x000000800f807220 */ /* 0x000fe20000410000 */
[----:B------:R-:W-:Y:S01]  /*3670*/  F2FP.BF16.F32.PACK_AB R12, R144, R140 ;  /* 0x0000008c900c723e */ /* 0x000fe200000010ff */
[----:B------:R-:W-:Y:S01]  /*3680*/  FFMA.FTZ R136, -R136, R136, 1 ;  /* 0x3f80000088887423 */ /* 0x000fe20000010188 */
[----:B------:R-:W-:Y:S01]  /*3690*/  FFMA.FTZ R137, -R137, R137, 1 ;  /* 0x3f80000089897423 */ /* 0x000fe20000010189 */
[----:B--2---:R-:W-:Y:S01]  /*36a0*/  FMUL.FTZ R127, R145, R127 ;  /* 0x0000007f917f7220 */ /* 0x004fe20000410000 */
[----:B------:R2:W3:Y:S01]  /*36b0*/  MUFU.EX2 R15, R23 ;  /* 0x00000017000f7308 */ /* 0x0004e20000000800 */
[----:B------:R-:W-:Y:S01]  /*36c0*/  FFMA.FTZ R138, -R138, R138, 1 ;  /* 0x3f8000008a8a7423 */ /* 0x000fe2000001018a */
[----:B------:R-:W-:Y:S01]  /*36d0*/  F2FP.BF16.F32.PACK_AB R124, R124, R125 ;  /* 0x0000007d7c7c723e */ /* 0x000fe200000010ff */
[----:B------:R-:W-:Y:S01]  /*36e0*/  FMUL.FTZ R18, R127, R18 ;  /* 0x000000127f127220 */ /* 0x000fe20000410000 */
[----:B------:R-:W-:-:S04]  /*36f0*/  VIADD R153, R153, 0x33400 ;  /* 0x0003340099997836 */ /* 0x000fc80000000000 */
[----:B------:R-:W4:Y:S01]  /*3700*/  MUFU.EX2 R148, R148 ;  /* 0x0000009400947308 */ /* 0x000f220000000800 */
[----:B--2---:R-:W-:Y:S01]  /*3710*/  F2FP.BF16.F32.PACK_AB R23, R145, R146 ;  /* 0x000000929117723e */ /* 0x004fe200000010ff */
[----:B------:R-:W-:Y:S01]  /*3720*/  BAR.SYNC.DEFER_BLOCKING 0x9, 0x180 ;  /* 0x0246000000007b1d */ /* 0x000fe20000010000 */
[----:B-1----:R-:W-:Y:S01]  /*3730*/  FMUL.FTZ R130, R150, R130 ;  /* 0x0000008296827220 */ /* 0x002fe20000410000 */
[----:B------:R-:W-:-:S03]  /*3740*/  R2UR UR5, R153 ;  /* 0x00000000990572ca */ /* 0x000fc600000e0000 */
[----:B------:R-:W-:Y:S01]  /*3750*/  FMUL.FTZ R19, R130, R19 ;  /* 0x0000001382137220 */ /* 0x000fe20000410000 */
[----:B------:R-:W1:Y:S01]  /*3760*/  MUFU.EX2 R126, R139 ;  /* 0x0000008b007e7308 */ /* 0x000e620000000800 */
[----:B---3--:R-:W-:-:S04]  /*3770*/  FMUL.FTZ R134, R15, R134 ;  /* 0x000000860f867220 */ /* 0x008fc80000410000 */
[----:B------:R-:W-:Y:S01]  /*3780*/  FMUL.FTZ R127, R134, R137 ;  /* 0x00000089867f7220 */ /* 0x000fe20000410000 */
[C---:B----4-:R-:W-:Y:S01]  /*3790*/  F2FP.BF16.F32.PACK_AB R13, R148.reuse, R150 ;  /* 0x00000096940d723e */ /* 0x050fe200000010ff */
[----:B------:R-:W-:Y:S02]  /*37a0*/  FMUL.FTZ R131, R148, R131 ;  /* 0x0000008394837220 */ /* 0x000fe40000410000 */
[----:B------:R-:W-:Y:S02]  /*37b0*/  USHF.R.U32.HI UR5, URZ, 0x4, UR5 ;  /* 0x000000043f057899 */ /* 0x000fe40008011605 */
[----:B------:R-:W-:Y:S02]  /*37c0*/  FMUL.FTZ R136, R131, R136 ;  /* 0x0000008883887220 */ /* 0x000fe40000410000 */
[----:B------:R-:W-:Y:S01]  /*37d0*/  ULOP3.LUT UR5, UR5, 0x3fff, URZ, 0xc0, !UPT ;  /* 0x00003fff05057892 */ /* 0x000fe2000f8ec03f */
[C---:B-1----:R-:W-:Y:S01]  /*37e0*/  F2FP.BF16.F32.PACK_AB R15, R126.reuse, R15 ;  /* 0x0000000f7e0f723e */ /* 0x042fe200000010ff */
[----:B------:R-:W-:Y:S01]  /*37f0*/  STSM.16.M88.4 [R9+0x30400], R20 ;  /* 0x0304001409007844 */ /* 0x000fe20000000200 */
[----:B------:R-:W-:Y:S01]  /*3800*/  FMUL.FTZ R135, R126, R135 ;  /* 0x000000877e877220 */ /* 0x000fe20000410000 */
[----:B------:R-:W-:-:S02]  /*3810*/  F2FP.BF16.F32.PACK_AB R126, R129, R128 ;  /* 0x00000080817e723e */ /* 0x000fc400000010ff */
[----:B------:R1:W-:Y:S01]  /*3820*/  STSM.16.M88.4 [R157], R12 ;  /* 0x0000000c9d007844 */ /* 0x0003e20000000200 */
[----:B------:R-:W-:Y:S01]  /*3830*/  FMUL.FTZ R138, R135, R138 ;  /* 0x0000008a878a7220 */ /* 0x000fe20000410000 */
[----:B------:R-:W-:Y:S01]  /*3840*/  F2FP.BF16.F32.PACK_AB R125, R136, R19 ;  /* 0x00000013887d723e */ /* 0x000fe200000010ff */
[----:B------:R-:W-:Y:S01]  /*3850*/  @!PT LDS RZ, [RZ] ;  /* 0x00000000fffff984 */ /* 0x000fe20000000800 */
[----:B------:R-:W-:Y:S01]  /*3860*/  @!PT LDS RZ, [RZ] ;  /* 0x00000000fffff984 */ /* 0x000fe20000000800 */
[----:B------:R-:W-:Y:S01]  /*3870*/  @!PT LDS RZ, [RZ] ;  /* 0x00000000fffff984 */ /* 0x000fe20000000800 */
[----:B------:R-:W-:Y:S01]  /*3880*/  @!PT LDS RZ, [RZ] ;  /* 0x00000000fffff984 */ /* 0x000fe20000000800 */
[----:B------:R2:W-:Y:S06]  /*3890*/  MEMBAR.ALL.CTA ;  /* 0x0000000000007992 */ /* 0x0005ec0000008000 */
[----:B--2---:R-:W2:Y:S01]  /*38a0*/  FENCE.VIEW.ASYNC.S ;  /* 0x00000000000073c6 */ /* 0x004ea20000000000 */
[----:B------:R-:W-:-:S02]  /*38b0*/  F2FP.BF16.F32.PACK_AB R127, R138, R127 ;  /* 0x0000007f8a7f723e */ /* 0x000fc400000010ff */
[----:B-1----:R-:W-:Y:S02]  /*38c0*/  F2FP.BF16.F32.PACK_AB R12, R11, R10 ;  /* 0x0000000a0b0c723e */ /* 0x002fe400000010ff */
        /* <DEDUP_REMOVED lines=26> */
[----:B------:R-:W-:Y:S01]  /*3a70*/  ULOP3.LUT UR12, UR5, 0x10000, URZ, 0xfc, !UPT ;  /* 0x00010000050c7892 */ /* 0x000fe2000f8efc3f */
        /* <DEDUP_REMOVED lines=51> */
.L_x_1517:
        /* <DEDUP_REMOVED lines=59> */
.L_x_1518:
        /* <DEDUP_REMOVED lines=63> */
.L_x_1493:
[----:B------:R-:W-:Y:S05]  /*4550*/  @P0 BRA `(.L_x_1491) ;  /* 0x0000003c008c0947 */ /* 0x000fea0003800000 */
[----:B------:R-:W1:Y:S01]  /*4560*/  S2R R4, SR_TID.X ;  /* 0x0000000000047919 */ /* 0x000e620000002100 */
[----:B------:R-:W2:Y:S01]  /*4570*/  S2UR UR5, SR_CTAID.Y ;  /* 0x00000000000579c3 */ /* 0x000ea20000002600 */
[----:B------:R-:W-:Y:S01]  /*4580*/  ULDC UR4, c[0x0][0x850] ;  /* 0x0002140000047ab9 */ /* 0x000fe20000000800 */
[----:B------:R-:W-:Y:S01]  /*4590*/  ULDC.64 UR12, c[0x0][0x818] ;  /* 0x00020600000c7ab9 */ /* 0x000fe20000000a00 */
[----:B------:R-:W-:Y:S01]  /*45a0*/  UISETP.NE.AND UP0, UPT, UR4, 0x1, UPT ;  /* 0x000000010400788c */ /* 0x000fe2000bf05270 */
[----:B------:R-:W-:Y:S01]  /*45b0*/  BSSY B0, `(.L_x_1520) ;  /* 0x0000052000007945 */ /* 0x000fe20003800000 */
[----:B------:R-:W-:Y:S01]  /*45c0*/  ULDC.64 UR14, c[0x0][0x820] ;  /* 0x00020800000e7ab9 */ /* 0x000fe20000000a00 */
[----:B------:R-:W-:Y:S01]  /*45d0*/  UMOV UR4, 0x400 ;  /* 0x0000040000047882 */ /* 0x000fe20000000000 */
[----:B------:R-:W-:Y:S01]  /*45e0*/  ULDC.64 UR16, c[0x0][0x848] ;  /* 0x0002120000107ab9 */ /* 0x000fe20000000a00 */
[----:B------:R-:W3:Y:S06]  /*45f0*/  S2UR UR9, SR_CgaCtaId ;  /* 0x00000000000979c3 */ /* 0x000eec0000008800 */
[----:B------:R-:W-:-:S02]  /*4600*/  @UP0 ULDC UR6, c[0x0][0x854] ;  /* 0x0002150000060ab9 */ /* 0x000fc40000000800 */
[----:B------:R-:W4:Y:S01]  /*4610*/  S2UR UR8, SR_CTAID.X ;  /* 0x00000000000879c3 */ /* 0x000f220000002500 */
[----:B--2---:R-:W-:-:S07]  /*4620*/  UIMAD.WIDE.U32 UR6, UR5, UR6, URZ ;  /* 0x00000006050672a5 */ /* 0x004fce000f8e003f */
[----:B------:R-:W2:Y:S01]  /*4630*/  S2UR UR18, SR_CTAID.Z ;  /* 0x00000000001279c3 */ /* 0x000ea20000002700 */
[----:B-1----:R-:W-:Y:S01]  /*4640*/  VIADD R3, R4, 0xffffff80 ;  /* 0xffffff8004037836 */ /* 0x002fe20000000000 */
[----:B---3--:R-:W-:-:S03]  /*4650*/  ULEA UR4, UR9, UR4, 0x18 ;  /* 0x0000000409047291 */ /* 0x008fc6000f8ec03f */
[----:B------:R-:W-:Y:S01]  /*4660*/  @UP0 ULDC UR9, c[0x0][0x858] ;  /* 0x0002160000090ab9 */ /* 0x000fe20000000800 */
[----:B------:R-:W-:Y:S01]  /*4670*/  SHF.R.S32.HI R0, RZ, 0x1f, R3 ;  /* 0x0000001fff007819 */ /* 0x000fe20000011403 */
[----:B------:R-:W-:Y:S01]  /*4680*/  @UP0 USHF.R.U32.HI UR5, URZ, UR9, UR7 ;  /* 0x000000093f050299 */ /* 0x000fe20008011607 */
[----:B------:R-:W-:Y:S01]  /*4690*/  BAR.SYNC.DEFER_BLOCKING 0x1, 0x180 ;  /* 0x0046000000007b1d */ /* 0x000fe20000010000 */
[----:B------:R-:W-:Y:S01]  /*46a0*/  ISETP.NE.AND P0, PT, R3, RZ, PT ;  /* 0x000000ff0300720c */ /* 0x000fe20003f05270 */
[----:B----4-:R-:W-:Y:S01]  /*46b0*/  UIMAD UR8, UR8, 0x4800, URZ ;  /* 0x00004800080878a4 */ /* 0x010fe2000f8e023f */
[----:B------:R-:W-:Y:S01]  /*46c0*/  LEA.HI R2, R0, R3, RZ, 0x7 ;  /* 0x0000000300027211 */ /* 0x000fe200078f38ff */
[----:B------:R-:W-:Y:S02]  /*46d0*/  USHF.R.S32.HI UR10, URZ, 0x1f, UR5 ;  /* 0x0000001f3f0a7899 */ /* 0x000fe40008011405 */
[----:B------:R-:W-:Y:S01]  /*46e0*/  USHF.R.S32.HI UR9, URZ, 0x1f, UR8 ;  /* 0x0000001f3f097899 */ /* 0x000fe20008011408 */
[----:B------:R-:W-:Y:S01]  /*46f0*/  LOP3.LUT R0, R2, 0x3fffff80, RZ, 0xc0, !PT ;  /* 0x3fffff8002007812 */ /* 0x000fe200078ec0ff */
[----:B------:R-:W-:Y:S01]  /*4700*/  UIMAD UR11, UR10, UR12, URZ ;  /* 0x0000000c0a0b72a4 */ /* 0x000fe2000f8e023f */
[----:B------:R-:W-:Y:S01]  /*4710*/  SHF.R.S32.HI R5, RZ, 0x7, R2 ;  /* 0x00000007ff057819 */ /* 0x000fe20000011402 */
[----:B------:R-:W-:-:S02]  /*4720*/  UIMAD.WIDE.U32 UR6, UR5, UR12, UR8 ;  /* 0x0000000c050672a5 */ /* 0x000fc4000f8e0008 */
[----:B------:R-:W-:Y:S01]  /*4730*/  IMAD.IADD R0, R3, 0x1, -R0 ;  /* 0x0000000103007824 */ /* 0x000fe200078e0a00 */
[----:B------:R-:W-:-:S03]  /*4740*/  UIMAD UR11, UR5, UR13, UR11 ;  /* 0x0000000d050b72a4 */ /* 0x000fc6000f8e020b */
[----:B------:R-:W-:Y:S01]  /*4750*/  IMAD R0, R5, 0x600, R0 ;  /* 0x0000060005007824 */ /* 0x000fe200078e0200 */
[----:B------:R-:W-:Y:S01]  /*4760*/  ULDC.64 UR12, c[0x0][0x840] ;  /* 0x00021000000c7ab9 */ /* 0x000fe20000000a00 */
[----:B------:R-:W-:Y:S02]  /*4770*/  UIADD3 UR7, UR7, UR11, URZ ;  /* 0x0000000b07077290 */ /* 0x000fe4000fffe03f */
[----:B------:R-:W-:Y:S01]  /*4780*/  IMAD.SHL.U32 R0, R0, 0x4, RZ ;  /* 0x0000000400007824 */ /* 0x000fe200078e00ff */
[----:B------:R-:W-:Y:S02]  /*4790*/  UIMAD UR10, UR10, UR12, URZ ;  /* 0x0000000c0a0a72a4 */ /* 0x000fe4000f8e023f */
[----:B------:R-:W-:Y:S02]  /*47a0*/  UIMAD.WIDE.U32 UR8, UR5, UR12, UR8 ;  /* 0x0000000c050872a5 */ /* 0x000fe4000f8e0008 */
[----:B------:R-:W-:Y:S01]  /*47b0*/  LEA R0, R0, UR4, 0x2 ;  /* 0x0000000400007c11 */ /* 0x000fe2000f8e10ff */
[----:B------:R-:W-:-:S02]  /*47c0*/  UIMAD UR12, UR5, UR13, UR10 ;  /* 0x0000000d050c72a4 */ /* 0x000fc4000f8e020a */
[----:B--2---:R-:W-:Y:S02]  /*47d0*/  USHF.R.S32.HI UR5, URZ, 0x1f, UR18 ;  /* 0x0000001f3f057899 */ /* 0x004fe40008011412 */
[----:B------:R1:W-:Y:S01]  /*47e0*/  STS.128 [R0], R24 ;  /* 0x0000001800007388 */ /* 0x0003e20000000c00 */
[----:B------:R-:W-:Y:S02]  /*47f0*/  UIADD3 UR9, UR9, UR12, URZ ;  /* 0x0000000c09097290 */ /* 0x000fe4000fffe03f */
[----:B------:R-:W-:Y:S01]  /*4800*/  UIMAD UR10, UR5, UR14, URZ ;  /* 0x0000000e050a72a4 */ /* 0x000fe2000f8e023f */
[----:B------:R1:W-:Y:S01]  /*4810*/  STS.128 [R0+0x800], R28 ;  /* 0x0008001c00007388 */ /* 0x0003e20000000c00 */
[----:B------:R-:W-:Y:S02]  /*4820*/  UIMAD UR5, UR5, UR16, URZ ;  /* 0x00000010050572a4 */ /* 0x000fe4000f8e023f */
[----:B------:R-:W-:Y:S01]  /*4830*/  UIMAD UR10, UR18, UR15, UR10 ;  /* 0x0000000f120a72a4 */ /* 0x000fe2000f8e020a */
[----:B------:R1:W-:Y:S01]  /*4840*/  STS.128 [R0+0x1000], R32 ;  /* 0x0010002000007388 */ /* 0x0003e20000000c00 */
[----:B------:R-:W-:-:S02]  /*4850*/  UIMAD.WIDE.U32 UR6, UR18, UR14, UR6 ;  /* 0x0000000e120672a5 */ /* 0x000fc4000f8e0006 */
[----:B------:R-:W-:Y:S01]  /*4860*/  UIMAD UR5, UR18, UR17, UR5 ;  /* 0x00000011120572a4 */ /* 0x000fe2000f8e0205 */
[----:B------:R1:W-:Y:S01]  /*4870*/  STS.128 [R0+0x1800], R36 ;  /* 0x0018002400007388 */ /* 0x0003e20000000c00 */
[----:B------:R-:W-:Y:S01]  /*4880*/  UIMAD.WIDE.U32 UR8, UR18, UR16, UR8 ;  /* 0x00000010120872a5 */ /* 0x000fe2000f8e0008 */
[----:B------:R-:W-:Y:S02]  /*4890*/  ULDC.64 UR12, c[0x0][0x800] ;  /* 0x00020000000c7ab9 */ /* 0x000fe40000000a00 */
[----:B------:R1:W-:Y:S01]  /*48a0*/  STS.128 [R0+0x2000], R40 ;  /* 0x0020002800007388 */ /* 0x0003e20000000c00 */
[----:B------:R-:W-:Y:S01]  /*48b0*/  ULDC.64 UR14, c[0x0][0x828] ;  /* 0x00020a00000e7ab9 */ /* 0x000fe20000000a00 */
[----:B------:R-:W-:Y:S02]  /*48c0*/  UIADD3 UR7, UR7, UR10, URZ ;  /* 0x0000000a07077290 */ /* 0x000fe4000fffe03f */
[----:B------:R1:W-:Y:S01]  /*48d0*/  STS.128 [R0+0x2800], R44 ;  /* 0x0028002c00007388 */ /* 0x0003e20000000c00 */
[----:B------:R-:W-:-:S02]  /*48e0*/  ULEA UR12, UP0, UR6, UR12, 0x2 ;  /* 0x0000000c060c7291 */ /* 0x000fc4000f80103f */
[----:B------:R-:W-:Y:S01]  /*48f0*/  UIADD3 UR5, UR9, UR5, URZ ;  /* 0x0000000509057290 */ /* 0x000fe2000fffe03f */
[----:B------:R1:W-:Y:S01]  /*4900*/  STS.128 [R0+0x3000], R48 ;  /* 0x0030003000007388 */ /* 0x0003e20000000c00 */
[----:B------:R-:W-:Y:S02]  /*4910*/  ULEA UR14, UP1, UR8, UR14, 0x2 ;  /* 0x0000000e080e7291 */ /* 0x000fe4000f82103f */
[----:B------:R-:W-:Y:S01]  /*4920*/  ULEA.HI.X UR13, UR6, UR13, UR7, 0x2, UP0 ;  /* 0x0000000d060d7291 */ /* 0x000fe200080f1407 */
[----:B------:R1:W-:Y:S01]  /*4930*/  STS.128 [R0+0x3800], R52 ;  /* 0x0038003400007388 */ /* 0x0003e20000000c00 */
[----:B------:R-:W-:-:S03]  /*4940*/  ULEA.HI.X UR7, UR8, UR15, UR5, 0x2, UP1 ;  /* 0x0000000f08077291 */ /* 0x000fc600088f1405 */
        /* <DEDUP_REMOVED lines=10> */
[----:B--2---:R-:W-:Y:S06]  /*49f0*/  BAR.SYNC.DEFER_BLOCKING 0x1, 0x180 ;  /* 0x0046000000007b1d */ /* 0x004fec0000010000 */
[----:B------:R-:W-:Y:S05]  /*4a00*/  @P0 BRA `(.L_x_1521) ;  /* 0x0000000000300947 */ /* 0x000fea0003800000 */
[----:B------:R-:W-:Y:S01]  /*4a10*/  PLOP3.LUT P0, PT, PT, PT, PT, 0x80, 0x0 ;  /* 0x000000000000781c */ /* 0x000fe20003f0f070 */
[----:B------:R-:W-:Y:S01]  /*4a20*/  UMOV UR5, 0x1200 ;  /* 0x0000120000057882 */ /* 0x000fe20000000000 */
[----:B------:R-:W-:Y:S01]  /*4a30*/  UMOV UR8, 0x0 ;  /* 0x0000000000087882 */ /* 0x000fe20000000000 */
[----:B------:R-:W-:Y:S01]  /*4a40*/  UMOV UR9, 0x14f00000 ;  /* 0x14f0000000097882 */ /* 0x000fe20000000000 */
[----:B------:R-:W-:-:S09]  /*4a50*/  UMOV UR6, UR14 ;  /* 0x0000000e00067c82 */ /* 0x000fd20008000000 */
.L_x_1522:
[----:B------:R-:W-:Y:S01]  /*4a60*/  @P0 ELECT P1, URZ, PT ;  /* 0x00000000003f082f */ /* 0x000fe20003820000 */
[----:B------:R2:W-:-:S12]  /*4a70*/  UBLKRED.G.S.ADD.F32.RN [UR6], [UR4], UR5, desc[UR8] ;  /* 0x00000806040073bb */ /* 0x0005d800080a1405 */
[----:B------:R-:W-:Y:S02]  /*4a80*/  @P1 PLOP3.LUT P0, PT, P1, PT, PT, 0x8, 0x0 ;  /* 0x000000000000181c */ /* 0x000fe40000f0e170 */
[----:B------:R-:W-:-:S11]  /*4a90*/  PLOP3.LUT P1, PT, PT, PT, PT, 0x8, 0x0 ;  /* 0x000000000000781c */ /* 0x000fd60003f2e170 */
[----:B--2---:R-:W-:Y:S05]  /*4aa0*/  @P0 BRA.U.ANY `(.L_x_1522) ;  /* 0xfffffffd00ec0947 */ /* 0x004fea000393ffff */
[----:B------:R0:W-:Y:S01]  /*4ab0*/  UTMACMDFLUSH ;  /* 0x00000000000079b7 */ /* 0x0001e20000000000 */
[----:B------:R-:W-:-:S04]  /*4ac0*/  DEPBAR.LE SB0, 0x0 ;  /* 0x000080000000791a */ /* 0x000fc80000000000 */
.L_x_1521:
[----:B------:R-:W-:Y:S05]  /*4ad0*/  BSYNC B0 ;  /* 0x0000000000007941 */ /* 0x000fea0003800000 */
.L_x_1520:
        /* <DEDUP_REMOVED lines=26> */
[----:B------:R-:W-:Y:S01]  /*4c80*/  UMOV UR6, UR12 ;  /* 0x0000000c00067c82 */ /* 0x000fe20008000000 */
[----:B------:R-:W-:-:S08]  /*4c90*/  UMOV UR7, UR13 ;  /* 0x0000000d00077c82 */ /* 0x000fd00008000000 */
.L_x_1523:
[----:B------:R-:W-:Y:S01]  /*4ca0*/  @P0 ELECT P1, URZ, PT ;  /* 0x00000000003f082f */ /* 0x000fe20003820000 */
[----:B------:R2:W-:-:S12]  /*4cb0*/  UBLKRED.G.S.ADD.F32.RN [UR6], [UR4], UR5, desc[UR8] ;  /* 0x00000806040073bb */ /* 0x0005d800080a1405 */
[----:B------:R-:W-:Y:S02]  /*4cc0*/  @P1 PLOP3.LUT P0, PT, P1, PT, PT, 0x8, 0x0 ;  /* 0x000000000000181c */ /* 0x000fe40000f0e170 */
[----:B------:R-:W-:-:S11]  /*4cd0*/  PLOP3.LUT P1, PT, PT, PT, PT, 0x8, 0x0 ;  /* 0x000000000000781c */ /* 0x000fd60003f2e170 */
[----:B--2---:R-:W-:Y:S05]  /*4ce0*/  @P0 BRA.U.ANY `(.L_x_1523) ;  /* 0xfffffffd00ec0947 */ /* 0x004fea000393ffff */
[----:B------:R0:W-:Y:S01]  /*4cf0*/  UTMACMDFLUSH ;  /* 0x00000000000079b7 */ /* 0x0001e20000000000 */
[----:B------:R-:W-:-:S04]  /*4d00*/  DEPBAR.LE SB0, 0x0 ;  /* 0x000080000000791a */ /* 0x000fc80000000000 */
[----:B------:R-:W-:Y:S05]  /*4d10*/  BRA `(.L_x_1491) ;  /* 0x00000034009c7947 */ /* 0x000fea0003800000 */
.L_x_1489:
        /* <DEDUP_REMOVED lines=40> */
.L_x_1525:
[----:B------:R-:W-:Y:S02]  /*4fa0*/  UISETP.GT.AND UP0, UPT, UR8, UR5, UPT ;  /* 0x000000050800728c */ /* 0x000fe4000bf04270 */
[----:B------:R-:W-:Y:S02]  /*4fb0*/  USHF.R.S32.HI UR14, URZ, 0x1f, UR12 ;  /* 0x0000001f3f0e7899 */ /* 0x000fe4000801140c */
[----:B------:R-:W-:Y:S02]  /*4fc0*/  USHF.R.S32.HI UR4, URZ, 0x1f, UR13 ;  /* 0x0000001f3f047899 */ /* 0x000fe4000801140d */
[----:B------:R-:W-:-:S13]  /*4fd0*/  PLOP3.LUT P0, PT, PT, PT, UP0, 0x80, 0x0 ;  /* 0x000000000000781c */ /* 0x000fda0003f0f008 */
[----:B------:R-:W-:Y:S05]  /*4fe0*/  @!P0 BRA `(.L_x_1491) ;  /* 0x0000003000e88947 */ /* 0x000fea0003800000 */
[----:B------:R-:W-:Y:S01]  /*4ff0*/  ULDC.64 UR10, c[0x0][0x2d8] ;  /* 0x0000b600000a7ab9 */ /* 0x000fe20000000a00 */
[----:B------:R-:W-:Y:S01]  /*5000*/  ELECT P0, URZ, PT ;  /* 0x00000000003f782f */ /* 0x000fe20003800000 */
[----:B------:R-:W-:Y:S02]  /*5010*/  UIMAD UR9, UR4, UR10, URZ ;  /* 0x0000000a040972a4 */ /* 0x000fe4000f8e023f */
[----:B------:R-:W-:Y:S02]  /*5020*/  UIADD3 UR4, -UR5, UR8, URZ ;  /* 0x0000000805047290 */ /* 0x000fe4000fffe13f */
[----:B------:R-:W-:Y:S02]  /*5030*/  UIMAD.WIDE.U32 UR6, UR13, UR10, URZ ;  /* 0x0000000a0d0672a5 */ /* 0x000fe4000f8e003f */
[----:B------:R-:W-:Y:S02]  /*5040*/  ULOP3.LUT UR4, UR4, 0x1, URZ, 0xc0, !UPT ;  /* 0x0000000104047892 */ /* 0x000fe4000f8ec03f */
[----:B------:R-:W-:-:S02]  /*5050*/  UIMAD UR9, UR13, UR11, UR9 ;  /* 0x0000000b0d0972a4 */ /* 0x000fc4000f8e0209 */
[----:B------:R-:W-:Y:S01]  /*5060*/  UISETP.NE.U32.AND UP0, UPT, UR4, 0x1, UPT ;  /* 0x000000010400788c */ /* 0x000fe2000bf05070 */
[----:B------:R-:W-:Y:S01]  /*5070*/  ULDC.64 UR10, c[0x0][0x2e0] ;  /* 0x0000b800000a7ab9 */ /* 0x000fe20000000a00 */
[----:B------:R-:W-:Y:S02]  /*5080*/  UIADD3 UR7, UR7, UR9, URZ ;  /* 0x0000000907077290 */ /* 0x000fe4000fffe03f */
[----:B------:R-:W-:Y:S02]  /*5090*/  UIMAD UR9, UR14, UR10, URZ ;  /* 0x0000000a0e0972a4 */ /* 0x000fe4000f8e023f */
[----:B------:R-:W-:Y:S01]  /*50a0*/  PLOP3.LUT P1, PT, PT, PT, UP0, 0x80, 0x0 ;  /* 0x000000000000781c */ /* 0x000fe20003f2f008 */
[----:B------:R-:W-:Y:S02]  /*50b0*/  UIMAD.WIDE.U32 UR6, UR12, UR10, UR6 ;  /* 0x0000000a0c0672a5 */ /* 0x000fe4000f8e0006 */
[----:B------:R-:W-:-:S04]  /*50c0*/  UIMAD UR9, UR12, UR11, UR9 ;  /* 0x0000000b0c0972a4 */ /* 0x000fc8000f8e0209 */
[----:B------:R-:W-:-:S06]  /*50d0*/  UIADD3 UR9, UR7, UR9, URZ ;  /* 0x0000000907097290 */ /* 0x000fcc000fffe03f */
[----:B------:R-:W-:Y:S06]  /*50e0*/  @P1 BRA `(.L_x_1526) ;  /* 0x00000004001c1947 */ /* 0x000fec0003800000 */
        /* <DEDUP_REMOVED lines=18> */
.L_x_1528:
[----:B------:R-:W-:Y:S05]  /*5210*/  BSYNC B0 ;  /* 0x0000000000007941 */ /* 0x000fea0003800000 */
.L_x_1527:
        /* <DEDUP_REMOVED lines=18> */
.L_x_1530:
[----:B------:R-:W-:Y:S05]  /*5340*/  BSYNC B0 ;  /* 0x0000000000007941 */ /* 0x000fea0003800000 */
.L_x_1529:
        /* <DEDUP_REMOVED lines=19> */
.L_x_1532:
[----:B------:R-:W-:Y:S05]  /*5480*/  BSYNC B0 ;  /* 0x0000000000007941 */ /* 0x000fea0003800000 */
.L_x_1531:
[----:B------:R-:W-:Y:S06]  /*5490*/  BAR.ARV 0xa, 0xa0 ;  /* 0x0282800000007b1d */ /* 0x000fec0000002000 */
[----:B------:R-:W-:Y:S04]  /*54a0*/  BSSY B0, `(.L_x_1533) ;  /* 0x0000003000007945 */ /* 0x000fe80003800000 */
[----:B------:R-:W-:Y:S05]  /*54b0*/  @!P0 BRA `(.L_x_1534) ;  /* 0x0000000000048947 */ /* 0x000fea0003800000 */
[----:B------:R-:W-:-:S04]  /*54c0*/  DEPBAR.LE SB0, 0x1 ;  /* 0x000080400000791a */ /* 0x000fc80000000000 */
.L_x_1534:
[----:B------:R-:W-:Y:S05]  /*54d0*/  BSYNC B0 ;  /* 0x0000000000007941 */ /* 0x000fea0003800000 */
.L_x_1533:
[----:B------:R-:W-:Y:S06]  /*54e0*/  BAR.ARV 0xb, 0xa0 ;  /* 0x02c2800000007b1d */ /* 0x000fec0000002000 */
[----:B------:R-:W-:Y:S04]  /*54f0*/  BSSY B0, `(.L_x_1535) ;  /* 0x0000003000007945 */ /* 0x000fe80003800000 */
[----:B------:R-:W-:Y:S05]  /*5500*/  @!P0 BRA `(.L_x_1536) ;  /* 0x0000000000048947 */ /* 0x000fea0003800000 */
[----:B------:R-:W-:-:S04]  /*5510*/  DEPBAR.LE SB0, 0x0 ;  /* 0x000080000000791a */ /* 0x000fc80000000000 */
.L_x_1536:
[----:B------:R-:W-:Y:S05]  /*5520*/  BSYNC B0 ;  /* 0x0000000000007941 */ /* 0x000fea0003800000 */
.L_x_1535:
[----:B------:R-:W-:Y:S06]  /*5530*/  BAR.ARV 0xc, 0xa0 ;  /* 0x0302800000007b1d */ /* 0x000fec0000002000 */
[----:B------:R-:W-:Y:S01]  /*5540*/  UIADD3 UR12, UR5, 0x1, URZ ;  /* 0x00000001050c7890 */ /* 0x000fe2000fffe03f */
[----:B------:R-:W-:Y:S11]  /*5550*/  BRA `(.L_x_1537) ;  /* 0x0000000000047947 */ /* 0x000ff60003800000 */
.L_x_1526:
[----:B------:R-:W-:-:S05]  /*5560*/  UMOV UR12, UR5 ;  /* 0x00000005000c7c82 */ /* 0x000fca0008000000 */
.L_x_1537:
        /* <DEDUP_REMOVED lines=21> */
.L_x_1558:
        /* <DEDUP_REMOVED lines=22> */
.L_x_1539:
[----:B------:R-:W-:Y:S05]  /*5820*/  BSYNC B0 ;  /* 0x0000000000007941 */ /* 0x000fea0003800000 */
.L_x_1538:
        /* <DEDUP_REMOVED lines=12> */
.L_x_1541:
[----:B------:R-:W-:Y:S05]  /*58f0*/  BSYNC B0 ;  /* 0x0000000000007941 */ /* 0x000fea0003800000 */
.L_x_1540:
        /* <DEDUP_REMOVED lines=13> */
.L_x_1543:
[----:B------:R-:W-:Y:S05]  /*59d0*/  BSYNC B0 ;  /* 0x0000000000007941 */ /* 0x000fea0003800000 */
.L_x_1542:
[----:B------:R-:W-:Y:S06]  /*59e0*/  BAR.ARV 0xa, 0xa0 ;  /* 0x0282800000007b1d */ /* 0x000fec0000002000 */
[----:B------:R-:W-:Y:S04]  /*59f0*/  BSSY B0, `(.L_x_1544) ;  /* 0x0000003000007945 */ /* 0x000fe80003800000 */
[----:B------:R-:W-:Y:S05]  /*5a00*/  @!P0 BRA `(.L_x_1545) ;  /* 0x0000000000048947 */ /* 0x000fea0003800000 */
[----:B------:R-:W-:-:S04]  /*5a10*/  DEPBAR.LE SB0, 0x1 ;  /* 0x000080400000791a */ /* 0x000fc80000000000 */
.L_x_1545:
[----:B------:R-:W-:Y:S05]  /*5a20*/  BSYNC B0 ;  /* 0x0000000000007941 */ /* 0x000fea0003800000 */
.L_x_1544:
[----:B------:R-:W-:Y:S06]  /*5a30*/  BAR.ARV 0xb, 0xa0 ;  /* 0x02c2800000007b1d */ /* 0x000fec0000002000 */
[----:B------:R-:W-:Y:S04]  /*5a40*/  BSSY B0, `(.L_x_1546) ;  /* 0x0000003000007945 */ /* 0x000fe80003800000 */
[----:B------:R-:W-:Y:S05]  /*5a50*/  @!P0 BRA `(.L_x_1547) ;  /* 0x0000000000048947 */ /* 0x000fea0003800000 */
[----:B------:R-:W-:-:S04]  /*5a60*/  DEPBAR.LE SB0, 0x0 ;  /* 0x000080000000791a */ /* 0x000fc80000000000 */
.L_x_1547:
[----:B------:R-:W-:Y:S05]  /*5a70*/  BSYNC B0 ;  /* 0x0000000000007941 */ /* 0x000fea0003800000 */
.L_x_1546:
        /* <DEDUP_REMOVED lines=13> */
.L_x_1549:
[----:B------:R-:W-:Y:S05]  /*5b50*/  BSYNC B0 ;  /* 0x0000000000007941 */ /* 0x000fea0003800000 */
.L_x_1548:
        /* <DEDUP_REMOVED lines=12> */
.L_x_1551:
[----:B------:R-:W-:Y:S05]  /*5c20*/  BSYNC B0 ;  /* 0x0000000000007941 */ /* 0x000fea0003800000 */
.L_x_1550:
        /* <DEDUP_REMOVED lines=13> */
.L_x_1553:
[----:B------:R-:W-:Y:S05]  /*5d00*/  BSYNC B0 ;  /* 0x0000000000007941 */ /* 0x000fea0003800000 */
.L_x_1552:
[----:B------:R-:W-:Y:S06]  /*5d10*/  BAR.ARV 0xa, 0xa0 ;  /* 0x0282800000007b1d */ /* 0x000fec0000002000 */
[----:B------:R-:W-:Y:S04]  /*5d20*/  BSSY B0, `(.L_x_1554) ;  /* 0x0000003000007945 */ /* 0x000fe80003800000 */
[----:B------:R-:W-:Y:S05]  /*5d30*/  @!P0 BRA `(.L_x_1555) ;  /* 0x0000000000048947 */ /* 0x000fea0003800000 */
[----:B------:R-:W-:-:S04]  /*5d40*/  DEPBAR.LE SB0, 0x1 ;  /* 0x000080400000791a */ /* 0x000fc80000000000 */
.L_x_1555:
[----:B------:R-:W-:Y:S05]  /*5d50*/  BSYNC B0 ;  /* 0x0000000000007941 */ /* 0x000fea0003800000 */
.L_x_1554:
[----:B------:R-:W-:Y:S01]  /*5d60*/  UIADD3 UR12, UR12, 0x2, URZ ;  /* 0x000000020c0c7890 */ /* 0x000fe2000fffe03f */
[----:B------:R-:W-:Y:S06]  /*5d70*/  BAR.ARV 0xb, 0xa0 ;  /* 0x02c2800000007b1d */ /* 0x000fec0000002000 */
[----:B------:R-:W-:Y:S01]  /*5d80*/  UISETP.GE.AND UP0, UPT, UR12, UR8, UPT ;  /* 0x000000080c00728c */ /* 0x000fe2000bf06270 */
[----:B------:R-:W-:Y:S04]  /*5d90*/  BSSY B0, `(.L_x_1556) ;  /* 0x0000003000007945 */ /* 0x000fe80003800000 */
[----:B------:R-:W-:Y:S06]  /*5da0*/  @!P0 BRA `(.L_x_1557) ;  /* 0x0000000000048947 */ /* 0x000fec0003800000 */
[----:B------:R-:W-:-:S04]  /*5db0*/  DEPBAR.LE SB0, 0x0 ;  /* 0x000080000000791a */ /* 0x000fc80000000000 */
.L_x_1557:
[----:B------:R-:W-:Y:S05]  /*5dc0*/  BSYNC B0 ;  /* 0x0000000000007941 */ /* 0x000fea0003800000 */
.L_x_1556:
[----:B------:R-:W-:Y:S06]  /*5dd0*/  BAR.ARV 0xc, 0xa0 ;  /* 0x0302800000007b1d */ /* 0x000fec0000002000 */
[----:B------:R-:W-:Y:S01]  /*5de0*/  PLOP3.LUT P1, PT, PT, PT, UP0, 0x80, 0x0 ;  /* 0x000000000000781c */ /* 0x000fe20003f2f008 */
[----:B------:R-:W-:Y:S02]  /*5df0*/  UIADD3 UR24, UR24, 0x6000, URZ ;  /* 0x0000600018187890 */ /* 0x000fe4000fffe03f */
[----:B------:R-:W-:-:S10]  /*5e00*/  UIADD3 UR4, UR4, 0x6000, URZ ;  /* 0x0000600004047890 */ /* 0x000fd4000fffe03f */
[----:B------:R-:W-:Y:S05]  /*5e10*/  @!P1 BRA `(.L_x_1558) ;  /* 0xfffffff800289947 */ /* 0x000fea000383ffff */
[----:B------:R-:W-:Y:S05]  /*5e20*/  BRA `(.L_x_1491) ;  /* 0x0000002400587947 */ /* 0x000fea0003800000 */
.L_x_1524:
        /* <DEDUP_REMOVED lines=34> */
.L_x_1560:
        /* <DEDUP_REMOVED lines=50> */
.L_x_1589:
        /* <DEDUP_REMOVED lines=9> */
.L_x_1563:
        /* <DEDUP_REMOVED lines=115> */
.L_x_1574:
[----:B-1----:R-:W-:-:S05]  /*6b30*/  IMAD.MOV.U32 R6, RZ, RZ, 0x1 ;  /* 0x00000001ff067424 */ /* 0x002fca00078e00ff */
[----:B------:R-:W-:-:S04]  /*6b40*/  SHF.L.U32 R6, R6, 0x1f, RZ ;  /* 0x0000001f06067819 */ /* 0x000fc800000006ff */
[----:B------:R-:W1:Y:S02]  /*6b50*/  SYNCS.PHASECHK.TRANS64.TRYWAIT P1, [R0+URZ+0x36438], R6 ;  /* 0x03643806000075a7 */ /* 0x000e64000802017f */
[----:B-123--:R-:W-:Y:S05]  /*6b60*/  @!P1 BRA `(.L_x_1566) ;  /* 0x0000001800849947 */ /* 0x00efea0003800000 */
.L_x_1590:
[----:B------:R-:W-:Y:S05]  /*6b70*/  @P0 BRA `(.L_x_1567) ;  /* 0x0000000000140947 */ /* 0x000fea0003800000 */
[----:B------:R-:W-:Y:S01]  /*6b80*/  ISETP.NE.AND P1, PT, R20, RZ, PT ;  /* 0x000000ff1400720c */ /* 0x000fe20003f25270 */
[----:B------:R-:W-:-:S04]  /*6b90*/  IMAD.MOV.U32 R3, RZ, RZ, 0x6100 ;  /* 0x00006100ff037424 */ /* 0x000fc800078e00ff */
[----:B------:R2:W-:Y:S08]  /*6ba0*/  SYNCS.ARRIVE.TRANS64 RZ, [R0+URZ+0x36430], R3 ;  /* 0x0364300300ff79a7 */ /* 0x0005f0000800003f */
[----:B------:R-:W-:Y:S05]  /*6bb0*/  @!P1 BRA `(.L_x_1567) ;  /* 0x0000000000049947 */ /* 0x000fea0003800000 */
[----:B------:R-:W-:Y:S01]  /*6bc0*/  BPT.TRAP 0x1 ;  /* 0x000000040000795c */ /* 0x000fe20000300000 */
.L_x_1567:
        /* <DEDUP_REMOVED lines=48> */
.L_x_1591:
[----:B------:R-:W-:Y:S05]  /*6ed0*/  @P0 BRA `(.L_x_1569) ;  /* 0x0000000000140947 */ /* 0x000fea0003800000 */
[----:B------:R-:W-:Y:S01]  /*6ee0*/  ISETP.NE.AND P1, PT, R20, RZ, PT ;  /* 0x000000ff1400720c */ /* 0x000fe20003f25270 */
[----:B--2---:R-:W-:-:S04]  /*6ef0*/  IMAD.MOV.U32 R3, RZ, RZ, 0x6100 ;  /* 0x00006100ff037424 */ /* 0x004fc800078e00ff */
[----:B------:R3:W-:Y:S08]  /*6f00*/  SYNCS.ARRIVE.TRANS64 RZ, [R0+URZ+0x36418], R3 ;  /* 0x0364180300ff79a7 */ /* 0x0007f0000800003f */
[----:B------:R-:W-:Y:S05]  /*6f10*/  @!P1 BRA `(.L_x_1569) ;  /* 0x0000000000049947 */ /* 0x000fea0003800000 */
[----:B------:R-:W-:Y:S01]  /*6f20*/  BPT.TRAP 0x1 ;  /* 0x000000040000795c */ /* 0x000fe20000300000 */
.L_x_1569:
        /* <DEDUP_REMOVED lines=44> */
.L_x_1592:
[----:B------:R-:W-:Y:S05]  /*71f0*/  @P0 BRA `(.L_x_1571) ;  /* 0x0000000000140947 */ /* 0x000fea0003800000 */
[----:B------:R-:W-:Y:S01]  /*7200*/  ISETP.NE.AND P1, PT, R20, RZ, PT ;  /* 0x000000ff1400720c */ /* 0x000fe20003f25270 */
[----:B--2---:R-:W-:-:S04]  /*7210*/  IMAD.MOV.U32 R29, RZ, RZ, 0x6100 ;  /* 0x00006100ff1d7424 */ /* 0x004fc800078e00ff */
[----:B------:R3:W-:Y:S08]  /*7220*/  SYNCS.ARRIVE.TRANS64 RZ, [R0+URZ+0x36430], R29 ;  /* 0x0364301d00ff79a7 */ /* 0x0007f0000800003f */
[----:B------:R-:W-:Y:S05]  /*7230*/  @!P1 BRA `(.L_x_1571) ;  /* 0x0000000000049947 */ /* 0x000fea0003800000 */
[----:B------:R-:W-:Y:S01]  /*7240*/  BPT.TRAP 0x1 ;  /* 0x000000040000795c */ /* 0x000fe20000300000 */
.L_x_1571:
        /* <DEDUP_REMOVED lines=37> */
.L_x_1594:
[----:B------:R-:W-:Y:S05]  /*74a0*/  @P0 BRA `(.L_x_1573) ;  /* 0x0000000000140947 */ /* 0x000fea0003800000 */
[----:B------:R-:W-:Y:S01]  /*74b0*/  ISETP.NE.AND P1, PT, R20, RZ, PT ;  /* 0x000000ff1400720c */ /* 0x000fe20003f25270 */
[----:B----4-:R-:W-:-:S04]  /*74c0*/  IMAD.MOV.U32 R5, RZ, RZ, 0x6100 ;  /* 0x00006100ff057424 */ /* 0x010fc800078e00ff */
[----:B------:R4:W-:Y:S08]  /*74d0*/  SYNCS.ARRIVE.TRANS64 RZ, [R0+URZ+0x36410], R5 ;  /* 0x0364100500ff79a7 */ /* 0x0009f0000800003f */
[----:B------:R-:W-:Y:S05]  /*74e0*/  @!P1 BRA `(.L_x_1573) ;  /* 0x0000000000049947 */ /* 0x000fea0003800000 */
[----:B------:R-:W-:Y:S01]  /*74f0*/  BPT.TRAP 0x1 ;  /* 0x000000040000795c */ /* 0x000fe20000300000 */
.L_x_1573:
        /* <DEDUP_REMOVED lines=44> */
.L_x_1565:
[----:B------:R-:W-:Y:S01]  /*77c0*/  ISETP.NE.AND P1, PT, R19, RZ, PT ;  /* 0x000000ff1300720c */ /* 0x000fe20003f25270 */
[----:B------:R-:W-:Y:S02]  /*77d0*/  IMAD.MOV.U32 R5, RZ, RZ, 0x1 ;  /* 0x00000001ff057424 */ /* 0x000fe400078e00ff */
[----:B------:R-:W-:-:S10]  /*77e0*/  IMAD.MOV.U32 R4, RZ, RZ, R15 ;  /* 0x000000ffff047224 */ /* 0x000fd400078e000f */
[----:B------:R-:W-:Y:S05]  /*77f0*/  @!P1 BRA `(.L_x_1564) ;  /* 0x0000000400889947 */ /* 0x000fea0003800000 */
[----:B------:R-:W4:Y:S02]  /*7800*/  SYNCS.PHASECHK.TRANS64.TRYWAIT P1, [R0+URZ+0x36438], R6 ;  /* 0x03643806000075a7 */ /* 0x000f24000802017f */
[----:B----4-:R-:W-:Y:S05]  /*7810*/  @!P1 BRA `(.L_x_1575) ;  /* 0x0000000c00ac9947 */ /* 0x010fea0003800000 */
.L_x_1595:
[----:B------:R-:W-:Y:S05]  /*7820*/  @P0 BRA `(.L_x_1576) ;  /* 0x0000000000140947 */ /* 0x000fea0003800000 */
[----:B------:R-:W-:Y:S01]  /*7830*/  ISETP.NE.AND P1, PT, R20, RZ, PT ;  /* 0x000000ff1400720c */ /* 0x000fe20003f25270 */
[----:B------:R-:W-:-:S04]  /*7840*/  IMAD.MOV.U32 R5, RZ, RZ, 0x6100 ;  /* 0x00006100ff057424 */ /* 0x000fc800078e00ff */
[----:B------:R1:W-:Y:S08]  /*7850*/  SYNCS.ARRIVE.TRANS64 RZ, [R0+URZ+0x36430], R5 ;  /* 0x0364300500ff79a7 */ /* 0x0003f0000800003f */
[----:B------:R-:W-:Y:S05]  /*7860*/  @!P1 BRA `(.L_x_1576) ;  /* 0x0000000000049947 */ /* 0x000fea0003800000 */
[----:B------:R-:W-:Y:S01]  /*7870*/  BPT.TRAP 0x1 ;  /* 0x000000040000795c */ /* 0x000fe20000300000 */
.L_x_1576:
        /* <DEDUP_REMOVED lines=41> */
.L_x_1596:
[----:B-1----:R-:W-:Y:S01]  /*7b10*/  IMAD.MOV.U32 R5, RZ, RZ, RZ ;  /* 0x000000ffff057224 */ /* 0x002fe200078e00ff */
[----:B------:R-:W-:Y:S06]  /*7b20*/  @P0 BRA `(.L_x_1578) ;  /* 0x0000000000140947 */ /* 0x000fec0003800000 */
[----:B------:R-:W-:Y:S01]  /*7b30*/  ISETP.NE.AND P1, PT, R20, RZ, PT ;  /* 0x000000ff1400720c */ /* 0x000fe20003f25270 */
[----:B------:R-:W-:-:S04]  /*7b40*/  IMAD.MOV.U32 R17, RZ, RZ, 0x6100 ;  /* 0x00006100ff117424 */ /* 0x000fc800078e00ff */
[----:B------:R1:W-:Y:S08]  /*7b50*/  SYNCS.ARRIVE.TRANS64 RZ, [R0+URZ+0x36418], R17 ;  /* 0x0364181100ff79a7 */ /* 0x0003f0000800003f */
[----:B------:R-:W-:Y:S05]  /*7b60*/  @!P1 BRA `(.L_x_1578) ;  /* 0x0000000000049947 */ /* 0x000fea0003800000 */
[----:B------:R-:W-:Y:S01]  /*7b70*/  BPT.TRAP 0x1 ;  /* 0x000000040000795c */ /* 0x000fe20000300000 */
.L_x_1578:
        /* <DEDUP_REMOVED lines=42> */
.L_x_1564:
[----:B------:R-:W-:-:S04]  /*7e20*/  SHF.L.U32 R3, R5, 0x1f, RZ ;  /* 0x0000001f05037819 */ /* 0x000fc800000006ff */
[----:B------:R-:W4:Y:S02]  /*7e30*/  SYNCS.PHASECHK.TRANS64.TRYWAIT P1, [R0+URZ+0x36438], R3 ;  /* 0x03643803000075a7 */ /* 0x000f24000802017f */
[----:B----4-:R-:W-:Y:S05]  /*7e40*/  @!P1 BRA `(.L_x_1579) ;  /* 0x0000000800489947 */ /* 0x010fea0003800000 */
.L_x_1597:
[----:B------:R-:W-:Y:S05]  /*7e50*/  @P0 BRA `(.L_x_1580) ;  /* 0x0000000000180947 */ /* 0x000fea0003800000 */
[----:B------:R-:W5:Y:S01]  /*7e60*/  S2R R2, SR_TID.X ;  /* 0x0000000000027919 */ /* 0x000f620000002100 */
[----:B----4-:R-:W-:-:S04]  /*7e70*/  IMAD.MOV.U32 R3, RZ, RZ, 0x6100 ;  /* 0x00006100ff037424 */ /* 0x010fc800078e00ff */
[----:B------:R4:W-:Y:S01]  /*7e80*/  SYNCS.ARRIVE.TRANS64 RZ, [R0+URZ+0x36430], R3 ;  /* 0x0364300300ff79a7 */ /* 0x0009e2000800003f */
[----:B-----5:R-:W-:-:S13]  /*7e90*/  LOP3.LUT P0, RZ, R2, 0x1f, RZ, 0xc0, !PT ;  /* 0x0000001f02ff7812 */ /* 0x020fda000780c0ff */
[----:B----4-:R-:W-:Y:S05]  /*7ea0*/  @!P0 BRA `(.L_x_1580) ;  /* 0x0000000000048947 */ /* 0x010fea0003800000 */
[----:B------:R-:W-:Y:S01]  /*7eb0*/  BPT.TRAP 0x1 ;  /* 0x000000040000795c */ /* 0x000fe20000300000 */
.L_x_1580:
        /* <DEDUP_REMOVED lines=43> */
.L_x_1561:
[----:B------:R-:W-:Y:S05]  /*8170*/  BSYNC B0 ;  /* 0x0000000000007941 */ /* 0x000fea0003800000 */
.L_x_1559:
[----:B------:R-:W-:-:S03]  /*8180*/  UMOV UR7, 0xffffffff ;  /* 0xffffffff00077882 */ /* 0x000fc60000000000 */
[----:B------:R-:W-:Y:S05]  /*8190*/  BRA.DIV UR7, `(.L_x_1581) ;  /* 0x0000000607887947 */ /* 0x000fea000b800000 */
[----:B------:R-:W-:-:S13]  /*81a0*/  ELECT P6, URZ, PT ;  /* 0x00000000003f782f */ /* 0x000fda00038c0000 */
.L_x_1600:
[----:B------:R-:W-:Y:S05]  /*81b0*/  @!P6 BRA `(.L_x_1491) ;  /* 0x000000000074e947 */ /* 0x000fea0003800000 */
[----:B------:R-:W-:-:S06]  /*81c0*/  ULOP3.LUT UR7, UR38, 0x2, URZ, 0xfc, !UPT ;  /* 0x0000000226077892 */ /* 0x000fcc000f8efc3f */
[----:B------:R-:W-:-:S05]  /*81d0*/  IMAD.U32 R0, RZ, RZ, UR7 ;  /* 0x00000007ff007e24 */ /* 0x000fca000f8e00ff */
[----:B------:R-:W-:-:S13]  /*81e0*/  ISETP.NE.AND P2, PT, R0, 0x3, PT ;  /* 0x000000030000780c */ /* 0x000fda0003f45270 */
[----:B------:R-:W-:Y:S05]  /*81f0*/  @!P2 BRA `(.L_x_1582) ;  /* 0x000000000004a947 */ /* 0x000fea0003800000 */
[----:B------:R-:W-:Y:S01]  /*8200*/  BPT.TRAP 0x1 ;  /* 0x000000040000795c */ /* 0x000fe20000300000 */
.L_x_1582:
        /* <DEDUP_REMOVED lines=15> */
.L_x_1601:
[----:B------:R-:W2:Y:S02]  /*8300*/  SYNCS.PHASECHK.TRANS64.TRYWAIT P0, [R3+URZ], R0 ;  /* 0x00000000030075a7 */ /* 0x000ea4000800017f */
[----:B--2---:R-:W-:Y:S05]  /*8310*/  @!P0 BRA `(.L_x_1584) ;  /* 0x00000004005c8947 */ /* 0x004fea0003800000 */
.L_x_1602:
[----:B------:R-:W-:Y:S05]  /*8320*/  @!P2 BRA `(.L_x_1585) ;  /* 0x000000000004a947 */ /* 0x000fea0003800000 */
[----:B------:R-:W-:Y:S01]  /*8330*/  BPT.TRAP 0x1 ;  /* 0x000000040000795c */ /* 0x000fe20000300000 */
.L_x_1585:
[----:B------:R-:W-:-:S07]  /*8340*/  SHF.L.U32 R5, R5, 0x1f, RZ ;  /* 0x0000001f05057819 */ /* 0x000fce00000006ff */
.L_x_1586:
[----:B---3--:R3:W4:Y:S02]  /*8350*/  SYNCS.PHASECHK.TRANS64.TRYWAIT P0, [R4+URZ+0x36438], R5 ;  /* 0x03643805040075a7 */ /* 0x008724000800017f */
[----:B----4-:R-:W-:Y:S05]  /*8360*/  @!P0 NANOSLEEP.SYNCS 0x989680 ;  /* 0x009896800000895d */ /* 0x010fea0003900000 */
[----:B------:R-:W4:Y:S02]  /*8370*/  @!P0 SYNCS.PHASECHK.TRANS64 P0, [R4+URZ+0x36438], R5 ;  /* 0x03643805040085a7 */ /* 0x000f24000800007f */
[----:B----4-:R-:W-:Y:S05]  /*8380*/  @!P0 BRA `(.L_x_1586) ;  /* 0xfffffffc00f08947 */ /* 0x010fea000383ffff */
.L_x_1491:
[----:B------:R-:W-:Y:S05]  /*8390*/  BSYNC B6 ;  /* 0x0000000000067941 */ /* 0x000fea0003800000 */
.L_x_1488:
[----:B------:R-:W-:Y:S05]  /*83a0*/  EXIT ;  /* 0x000000000000794d */ /* 0x000fea0003800000 */
.L_x_1498:
[----:B------:R-:W-:Y:S02]  /*83b0*/  IMAD.MOV.U32 R12, RZ, RZ, RZ ;  /* 0x000000ffff0c7224 */ /* 0x000fe400078e00ff */
[----:B------:R-:W-:Y:S02]  /*83c0*/  IMAD.MOV.U32 R11, RZ, RZ, 0x1f ;  /* 0x0000001fff0b7424 */ /* 0x000fe400078e00ff */
[----:B------:R-:W-:-:S07]  /*83d0*/  IMAD.MOV.U32 R15, RZ, RZ, -0x1 ;  /* 0xffffffffff0f7424 */ /* 0x000fce00078e00ff */
[----:B------:R-:W-:Y:S05]  /*83e0*/  WARPSYNC.COLLECTIVE R15, `(.L_x_1587) ;  /* 0x000000000f087348 */ /* 0x000fea0003c00000 */
[----:B------:R1:W2:Y:S02]  /*83f0*/  SHFL.IDX P6, R14, R13, R12, R11 ;  /* 0x0000000c0d0e7389 */ /* 0x0002a400000c000b */
[----:B-12---:R-:W-:Y:S01]  /*8400*/  ENDCOLLECTIVE ;  /* 0x000000000000791b */ /* 0x006fe20003800000 */
.L_x_1587:
[----:B------:R-:W-:Y:S05]  /*8410*/  BRA `(.L_x_1588) ;  /* 0xffffff8c00247947 */ /* 0x000fea000383ffff */
.L_x_1500:
[----:B--2---:R-:W-:-:S04]  /*8420*/  IMAD.U32 R3, RZ, RZ, UR37 ;  /* 0x00000025ff037e24 */ /* 0x004fc8000f8e00ff */
[----:B------:R2:W3:Y:S03]  /*8430*/  SYNCS.PHASECHK.TRANS64.TRYWAIT P0, [R3+URZ+0x36400], R10 ;  /* 0x0364000a030075a7 */ /* 0x0004e6000800017f */
[----:B---3--:R-:W-:Y:S05]  /*8440*/  @!P0 NANOSLEEP.SYNCS 0x989680 ;  /* 0x009896800000895d */ /* 0x008fea0003900000 */
[----:B------:R-:W3:Y:S02]  /*8450*/  @!P0 SYNCS.PHASECHK.TRANS64 P0, [R3+URZ+0x36400], R10 ;  /* 0x0364000a030085a7 */ /* 0x000ee4000800007f */
[----:B---3--:R-:W-:Y:S05]  /*8460*/  @!P0 BRA `(.L_x_1500) ;  /* 0xfffffffc00ec8947 */ /* 0x008fea000383ffff */
[----:B------:R-:W-:Y:S05]  /*8470*/  BRA `(.L_x_1499) ;  /* 0xffffff8c00587947 */ /* 0x000fea000383ffff */
.L_x_1504:
[----:B--2---:R2:W3:Y:S02]  /*8480*/  SYNCS.PHASECHK.TRANS64.TRYWAIT P1, [R3+URZ+0x36410], R10 ;  /* 0x0364100a030075a7 */ /* 0x0044e4000802017f */
[----:B---3--:R-:W-:Y:S05]  /*8490*/  @!P1 NANOSLEEP.SYNCS 0x989680 ;  /* 0x009896800000995d */ /* 0x008fea0003900000 */
[----:B------:R-:W3:Y:S02]  /*84a0*/  @!P1 SYNCS.PHASECHK.TRANS64 P1, [R3+URZ+0x36410], R10 ;  /* 0x0364100a030095a7 */ /* 0x000ee4000802007f */
[----:B---3--:R-:W-:Y:S05]  /*84b0*/  @!P1 BRA `(.L_x_1504) ;  /* 0xfffffffc00f09947 */ /* 0x008fea000383ffff */
[----:B------:R-:W-:Y:S05]  /*84c0*/  BRA `(.L_x_1503) ;  /* 0xffffff94002c7947 */ /* 0x000fea000383ffff */
.L_x_1508:
[----:B----4-:R-:W-:-:S04]  /*84d0*/  IMAD.U32 R12, RZ, RZ, UR37 ;  /* 0x00000025ff0c7e24 */ /* 0x010fc8000f8e00ff */
[----:B------:R4:W1:Y:S03]  /*84e0*/  SYNCS.PHASECHK.TRANS64.TRYWAIT P1, [R12+URZ+0x36430], R11 ;  /* 0x0364300b0c0075a7 */ /* 0x000866000802017f */
[----:B-1----:R-:W-:Y:S05]  /*84f0*/  @!P1 NANOSLEEP.SYNCS 0x989680 ;  /* 0x009896800000995d */ /* 0x002fea0003900000 */
[----:B------:R-:W1:Y:S02]  /*8500*/  @!P1 SYNCS.PHASECHK.TRANS64 P1, [R12+URZ+0x36430], R11 ;  /* 0x0364300b0c0095a7 */ /* 0x000e64000802007f */
[----:B-1----:R-:W-:Y:S05]  /*8510*/  @!P1 BRA `(.L_x_1508) ;  /* 0xfffffffc00ec9947 */ /* 0x002fea000383ffff */
[----:B------:R-:W-:Y:S05]  /*8520*/  BRA `(.L_x_1507) ;  /* 0xffffff9800cc7947 */ /* 0x000fea000383ffff */
.L_x_1562:
[----:B-1----:R1:W2:Y:S02]  /*8530*/  SYNCS.PHASECHK.TRANS64.TRYWAIT P1, [R0+URZ+0x36420], R6 ;  /* 0x03642006000075a7 */ /* 0x0022a4000802017f */
[----:B--2---:R-:W-:Y:S05]  /*8540*/  @!P1 NANOSLEEP.SYNCS 0x989680 ;  /* 0x009896800000995d */ /* 0x004fea0003900000 */
[----:B------:R-:W2:Y:S02]  /*8550*/  @!P1 SYNCS.PHASECHK.TRANS64 P1, [R0+URZ+0x36420], R6 ;  /* 0x03642006000095a7 */ /* 0x000ea4000802007f */
[----:B--2---:R-:W-:Y:S05]  /*8560*/  @!P1 BRA `(.L_x_1562) ;  /* 0xfffffffc00f09947 */ /* 0x004fea000383ffff */
[----:B------:R-:W-:Y:S05]  /*8570*/  BRA `(.L_x_1589) ;  /* 0xffffffdc007c7947 */ /* 0x000fea000383ffff */
.L_x_1566:
[----:B-1----:R1:W2:Y:S02]  /*8580*/  SYNCS.PHASECHK.TRANS64.TRYWAIT P1, [R0+URZ+0x36438], R6 ;  /* 0x03643806000075a7 */ /* 0x0022a4000802017f */
[----:B--2---:R-:W-:Y:S05]  /*8590*/  @!P1 NANOSLEEP.SYNCS 0x989680 ;  /* 0x009896800000995d */ /* 0x004fea0003900000 */
[----:B------:R-:W2:Y:S02]  /*85a0*/  @!P1 SYNCS.PHASECHK.TRANS64 P1, [R0+URZ+0x36438], R6 ;  /* 0x03643806000095a7 */ /* 0x000ea4000802007f */
[----:B--2---:R-:W-:Y:S05]  /*85b0*/  @!P1 BRA `(.L_x_1566) ;  /* 0xfffffffc00f09947 */ /* 0x004fea000383ffff */
[----:B------:R-:W-:Y:S05]  /*85c0*/  BRA `(.L_x_1590) ;  /* 0xffffffe400687947 */ /* 0x000fea000383ffff */
.L_x_1568:
[----:B--2---:R2:W3:Y:S02]  /*85d0*/  SYNCS.PHASECHK.TRANS64.TRYWAIT P1, [R0+URZ+0x36428], R3 ;  /* 0x03642803000075a7 */ /* 0x0044e4000802017f */
[----:B---3--:R-:W-:Y:S05]  /*85e0*/  @!P1 NANOSLEEP.SYNCS 0x989680 ;  /* 0x009896800000995d */ /* 0x008fea0003900000 */
[----:B------:R-:W3:Y:S02]  /*85f0*/  @!P1 SYNCS.PHASECHK.TRANS64 P1, [R0+URZ+0x36428], R3 ;  /* 0x03642803000095a7 */ /* 0x000ee4000802007f */
[----:B---3--:R-:W-:Y:S05]  /*8600*/  @!P1 BRA `(.L_x_1568) ;  /* 0xfffffffc00f09947 */ /* 0x008fea000383ffff */
[----:B------:R-:W-:Y:S05]  /*8610*/  BRA `(.L_x_1591) ;  /* 0xffffffe8002c7947 */ /* 0x000fea000383ffff */
.L_x_1570:
[----:B--2---:R2:W3:Y:S02]  /*8620*/  SYNCS.PHASECHK.TRANS64.TRYWAIT P1, [R0+URZ+0x36438], R29 ;  /* 0x0364381d000075a7 */ /* 0x0044e4000802017f */
[----:B---3--:R-:W-:Y:S05]  /*8630*/  @!P1 NANOSLEEP.SYNCS 0x989680 ;  /* 0x009896800000995d */ /* 0x008fea0003900000 */
[----:B------:R-:W3:Y:S02]  /*8640*/  @!P1 SYNCS.PHASECHK.TRANS64 P1, [R0+URZ+0x36438], R29 ;  /* 0x0364381d000095a7 */ /* 0x000ee4000802007f */
[----:B---3--:R-:W-:Y:S05]  /*8650*/  @!P1 BRA `(.L_x_1570) ;  /* 0xfffffffc00f09947 */ /* 0x008fea000383ffff */
[----:B------:R-:W-:Y:S05]  /*8660*/  BRA `(.L_x_1592) ;  /* 0xffffffe800e07947 */ /* 0x000fea000383ffff */
.L_x_1572:
[----:B------:R-:W-:-:S07]  /*8670*/  SHF.L.U32 R5, R7, 0x1f, RZ ;  /* 0x0000001f07057819 */ /* 0x000fce00000006ff */
.L_x_1593:
[----:B----4-:R4:W1:Y:S02]  /*8680*/  SYNCS.PHASECHK.TRANS64.TRYWAIT P1, [R0+URZ+0x36420], R5 ;  /* 0x03642005000075a7 */ /* 0x010864000802017f */
[----:B-1----:R-:W-:Y:S05]  /*8690*/  @!P1 NANOSLEEP.SYNCS 0x989680 ;  /* 0x009896800000995d */ /* 0x002fea0003900000 */
[----:B------:R-:W1:Y:S02]  /*86a0*/  @!P1 SYNCS.PHASECHK.TRANS64 P1, [R0+URZ+0x36420], R5 ;  /* 0x03642005000095a7 */ /* 0x000e64000802007f */
[----:B-1----:R-:W-:Y:S05]  /*86b0*/  @!P1 BRA `(.L_x_1593) ;  /* 0xfffffffc00f09947 */ /* 0x002fea000383ffff */
[----:B------:R-:W-:Y:S05]  /*86c0*/  BRA `(.L_x_1594) ;  /* 0xffffffec00747947 */ /* 0x000fea000383ffff */
.L_x_1575:
[----:B----4-:R4:W1:Y:S02]  /*86d0*/  SYNCS.PHASECHK.TRANS64.TRYWAIT P1, [R0+URZ+0x36438], R6 ;  /* 0x03643806000075a7 */ /* 0x010864000802017f */
[----:B-1----:R-:W-:Y:S05]  /*86e0*/  @!P1 NANOSLEEP.SYNCS 0x989680 ;  /* 0x009896800000995d */ /* 0x002fea0003900000 */
[----:B------:R-:W1:Y:S02]  /*86f0*/  @!P1 SYNCS.PHASECHK.TRANS64 P1, [R0+URZ+0x36438], R6 ;  /* 0x03643806000095a7 */ /* 0x000e64000802007f */
[----:B-1----:R-:W-:Y:S05]  /*8700*/  @!P1 BRA `(.L_x_1575) ;  /* 0xfffffffc00f09947 */ /* 0x002fea000383ffff */
[----:B------:R-:W-:Y:S05]  /*8710*/  BRA `(.L_x_1595) ;  /* 0xfffffff000407947 */ /* 0x000fea000383ffff */
.L_x_1577:
[----:B-1----:R1:W4:Y:S02]  /*8720*/  SYNCS.PHASECHK.TRANS64.TRYWAIT P1, [R0+URZ+0x36428], R5 ;  /* 0x03642805000075a7 */ /* 0x002324000802017f */
[----:B----4-:R-:W-:Y:S05]  /*8730*/  @!P1 NANOSLEEP.SYNCS 0x989680 ;  /* 0x009896800000995d */ /* 0x010fea0003900000 */
[----:B------:R-:W4:Y:S02]  /*8740*/  @!P1 SYNCS.PHASECHK.TRANS64 P1, [R0+URZ+0x36428], R5 ;  /* 0x03642805000095a7 */ /* 0x000f24000802007f */
[----:B----4-:R-:W-:Y:S05]  /*8750*/  @!P1 BRA `(.L_x_1577) ;  /* 0xfffffffc00f09947 */ /* 0x010fea000383ffff */
[----:B------:R-:W-:Y:S05]  /*8760*/  BRA `(.L_x_1596) ;  /* 0xfffffff000e87947 */ /* 0x000fea000383ffff */
.L_x_1579:
[----:B----4-:R4:W1:Y:S02]  /*8770*/  SYNCS.PHASECHK.TRANS64.TRYWAIT P1, [R0+URZ+0x36438], R3 ;  /* 0x03643803000075a7 */ /* 0x010864000802017f */
[----:B-1----:R-:W-:Y:S05]  /*8780*/  @!P1 NANOSLEEP.SYNCS 0x989680 ;  /* 0x009896800000995d */ /* 0x002fea0003900000 */
[----:B------:R-:W1:Y:S02]  /*8790*/  @!P1 SYNCS.PHASECHK.TRANS64 P1, [R0+URZ+0x36438], R3 ;  /* 0x03643803000095a7 */ /* 0x000e64000802007f */
[----:B-1----:R-:W-:Y:S05]  /*87a0*/  @!P1 BRA `(.L_x_1579) ;  /* 0xfffffffc00f09947 */ /* 0x002fea000383ffff */
[----:B------:R-:W-:Y:S05]  /*87b0*/  BRA `(.L_x_1597) ;  /* 0xfffffff400a47947 */ /* 0x000fea000383ffff */
.L_x_1581:
[----:B------:R-:W-:Y:S01]  /*87c0*/  BSSY B0, `(.L_x_1598) ;  /* 0x0000006000007945 */ /* 0x000fe20003800000 */
[----:B------:R-:W-:-:S07]  /*87d0*/  IMAD.MOV.U32 R15, RZ, RZ, -0x1 ;  /* 0xffffffffff0f7424 */ /* 0x000fce00078e00ff */
[----:B------:R-:W-:Y:S05]  /*87e0*/  WARPSYNC.COLLECTIVE R15, `(.L_x_1599) ;  /* 0x000000000f0c7348 */ /* 0x000fea0003c00000 */
[----:B------:R-:W-:Y:S02]  /*87f0*/  ELECT P6, UR62, PT ;  /* 0x00000000003e782f */ /* 0x000fe400038c0000 */
[----:B------:R-:W-:Y:S01]  /*8800*/  MOV R14, UR62 ;  /* 0x0000003e000e7c02 */ /* 0x000fe20008000f00 */
[----:B------:R-:W-:Y:S10]  /*8810*/  ENDCOLLECTIVE ;  /* 0x000000000000791b */ /* 0x000ff40003800000 */
.L_x_1599:
[----:B------:R-:W-:Y:S05]  /*8820*/  BSYNC B0 ;  /* 0x0000000000007941 */ /* 0x000fea0003800000 */
.L_x_1598:
[----:B------:R-:W-:Y:S05]  /*8830*/  BRA `(.L_x_1600) ;  /* 0xfffffff8005c7947 */ /* 0x000fea000383ffff */
.L_x_1583:
[----:B-1----:R1:W2:Y:S02]  /*8840*/  SYNCS.PHASECHK.TRANS64.TRYWAIT P0, [R9+URZ], R2 ;  /* 0x00000002090075a7 */ /* 0x0022a4000800017f */
[----:B--2---:R-:W-:Y:S05]  /*8850*/  @!P0 NANOSLEEP.SYNCS 0x989680 ;  /* 0x009896800000895d */ /* 0x004fea0003900000 */
[----:B------:R-:W2:Y:S02]  /*8860*/  @!P0 SYNCS.PHASECHK.TRANS64 P0, [R9+URZ], R2 ;  /* 0x00000002090085a7 */ /* 0x000ea4000800007f */
[----:B--2---:R-:W-:Y:S05]  /*8870*/  @!P0 BRA `(.L_x_1583) ;  /* 0xfffffffc00f08947 */ /* 0x004fea000383ffff */
[----:B------:R-:W-:Y:S05]  /*8880*/  BRA `(.L_x_1601) ;  /* 0xfffffff8009c7947 */ /* 0x000fea000383ffff */
.L_x_1584:
[----:B--2---:R2:W3:Y:S02]  /*8890*/  SYNCS.PHASECHK.TRANS64.TRYWAIT P0, [R3+URZ], R0 ;  /* 0x00000000030075a7 */ /* 0x0044e4000800017f */
[----:B---3--:R-:W-:Y:S05]  /*88a0*/  @!P0 NANOSLEEP.SYNCS 0x989680 ;  /* 0x009896800000895d */ /* 0x008fea0003900000 */
[----:B------:R-:W3:Y:S02]  /*88b0*/  @!P0 SYNCS.PHASECHK.TRANS64 P0, [R3+URZ], R0 ;  /* 0x00000000030085a7 */ /* 0x000ee4000800007f */
[----:B---3--:R-:W-:Y:S05]  /*88c0*/  @!P0 BRA `(.L_x_1584) ;  /* 0xfffffffc00f08947 */ /* 0x008fea000383ffff */
[----:B------:R-:W-:Y:S05]  /*88d0*/  BRA `(.L_x_1602) ;  /* 0xfffffff800907947 */ /* 0x000fea000383ffff */
.L_x_1603:
        /* <DEDUP_REMOVED lines=10> */
.L_x_7659:


//--------------------- .text._ZN7cutlass13device_kernelIN5flash11enable_sm90INS1_16FlashAttnBwdSm90INS1_25CollectiveMainloopBwdSm90ILi2ELi1ELi1EN4cute5tupleIJNS5_1CILi1EEES8_S8_EEENS6_IJNS7_ILi64EEENS7_ILi96EEENS7_ILi192EEEEEENS_10bfloat16_tEfNS_4arch4Sm90ELb0ELb1ELb1ELb0ELb1ELb0ELb1ELb0ELi3ELi1ELi1ELi1ELb0EEENS1_24CollectiveEpilogueBwdGQAISD_fSG_Li384ELb0ELb1EEENS1_19SingleTileSchedulerILb0ELb0ELb0ELi96EEEEEEEEEvNT_6ParamsE --------------------------
	.section	.text._ZN7cutlass13device_kernelIN5flash11enable_sm90INS1_16FlashAttnBwdSm90INS1_25CollectiveMainloopBwdSm90ILi2ELi1ELi1EN4cute5tupleIJNS5_1CILi1EEES8_S8_EEENS6_IJNS7_ILi64EEENS7_ILi96EEENS7_ILi192EEEEEENS_10bfloat16_tEfNS_4arch4Sm90ELb0ELb1ELb1ELb0ELb1ELb0ELb1ELb0ELi3ELi1ELi1ELi1ELb0EEENS1_24CollectiveEpilogueBwdGQAISD_fSG_Li384ELb0ELb1EEENS1_19SingleTileSchedulerILb0ELb0ELb0ELi96EEEEEEEEEvNT_6ParamsE,"ax",@progbits
	.align	128
.text._ZN7cutlass13device_kernelIN5flash11enable_sm90INS1_16FlashAttnBwdSm90INS1_25CollectiveMainloopBwdSm90ILi2ELi1ELi1EN4cute5tupleIJNS5_1CILi1EEES8_S8_EEENS6_IJNS7_ILi64EEENS7_ILi96EEENS7_ILi192EEEEEENS_10bfloat16_tEfNS_4arch4Sm90ELb0ELb1ELb1ELb0ELb1ELb0ELb1ELb0ELi3ELi1ELi1ELi1ELb0EEENS1_24CollectiveEpilogueBwdGQAISD_fSG_Li384ELb0ELb1EEENS1_19SingleTileSchedulerILb0ELb0ELb0ELi96EEEEEEEEEvNT_6ParamsE:
        .type           _ZN7cutlass13device_kernelIN5flash11enable_sm90INS1_16FlashAttnBwdSm90INS1_25CollectiveMainloopBwdSm90ILi2ELi1ELi1EN4cute5tupleIJNS5_1CILi1EEES8_S8_EEENS6_IJNS7_ILi64EEENS7_ILi96EEENS7_ILi192EEEEEENS_10bfloat16_tEfNS_4arch4Sm90ELb0ELb1ELb1ELb0ELb1ELb0ELb1ELb0ELi3ELi1ELi1ELi1ELb0EEENS1_24CollectiveEpilogueBwdGQAISD_fSG_Li384ELb0ELb1EEENS1_19SingleTileSchedulerILb0ELb0ELb0ELi96EEEEEEEEEvNT_6ParamsE,@function
        .size           _ZN7cutlass13device_kernelIN5flash11enable_sm90INS1_16FlashAttnBwdSm90INS1_25CollectiveMainloopBwdSm90ILi2ELi1ELi1EN4cute5tupleIJNS5_1CILi1EEES8_S8_EEENS6_IJNS7_ILi64EEENS7_ILi96EEENS7_ILi192EEEEEENS_10bfloat16_tEfNS_4arch4Sm90ELb0ELb1ELb1ELb0ELb1ELb0ELb1ELb0ELi3ELi1ELi1ELi1ELb0EEENS1_24CollectiveEpilogueBwdGQAISD_fSG_Li384ELb0ELb1EEENS1_19SingleTileSchedulerILb0ELb0ELb0ELi96EEEEEEEEEvNT_6ParamsE,(.L_x_7660 - _ZN7cutlass13device_kernelIN5flash11enable_sm90INS1_16FlashAttnBwdSm90INS1_25CollectiveMainloopBwdSm90ILi2ELi1ELi1EN4cute5tupleIJNS5_1CILi1EEES8_S8_EEENS6_IJNS7_ILi64EEENS7_ILi96EEENS7_ILi192EEEEEENS_10bfloat16_tEfNS_4arch4Sm90ELb0ELb1ELb1ELb0ELb1ELb0ELb1ELb0ELi3ELi1ELi1ELi1ELb0EEENS1_24CollectiveEpilogueBwdGQAISD_fSG_Li384ELb0ELb1EEENS1_19SingleTileSchedulerILb0ELb0ELb0ELi96EEEEEEEEEvNT_6ParamsE)
        .other          _ZN7cutlass13device_kernelIN5flash11enable_sm90INS1_16FlashAttnBwdSm90INS1_25CollectiveMainloopBwdSm90ILi2ELi1ELi1EN4cute5tupleIJNS5_1CILi1EEES8_S8_EEENS6_IJNS7_ILi64EEENS7_ILi96EEENS7_ILi192EEEEEENS_10bfloat16_tEfNS_4arch4Sm90ELb0ELb1ELb1ELb0ELb1ELb0ELb1ELb0ELi3ELi1ELi1ELi1ELb0EEENS1_24CollectiveEpilogueBwdGQAISD_fSG_Li384ELb0ELb1EEENS1_19SingleTileSchedulerILb0ELb0ELb0ELi96EEEEEEEEEvNT_6ParamsE,@"STO_CUDA_ENTRY STV_DEFAULT"
_ZN7cutlass13device_kernelIN5flash11enable_sm90INS1_16FlashAttnBwdSm90INS1_25CollectiveMainloopBwdSm90ILi2ELi1ELi1EN4cute5tupleIJNS5_1CILi1EEES8_S8_EEENS6_IJNS7_ILi64EEENS7_ILi96EEENS7_ILi192EEEEEENS_10bfloat16_tEfNS_4arch4Sm90ELb0ELb1ELb1ELb0ELb1ELb0ELb1ELb0ELi3ELi1ELi1ELi1ELb0EEENS1_24CollectiveEpilogueBwdGQAISD_fSG_Li384ELb0ELb1EEENS1_19SingleTileSchedulerILb0ELb0ELb0ELi96EEEEEEEEEvNT_6ParamsE:
        /* <DEDUP_REMOVED lines=24> */
.L_x_1605:
[----:B------:R-:W-:Y:S05]  /*0180*/  BSYNC B0 ;  /* 0x0000000000007941 */ /* 0x000fea0003800000 */
.L_x_1604:
        /* <DEDUP_REMOVED lines=37> */
.L_x_1606:
        /* <DEDUP_REMOVED lines=20> */
.L_x_1607:
[----:B------:R-:W-:Y:S01]  /*0520*/  PLOP3.LUT P0, PT, PT, PT, UP0, 0x80, 0x0 ;  /* 0x000000000000781c */ /* 0x000fe20003f0f008 */
[----:B------:R-:W-:Y:S01]  /*0530*/  NOP ;  /* 0x0000000000007918 */ /* 0x000fe20000000000 */
[----:B------:R-:W-:Y:S01]  /*0540*/  ULDC.64 UR46, c[0x0][0x208] ;  /* 0x00008200002e7ab9 */ /* 0x000fe20000000a00 */
[----:B------:R-:W-:Y:S01]  /*0550*/  BSSY B6, `(.L_x_1608) ;  /* 0x0000922000067945 */ /* 0x000fe20003800000 */
[----:B-12-4-:R-:W-:Y:S09]  /*0560*/  BAR.SYNC.DEFER_BLOCKING 0x0 ;  /* 0x0000000000007b1d */ /* 0x016ff20000010000 */
[----:B------:R-:W-:Y:S05]  /*0570*/  @!P0 BRA `(.L_x_1609) ;  /* 0x0000004c00248947 */ /* 0x000fea0003800000 */
.L_x_1610:
        /* <DEDUP_REMOVED lines=13> */
[----:B-1----:R-:W-:Y:S05]  /*0650*/  @!P0 BRA `(.L_x_1611) ;  /* 0x0000009000448947 */ /* 0x002fea0003800000 */
        /* <DEDUP_REMOVED lines=71> */
.L_x_1612:
        /* <DEDUP_REMOVED lines=37> */
.L_x_1615:
        /* <DEDUP_REMOVED lines=15> */
.L_x_1614:
        /* <DEDUP_REMOVED lines=20> */
.L_x_1617:
        /* <DEDUP_REMOVED lines=15> */
.L_x_1616:
        /* <DEDUP_REMOVED lines=8> */
.L_x_1749:
        /* <DEDUP_REMOVED lines=19> */
.L_x_1619:
        /* <DEDUP_REMOVED lines=109> */
.L_x_1639:
[----:B------:R-:W-:-:S05]  /*18c0*/  IMAD.U32 R3, RZ, RZ, UR38 ;  /* 0x00000026ff037e24 */ /* 0x000fca000f8e00ff */
[----:B------:R-:W-:-:S04]  /*18d0*/  LOP3.LUT R3, R3, 0x1, RZ, 0xfc, !PT ;  /* 0x0000000103037812 */ /* 0x000fc800078efcff */
[----:B------:R-:W-:-:S13]  /*18e0*/  ISETP.NE.AND P0, PT, R3, 0x3, PT ;  /* 0x000000030300780c */ /* 0x000fda0003f05270 */
[----:B------:R-:W-:Y:S05]  /*18f0*/  @!P0 BRA `(.L_x_1621) ;  /* 0x0000000000048947 */ /* 0x000fea0003800000 */
[----:B------:R-:W-:Y:S01]  /*1900*/  BPT.TRAP 0x1 ;  /* 0x000000040000795c */ /* 0x000fe20000300000 */
.L_x_1621:
[----:B------:R-:W-:Y:S02]  /*1910*/  LEA R3, R2, UR37, 0x3 ;  /* 0x0000002502037c11 */ /* 0x000fe4000f8e18ff */
[----:B------:R-:W-:-:S04]  /*1920*/  SHF.L.U32 R10, R7, 0x1f, RZ ;  /* 0x0000001f070a7819 */ /* 0x000fc800000006ff */
[----:B------:R1:W2:Y:S01]  /*1930*/  SYNCS.PHASECHK.TRANS64.TRYWAIT P1, [R3+URZ+0x36410], R10 ;  /* 0x0364100a030075a7 */ /* 0x0002a2000802017f */
[----:B------:R-:W-:Y:S05]  /*1940*/  @!P0 BRA `(.L_x_1622) ;  /* 0x0000000000048947 */ /* 0x000fea0003800000 */
[----:B------:R-:W-:Y:S01]  /*1950*/  BPT.TRAP 0x1 ;  /* 0x000000040000795c */ /* 0x000fe20000300000 */
.L_x_1622:
[----:B--2---:R-:W-:Y:S05]  /*1960*/  @P1 BRA `(.L_x_1623) ;  /* 0x0000000000081947 */ /* 0x004fea0003800000 */
[----:B------:R-:W2:Y:S02]  /*1970*/  SYNCS.PHASECHK.TRANS64.TRYWAIT P1, [R3+URZ+0x36410], R10 ;  /* 0x0364100a030075a7 */ /* 0x000ea4000802017f */
[----:B--2---:R-:W-:Y:S05]  /*1980*/  @!P1 BRA `(.L_x_1624) ;  /* 0x0000007c00b49947 */ /* 0x004fea0003800000 */
.L_x_1623:
        /* <DEDUP_REMOVED lines=8> */
[----:B------:R-:W-:-:S02]  /*1a10*/  UMOV UR11, 0x40000040 ;  /* 0x40000040000b7882 */ /* 0x000fc40000000000 */
[----:B------:R-:W-:Y:S02]  /*1a20*/  ULOP3.LUT UR5, UR5, 0x3fff, URZ, 0xc0, !UPT ;  /* 0x00003fff05057892 */ /* 0x000fe4000f8ec03f */
[----:B------:R-:W-:Y:S02]  /*1a30*/  LEA R11, R10, UR37, 0x2 ;  /* 0x000000250a0b7c11 */ /* 0x000fe4000f8e10ff */
        /* <DEDUP_REMOVED lines=91> */
.L_x_1625:
[----:B-1----:R-:W-:-:S04]  /*1ff0*/  SHF.L.U32 R11, R4, 0x1f, RZ ;  /* 0x0000001f040b7819 */ /* 0x002fc800000006ff */
[----:B------:R1:W4:Y:S01]  /*2000*/  SYNCS.PHASECHK.TRANS64.TRYWAIT P1, [UR37+0x36430], R11 ;  /* 0x0364300bff0075a7 */ /* 0x0003220008020165 */
[----:B------:R-:W-:Y:S05]  /*2010*/  @!P0 BRA `(.L_x_1626) ;  /* 0x0000000000048947 */ /* 0x000fea0003800000 */
[----:B------:R-:W-:Y:S01]  /*2020*/  BPT.TRAP 0x1 ;  /* 0x000000040000795c */ /* 0x000fe20000300000 */
.L_x_1626:
[----:B----4-:R-:W-:Y:S05]  /*2030*/  @P1 BRA `(.L_x_1627) ;  /* 0x0000000000081947 */ /* 0x010fea0003800000 */
[----:B------:R-:W4:Y:S02]  /*2040*/  SYNCS.PHASECHK.TRANS64.TRYWAIT P1, [UR37+0x36430], R11 ;  /* 0x0364300bff0075a7 */ /* 0x000f240008020165 */
[----:B----4-:R-:W-:Y:S05]  /*2050*/  @!P1 BRA `(.L_x_1628) ;  /* 0x0000007800149947 */ /* 0x010fea0003800000 */
.L_x_1627:
        /* <DEDUP_REMOVED lines=147> */
.L_x_1631:
[----:B------:R-:W-:-:S06]  /*2990*/  UISETP.NE.AND UP0, UPT, UR42, 0x1, UPT ;  /* 0x000000012a00788c */ /* 0x000fcc000bf05270 */
[----:B------:R-:W-:-:S05]  /*29a0*/  PLOP3.LUT P1, PT, PT, PT, UP0, 0x80, 0x0 ;  /* 0x000000000000781c */ /* 0x000fca0003f2f008 */
[----:B------:R-:W-:-:S08]  /*29b0*/  @UP0 ULDC UR5, c[0x0][0x754] ;  /* 0x0001d50000050ab9 */ /* 0x000fd00000000800 */
[----:B------:R-:W-:Y:S01]  /*29c0*/  @P1 IMAD.HI.U32 R143, R142, UR5, RZ ;  /* 0x000000058e8f1c27 */ /* 0x000fe2000f8e00ff */
[----:B------:R-:W-:-:S04]  /*29d0*/  @UP0 ULDC UR5, c[0x0][0x758] ;  /* 0x0001d60000050ab9 */ /* 0x000fc80000000800 */
[----:B------:R-:W-:-:S07]  /*29e0*/  @P1 SHF.R.U32.HI R142, RZ, UR5, R143 ;  /* 0x00000005ff8e1c19 */ /* 0x000fce000801168f */
.L_x_1632:
[----:B------:R-:W-:Y:S05]  /*29f0*/  BSYNC B0 ;  /* 0x0000000000007941 */ /* 0x000fea0003800000 */
.L_x_1630:
[----:B------:R-:W4:Y:S01]  /*2a00*/  LDL R143, [R1] ;  /* 0x00000000018f7983 */ /* 0x000f220000100800 */
[----:B------:R-:W-:Y:S01]  /*2a10*/  IADD3 R150, R140, UR4, R5 ;  /* 0x000000048c967c10 */ /* 0x000fe2000fffe005 */
[----:B----4-:R-:W-:-:S05]  /*2a20*/  IMAD R142, R142, UR42, R143 ;  /* 0x0000002a8e8e7c24 */ /* 0x010fca000f8e028f */
[----:B------:R-:W-:Y:S02]  /*2a30*/  VIADDMNMX R147, R142, UR42, R147, PT ;  /* 0x0000002a8e937c46 */ /* 0x000fe4000b800193 */
[----:B------:R-:W-:-:S07]  /*2a40*/  VIMNMX R150, R150, R142, !PT ;  /* 0x0000008e96967248 */ /* 0x000fce0007fe0100 */
.L_x_1629:
        /* <DEDUP_REMOVED lines=18> */
.L_x_1635:
[----:B------:R-:W-:-:S06]  /*2b70*/  UISETP.NE.AND UP0, UPT, UR42, 0x1, UPT ;  /* 0x000000012a00788c */ /* 0x000fcc000bf05270 */
[----:B------:R-:W-:-:S05]  /*2b80*/  PLOP3.LUT P1, PT, PT, PT, UP0, 0x80, 0x0 ;  /* 0x000000000000781c */ /* 0x000fca0003f2f008 */
[----:B------:R-:W-:-:S08]  /*2b90*/  @UP0 ULDC UR4, c[0x0][0x754] ;  /* 0x0001d50000040ab9 */ /* 0x000fd00000000800 */
[----:B------:R-:W-:Y:S01]  /*2ba0*/  @P1 IMAD.HI.U32 R142, R140, UR4, RZ ;  /* 0x000000048c8e1c27 */ /* 0x000fe2000f8e00ff */
[----:B------:R-:W-:-:S04]  /*2bb0*/  @UP0 ULDC UR4, c[0x0][0x758] ;  /* 0x0001d60000040ab9 */ /* 0x000fc80000000800 */
[----:B------:R-:W-:-:S07]  /*2bc0*/  @P1 SHF.R.U32.HI R140, RZ, UR4, R142 ;  /* 0x00000004ff8c1c19 */ /* 0x000fce000801168e */
.L_x_1636:
[----:B------:R-:W-:Y:S05]  /*2bd0*/  BSYNC B0 ;  /* 0x0000000000007941 */ /* 0x000fea0003800000 */
.L_x_1634:
[----:B------:R-:W4:Y:S02]  /*2be0*/  LDL R142, [R1] ;  /* 0x00000000018e7983 */ /* 0x000f240000100800 */
[----:B----4-:R-:W-:-:S05]  /*2bf0*/  IMAD R140, R140, UR42, R142 ;  /* 0x0000002a8c8c7c24 */ /* 0x010fca000f8e028e */
[----:B------:R-:W-:Y:S02]  /*2c00*/  VIMNMX R145, R145, R140, !PT ;  /* 0x0000008c91917248 */ /* 0x000fe40007fe0100 */
[----:B------:R-:W-:-:S07]  /*2c10*/  VIADDMNMX R139, R140, UR42, R139, PT ;  /* 0x0000002a8c8b7c46 */ /* 0x000fce000b80018b */
.L_x_1633:
        /* <DEDUP_REMOVED lines=10> */
[----:B------:R-:W-:-:S03]  /*2cc0*/  ULOP3.LUT UR9, UR5, 0x1000000, URZ, 0xfc, !UPT ;  /* 0x0100000005097892 */ /* 0x000fc6000f8efc3f */
[----:B------:R-:W-:-:S04]  /*2cd0*/  UMOV UR5, 0x40000040 ;  /* 0x4000004000057882 */ /* 0x000fc80000000000 */
[----:B------:R-:W-:Y:S01]  /*2ce0*/  ULEA UR12, UR10, UR37, 0xd ;  /* 0x000000250a0c7291 */ /* 0x000fe2000f8e683f */
[----:B------:R-:W-:-:S03]  /*2cf0*/  UMOV UR6, UR9 ;  /* 0x0000000900067c82 */ /* 0x000fc60008000000 */
[----:B------:R-:W-:-:S04]  /*2d00*/  UIADD3 UR4, UR12, 0x2a000, URZ ;  /* 0x0002a0000c047890 */ /* 0x000fc8000fffe03f */
[----:B------:R-:W-:-:S04]  /*2d10*/  USHF.R.U32.HI UR4, URZ, 0x4, UR4 ;  /* 0x000000043f047899 */ /* 0x000fc80008011604 */
        /* <DEDUP_REMOVED lines=171> */
[----:B------:R-:W-:Y:S01]  /*37d0*/  F2FP.BF16.F32.PACK_AB R126, R129, R128 ;  /* 0x00000080817e723e */ /* 0x000fe200000010ff */
[----:B------:R-:W-:Y:S01]  /*37e0*/  ULOP3.LUT UR14, UR13, 0x10000, URZ, 0xfc, !UPT ;  /* 0x000100000d0e7892 */ /* 0x000fe2000f8efc3f */
        /* <DEDUP_REMOVED lines=40> */
[----:B------:R-:W-:Y:S01]  /*3a70*/  UMOV UR8, UR14 ;  /* 0x0000000e00087c82 */ /* 0x000fe20008000000 */
        /* <DEDUP_REMOVED lines=52> */
.L_x_1637:
        /* <DEDUP_REMOVED lines=59> */
.L_x_1638:
        /* <DEDUP_REMOVED lines=63> */
.L_x_1613:
[----:B------:R-:W-:Y:S05]  /*4560*/  @P0 BRA `(.L_x_1611) ;  /* 0x0000005000800947 */ /* 0x000fea0003800000 */
[----:B------:R-:W1:Y:S01]  /*4570*/  S2R R4, SR_TID.X ;  /* 0x0000000000047919 */ /* 0x000e620000002100 */
[----:B------:R-:W2:Y:S01]  /*4580*/  S2UR UR8, SR_CTAID.Y ;  /* 0x00000000000879c3 */ /* 0x000ea20000002600 */
[----:B------:R-:W-:Y:S01]  /*4590*/  ULDC UR9, c[0x0][0x850] ;  /* 0x0002140000097ab9 */ /* 0x000fe20000000800 */
[----:B------:R-:W-:Y:S01]  /*45a0*/  ULDC.64 UR12, c[0x0][0x818] ;  /* 0x00020600000c7ab9 */ /* 0x000fe20000000a00 */
[----:B------:R-:W-:Y:S01]  /*45b0*/  UISETP.NE.AND UP0, UPT, UR9, 0x1, UPT ;  /* 0x000000010900788c */ /* 0x000fe2000bf05270 */
[----:B------:R-:W-:Y:S01]  /*45c0*/  BSSY B0, `(.L_x_1640) ;  /* 0x0000058000007945 */ /* 0x000fe20003800000 */
[----:B------:R-:W-:Y:S01]  /*45d0*/  ULDC UR18, c[0x0][0x80c] ;  /* 0x0002030000127ab9 */ /* 0x000fe20000000800 */
[----:B------:R-:W-:Y:S01]  /*45e0*/  UMOV UR20, 0x400 ;  /* 0x0000040000147882 */ /* 0x000fe20000000000 */
[----:B------:R-:W-:Y:S01]  /*45f0*/  ULDC.64 UR16, c[0x0][0x840] ;  /* 0x0002100000107ab9 */ /* 0x000fe20000000a00 */
[----:B------:R-:W3:Y:S01]  /*4600*/  S2UR UR15, SR_CTAID.X ;  /* 0x00000000000f79c3 */ /* 0x000ee20000002500 */
[----:B------:R-:W-:-:S05]  /*4610*/  ULDC.64 UR24, c[0x0][0x848] ;  /* 0x0002120000187ab9 */ /* 0x000fca0000000a00 */
[----:B------:R-:W-:Y:S01]  /*4620*/  @UP0 ULDC UR4, c[0x0][0x854] ;  /* 0x0002150000040ab9 */ /* 0x000fe20000000800 */
[----:B------:R-:W-:Y:S01]  /*4630*/  @UP0 ULDC UR7, c[0x0][0x858] ;  /* 0x0002160000070ab9 */ /* 0x000fe20000000800 */
[----:B------:R-:W4:Y:S01]  /*4640*/  S2UR UR14, SR_CTAID.Z ;  /* 0x00000000000e79c3 */ /* 0x000f220000002700 */
[----:B--2---:R-:W-:-:S07]  /*4650*/  UIMAD.WIDE.U32 UR4, UR8, UR4, URZ ;  /* 0x00000004080472a5 */ /* 0x004fce000f8e003f */
[----:B------:R-:W2:Y:S01]  /*4660*/  S2UR UR21, SR_CgaCtaId ;  /* 0x00000000001579c3 */ /* 0x000ea20000008800 */
[----:B------:R-:W-:Y:S01]  /*4670*/  UMOV UR11, UR8 ;  /* 0x00000008000b7c82 */ /* 0x000fe20008000000 */
[----:B------:R-:W-:Y:S01]  /*4680*/  @UP0 USHF.R.U32.HI UR11, URZ, UR7, UR5 ;  /* 0x000000073f0b0299 */ /* 0x000fe20008011605 */
[----:B-1----:R-:W-:-:S03]  /*4690*/  VIADD R3, R4, 0xffffff80 ;  /* 0xffffff8004037836 */ /* 0x002fc60000000000 */
[----:B------:R-:W-:Y:S02]  /*46a0*/  USHF.R.S32.HI UR19, URZ, 0x1f, UR11 ;  /* 0x0000001f3f137899 */ /* 0x000fe4000801140b */
[----:B------:R-:W-:Y:S01]  /*46b0*/  BAR.SYNC.DEFER_BLOCKING 0x1, 0x180 ;  /* 0x0046000000007b1d */ /* 0x000fe20000010000 */
[----:B---3--:R-:W-:Y:S01]  /*46c0*/  UIMAD UR6, UR15, 0x4800, URZ ;  /* 0x000048000f0678a4 */ /* 0x008fe2000f8e023f */
[----:B------:R-:W-:Y:S01]  /*46d0*/  ISETP.NE.AND P1, PT, R4, 0x80, PT ;  /* 0x000000800400780c */ /* 0x000fe20003f25270 */
[----:B------:R-:W-:Y:S01]  /*46e0*/  UIMAD UR10, UR19, UR12, URZ ;  /* 0x0000000c130a72a4 */ /* 0x000fe2000f8e023f */
[----:B------:R-:W-:Y:S01]  /*46f0*/  SHF.R.S32.HI R0, RZ, 0x1f, R3 ;  /* 0x0000001fff007819 */ /* 0x000fe20000011403 */
[----:B------:R-:W-:Y:S01]  /*4700*/  USHF.R.S32.HI UR7, URZ, 0x1f, UR6 ;  /* 0x0000001f3f077899 */ /* 0x000fe20008011406 */
[----:B------:R-:W-:Y:S01]  /*4710*/  ISETP.NE.AND P0, PT, R3, RZ, PT ;  /* 0x000000ff0300720c */ /* 0x000fe20003f05270 */
[----:B------:R-:W-:Y:S01]  /*4720*/  UIMAD UR22, UR11, UR13, UR10 ;  /* 0x0000000d0b1672a4 */ /* 0x000fe2000f8e020a */
[----:B------:R-:W-:Y:S01]  /*4730*/  LEA.HI R2, R0, R3, RZ, 0x7 ;  /* 0x0000000300027211 */ /* 0x000fe200078f38ff */
[----:B------:R-:W-:Y:S01]  /*4740*/  UIMAD.WIDE.U32 UR4, UR11, UR12, UR6 ;  /* 0x0000000c0b0472a5 */ /* 0x000fe2000f8e0006 */
[----:B------:R-:W-:-:S02]  /*4750*/  ULDC UR10, c[0x0][0x870] ;  /* 0x00021c00000a7ab9 */ /* 0x000fc40000000800 */
[----:B------:R-:W-:Y:S01]  /*4760*/  LOP3.LUT R0, R2, 0x3fffff80, RZ, 0xc0, !PT ;  /* 0x3fffff8002007812 */ /* 0x000fe200078ec0ff */
[----:B------:R-:W-:Y:S01]  /*4770*/  UIMAD UR10, UR15, UR10, URZ ;  /* 0x0000000a0f0a72a4 */ /* 0x000fe2000f8e023f */
[----:B------:R-:W-:Y:S01]  /*4780*/  SHF.R.S32.HI R5, RZ, 0x7, R2 ;  /* 0x00000007ff057819 */ /* 0x000fe20000011402 */
[----:B----4-:R-:W-:Y:S02]  /*4790*/  UIMAD UR15, UR14, UR18, URZ ;  /* 0x000000120e0f72a4 */ /* 0x010fe4000f8e023f */
[----:B------:R-:W-:Y:S01]  /*47a0*/  IMAD.IADD R0, R3, 0x1, -R0 ;  /* 0x0000000103007824 */ /* 0x000fe200078e0a00 */
[----:B------:R-:W-:Y:S02]  /*47b0*/  UIMAD UR18, UR10, UR18, URZ ;  /* 0x000000120a1272a4 */ /* 0x000fe4000f8e023f */
[----:B--2---:R-:W-:Y:S01]  /*47c0*/  ULEA UR10, UR21, UR20, 0x18 ;  /* 0x00000014150a7291 */ /* 0x004fe2000f8ec03f */
[----:B------:R-:W-:Y:S01]  /*47d0*/  IMAD R0, R5, 0x600, R0 ;  /* 0x0000060005007824 */ /* 0x000fe200078e0200 */
[----:B------:R-:W-:-:S02]  /*47e0*/  USHF.R.S32.HI UR21, URZ, 0x1f, UR18 ;  /* 0x0000001f3f157899 */ /* 0x000fc40008011412 */
[----:B------:R-:W-:Y:S01]  /*47f0*/  USHF.R.S32.HI UR20, URZ, 0x1f, UR15 ;  /* 0x0000001f3f147899 */ /* 0x000fe2000801140f */
[----:B------:R-:W-:Y:S01]  /*4800*/  IMAD.SHL.U32 R0, R0, 0x4, RZ ;  /* 0x0000000400007824 */ /* 0x000fe200078e00ff */
[----:B------:R-:W-:Y:S02]  /*4810*/  UIADD3 UR18, UP0, UP1, UR18, UR15, UR11 ;  /* 0x0000000f12127290 */ /* 0x000fe4000f91e00b */
[----:B------:R-:W-:Y:S02]  /*4820*/  UIMAD.WIDE.U32 UR6, UR11, UR16, UR6 ;  /* 0x000000100b0672a5 */ /* 0x000fe4000f8e0006 */
[----:B------:R-:W-:Y:S01]  /*4830*/  UIMAD UR23, UR19, UR16, URZ ;  /* 0x00000010131772a4 */ /* 0x000fe2000f8e023f */
[----:B------:R-:W-:Y:S01]  /*4840*/  LEA R0, R0, UR10, 0x2 ;  /* 0x0000000a00007c11 */ /* 0x000fe2000f8e10ff */
[----:B------:R-:W-:Y:S02]  /*4850*/  UIADD3.X UR16, UR21, UR20, UR19, UP0, UP1 ;  /* 0x0000001415107290 */ /* 0x000fe400087e2413 */
[----:B------:R-:W-:Y:S01]  /*4860*/  USHF.L.U32 UR15, UR18, 0x2, URZ ;  /* 0x00000002120f7899 */ /* 0x000fe2000800063f */
[----:B------:R-:W-:Y:S01]  /*4870*/  ULDC.64 UR12, c[0x0][0x868] ;  /* 0x00021a00000c7ab9 */ /* 0x000fe20000000a00 */
[----:B------:R-:W-:Y:S01]  /*4880*/  USHF.L.U64.HI UR16, UR18, 0x2, UR16 ;  /* 0x0000000212107899 */ /* 0x000fe20008010210 */
[----:B------:R1:W-:Y:S01]  /*4890*/  STS.128 [R0], R24 ;  /* 0x0000001800007388 */ /* 0x0003e20000000c00 */
[----:B------:R-:W-:-:S02]  /*48a0*/  UIADD3 UR18, UP0, UR15, UR12, URZ ;  /* 0x0000000c0f127290 */ /* 0x000fc4000ff1e03f */
[----:B------:R-:W-:Y:S01]  /*48b0*/  USHF.R.S32.HI UR12, URZ, 0x1f, UR14 ;  /* 0x0000001f3f0c7899 */ /* 0x000fe2000801140e */
[----:B------:R1:W-:Y:S01]  /*48c0*/  STS.128 [R0+0x800], R28 ;  /* 0x0008001c00007388 */ /* 0x0003e20000000c00 */
[----:B------:R-:W-:Y:S01]  /*48d0*/  UIMAD UR17, UR11, UR17, UR23 ;  /* 0x000000110b1172a4 */ /* 0x000fe2000f8e0217 */
[----:B------:R-:W-:Y:S02]  /*48e0*/  ULDC.64 UR20, c[0x0][0x820] ;  /* 0x0002080000147ab9 */ /* 0x000fe40000000a00 */
[----:B------:R1:W-:Y:S01]  /*48f0*/  STS.128 [R0+0x1000], R32 ;  /* 0x0010002000007388 */ /* 0x0003e20000000c00 */
[----:B------:R-:W-:Y:S01]  /*4900*/  UIADD3.X UR19, UR16, UR13, URZ, UP0, !UPT ;  /* 0x0000000d10137290 */ /* 0x000fe200087fe43f */
[----:B------:R-:W-:Y:S01]  /*4910*/  IMAD.U32 R2, RZ, RZ, UR18 ;  /* 0x00000012ff027e24 */ /* 0x000fe2000f8e00ff */
[----:B------:R-:W-:Y:S01]  /*4920*/  UIMAD UR13, UR12, UR20, URZ ;  /* 0x000000140c0d72a4 */ /* 0x000fe2000f8e023f */
[----:B------:R1:W-:Y:S01]  /*4930*/  STS.128 [R0+0x1800], R36 ;  /* 0x0018002400007388 */ /* 0x0003e20000000c00 */
[----:B------:R-:W-:-:S02]  /*4940*/  UIADD3 UR5, UR5, UR22, URZ ;  /* 0x0000001605057290 */ /* 0x000fc4000fffe03f */
[----:B------:R-:W-:Y:S01]  /*4950*/  UIMAD UR12, UR12, UR24, URZ ;  /* 0x000000180c0c72a4 */ /* 0x000fe2000f8e023f */
[----:B------:R1:W-:Y:S01]  /*4960*/  STS.128 [R0+0x2000], R40 ;  /* 0x0020002800007388 */ /* 0x0003e20000000c00 */
[----:B------:R-:W-:Y:S01]  /*4970*/  UIADD3 UR7, UR7, UR17, URZ ;  /* 0x0000001107077290 */ /* 0x000fe2000fffe03f */
[----:B------:R-:W-:Y:S01]  /*4980*/  IMAD.U32 R3, RZ, RZ, UR19 ;  /* 0x00000013ff037e24 */ /* 0x000fe2000f8e00ff */
[----:B------:R-:W-:Y:S01]  /*4990*/  UIMAD UR13, UR14, UR21, UR13 ;  /* 0x000000150e0d72a4 */ /* 0x000fe2000f8e020d */
[----:B------:R1:W-:Y:S01]  /*49a0*/  STS.128 [R0+0x2800], R44 ;  /* 0x0028002c00007388 */ /* 0x0003e20000000c00 */
[----:B------:R-:W-:Y:S02]  /*49b0*/  UIMAD.WIDE.U32 UR4, UR14, UR20, UR4 ;  /* 0x000000140e0472a5 */ /* 0x000fe4000f8e0004 */
[----:B------:R-:W-:Y:S01]  /*49c0*/  UIMAD UR12, UR14, UR25, UR12 ;  /* 0x000000190e0c72a4 */ /* 0x000fe2000f8e020c */
[----:B------:R1:W-:Y:S01]  /*49d0*/  STS.128 [R0+0x3000], R48 ;  /* 0x0030003000007388 */ /* 0x0003e20000000c00 */
[----:B------:R-:W-:Y:S01]  /*49e0*/  UIMAD.WIDE.U32 UR6, UR14, UR24, UR6 ;  /* 0x000000180e0672a5 */ /* 0x000fe2000f8e0006 */
[----:B------:R-:W-:-:S02]  /*49f0*/  ULDC.64 UR20, c[0x0][0x800] ;  /* 0x0002000000147ab9 */ /* 0x000fc40000000a00 */
[----:B------:R1:W-:Y:S01]  /*4a00*/  STS.128 [R0+0x3800], R52 ;  /* 0x0038003400007388 */ /* 0x0003e20000000c00 */
[----:B------:R-:W-:Y:S01]  /*4a10*/  ULDC.64 UR22, c[0x0][0x828] ;  /* 0x00020a0000167ab9 */ /* 0x000fe20000000a00 */
[----:B------:R-:W-:Y:S02]  /*4a20*/  UIADD3 UR14, -UR11, URZ, URZ ;  /* 0x0000003f0b0e7290 */ /* 0x000fe4000fffe13f */
[----:B------:R1:W-:Y:S01]  /*4a30*/  STS.128 [R0+0x4000], R56 ;  /* 0x0040003800007388 */ /* 0x0003e20000000c00 */
[----:B------:R-:W-:Y:S02]  /*4a40*/  UIADD3 UR11, UR5, UR13, URZ ;  /* 0x0000000d050b7290 */ /* 0x000fe4000fffe03f */
[----:B------:R-:W-:Y:S01]  /*4a50*/  ULEA UR20, UP0, UR4, UR20, 0x2 ;  /* 0x0000001404147291 */ /* 0x000fe2000f80103f */
[----:B------:R1:W-:Y:S01]  /*4a60*/  STS.128 [R0+0x4800], R60 ;  /* 0x0048003c00007388 */ /* 0x0003e20000000c00 */
[----:B------:R-:W-:Y:S02]  /*4a70*/  UIADD3 UR5, UR7, UR12, URZ ;  /* 0x0000000c07057290 */ /* 0x000fe4000fffe03f */
[----:B------:R-:W-:Y:S01]  /*4a80*/  ULEA UR22, UP1, UR6, UR22, 0x2 ;  /* 0x0000001606167291 */ /* 0x000fe2000f82103f */
[----:B------:R1:W-:Y:S01]  /*4a90*/  STS.128 [R0+0x5000], R64 ;  /* 0x0050004000007388 */ /* 0x0003e20000000c00 */
[----:B------:R-:W-:-:S02]  /*4aa0*/  ULEA.HI.X UR21, UR4, UR21, UR11, 0x2, UP0 ;  /* 0x0000001504157291 */ /* 0x000fc400080f140b */
[----:B------:R-:W-:Y:S01]  /*4ab0*/  ULEA.HI.X UR5, UR6, UR23, UR5, 0x2, UP1 ;  /* 0x0000001706057291 */ /* 0x000fe200088f1405 */
[----:B------:R1:W-:Y:S01]  /*4ac0*/  STS.128 [R0+0x5800], R68 ;  /* 0x0058004400007388 */ /* 0x0003e20000000c00 */
[----:B------:R-:W-:Y:S01]  /*4ad0*/  UIMAD UR14, UR9, UR14, UR8 ;  /* 0x0000000e090e72a4 */ /* 0x000fe2000f8e0208 */
[----:B------:R-:W-:Y:S11]  /*4ae0*/  @P0 BRA `(.L_x_1641) ;  /* 0x0000000000140947 */ /* 0x000ff60003800000 */
.L_x_1642:
[----:B------:R-:W2:Y:S04]  /*4af0*/  LDG.E.STRONG.GPU R4, desc[UR46][R2.64] ;  /* 0x0000002e02047981 */ /* 0x000ea8000c1ef900 */
[----:B--2---:R-:W-:Y:S01]  /*4b00*/  CCTL.IVALL ;  /* 0x00000000ff00798f */ /* 0x004fe20002000000 */
[----:B------:R-:W-:Y:S05]  /*4b10*/  YIELD ;  /* 0x0000000000007946 */ /* 0x000fea0003800000 */
[----:B------:R-:W-:-:S13]  /*4b20*/  ISETP.NE.AND P0, PT, R4, UR14, PT ;  /* 0x0000000e04007c0c */ /* 0x000fda000bf05270 */
[----:B------:R-:W-:Y:S05]  /*4b30*/  @P0 BRA `(.L_x_1642) ;  /* 0xfffffffc00ec0947 */ /* 0x000fea000383ffff */
.L_x_1641:
[----:B------:R-:W-:Y:S05]  /*4b40*/  BSYNC B0 ;  /* 0x0000000000007941 */ /* 0x000fea0003800000 */
.L_x_1640:
[----:B------:R-:W-:-:S03]  /*4b50*/  UMOV UR4, 0xffffffff ;  /* 0xffffffff00047882 */ /* 0x000fc60000000000 */
[----:B------:R-:W-:Y:S05]  /*4b60*/  BRA.DIV UR4, `(.L_x_1643) ;  /* 0x0000004e04687947 */ /* 0x000fea000b800000 */
[----:B------:R-:W-:Y:S01]  /*4b70*/  NOP ;  /* 0x0000000000007918 */ /* 0x000fe20000000000 */
.L_x_1752:
        /* <DEDUP_REMOVED lines=10> */
[----:B------:R-:W-:Y:S01]  /*4c20*/  PLOP3.LUT P0, PT, PT, PT, PT, 0x80, 0x0 ;  /* 0x000000000000781c */ /* 0x000fe20003f0f070 */
[----:B------:R-:W-:Y:S01]  /*4c30*/  UMOV UR6, 0x1200 ;  /* 0x0000120000067882 */ /* 0x000fe20000000000 */
[----:B------:R-:W-:Y:S01]  /*4c40*/  UMOV UR8, 0x0 ;  /* 0x0000000000087882 */ /* 0x000fe20000000000 */
[----:B------:R-:W-:Y:S01]  /*4c50*/  UMOV UR9, 0x14f00000 ;  /* 0x14f0000000097882 */ /* 0x000fe20000000000 */
[----:B------:R-:W-:-:S09]  /*4c60*/  UMOV UR4, UR22 ;  /* 0x0000001600047c82 */ /* 0x000fd20008000000 */
.L_x_1646:
[----:B------:R-:W-:Y:S01]  /*4c70*/  @P0 ELECT P2, URZ, PT ;  /* 0x00000000003f082f */ /* 0x000fe20003840000 */
[----:B------:R2:W-:-:S12]  /*4c80*/  UBLKRED.G.S.ADD.F32.RN [UR4], [UR10], UR6, desc[UR8] ;  /* 0x000008040a0073bb */ /* 0x0005d800080a1406 */
[----:B------:R-:W-:Y:S02]  /*4c90*/  @P2 PLOP3.LUT P0, PT, P2, PT, PT, 0x8, 0x0 ;  /* 0x000000000000281c */ /* 0x000fe4000170e170 */
[----:B------:R-:W-:-:S11]  /*4ca0*/  PLOP3.LUT P2, PT, PT, PT, PT, 0x8, 0x0 ;  /* 0x000000000000781c */ /* 0x000fd60003f4e170 */
[----:B--2---:R-:W-:Y:S05]  /*4cb0*/  @P0 BRA.U.ANY `(.L_x_1646) ;  /* 0xfffffffd00ec0947 */ /* 0x004fea000393ffff */
[----:B------:R0:W-:Y:S01]  /*4cc0*/  UTMACMDFLUSH ;  /* 0x00000000000079b7 */ /* 0x0001e20000000000 */
[----:B------:R-:W-:-:S04]  /*4cd0*/  DEPBAR.LE SB0, 0x0 ;  /* 0x000080000000791a */ /* 0x000fc80000000000 */
.L_x_1645:
[----:B------:R-:W-:Y:S05]  /*4ce0*/  BSYNC B0 ;  /* 0x0000000000007941 */ /* 0x000fea0003800000 */
.L_x_1644:
        /* <DEDUP_REMOVED lines=12> */
[----:B------:R-:W-:-:S05]  /*4db0*/  IMAD.MOV.U32 R5, RZ, RZ, 0x1 ;  /* 0x00000001ff057424 */ /* 0x000fca00078e00ff */
[----:B------:R2:W-:Y:S02]  /*4dc0*/  REDG.E.ADD.S32.STRONG.GPU desc[UR46][R2.64], R5 ;  /* 0x000000050200798e */ /* 0x0005e4000c10e3ae */
.L_x_1648:
[----:B------:R-:W-:Y:S05]  /*4dd0*/  BSYNC B0 ;  /* 0x0000000000007941 */ /* 0x000fea0003800000 */
.L_x_1647:
[----:B------:R-:W-:Y:S06]  /*4de0*/  BAR.SYNC.DEFER_BLOCKING 0x1, 0x180 ;  /* 0x0046000000007b1d */ /* 0x000fec0000010000 */
[----:B------:R-:W-:Y:S01]  /*4df0*/  ULDC.64 UR4, c[0x0][0x860] ;  /* 0x0002180000047ab9 */ /* 0x000fe20000000a00 */
[----:B------:R-:W-:Y:S01]  /*4e00*/  BSSY B0, `(.L_x_1649) ;  /* 0x0000017000007945 */ /* 0x000fe20003800000 */
[----:B------:R-:W-:-:S04]  /*4e10*/  UIADD3 UR15, UP0, UR15, UR4, URZ ;  /* 0x000000040f0f7290 */ /* 0x000fc8000ff1e03f */
[----:B------:R-:W-:Y:S02]  /*4e20*/  UIADD3.X UR16, UR16, UR5, URZ, UP0, !UPT ;  /* 0x0000000510107290 */ /* 0x000fe400087fe43f */
[----:B--2---:R-:W-:-:S04]  /*4e30*/  IMAD.U32 R2, RZ, RZ, UR15 ;  /* 0x0000000fff027e24 */ /* 0x004fc8000f8e00ff */
[----:B------:R-:W-:Y:S01]  /*4e40*/  IMAD.U32 R3, RZ, RZ, UR16 ;  /* 0x00000010ff037e24 */ /* 0x000fe2000f8e00ff */
        /* <DEDUP_REMOVED lines=13> */
.L_x_1651:
[----:B-12---:R-:W2:Y:S04]  /*4f20*/  LDG.E.STRONG.GPU R0, desc[UR46][R2.64] ;  /* 0x0000002e02007981 */ /* 0x006ea8000c1ef900 */
[----:B--2---:R-:W-:Y:S01]  /*4f30*/  CCTL.IVALL ;  /* 0x00000000ff00798f */ /* 0x004fe20002000000 */
[----:B------:R-:W-:Y:S05]  /*4f40*/  YIELD ;  /* 0x0000000000007946 */ /* 0x000fea0003800000 */
[----:B------:R-:W-:-:S13]  /*4f50*/  ISETP.NE.AND P0, PT, R0, UR14, PT ;  /* 0x0000000e00007c0c */ /* 0x000fda000bf05270 */
[----:B------:R-:W-:Y:S05]  /*4f60*/  @P0 BRA `(.L_x_1651) ;  /* 0xfffffffc00ec0947 */ /* 0x000fea000383ffff */
.L_x_1650:
[----:B------:R-:W-:Y:S05]  /*4f70*/  BSYNC B0 ;  /* 0x0000000000007941 */ /* 0x000fea0003800000 */
.L_x_1649:
[----:B------:R-:W-:-:S03]  /*4f80*/  UMOV UR4, 0xffffffff ;  /* 0xffffffff00047882 */ /* 0x000fc60000000000 */
[----:B------:R-:W-:Y:S05]  /*4f90*/  BRA.DIV UR4, `(.L_x_1652) ;  /* 0x0000004a04787947 */ /* 0x000fea000b800000 */
[----:B------:R-:W-:Y:S01]  /*4fa0*/  NOP ;  /* 0x0000000000007918 */ /* 0x000fe20000000000 */
.L_x_1755:
[----:B------:R-:W-:Y:S01]  /*4fb0*/  @!PT LDS RZ, [RZ] ;  /* 0x00000000fffff984 */ /* 0x000fe20000000800 */
[----:B------:R-:W-:Y:S01]  /*4fc0*/  @!PT LDS RZ, [RZ] ;  /* 0x00000000fffff984 */ /* 0x000fe20000000800 */
[----:B------:R-:W-:Y:S01]  /*4fd0*/  @!PT LDS RZ, [RZ] ;  /* 0x00000000fffff984 */ /* 0x000fe20000000800 */
[----:B------:R-:W-:Y:S01]  /*4fe0*/  @!PT LDS RZ, [RZ] ;  /* 0x00000000fffff984 */ /* 0x000fe20000000800 */
[----:B------:R3:W-:Y:S06]  /*4ff0*/  MEMBAR.ALL.CTA ;  /* 0x0000000000007992 */ /* 0x0007ec0000008000 */
[----:B---3--:R-:W3:Y:S01]  /*5000*/  FENCE.VIEW.ASYNC.S ;  /* 0x00000000000073c6 */ /* 0x008ee20000000000 */
[----:B------:R-:W-:Y:S05]  /*5010*/  WARPSYNC.ALL ;  /* 0x0000000000007948 */ /* 0x000fea0003800000 */
[----:B------:R-:W-:Y:S01]  /*5020*/  BSSY B0, `(.L_x_1653) ;  /* 0x0000010000007945 */ /* 0x000fe20003800000 */
[----:B---3--:R-:W-:Y:S06]  /*5030*/  BAR.SYNC.DEFER_BLOCKING 0x1, 0x180 ;  /* 0x0046000000007b1d */ /* 0x008fec0000010000 */
[----:B------:R-:W-:Y:S05]  /*5040*/  @P1 BRA `(.L_x_1654) ;  /* 0x0000000000341947 */ /* 0x000fea0003800000 */
[----:B------:R-:W-:Y:S01]  /*5050*/  PLOP3.LUT P0, PT, PT, PT, PT, 0x80, 0x0 ;  /* 0x000000000000781c */ /* 0x000fe20003f0f070 */
[----:B------:R-:W-:Y:S01]  /*5060*/  UMOV UR6, 0x1200 ;  /* 0x0000120000067882 */ /* 0x000fe20000000000 */
[----:B------:R-:W-:Y:S01]  /*5070*/  UMOV UR8, 0x0 ;  /* 0x0000000000087882 */ /* 0x000fe20000000000 */
[----:B------:R-:W-:Y:S01]  /*5080*/  UMOV UR9, 0x14f00000 ;  /* 0x14f0000000097882 */ /* 0x000fe20000000000 */
[----:B------:R-:W-:Y:S01]  /*5090*/  UMOV UR4, UR20 ;  /* 0x0000001400047c82 */ /* 0x000fe20008000000 */
[----:B------:R-:W-:-:S08]  /*50a0*/  UMOV UR5, UR21 ;  /* 0x0000001500057c82 */ /* 0x000fd00008000000 */
.L_x_1655:
[----:B------:R-:W-:Y:S01]  /*50b0*/  @P0 ELECT P2, URZ, PT ;  /* 0x00000000003f082f */ /* 0x000fe20003840000 */
[----:B------:R3:W-:-:S12]  /*50c0*/  UBLKRED.G.S.ADD.F32.RN [UR4], [UR10], UR6, desc[UR8] ;  /* 0x000008040a0073bb */ /* 0x0007d800080a1406 */
[----:B------:R-:W-:Y:S02]  /*50d0*/  @P2 PLOP3.LUT P0, PT, P2, PT, PT, 0x8, 0x0 ;  /* 0x000000000000281c */ /* 0x000fe4000170e170 */
[----:B------:R-:W-:-:S11]  /*50e0*/  PLOP3.LUT P2, PT, PT, PT, PT, 0x8, 0x0 ;  /* 0x000000000000781c */ /* 0x000fd60003f4e170 */
[----:B---3--:R-:W-:Y:S05]  /*50f0*/  @P0 BRA.U.ANY `(.L_x_1655) ;  /* 0xfffffffd00ec0947 */ /* 0x008fea000393ffff */
[----:B------:R0:W-:Y:S01]  /*5100*/  UTMACMDFLUSH ;  /* 0x00000000000079b7 */ /* 0x0001e20000000000 */
[----:B------:R-:W-:-:S04]  /*5110*/  DEPBAR.LE SB0, 0x0 ;  /* 0x000080000000791a */ /* 0x000fc80000000000 */
.L_x_1654:
[----:B------:R-:W-:Y:S05]  /*5120*/  BSYNC B0 ;  /* 0x0000000000007941 */ /* 0x000fea0003800000 */
.L_x_1653:
        /* <DEDUP_REMOVED lines=11> */
[----:B012345:R-:W-:Y:S04]  /*51e0*/  CCTL.IVALL ;  /* 0x00000000ff00798f */ /* 0x03ffe80002000000 */
[----:B------:R3:W-:Y:S01]  /*51f0*/  REDG.E.ADD.S32.STRONG.GPU desc[UR46][R2.64], R5 ;  /* 0x000000050200798e */ /* 0x0007e2000c10e3ae */
[----:B------:R-:W-:Y:S05]  /*5200*/  BRA `(.L_x_1611) ;  /* 0x0000004400587947 */ /* 0x000fea0003800000 */
.L_x_1609:
        /* <DEDUP_REMOVED lines=33> */
.L_x_1657:
[----:B------:R-:W-:-:S05]  /*5420*/  UMOV UR11, UR5 ;  /* 0x00000005000b7c82 */ /* 0x000fca0008000000 */
.L_x_1658:
        /* <DEDUP_REMOVED lines=11> */
[----:B------:R-:W-:Y:S02]  /*54e0*/  UIADD3 UR7, UR7, UR8, URZ ;  /* 0x0000000807077290 */ /* 0x000fe4000fffe03f */
[----:B------:R-:W-:Y:S02]  /*54f0*/  UISETP.LT.AND UP0, UPT, URZ, UR10, UPT ;  /* 0x0000000a3f00728c */ /* 0x000fe4000bf01270 */
[----:B------:R-:W-:-:S02]  /*5500*/  USHF.R.S32.HI UR9, URZ, 0x1f, UR16 ;  /* 0x0000001f3f097899 */ /* 0x000fc40008011410 */
[----:B------:R-:W-:Y:S01]  /*5510*/  USEL UR8, URZ, UR10, !UP0 ;  /* 0x0000000a3f087287 */ /* 0x000fe2000c000000 */
[----:B------:R-:W-:Y:S01]  /*5520*/  ULDC.64 UR12, c[0x0][0x2e0] ;  /* 0x0000b800000c7ab9 */ /* 0x000fe20000000a00 */
[----:B------:R-:W-:Y:S02]  /*5530*/  ULDC UR15, c[0x0][0x288] ;  /* 0x0000a200000f7ab9 */ /* 0x000fe40000000800 */
[----:B------:R-:W-:Y:S02]  /*5540*/  UISETP.GT.AND UP0, UPT, UR11, UR8, UPT ;  /* 0x000000080b00728c */ /* 0x000fe4000bf04270 */
[----:B------:R-:W-:Y:S02]  /*5550*/  UIMAD UR9, UR9, UR12, URZ ;  /* 0x0000000c090972a4 */ /* 0x000fe4000f8e023f */
[----:B------:R-:W-:Y:S02]  /*5560*/  UIMAD UR10, UR16, UR15, URZ ;  /* 0x0000000f100a72a4 */ /* 0x000fe4000f8e023f */
[----:B------:R-:W-:Y:S01]  /*5570*/  PLOP3.LUT P1, PT, PT, PT, UP0, 0x80, 0x0 ;  /* 0x000000000000781c */ /* 0x000fe20003f2f008 */
[----:B------:R-:W-:-:S02]  /*5580*/  UIMAD UR14, UR16, UR13, UR9 ;  /* 0x0000000d100e72a4 */ /* 0x000fc4000f8e0209 */
        /* <DEDUP_REMOVED lines=26> */
.L_x_1663:
[----:B------:R-:W2:Y:S04]  /*5730*/  LDG.E.STRONG.GPU R0, desc[UR46][R2.64] ;  /* 0x0000002e02007981 */ /* 0x000ea8000c1ef900 */
[----:B--2---:R-:W-:Y:S01]  /*5740*/  CCTL.IVALL ;  /* 0x00000000ff00798f */ /* 0x004fe20002000000 */
[----:B------:R-:W-:Y:S05]  /*5750*/  YIELD ;  /* 0x0000000000007946 */ /* 0x000fea0003800000 */
[----:B------:R-:W-:-:S13]  /*5760*/  ISETP.NE.AND P1, PT, R0, UR23, PT ;  /* 0x0000001700007c0c */ /* 0x000fda000bf25270 */
[----:B------:R-:W-:Y:S05]  /*5770*/  @P1 BRA `(.L_x_1663) ;  /* 0xfffffffc00ec1947 */ /* 0x000fea000383ffff */
.L_x_1662:
[----:B------:R-:W-:Y:S05]  /*5780*/  BSYNC B0 ;  /* 0x0000000000007941 */ /* 0x000fea0003800000 */
.L_x_1661:
[----:B------:R-:W-:-:S03]  /*5790*/  UMOV UR4, 0xffffffff ;  /* 0xffffffff00047882 */ /* 0x000fc60000000000 */
[----:B------:R-:W-:Y:S05]  /*57a0*/  BRA.DIV UR4, `(.L_x_1664) ;  /* 0x0000004204907947 */ /* 0x000fea000b800000 */
[----:B------:R-:W-:Y:S01]  /*57b0*/  NOP ;  /* 0x0000000000007918 */ /* 0x000fe20000000000 */
.L_x_1758:
        /* <DEDUP_REMOVED lines=22> */
.L_x_1666:
[----:B------:R-:W-:Y:S05]  /*5920*/  BSYNC B0 ;  /* 0x0000000000007941 */ /* 0x000fea0003800000 */
.L_x_1665:
        /* <DEDUP_REMOVED lines=19> */
.L_x_1668:
[----:B------:R-:W-:Y:S05]  /*5a60*/  BSYNC B0 ;  /* 0x0000000000007941 */ /* 0x000fea0003800000 */
.L_x_1667:
        /* <DEDUP_REMOVED lines=20> */
.L_x_1670:
[----:B------:R-:W-:Y:S05]  /*5bb0*/  BSYNC B0 ;  /* 0x0000000000007941 */ /* 0x000fea0003800000 */
.L_x_1669:
[----:B------:R-:W-:Y:S06]  /*5bc0*/  BAR.ARV 0xa, 0xa0 ;  /* 0x0282800000007b1d */ /* 0x000fec0000002000 */
[----:B------:R-:W-:Y:S04]  /*5bd0*/  BSSY B0, `(.L_x_1671) ;  /* 0x0000003000007945 */ /* 0x000fe80003800000 */
[----:B------:R-:W-:Y:S05]  /*5be0*/  @!P0 BRA `(.L_x_1672) ;  /* 0x0000000000048947 */ /* 0x000fea0003800000 */
[----:B------:R-:W-:-:S04]  /*5bf0*/  DEPBAR.LE SB0, 0x1 ;  /* 0x000080400000791a */ /* 0x000fc80000000000 */
.L_x_1672:
[----:B------:R-:W-:Y:S05]  /*5c00*/  BSYNC B0 ;  /* 0x0000000000007941 */ /* 0x000fea0003800000 */
.L_x_1671:
[----:B------:R-:W-:Y:S06]  /*5c10*/  BAR.ARV 0xb, 0xa0 ;  /* 0x02c2800000007b1d */ /* 0x000fec0000002000 */
[----:B------:R-:W-:Y:S04]  /*5c20*/  BSSY B0, `(.L_x_1673) ;  /* 0x0000003000007945 */ /* 0x000fe80003800000 */
[----:B------:R-:W-:Y:S05]  /*5c30*/  @!P0 BRA `(.L_x_1674) ;  /* 0x0000000000048947 */ /* 0x000fea0003800000 */
[----:B------:R-:W-:-:S04]  /*5c40*/  DEPBAR.LE SB0, 0x0 ;  /* 0x000080000000791a */ /* 0x000fc80000000000 */
.L_x_1674:
[----:B------:R-:W-:Y:S05]  /*5c50*/  BSYNC B0 ;  /* 0x0000000000007941 */ /* 0x000fea0003800000 */
.L_x_1673:
        /* <DEDUP_REMOVED lines=19> */
.L_x_1676:
[----:B------:R-:W-:Y:S05]  /*5d90*/  BSYNC B0 ;  /* 0x0000000000007941 */ /* 0x000fea0003800000 */
.L_x_1675:
[----:B------:R-:W-:Y:S01]  /*5da0*/  UIADD3 UR18, UR8, 0x1, URZ ;  /* 0x0000000108127890 */ /* 0x000fe2000fffe03f */
[----:B------:R-:W-:Y:S11]  /*5db0*/  BRA `(.L_x_1677) ;  /* 0x0000000000047947 */ /* 0x000ff60003800000 */
.L_x_1660:
[----:B------:R-:W-:-:S05]  /*5dc0*/  UMOV UR18, UR8 ;  /* 0x0000000800127c82 */ /* 0x000fca0008000000 */
.L_x_1677:
        /* <DEDUP_REMOVED lines=12> */
.L_x_1710:
        /* <DEDUP_REMOVED lines=11> */
.L_x_1680:
[----:B------:R-:W2:Y:S04]  /*5f40*/  LDG.E.STRONG.GPU R0, desc[UR46][R2.64] ;  /* 0x0000002e02007981 */ /* 0x000ea8000c1ef900 */
[----:B--2---:R-:W-:Y:S01]  /*5f50*/  CCTL.IVALL ;  /* 0x00000000ff00798f */ /* 0x004fe20002000000 */
[----:B------:R-:W-:Y:S05]  /*5f60*/  YIELD ;  /* 0x0000000000007946 */ /* 0x000fea0003800000 */
[----:B------:R-:W-:-:S13]  /*5f70*/  ISETP.NE.AND P1, PT, R0, UR23, PT ;  /* 0x0000001700007c0c */ /* 0x000fda000bf25270 */
[----:B------:R-:W-:Y:S05]  /*5f80*/  @P1 BRA `(.L_x_1680) ;  /* 0xfffffffc00ec1947 */ /* 0x000fea000383ffff */
.L_x_1679:
[----:B------:R-:W-:Y:S05]  /*5f90*/  BSYNC B0 ;  /* 0x0000000000007941 */ /* 0x000fea0003800000 */
.L_x_1678:
[----:B------:R-:W-:-:S03]  /*5fa0*/  UMOV UR16, 0xffffffff ;  /* 0xffffffff00107882 */ /* 0x000fc60000000000 */
[----:B------:R-:W-:Y:S05]  /*5fb0*/  BRA.DIV UR16, `(.L_x_1681) ;  /* 0x0000003a10a87947 */ /* 0x000fea000b800000 */
[----:B------:R-:W-:Y:S01]  /*5fc0*/  NOP ;  /* 0x0000000000007918 */ /* 0x000fe20000000000 */
.L_x_1761:
        /* <DEDUP_REMOVED lines=19> */
.L_x_1683:
[----:B------:R-:W-:Y:S05]  /*6100*/  BSYNC B0 ;  /* 0x0000000000007941 */ /* 0x000fea0003800000 */
.L_x_1682:
        /* <DEDUP_REMOVED lines=14> */
.L_x_1685:
[----:B------:R-:W-:Y:S05]  /*61f0*/  BSYNC B0 ;  /* 0x0000000000007941 */ /* 0x000fea0003800000 */
.L_x_1684:
        /* <DEDUP_REMOVED lines=15> */
.L_x_1687:
[----:B------:R-:W-:Y:S05]  /*62f0*/  BSYNC B0 ;  /* 0x0000000000007941 */ /* 0x000fea0003800000 */
.L_x_1686:
[----:B------:R-:W-:Y:S06]  /*6300*/  BAR.ARV 0xa, 0xa0 ;  /* 0x0282800000007b1d */ /* 0x000fec0000002000 */
[----:B------:R-:W-:Y:S04]  /*6310*/  BSSY B0, `(.L_x_1688) ;  /* 0x0000003000007945 */ /* 0x000fe80003800000 */
[----:B------:R-:W-:Y:S05]  /*6320*/  @!P0 BRA `(.L_x_1689) ;  /* 0x0000000000048947 */ /* 0x000fea0003800000 */
[----:B------:R-:W-:-:S04]  /*6330*/  DEPBAR.LE SB0, 0x1 ;  /* 0x000080400000791a */ /* 0x000fc80000000000 */
.L_x_1689:
[----:B------:R-:W-:Y:S05]  /*6340*/  BSYNC B0 ;  /* 0x0000000000007941 */ /* 0x000fea0003800000 */
.L_x_1688:
[----:B------:R-:W-:Y:S06]  /*6350*/  BAR.ARV 0xb, 0xa0 ;  /* 0x02c2800000007b1d */ /* 0x000fec0000002000 */
[----:B------:R-:W-:Y:S04]  /*6360*/  BSSY B0, `(.L_x_1690) ;  /* 0x0000003000007945 */ /* 0x000fe80003800000 */
[----:B------:R-:W-:Y:S05]  /*6370*/  @!P0 BRA `(.L_x_1691) ;  /* 0x0000000000048947 */ /* 0x000fea0003800000 */
[----:B------:R-:W-:-:S04]  /*6380*/  DEPBAR.LE SB0, 0x0 ;  /* 0x000080000000791a */ /* 0x000fc80000000000 */
.L_x_1691:
[----:B------:R-:W-:Y:S05]  /*6390*/  BSYNC B0 ;  /* 0x0000000000007941 */ /* 0x000fea0003800000 */
.L_x_1690:
        /* <DEDUP_REMOVED lines=19> */
.L_x_1693:
[----:B------:R-:W-:Y:S05]  /*64d0*/  BSYNC B0 ;  /* 0x0000000000007941 */ /* 0x000fea0003800000 */
.L_x_1692:
        /* <DEDUP_REMOVED lines=9> */
.L_x_1696:
[----:B------:R-:W2:Y:S04]  /*6570*/  LDG.E.STRONG.GPU R0, desc[UR46][R2.64] ;  /* 0x0000002e02007981 */ /* 0x000ea8000c1ef900 */
[----:B--2---:R-:W-:Y:S01]  /*6580*/  CCTL.IVALL ;  /* 0x00000000ff00798f */ /* 0x004fe20002000000 */
[----:B------:R-:W-:Y:S05]  /*6590*/  YIELD ;  /* 0x0000000000007946 */ /* 0x000fea0003800000 */
[----:B------:R-:W-:-:S13]  /*65a0*/  ISETP.NE.AND P1, PT, R0, UR23, PT ;  /* 0x0000001700007c0c */ /* 0x000fda000bf25270 */
[----:B------:R-:W-:Y:S05]  /*65b0*/  @P1 BRA `(.L_x_1696) ;  /* 0xfffffffc00ec1947 */ /* 0x000fea000383ffff */
.L_x_1695:
[----:B------:R-:W-:Y:S05]  /*65c0*/  BSYNC B0 ;  /* 0x0000000000007941 */ /* 0x000fea0003800000 */
.L_x_1694:
[----:B------:R-:W-:-:S03]  /*65d0*/  UMOV UR12, 0xffffffff ;  /* 0xffffffff000c7882 */ /* 0x000fc60000000000 */
[----:B------:R-:W-:Y:S05]  /*65e0*/  BRA.DIV UR12, `(.L_x_1697) ;  /* 0x000000360c387947 */ /* 0x000fea000b800000 */
[----:B------:R-:W-:Y:S01]  /*65f0*/  NOP ;  /* 0x0000000000007918 */ /* 0x000fe20000000000 */
.L_x_1764:
        /* <DEDUP_REMOVED lines=15> */
.L_x_1699:
[----:B------:R-:W-:Y:S05]  /*66f0*/  BSYNC B0 ;  /* 0x0000000000007941 */ /* 0x000fea0003800000 */
.L_x_1698:
        /* <DEDUP_REMOVED lines=14> */
.L_x_1701:
[----:B------:R-:W-:Y:S05]  /*67e0*/  BSYNC B0 ;  /* 0x0000000000007941 */ /* 0x000fea0003800000 */
.L_x_1700:
        /* <DEDUP_REMOVED lines=15> */
.L_x_1703:
[----:B------:R-:W-:Y:S05]  /*68e0*/  BSYNC B0 ;  /* 0x0000000000007941 */ /* 0x000fea0003800000 */
.L_x_1702:
[----:B------:R-:W-:Y:S06]  /*68f0*/  BAR.ARV 0xa, 0xa0 ;  /* 0x0282800000007b1d */ /* 0x000fec0000002000 */
[----:B------:R-:W-:Y:S04]  /*6900*/  BSSY B0, `(.L_x_1704) ;  /* 0x0000003000007945 */ /* 0x000fe80003800000 */
[----:B------:R-:W-:Y:S05]  /*6910*/  @!P0 BRA `(.L_x_1705) ;  /* 0x0000000000048947 */ /* 0x000fea0003800000 */
[----:B------:R-:W-:-:S04]  /*6920*/  DEPBAR.LE SB0, 0x1 ;  /* 0x000080400000791a */ /* 0x000fc80000000000 */
.L_x_1705:
[----:B------:R-:W-:Y:S05]  /*6930*/  BSYNC B0 ;  /* 0x0000000000007941 */ /* 0x000fea0003800000 */
.L_x_1704:
[----:B------:R-:W-:Y:S06]  /*6940*/  BAR.ARV 0xb, 0xa0 ;  /* 0x02c2800000007b1d */ /* 0x000fec0000002000 */
[----:B------:R-:W-:Y:S04]  /*6950*/  BSSY B0, `(.L_x_1706) ;  /* 0x0000003000007945 */ /* 0x000fe80003800000 */
[----:B------:R-:W-:Y:S05]  /*6960*/  @!P0 BRA `(.L_x_1707) ;  /* 0x0000000000048947 */ /* 0x000fea0003800000 */
[----:B------:R-:W-:-:S04]  /*6970*/  DEPBAR.LE SB0, 0x0 ;  /* 0x000080000000791a */ /* 0x000fc80000000000 */
.L_x_1707:
[----:B------:R-:W-:Y:S05]  /*6980*/  BSYNC B0 ;  /* 0x0000000000007941 */ /* 0x000fea0003800000 */
.L_x_1706:
        /* <DEDUP_REMOVED lines=19> */
.L_x_1709:
[----:B------:R-:W-:Y:S05]  /*6ac0*/  BSYNC B0 ;  /* 0x0000000000007941 */ /* 0x000fea0003800000 */
.L_x_1708:
[----:B------:R-:W-:Y:S02]  /*6ad0*/  UIADD3 UR8, UR8, 0x2, URZ ;  /* 0x0000000208087890 */ /* 0x000fe4000fffe03f */
[----:B------:R-:W-:Y:S02]  /*6ae0*/  UIADD3 UR4, UR4, 0x6000, URZ ;  /* 0x0000600004047890 */ /* 0x000fe4000fffe03f */
[----:B------:R-:W-:-:S06]  /*6af0*/  UISETP.GE.AND UP0, UPT, UR8, UR11, UPT ;  /* 0x0000000b0800728c */ /* 0x000fcc000bf06270 */
[----:B------:R-:W-:-:S13]  /*6b00*/  PLOP3.LUT P1, PT, PT, PT, UP0, 0x80, 0x0 ;  /* 0x000000000000781c */ /* 0x000fda0003f2f008 */
[----:B------:R-:W-:Y:S05]  /*6b10*/  @!P1 BRA `(.L_x_1710) ;  /* 0xfffffff000dc9947 */ /* 0x000fea000383ffff */
.L_x_1659:
        /* <DEDUP_REMOVED lines=41> */
.L_x_1713:
[----:B------:R-:W-:Y:S05]  /*6db0*/  BSYNC B0 ;  /* 0x0000000000007941 */ /* 0x000fea0003800000 */
.L_x_1712:
[----:B------:R-:W-:Y:S05]  /*6dc0*/  BRA `(.L_x_1714) ;  /* 0x0000000000047947 */ /* 0x000fea0003800000 */
.L_x_1711:
[----:B------:R-:W-:-:S05]  /*6dd0*/  UMOV UR4, UR8 ;  /* 0x0000000800047c82 */ /* 0x000fca0008000000 */
.L_x_1714:
        /* <DEDUP_REMOVED lines=11> */
.L_x_1719:
        /* <DEDUP_REMOVED lines=24> */
.L_x_1716:
[----:B------:R-:W-:Y:S05]  /*7010*/  BSYNC B0 ;  /* 0x0000000000007941 */ /* 0x000fea0003800000 */
.L_x_1715:
        /* <DEDUP_REMOVED lines=24> */
.L_x_1718:
[----:B------:R-:W-:Y:S05]  /*71a0*/  BSYNC B0 ;  /* 0x0000000000007941 */ /* 0x000fea0003800000 */
.L_x_1717:
[----:B------:R-:W-:Y:S02]  /*71b0*/  UIADD3 UR11, UR11, 0x2, URZ ;  /* 0x000000020b0b7890 */ /* 0x000fe4000fffe03f */
[----:B------:R-:W-:Y:S02]  /*71c0*/  ULEA UR6, UR18, UR6, 0x1 ;  /* 0x0000000612067291 */ /* 0x000fe4000f8e083f */
[----:B------:R-:W-:Y:S02]  /*71d0*/  ULEA UR7, UR18, UR7, 0x1 ;  /* 0x0000000712077291 */ /* 0x000fe4000f8e083f */
[----:B------:R-:W-:-:S13]  /*71e0*/  ISETP.NE.AND P0, PT, RZ, UR11, PT ;  /* 0x0000000bff007c0c */ /* 0x000fda000bf05270 */
[----:B------:R-:W-:Y:S05]  /*71f0*/  @!P0 BRA `(.L_x_1611) ;  /* 0x00000024005c8947 */ /* 0x000fea0003800000 */
[----:B------:R-:W-:Y:S05]  /*7200*/  BRA `(.L_x_1719) ;  /* 0xfffffffc00207947 */ /* 0x000fea000383ffff */
.L_x_1656:
        /* <DEDUP_REMOVED lines=34> */
.L_x_1721:
        /* <DEDUP_REMOVED lines=50> */
.L_x_1765:
        /* <DEDUP_REMOVED lines=9> */
.L_x_1724:
        /* <DEDUP_REMOVED lines=115> */
.L_x_1735:
[----:B-1----:R-:W-:-:S05]  /*7f10*/  IMAD.MOV.U32 R6, RZ, RZ, 0x1 ;  /* 0x00000001ff067424 */ /* 0x002fca00078e00ff */
[----:B------:R-:W-:-:S04]  /*7f20*/  SHF.L.U32 R6, R6, 0x1f, RZ ;  /* 0x0000001f06067819 */ /* 0x000fc800000006ff */
[----:B------:R-:W1:Y:S02]  /*7f30*/  SYNCS.PHASECHK.TRANS64.TRYWAIT P1, [R0+URZ+0x36438], R6 ;  /* 0x03643806000075a7 */ /* 0x000e64000802017f */
[----:B-123--:R-:W-:Y:S05]  /*7f40*/  @!P1 BRA `(.L_x_1727) ;  /* 0x0000001c00109947 */ /* 0x00efea0003800000 */
.L_x_1766:
[----:B------:R-:W-:Y:S05]  /*7f50*/  @P0 BRA `(.L_x_1728) ;  /* 0x0000000000140947 */ /* 0x000fea0003800000 */
[----:B------:R-:W-:Y:S01]  /*7f60*/  ISETP.NE.AND P1, PT, R20, RZ, PT ;  /* 0x000000ff1400720c */ /* 0x000fe20003f25270 */
[----:B------:R-:W-:-:S04]  /*7f70*/  IMAD.MOV.U32 R3, RZ, RZ, 0x6100 ;  /* 0x00006100ff037424 */ /* 0x000fc800078e00ff */
[----:B------:R2:W-:Y:S08]  /*7f80*/  SYNCS.ARRIVE.TRANS64 RZ, [R0+URZ+0x36430], R3 ;  /* 0x0364300300ff79a7 */ /* 0x0005f0000800003f */
[----:B------:R-:W-:Y:S05]  /*7f90*/  @!P1 BRA `(.L_x_1728) ;  /* 0x0000000000049947 */ /* 0x000fea0003800000 */
[----:B------:R-:W-:Y:S01]  /*7fa0*/  BPT.TRAP 0x1 ;  /* 0x000000040000795c */ /* 0x000fe20000300000 */
.L_x_1728:
        /* <DEDUP_REMOVED lines=48> */
.L_x_1767:
[----:B------:R-:W-:Y:S05]  /*82b0*/  @P0 BRA `(.L_x_1730) ;  /* 0x0000000000140947 */ /* 0x000fea0003800000 */
[----:B------:R-:W-:Y:S01]  /*82c0*/  ISETP.NE.AND P1, PT, R20, RZ, PT ;  /* 0x000000ff1400720c */ /* 0x000fe20003f25270 */
[----:B--2---:R-:W-:-:S04]  /*82d0*/  IMAD.MOV.U32 R3, RZ, RZ, 0x6100 ;  /* 0x00006100ff037424 */ /* 0x004fc800078e00ff */
[----:B------:R3:W-:Y:S08]  /*82e0*/  SYNCS.ARRIVE.TRANS64 RZ, [R0+URZ+0x36418], R3 ;  /* 0x0364180300ff79a7 */ /* 0x0007f0000800003f */
[----:B------:R-:W-:Y:S05]  /*82f0*/  @!P1 BRA `(.L_x_1730) ;  /* 0x0000000000049947 */ /* 0x000fea0003800000 */
[----:B------:R-:W-:Y:S01]  /*8300*/  BPT.TRAP 0x1 ;  /* 0x000000040000795c */ /* 0x000fe20000300000 */
.L_x_1730:
        /* <DEDUP_REMOVED lines=44> */
.L_x_1768:
[----:B------:R-:W-:Y:S05]  /*85d0*/  @P0 BRA `(.L_x_1732) ;  /* 0x0000000000140947 */ /* 0x000fea0003800000 */
[----:B------:R-:W-:Y:S01]  /*85e0*/  ISETP.NE.AND P1, PT, R20, RZ, PT ;  /* 0x000000ff1400720c */ /* 0x000fe20003f25270 */
[----:B--2---:R-:W-:-:S04]  /*85f0*/  IMAD.MOV.U32 R29, RZ, RZ, 0x6100 ;  /* 0x00006100ff1d7424 */ /* 0x004fc800078e00ff */
[----:B------:R3:W-:Y:S08]  /*8600*/  SYNCS.ARRIVE.TRANS64 RZ, [R0+URZ+0x36430], R29 ;  /* 0x0364301d00ff79a7 */ /* 0x0007f0000800003f */
[----:B------:R-:W-:Y:S05]  /*8610*/  @!P1 BRA `(.L_x_1732) ;  /* 0x0000000000049947 */ /* 0x000fea0003800000 */
[----:B------:R-:W-:Y:S01]  /*8620*/  BPT.TRAP 0x1 ;  /* 0x000000040000795c */ /* 0x000fe20000300000 */
.L_x_1732:
        /* <DEDUP_REMOVED lines=37> */
.L_x_1770:
[----:B------:R-:W-:Y:S05]  /*8880*/  @P0 BRA `(.L_x_1734) ;  /* 0x0000000000140947 */ /* 0x000fea0003800000 */
[----:B------:R-:W-:Y:S01]  /*8890*/  ISETP.NE.AND P1, PT, R20, RZ, PT ;  /* 0x000000ff1400720c */ /* 0x000fe20003f25270 */
[----:B----4-:R-:W-:-:S04]  /*88a0*/  IMAD.MOV.U32 R5, RZ, RZ, 0x6100 ;  /* 0x00006100ff057424 */ /* 0x010fc800078e00ff */
[----:B------:R4:W-:Y:S08]  /*88b0*/  SYNCS.ARRIVE.TRANS64 RZ, [R0+URZ+0x36410], R5 ;  /* 0x0364100500ff79a7 */ /* 0x0009f0000800003f */
[----:B------:R-:W-:Y:S05]  /*88c0*/  @!P1 BRA `(.L_x_1734) ;  /* 0x0000000000049947 */ /* 0x000fea0003800000 */
[----:B------:R-:W-:Y:S01]  /*88d0*/  BPT.TRAP 0x1 ;  /* 0x000000040000795c */ /* 0x000fe20000300000 */
.L_x_1734:
        /* <DEDUP_REMOVED lines=44> */
.L_x_1726:
[----:B------:R-:W-:Y:S01]  /*8ba0*/  ISETP.NE.AND P1, PT, R19, RZ, PT ;  /* 0x000000ff1300720c */ /* 0x000fe20003f25270 */
[----:B------:R-:W-:Y:S02]  /*8bb0*/  IMAD.MOV.U32 R5, RZ, RZ, 0x1 ;  /* 0x00000001ff057424 */ /* 0x000fe400078e00ff */
[----:B------:R-:W-:-:S10]  /*8bc0*/  IMAD.MOV.U32 R4, RZ, RZ, R15 ;  /* 0x000000ffff047224 */ /* 0x000fd400078e000f */
[----:B------:R-:W-:Y:S05]  /*8bd0*/  @!P1 BRA `(.L_x_1725) ;  /* 0x0000000400889947 */ /* 0x000fea0003800000 */
[----:B------:R-:W4:Y:S02]  /*8be0*/  SYNCS.PHASECHK.TRANS64.TRYWAIT P1, [R0+URZ+0x36438], R6 ;  /* 0x03643806000075a7 */ /* 0x000f24000802017f */
[----:B----4-:R-:W-:Y:S05]  /*8bf0*/  @!P1 BRA `(.L_x_1736) ;  /* 0x0000001000389947 */ /* 0x010fea0003800000 */
.L_x_1771:
[----:B------:R-:W-:Y:S05]  /*8c00*/  @P0 BRA `(.L_x_1737) ;  /* 0x0000000000140947 */ /* 0x000fea0003800000 */
[----:B------:R-:W-:Y:S01]  /*8c10*/  ISETP.NE.AND P1, PT, R20, RZ, PT ;  /* 0x000000ff1400720c */ /* 0x000fe20003f25270 */
[----:B------:R-:W-:-:S04]  /*8c20*/  IMAD.MOV.U32 R5, RZ, RZ, 0x6100 ;  /* 0x00006100ff057424 */ /* 0x000fc800078e00ff */
[----:B------:R1:W-:Y:S08]  /*8c30*/  SYNCS.ARRIVE.TRANS64 RZ, [R0+URZ+0x36430], R5 ;  /* 0x0364300500ff79a7 */ /* 0x0003f0000800003f */
[----:B------:R-:W-:Y:S05]  /*8c40*/  @!P1 BRA `(.L_x_1737) ;  /* 0x0000000000049947 */ /* 0x000fea0003800000 */
[----:B------:R-:W-:Y:S01]  /*8c50*/  BPT.TRAP 0x1 ;  /* 0x000000040000795c */ /* 0x000fe20000300000 */
.L_x_1737:
        /* <DEDUP_REMOVED lines=41> */
.L_x_1772:
[----:B-1----:R-:W-:Y:S01]  /*8ef0*/  IMAD.MOV.U32 R5, RZ, RZ, RZ ;  /* 0x000000ffff057224 */ /* 0x002fe200078e00ff */
[----:B------:R-:W-:Y:S06]  /*8f00*/  @P0 BRA `(.L_x_1739) ;  /* 0x0000000000140947 */ /* 0x000fec0003800000 */
[----:B------:R-:W-:Y:S01]  /*8f10*/  ISETP.NE.AND P1, PT, R20, RZ, PT ;  /* 0x000000ff1400720c */ /* 0x000fe20003f25270 */
[----:B------:R-:W-:-:S04]  /*8f20*/  IMAD.MOV.U32 R17, RZ, RZ, 0x6100 ;  /* 0x00006100ff117424 */ /* 0x000fc800078e00ff */
[----:B------:R1:W-:Y:S08]  /*8f30*/  SYNCS.ARRIVE.TRANS64 RZ, [R0+URZ+0x36418], R17 ;  /* 0x0364181100ff79a7 */ /* 0x0003f0000800003f */
[----:B------:R-:W-:Y:S05]  /*8f40*/  @!P1 BRA `(.L_x_1739) ;  /* 0x0000000000049947 */ /* 0x000fea0003800000 */
[----:B------:R-:W-:Y:S01]  /*8f50*/  BPT.TRAP 0x1 ;  /* 0x000000040000795c */ /* 0x000fe20000300000 */
.L_x_1739:
        /* <DEDUP_REMOVED lines=42> */
.L_x_1725:
[----:B------:R-:W-:-:S04]  /*9200*/  SHF.L.U32 R3, R5, 0x1f, RZ ;  /* 0x0000001f05037819 */ /* 0x000fc800000006ff */
[----:B------:R-:W4:Y:S02]  /*9210*/  SYNCS.PHASECHK.TRANS64.TRYWAIT P1, [R0+URZ+0x36438], R3 ;  /* 0x03643803000075a7 */ /* 0x000f24000802017f */
[----:B----4-:R-:W-:Y:S05]  /*9220*/  @!P1 BRA `(.L_x_1740) ;  /* 0x0000000800d49947 */ /* 0x010fea0003800000 */
.L_x_1773:
[----:B------:R-:W-:Y:S05]  /*9230*/  @P0 BRA `(.L_x_1741) ;  /* 0x0000000000180947 */ /* 0x000fea0003800000 */
[----:B------:R-:W5:Y:S01]  /*9240*/  S2R R2, SR_TID.X ;  /* 0x0000000000027919 */ /* 0x000f620000002100 */
[----:B----4-:R-:W-:-:S04]  /*9250*/  IMAD.MOV.U32 R3, RZ, RZ, 0x6100 ;  /* 0x00006100ff037424 */ /* 0x010fc800078e00ff */
[----:B------:R4:W-:Y:S01]  /*9260*/  SYNCS.ARRIVE.TRANS64 RZ, [R0+URZ+0x36430], R3 ;  /* 0x0364300300ff79a7 */ /* 0x0009e2000800003f */
[----:B-----5:R-:W-:-:S13]  /*9270*/  LOP3.LUT P0, RZ, R2, 0x1f, RZ, 0xc0, !PT ;  /* 0x0000001f02ff7812 */ /* 0x020fda000780c0ff */
[----:B----4-:R-:W-:Y:S05]  /*9280*/  @!P0 BRA `(.L_x_1741) ;  /* 0x0000000000048947 */ /* 0x010fea0003800000 */
[----:B------:R-:W-:Y:S01]  /*9290*/  BPT.TRAP 0x1 ;  /* 0x000000040000795c */ /* 0x000fe20000300000 */
.L_x_1741:
        /* <DEDUP_REMOVED lines=43> */
.L_x_1722:
[----:B------:R-:W-:Y:S05]  /*9550*/  BSYNC B0 ;  /* 0x0000000000007941 */ /* 0x000fea0003800000 */
.L_x_1720:
[----:B------:R-:W-:-:S03]  /*9560*/  UMOV UR7, 0xffffffff ;  /* 0xffffffff00077882 */ /* 0x000fc60000000000 */
[----:B------:R-:W-:Y:S05]  /*9570*/  BRA.DIV UR7, `(.L_x_1742) ;  /* 0x0000000a07147947 */ /* 0x000fea000b800000 */
[----:B------:R-:W-:-:S13]  /*9580*/  ELECT P6, URZ, PT ;  /* 0x00000000003f782f */ /* 0x000fda00038c0000 */
.L_x_1776:
[----:B------:R-:W-:Y:S05]  /*9590*/  @!P6 BRA `(.L_x_1611) ;  /* 0x000000000074e947 */ /* 0x000fea0003800000 */
[----:B------:R-:W-:-:S06]  /*95a0*/  ULOP3.LUT UR7, UR38, 0x2, URZ, 0xfc, !UPT ;  /* 0x0000000226077892 */ /* 0x000fcc000f8efc3f */
[----:B------:R-:W-:-:S05]  /*95b0*/  IMAD.U32 R0, RZ, RZ, UR7 ;  /* 0x00000007ff007e24 */ /* 0x000fca000f8e00ff */
[----:B------:R-:W-:-:S13]  /*95c0*/  ISETP.NE.AND P2, PT, R0, 0x3, PT ;  /* 0x000000030000780c */ /* 0x000fda0003f45270 */
[----:B------:R-:W-:Y:S05]  /*95d0*/  @!P2 BRA `(.L_x_1743) ;  /* 0x000000000004a947 */ /* 0x000fea0003800000 */
[----:B------:R-:W-:Y:S01]  /*95e0*/  BPT.TRAP 0x1 ;  /* 0x000000040000795c */ /* 0x000fe20000300000 */
.L_x_1743:
        /* <DEDUP_REMOVED lines=15> */
.L_x_1777:
[----:B------:R-:W2:Y:S02]  /*96e0*/  SYNCS.PHASECHK.TRANS64.TRYWAIT P0, [R3+URZ], R0 ;  /* 0x00000000030075a7 */ /* 0x000ea4000800017f */
[----:B--2---:R-:W-:Y:S05]  /*96f0*/  @!P0 BRA `(.L_x_1745) ;  /* 0x0000000400e88947 */ /* 0x004fea0003800000 */
.L_x_1778:
[----:B------:R-:W-:Y:S05]  /*9700*/  @!P2 BRA `(.L_x_1746) ;  /* 0x000000000004a947 */ /* 0x000fea0003800000 */
[----:B------:R-:W-:Y:S01]  /*9710*/  BPT.TRAP 0x1 ;  /* 0x000000040000795c */ /* 0x000fe20000300000 */
.L_x_1746:
[----:B------:R-:W-:-:S07]  /*9720*/  SHF.L.U32 R5, R5, 0x1f, RZ ;  /* 0x0000001f05057819 */ /* 0x000fce00000006ff */
.L_x_1747:
[----:B---3--:R3:W4:Y:S02]  /*9730*/  SYNCS.PHASECHK.TRANS64.TRYWAIT P0, [R4+URZ+0x36438], R5 ;  /* 0x03643805040075a7 */ /* 0x008724000800017f */
[----:B----4-:R-:W-:Y:S05]  /*9740*/  @!P0 NANOSLEEP.SYNCS 0x989680 ;  /* 0x009896800000895d */ /* 0x010fea0003900000 */
[----:B------:R-:W4:Y:S02]  /*9750*/  @!P0 SYNCS.PHASECHK.TRANS64 P0, [R4+URZ+0x36438], R5 ;  /* 0x03643805040085a7 */ /* 0x000f24000800007f */
[----:B----4-:R-:W-:Y:S05]  /*9760*/  @!P0 BRA `(.L_x_1747) ;  /* 0xfffffffc00f08947 */ /* 0x010fea000383ffff */
.L_x_1611:
[----:B------:R-:W-:Y:S05]  /*9770*/  BSYNC B6 ;  /* 0x0000000000067941 */ /* 0x000fea0003800000 */
.L_x_1608:
[----:B------:R-:W-:Y:S05]  /*9780*/  EXIT ;  /* 0x000000000000794d */ /* 0x000fea0003800000 */
.L_x_1618:
[----:B------:R-:W-:Y:S02]  /*9790*/  IMAD.MOV.U32 R12, RZ, RZ, RZ ;  /* 0x000000ffff0c7224 */ /* 0x000fe400078e00ff */
[----:B------:R-:W-:Y:S02]  /*97a0*/  IMAD.MOV.U32 R11, RZ, RZ, 0x1f ;  /* 0x0000001fff0b7424 */ /* 0x000fe400078e00ff */
[----:B------:R-:W-:-:S07]  /*97b0*/  IMAD.MOV.U32 R15, RZ, RZ, -0x1 ;  /* 0xffffffffff0f7424 */ /* 0x000fce00078e00ff */
[----:B------:R-:W-:Y:S05]  /*97c0*/  WARPSYNC.COLLECTIVE R15, `(.L_x_1748) ;  /* 0x000000000f087348 */ /* 0x000fea0003c00000 */
[----:B------:R1:W2:Y:S02]  /*97d0*/  SHFL.IDX P6, R14, R13, R12, R11 ;  /* 0x0000000c0d0e7389 */ /* 0x0002a400000c000b */
[----:B-12---:R-:W-:Y:S01]  /*97e0*/  ENDCOLLECTIVE ;  /* 0x000000000000791b */ /* 0x006fe20003800000 */
.L_x_1748:
[----:B------:R-:W-:Y:S05]  /*97f0*/  BRA `(.L_x_1749) ;  /* 0xffffff7800307947 */ /* 0x000fea000383ffff */
.L_x_1620:
[----:B--2---:R-:W-:-:S04]  /*9800*/  IMAD.U32 R3, RZ, RZ, UR37 ;  /* 0x00000025ff037e24 */ /* 0x004fc8000f8e00ff */
[----:B------:R2:W3:Y:S03]  /*9810*/  SYNCS.PHASECHK.TRANS64.TRYWAIT P0, [R3+URZ+0x36400], R10 ;  /* 0x0364000a030075a7 */ /* 0x0004e6000800017f */
[----:B---3--:R-:W-:Y:S05]  /*9820*/  @!P0 NANOSLEEP.SYNCS 0x989680 ;  /* 0x009896800000895d */ /* 0x008fea0003900000 */
[----:B------:R-:W3:Y:S02]  /*9830*/  @!P0 SYNCS.PHASECHK.TRANS64 P0, [R3+URZ+0x36400], R10 ;  /* 0x0364000a030085a7 */ /* 0x000ee4000800007f */
[----:B---3--:R-:W-:Y:S05]  /*9840*/  @!P0 BRA `(.L_x_1620) ;  /* 0xfffffffc00ec8947 */ /* 0x008fea000383ffff */
[----:B------:R-:W-:Y:S05]  /*9850*/  BRA `(.L_x_1619) ;  /* 0xffffff7800647947 */ /* 0x000fea000383ffff */
.L_x_1624:
[----:B--2---:R2:W3:Y:S02]  /*9860*/  SYNCS.PHASECHK.TRANS64.TRYWAIT P1, [R3+URZ+0x36410], R10 ;  /* 0x0364100a030075a7 */ /* 0x0044e4000802017f */
[----:B---3--:R-:W-:Y:S05]  /*9870*/  @!P1 NANOSLEEP.SYNCS 0x989680 ;  /* 0x009896800000995d */ /* 0x008fea0003900000 */
[----:B------:R-:W3:Y:S02]  /*9880*/  @!P1 SYNCS.PHASECHK.TRANS64 P1, [R3+URZ+0x36410], R10 ;  /* 0x0364100a030095a7 */ /* 0x000ee4000802007f */
[----:B---3--:R-:W-:Y:S05]  /*9890*/  @!P1 BRA `(.L_x_1624) ;  /* 0xfffffffc00f09947 */ /* 0x008fea000383ffff */
[----:B------:R-:W-:Y:S05]  /*98a0*/  BRA `(.L_x_1623) ;  /* 0xffffff8000387947 */ /* 0x000fea000383ffff */
.L_x_1628:
[----:B----4-:R-:W-:-:S04]  /*98b0*/  IMAD.U32 R12, RZ, RZ, UR37 ;  /* 0x00000025ff0c7e24 */ /* 0x010fc8000f8e00ff */
[----:B------:R4:W1:Y:S03]  /*98c0*/  SYNCS.PHASECHK.TRANS64.TRYWAIT P1, [R12+URZ+0x36430], R11 ;  /* 0x0364300b0c0075a7 */ /* 0x000866000802017f */
[----:B-1----:R-:W-:Y:S05]  /*98d0*/  @!P1 NANOSLEEP.SYNCS 0x989680 ;  /* 0x009896800000995d */ /* 0x002fea0003900000 */
[----:B------:R-:W1:Y:S02]  /*98e0*/  @!P1 SYNCS.PHASECHK.TRANS64 P1, [R12+URZ+0x36430], R11 ;  /* 0x0364300b0c0095a7 */ /* 0x000e64000802007f */
[----:B-1----:R-:W-:Y:S05]  /*98f0*/  @!P1 BRA `(.L_x_1628) ;  /* 0xfffffffc00ec9947 */ /* 0x002fea000383ffff */
[----:B------:R-:W-:Y:S05]  /*9900*/  BRA `(.L_x_1627) ;  /* 0xffffff8400d47947 */ /* 0x000fea000383ffff */
.L_x_1643:
[----:B------:R-:W-:Y:S01]  /*9910*/  BSSY B0, `(.L_x_1750) ;  /* 0x0000005000007945 */ /* 0x000fe20003800000 */
[----:B------:R-:W-:-:S07]  /*9920*/  IMAD.MOV.U32 R15, RZ, RZ, -0x1 ;  /* 0xffffffffff0f7424 */ /* 0x000fce00078e00ff */
[----:B-1----:R-:W-:Y:S05]  /*9930*/  WARPSYNC.COLLECTIVE R15, `(.L_x_1751) ;  /* 0x000000000f087348 */ /* 0x002fea0003c00000 */
[----:B------:R-:W-:Y:S01]  /*9940*/  NOP ;  /* 0x0000000000007918 */ /* 0x000fe20000000000 */
[----:B-1----:R-:W-:Y:S01]  /*9950*/  ENDCOLLECTIVE ;  /* 0x000000000000791b */ /* 0x002fe20003800000 */
.L_x_1751:
[----:B------:R-:W-:Y:S05]  /*9960*/  BSYNC B0 ;  /* 0x0000000000007941 */ /* 0x000fea0003800000 */
.L_x_1750:
[----:B------:R-:W-:Y:S05]  /*9970*/  BRA `(.L_x_1752) ;  /* 0xffffffb000807947 */ /* 0x000fea000383ffff */
.L_x_1652:
[----:B------:R-:W-:Y:S01]  /*9980*/  BSSY B0, `(.L_x_1753) ;  /* 0x0000005000007945 */ /* 0x000fe20003800000 */
[----:B------:R-:W-:-:S07]  /*9990*/  IMAD.MOV.U32 R15, RZ, RZ, -0x1 ;  /* 0xffffffffff0f7424 */ /* 0x000fce00078e00ff */
[----:B-12---:R-:W-:Y:S05]  /*99a0*/  WARPSYNC.COLLECTIVE R15, `(.L_x_1754) ;  /* 0x000000000f087348 */ /* 0x006fea0003c00000 */
[----:B------:R-:W-:Y:S01]  /*99b0*/  NOP ;  /* 0x0000000000007918 */ /* 0x000fe20000000000 */
[----:B-12---:R-:W-:Y:S01]  /*99c0*/  ENDCOLLECTIVE ;  /* 0x000000000000791b */ /* 0x006fe20003800000 */
.L_x_1754:
[----:B------:R-:W-:Y:S05]  /*99d0*/  BSYNC B0 ;  /* 0x0000000000007941 */ /* 0x000fea0003800000 */
.L_x_1753:
[----:B------:R-:W-:Y:S05]  /*99e0*/  BRA `(.L_x_1755) ;  /* 0xffffffb400707947 */ /* 0x000fea000383ffff */
.L_x_1664:
[----:B------:R-:W-:Y:S01]  /*99f0*/  BSSY B0, `(.L_x_1756) ;  /* 0x0000005000007945 */ /* 0x000fe20003800000 */
[----:B------:R-:W-:-:S07]  /*9a00*/  IMAD.MOV.U32 R15, RZ, RZ, -0x1 ;  /* 0xffffffffff0f7424 */ /* 0x000fce00078e00ff */
[----:B------:R-:W-:Y:S05]  /*9a10*/  WARPSYNC.COLLECTIVE R15, `(.L_x_1757) ;  /* 0x000000000f087348 */ /* 0x000fea0003c00000 */
[----:B------:R-:W-:Y:S01]  /*9a20*/  NOP ;  /* 0x0000000000007918 */ /* 0x000fe20000000000 */
[----:B------:R-:W-:Y:S01]  /*9a30*/  ENDCOLLECTIVE ;  /* 0x000000000000791b */ /* 0x000fe20003800000 */
.L_x_1757:
[----:B------:R-:W-:Y:S05]  /*9a40*/  BSYNC B0 ;  /* 0x0000000000007941 */ /* 0x000fea0003800000 */
.L_x_1756:
[----:B------:R-:W-:Y:S05]  /*9a50*/  BRA `(.L_x_1758) ;  /* 0xffffffbc00587947 */ /* 0x000fea000383ffff */
.L_x_1681:
[----:B------:R-:W-:Y:S01]  /*9a60*/  BSSY B0, `(.L_x_1759) ;  /* 0x0000005000007945 */ /* 0x000fe20003800000 */
[----:B------:R-:W-:-:S07]  /*9a70*/  IMAD.MOV.U32 R15, RZ, RZ, -0x1 ;  /* 0xffffffffff0f7424 */ /* 0x000fce00078e00ff */
[----:B------:R-:W-:Y:S05]  /*9a80*/  WARPSYNC.COLLECTIVE R15, `(.L_x_1760) ;  /* 0x000000000f087348 */ /* 0x000fea0003c00000 */
[----:B------:R-:W-:Y:S01]  /*9a90*/  NOP ;  /* 0x0000000000007918 */ /* 0x000fe20000000000 */
[----:B------:R-:W-:Y:S01]  /*9aa0*/  ENDCOLLECTIVE ;  /* 0x000000000000791b */ /* 0x000fe20003800000 */
.L_x_1760:
[----:B------:R-:W-:Y:S05]  /*9ab0*/  BSYNC B0 ;  /* 0x0000000000007941 */ /* 0x000fea0003800000 */
.L_x_1759:
[----:B------:R-:W-:Y:S05]  /*9ac0*/  BRA `(.L_x_1761) ;  /* 0xffffffc400407947 */ /* 0x000fea000383ffff */
.L_x_1697:
[----:B------:R-:W-:Y:S01]  /*9ad0*/  BSSY B0, `(.L_x_1762) ;  /* 0x0000005000007945 */ /* 0x000fe20003800000 */
[----:B------:R-:W-:-:S07]  /*9ae0*/  IMAD.MOV.U32 R15, RZ, RZ, -0x1 ;  /* 0xffffffffff0f7424 */ /* 0x000fce00078e00ff */
[----:B------:R-:W-:Y:S05]  /*9af0*/  WARPSYNC.COLLECTIVE R15, `(.L_x_1763) ;  /* 0x000000000f087348 */ /* 0x000fea0003c00000 */
[----:B------:R-:W-:Y:S01]  /*9b00*/  NOP ;  /* 0x0000000000007918 */ /* 0x000fe20000000000 */
[----:B------:R-:W-:Y:S01]  /*9b10*/  ENDCOLLECTIVE ;  /* 0x000000000000791b */ /* 0x000fe20003800000 */
.L_x_1763:
[----:B------:R-:W-:Y:S05]  /*9b20*/  BSYNC B0 ;  /* 0x0000000000007941 */ /* 0x000fea0003800000 */
.L_x_1762:
[----:B------:R-:W-:Y:S05]  /*9b30*/  BRA `(.L_x_1764) ;  /* 0xffffffc800b07947 */ /* 0x000fea000383ffff */
.L_x_1723:
[----:B-1----:R1:W2:Y:S02]  /*9b40*/  SYNCS.PHASECHK.TRANS64.TRYWAIT P1, [R0+URZ+0x36420], R6 ;  /* 0x03642006000075a7 */ /* 0x0022a4000802017f */
[----:B--2---:R-:W-:Y:S05]  /*9b50*/  @!P1 NANOSLEEP.SYNCS 0x989680 ;  /* 0x009896800000995d */ /* 0x004fea0003900000 */
[----:B------:R-:W2:Y:S02]  /*9b60*/  @!P1 SYNCS.PHASECHK.TRANS64 P1, [R0+URZ+0x36420], R6 ;  /* 0x03642006000095a7 */ /* 0x000ea4000802007f */
[----:B--2---:R-:W-:Y:S05]  /*9b70*/  @!P1 BRA `(.L_x_1723) ;  /* 0xfffffffc00f09947 */ /* 0x004fea000383ffff */
[----:B------:R-:W-:Y:S05]  /*9b80*/  BRA `(.L_x_1765) ;  /* 0xffffffd800f07947 */ /* 0x000fea000383ffff */
.L_x_1727:
[----:B-1----:R1:W2:Y:S02]  /*9b90*/  SYNCS.PHASECHK.TRANS64.TRYWAIT P1, [R0+URZ+0x36438], R6 ;  /* 0x03643806000075a7 */ /* 0x0022a4000802017f */
[----:B--2---:R-:W-:Y:S05]  /*9ba0*/  @!P1 NANOSLEEP.SYNCS 0x989680 ;  /* 0x009896800000995d */ /* 0x004fea0003900000 */
[----:B------:R-:W2:Y:S02]  /*9bb0*/  @!P1 SYNCS.PHASECHK.TRANS64 P1, [R0+URZ+0x36438], R6 ;  /* 0x03643806000095a7 */ /* 0x000ea4000802007f */
[----:B--2---:R-:W-:Y:S05]  /*9bc0*/  @!P1 BRA `(.L_x_1727) ;  /* 0xfffffffc00f09947 */ /* 0x004fea000383ffff */
[----:B------:R-:W-:Y:S05]  /*9bd0*/  BRA `(.L_x_1766) ;  /* 0xffffffe000dc7947 */ /* 0x000fea000383ffff */
.L_x_1729:
[----:B--2---:R2:W3:Y:S02]  /*9be0*/  SYNCS.PHASECHK.TRANS64.TRYWAIT P1, [R0+URZ+0x36428], R3 ;  /* 0x03642803000075a7 */ /* 0x0044e4000802017f */
[----:B---3--:R-:W-:Y:S05]  /*9bf0*/  @!P1 NANOSLEEP.SYNCS 0x989680 ;  /* 0x009896800000995d */ /* 0x008fea0003900000 */
[----:B------:R-:W3:Y:S02]  /*9c00*/  @!P1 SYNCS.PHASECHK.TRANS64 P1, [R0+URZ+0x36428], R3 ;  /* 0x03642803000095a7 */ /* 0x000ee4000802007f */
[----:B---3--:R-:W-:Y:S05]  /*9c10*/  @!P1 BRA `(.L_x_1729) ;  /* 0xfffffffc00f09947 */ /* 0x008fea000383ffff */
[----:B------:R-:W-:Y:S05]  /*9c20*/  BRA `(.L_x_1767) ;  /* 0xffffffe400a07947 */ /* 0x000fea000383ffff */
.L_x_1731:
[----:B--2---:R2:W3:Y:S02]  /*9c30*/  SYNCS.PHASECHK.TRANS64.TRYWAIT P1, [R0+URZ+0x36438], R29 ;  /* 0x0364381d000075a7 */ /* 0x0044e4000802017f */
[----:B---3--:R-:W-:Y:S05]  /*9c40*/  @!P1 NANOSLEEP.SYNCS 0x989680 ;  /* 0x009896800000995d */ /* 0x008fea0003900000 */
[----:B------:R-:W3:Y:S02]  /*9c50*/  @!P1 SYNCS.PHASECHK.TRANS64 P1, [R0+URZ+0x36438], R29 ;  /* 0x0364381d000095a7 */ /* 0x000ee4000802007f */
[----:B---3--:R-:W-:Y:S05]  /*9c60*/  @!P1 BRA `(.L_x_1731) ;  /* 0xfffffffc00f09947 */ /* 0x008fea000383ffff */
[----:B------:R-:W-:Y:S05]  /*9c70*/  BRA `(.L_x_1768) ;  /* 0xffffffe800547947 */ /* 0x000fea000383ffff */
.L_x_1733:
[----:B------:R-:W-:-:S07]  /*9c80*/  SHF.L.U32 R5, R7, 0x1f, RZ ;  /* 0x0000001f07057819 */ /* 0x000fce00000006ff */
.L_x_1769:
[----:B----4-:R4:W1:Y:S02]  /*9c90*/  SYNCS.PHASECHK.TRANS64.TRYWAIT P1, [R0+URZ+0x36420], R5 ;  /* 0x03642005000075a7 */ /* 0x010864000802017f */
[----:B-1----:R-:W-:Y:S05]  /*9ca0*/  @!P1 NANOSLEEP.SYNCS 0x989680 ;  /* 0x009896800000995d */ /* 0x002fea0003900000 */
[----:B------:R-:W1:Y:S02]  /*9cb0*/  @!P1 SYNCS.PHASECHK.TRANS64 P1, [R0+URZ+0x36420], R5 ;  /* 0x03642005000095a7 */ /* 0x000e64000802007f */
[----:B-1----:R-:W-:Y:S05]  /*9cc0*/  @!P1 BRA `(.L_x_1769) ;  /* 0xfffffffc00f09947 */ /* 0x002fea000383ffff */
[----:B------:R-:W-:Y:S05]  /*9cd0*/  BRA `(.L_x_1770) ;  /* 0xffffffe800e87947 */ /* 0x000fea000383ffff */
.L_x_1736:
[----:B----4-:R4:W1:Y:S02]  /*9ce0*/  SYNCS.PHASECHK.TRANS64.TRYWAIT P1, [R0+URZ+0x36438], R6 ;  /* 0x03643806000075a7 */ /* 0x010864000802017f */
[----:B-1----:R-:W-:Y:S05]  /*9cf0*/  @!P1 NANOSLEEP.SYNCS 0x989680 ;  /* 0x009896800000995d */ /* 0x002fea0003900000 */
[----:B------:R-:W1:Y:S02]  /*9d00*/  @!P1 SYNCS.PHASECHK.TRANS64 P1, [R0+URZ+0x36438], R6 ;  /* 0x03643806000095a7 */ /* 0x000e64000802007f */
[----:B-1----:R-:W-:Y:S05]  /*9d10*/  @!P1 BRA `(.L_x_1736) ;  /* 0xfffffffc00f09947 */ /* 0x002fea000383ffff */
[----:B------:R-:W-:Y:S05]  /*9d20*/  BRA `(.L_x_1771) ;  /* 0xffffffec00b47947 */ /* 0x000fea000383ffff */
.L_x_1738:
[----:B-1----:R1:W4:Y:S02]  /*9d30*/  SYNCS.PHASECHK.TRANS64.TRYWAIT P1, [R0+URZ+0x36428], R5 ;  /* 0x03642805000075a7 */ /* 0x002324000802017f */
[----:B----4-:R-:W-:Y:S05]  /*9d40*/  @!P1 NANOSLEEP.SYNCS 0x989680 ;  /* 0x009896800000995d */ /* 0x010fea0003900000 */
[----:B------:R-:W4:Y:S02]  /*9d50*/  @!P1 SYNCS.PHASECHK.TRANS64 P1, [R0+URZ+0x36428], R5 ;  /* 0x03642805000095a7 */ /* 0x000f24000802007f */
[----:B----4-:R-:W-:Y:S05]  /*9d60*/  @!P1 BRA `(.L_x_1738) ;  /* 0xfffffffc00f09947 */ /* 0x010fea000383ffff */
[----:B------:R-:W-:Y:S05]  /*9d70*/  BRA `(.L_x_1772) ;  /* 0xfffffff0005c7947 */ /* 0x000fea000383ffff */
.L_x_1740:
[----:B----4-:R4:W1:Y:S02]  /*9d80*/  SYNCS.PHASECHK.TRANS64.TRYWAIT P1, [R0+URZ+0x36438], R3 ;  /* 0x03643803000075a7 */ /* 0x010864000802017f */
[----:B-1----:R-:W-:Y:S05]  /*9d90*/  @!P1 NANOSLEEP.SYNCS 0x989680 ;  /* 0x009896800000995d */ /* 0x002fea0003900000 */
[----:B------:R-:W1:Y:S02]  /*9da0*/  @!P1 SYNCS.PHASECHK.TRANS64 P1, [R0+URZ+0x36438], R3 ;  /* 0x03643803000095a7 */ /* 0x000e64000802007f */
[----:B-1----:R-:W-:Y:S05]  /*9db0*/  @!P1 BRA `(.L_x_1740) ;  /* 0xfffffffc00f09947 */ /* 0x002fea000383ffff */
[----:B------:R-:W-:Y:S05]  /*9dc0*/  BRA `(.L_x_1773) ;  /* 0xfffffff400187947 */ /* 0x000fea000383ffff */
.L_x_1742:
[----:B------:R-:W-:Y:S01]  /*9dd0*/  BSSY B0, `(.L_x_1774) ;  /* 0x0000006000007945 */ /* 0x000fe20003800000 */
[----:B------:R-:W-:-:S07]  /*9de0*/  IMAD.MOV.U32 R15, RZ, RZ, -0x1 ;  /* 0xffffffffff0f7424 */ /* 0x000fce00078e00ff */
[----:B------:R-:W-:Y:S05]  /*9df0*/  WARPSYNC.COLLECTIVE R15, `(.L_x_1775) ;  /* 0x000000000f0c7348 */ /* 0x000fea0003c00000 */
[----:B------:R-:W-:Y:S02]  /*9e00*/  ELECT P6, UR62, PT ;  /* 0x00000000003e782f */ /* 0x000fe400038c0000 */
[----:B------:R-:W-:Y:S01]  /*9e10*/  MOV R14, UR62 ;  /* 0x0000003e000e7c02 */ /* 0x000fe20008000f00 */
[----:B------:R-:W-:Y:S10]  /*9e20*/  ENDCOLLECTIVE ;  /* 0x000000000000791b */ /* 0x000ff40003800000 */
.L_x_1775:
[----:B------:R-:W-:Y:S05]  /*9e30*/  BSYNC B0 ;  /* 0x0000000000007941 */ /* 0x000fea0003800000 */
.L_x_1774:
[----:B------:R-:W-:Y:S05]  /*9e40*/  BRA `(.L_x_1776) ;  /* 0xfffffff400d07947 */ /* 0x000fea000383ffff */
.L_x_1744:
[----:B-1----:R1:W2:Y:S02]  /*9e50*/  SYNCS.PHASECHK.TRANS64.TRYWAIT P0, [R9+URZ], R2 ;  /* 0x00000002090075a7 */ /* 0x0022a4000800017f */
[----:B--2---:R-:W-:Y:S05]  /*9e60*/  @!P0 NANOSLEEP.SYNCS 0x989680 ;  /* 0x009896800000895d */ /* 0x004fea0003900000 */
[----:B------:R-:W2:Y:S02]  /*9e70*/  @!P0 SYNCS.PHASECHK.TRANS64 P0, [R9+URZ], R2 ;  /* 0x00000002090085a7 */ /* 0x000ea4000800007f */
[----:B--2---:R-:W-:Y:S05]  /*9e80*/  @!P0 BRA `(.L_x_1744) ;  /* 0xfffffffc00f08947 */ /* 0x004fea000383ffff */
[----:B------:R-:W-:Y:S05]  /*9e90*/  BRA `(.L_x_1777) ;  /* 0xfffffff800107947 */ /* 0x000fea000383ffff */
.L_x_1745:
[----:B--2---:R2:W3:Y:S02]  /*9ea0*/  SYNCS.PHASECHK.TRANS64.TRYWAIT P0, [R3+URZ], R0 ;  /* 0x00000000030075a7 */ /* 0x0044e4000800017f */
[----:B---3--:R-:W-:Y:S05]  /*9eb0*/  @!P0 NANOSLEEP.SYNCS 0x989680 ;  /* 0x009896800000895d */ /* 0x008fea0003900000 */
[----:B------:R-:W3:Y:S02]  /*9ec0*/  @!P0 SYNCS.PHASECHK.TRANS64 P0, [R3+URZ], R0 ;  /* 0x00000000030085a7 */ /* 0x000ee4000800007f */
[----:B---3--:R-:W-:Y:S05]  /*9ed0*/  @!P0 BRA `(.L_x_1745) ;  /* 0xfffffffc00f08947 */ /* 0x008fea000383ffff */
[----:B------:R-:W-:Y:S05]  /*9ee0*/  BRA `(.L_x_1778) ;  /* 0xfffffff800047947 */ /* 0x000fea000383ffff */
.L_x_1779:
        /* <DEDUP_REMOVED lines=9> */
.L_x_7660:


//--------------------- .text._ZN7cutlass13device_kernelIN5flash11enable_sm90INS1_16FlashAttnBwdSm90INS1_25CollectiveMainloopBwdSm90ILi2ELi1ELi1EN4cute5tupleIJNS5_1CILi1EEES8_S8_EEENS6_IJNS7_ILi64EEENS7_ILi96EEENS7_ILi192EEEEEENS_10bfloat16_tEfNS_4arch4Sm90ELb0ELb1ELb1ELb1ELb0ELb0ELb1ELb0ELi3ELi1ELi1ELi1ELb0EEENS1_21CollectiveEpilogueBwdISD_SE_SG_Li384ELb1ELb1ELi3EEENS1_19SingleTileSchedulerILb1ELb0ELb0ELi96EEEEEEEEEvNT_6ParamsE --------------------------
	.section	.text._ZN7cutlass13device_kernelIN5flash11enable_sm90INS1_16FlashAttnBwdSm90INS1_25CollectiveMainloopBwdSm90ILi2ELi1ELi1EN4cute5tupleIJNS5_1CILi1EEES8_S8_EEENS6_IJNS7_ILi64EEENS7_ILi96EEENS7_ILi192EEEEEENS_10bfloat16_tEfNS_4arch4Sm90ELb0ELb1ELb1ELb1ELb0ELb0ELb1ELb0ELi3ELi1ELi1ELi1ELb0EEENS1_21CollectiveEpilogueBwdISD_SE_SG_Li384ELb1ELb1ELi3EEENS1_19SingleTileSchedulerILb1ELb0ELb0ELi96EEEEEEEEEvNT_6ParamsE,"ax",@progbits
	.align	128
.text._ZN7cutlass13device_kernelIN5flash11enable_sm90INS1_16FlashAttnBwdSm90INS1_25CollectiveMainloopBwdSm90ILi2ELi1ELi1EN4cute5tupleIJNS5_1CILi1EEES8_S8_EEENS6_IJNS7_ILi64EEENS7_ILi96EEENS7_ILi192EEEEEENS_10bfloat16_tEfNS_4arch4Sm90ELb0ELb1ELb1ELb1ELb0ELb0ELb1ELb0ELi3ELi1ELi1ELi1ELb0EEENS1_21CollectiveEpilogueBwdISD_SE_SG_Li384ELb1ELb1ELi3EEENS1_19SingleTileSchedulerILb1ELb0ELb0ELi96EEEEEEEEEvNT_6ParamsE:
        .type           _ZN7cutlass13device_kernelIN5flash11enable_sm90INS1_16FlashAttnBwdSm90INS1_25CollectiveMainloopBwdSm90ILi2ELi1ELi1EN4cute5tupleIJNS5_1CILi1EEES8_S8_EEENS6_IJNS7_ILi64EEENS7_ILi96EEENS7_ILi192EEEEEENS_10bfloat16_tEfNS_4arch4Sm90ELb0ELb1ELb1ELb1ELb0ELb0ELb1ELb0ELi3ELi1ELi1ELi1ELb0EEENS1_21CollectiveEpilogueBwdISD_SE_SG_Li384ELb1ELb1ELi3EEENS1_19SingleTileSchedulerILb1ELb0ELb0ELi96EEEEEEEEEvNT_6ParamsE,@function
        .size           _ZN7cutlass13device_kernelIN5flash11enable_sm90INS1_16FlashAttnBwdSm90INS1_25CollectiveMainloopBwdSm90ILi2ELi1ELi1EN4cute5tupleIJNS5_1CILi1EEES8_S8_EEENS6_IJNS7_ILi64EEENS7_ILi96EEENS7_ILi192EEEEEENS_10bfloat16_tEfNS_4arch4Sm90ELb0ELb1ELb1ELb1ELb0ELb0ELb1ELb0ELi3ELi1ELi1ELi1ELb0EEENS1_21CollectiveEpilogueBwdISD_SE_SG_Li384ELb1ELb1ELi3EEENS1_19SingleTileSchedulerILb1ELb0ELb0ELi96EEEEEEEEEvNT_6ParamsE,(.L_x_7661 - _ZN7cutlass13device_kernelIN5flash11enable_sm90INS1_16FlashAttnBwdSm90INS1_25CollectiveMainloopBwdSm90ILi2ELi1ELi1EN4cute5tupleIJNS5_1CILi1EEES8_S8_EEENS6_IJNS7_ILi64EEENS7_ILi96EEENS7_ILi192EEEEEENS_10bfloat16_tEfNS_4arch4Sm90ELb0ELb1ELb1ELb1ELb0ELb0ELb1ELb0ELi3ELi1ELi1ELi1ELb0EEENS1_21CollectiveEpilogueBwdISD_SE_SG_Li384ELb1ELb1ELi3EEENS1_19SingleTileSchedulerILb1ELb0ELb0ELi96EEEEEEEEEvNT_6ParamsE)
        .other          _ZN7cutlass13device_kernelIN5flash11enable_sm90INS1_16FlashAttnBwdSm90INS1_25CollectiveMainloopBwdSm90ILi2ELi1ELi1EN4cute5tupleIJNS5_1CILi1EEES8_S8_EEENS6_IJNS7_ILi64EEENS7_ILi96EEENS7_ILi192EEEEEENS_10bfloat16_tEfNS_4arch4Sm90ELb0ELb1ELb1ELb1ELb0ELb0ELb1ELb0ELi3ELi1ELi1ELi1ELb0EEENS1_21CollectiveEpilogueBwdISD_SE_SG_Li384ELb1ELb1ELi3EEENS1_19SingleTileSchedulerILb1ELb0ELb0ELi96EEEEEEEEEvNT_6ParamsE,@"STO_CUDA_ENTRY STV_DEFAULT"
_ZN7cutlass13device_kernelIN5flash11enable_sm90INS1_16FlashAttnBwdSm90INS1_25CollectiveMainloopBwdSm90ILi2ELi1ELi1EN4cute5tupleIJNS5_1CILi1EEES8_S8_EEENS6_IJNS7_ILi64EEENS7_ILi96EEENS7_ILi192EEEEEENS_10bfloat16_tEfNS_4arch4Sm90ELb0ELb1ELb1ELb1ELb0ELb0ELb1ELb0ELi3ELi1ELi1ELi1ELb0EEENS1_21CollectiveEpilogueBwdISD_SE_SG_Li384ELb1ELb1ELi3EEENS1_19SingleTileSchedulerILb1ELb0ELb0ELi96EEEEEEEEEvNT_6ParamsE:
        /* <DEDUP_REMOVED lines=23> */
.L_x_1781:
[----:B------:R-:W-:Y:S05]  /*0170*/  BSYNC B0 ;  /* 0x0000000000007941 */ /* 0x000fea0003800000 */
.L_x_1780:
        /* <DEDUP_REMOVED lines=34> */
.L_x_1782:
        /* <DEDUP_REMOVED lines=20> */
.L_x_1783:
[----:B---3--:R-:W-:Y:S01]  /*04e0*/  ISETP.NE.AND P0, PT, R2, RZ, PT ;  /* 0x000000ff0200720c */ /* 0x008fe20003f05270 */
[----:B------:R-:W-:Y:S01]  /*04f0*/  IMAD.MOV.U32 R2, RZ, RZ, 0x1 ;  /* 0x00000001ff027424 */ /* 0x000fe200078e00ff */
[----:B------:R-:W-:Y:S01]  /*0500*/  NOP ;  /* 0x0000000000007918 */ /* 0x000fe20000000000 */
[----:B------:R-:W-:Y:S01]  /*0510*/  ULDC.64 UR38, c[0x0][0x208] ;  /* 0x0000820000267ab9 */ /* 0x000fe20000000a00 */
[----:B------:R-:W-:Y:S02]  /*0520*/  BSSY B6, `(.L_x_1784) ;  /* 0x0000ae6000067945 */ /* 0x000fe40003800000 */
[----:B------:R-:W-:-:S05]  /*0530*/  SEL R2, R2, 0x2, !P0 ;  /* 0x0000000202027807 */ /* 0x000fca0004000000 */
[----:B------:R3:W-:Y:S01]  /*0540*/  STL [R1], R2 ;  /* 0x0000000201007387 */ /* 0x0007e20000100800 */
[----:B-12-4-:R-:W-:Y:S06]  /*0550*/  BAR.SYNC.DEFER_BLOCKING 0x0 ;  /* 0x0000000000007b1d */ /* 0x016fec0000010000 */
[----:B------:R-:W-:Y:S05]  /*0560*/  @!P0 BRA `(.L_x_1785) ;  /* 0x0000006c00048947 */ /* 0x000fea0003800000 */
.L_x_1786:
[----:B------:R-:W-:-:S08]  /*0570*/  NOP ;  /* 0x0000000000007918 */ /* 0x000fd00000000000 */
[----:B------:R-:W1:Y:S02]  /*0580*/  USETMAXREG.TRY_ALLOC.CTAPOOL UP0, 0xa0 ;  /* 0x000000a0000079c8 */ /* 0x000e640008000600 */
[----:B-1----:R-:W-:-:S13]  /*0590*/  PLOP3.LUT P0, PT, PT, PT, UP0, 0x80, 0x0 ;  /* 0x000000000000781c */ /* 0x002fda0003f0f008 */
[----:B------:R-:W-:Y:S05]  /*05a0*/  @!P0 BRA `(.L_x_1786) ;  /* 0xfffffffc00f08947 */ /* 0x000fea000383ffff */
[----:B------:R-:W-:Y:S01]  /*05b0*/  LOP3.LUT R0, R0, 0x3, RZ, 0xc0, !PT ;  /* 0x0000000300007812 */ /* 0x000fe200078ec0ff */
[----:B---3--:R-:W1:Y:S01]  /*05c0*/  S2R R2, SR_TID.X ;  /* 0x0000000000027919 */ /* 0x008e620000002100 */
        /* <DEDUP_REMOVED lines=15> */
.L_x_1787:
        /* <DEDUP_REMOVED lines=10> */
.L_x_1789:
[----:B------:R-:W2:Y:S02]  /*0760*/  LDC R0, c[0x0][0x8bc] ;  /* 0x00022f00ff007b82 */ /* 0x000ea40000000800 */
.L_x_1788:
[----:B------:R-:W-:-:S05]  /*0770*/  IMAD R5, R19, 0x60, RZ ;  /* 0x0000006013057824 */ /* 0x000fca00078e02ff */
[----:B--2--5:R-:W-:-:S04]  /*0780*/  ISETP.GE.AND P0, PT, R5, R0, PT ;  /* 0x000000000500720c */ /* 0x024fc80003f06270 */
[----:B------:R-:W-:-:S04]  /*0790*/  SEL R4, R7, 0xffffffff, !P0 ;  /* 0xffffffff07047807 */ /* 0x000fc80004000000 */
[----:B------:R-:W-:Y:S01]  /*07a0*/  ISETP.GE.AND P0, PT, R4, RZ, PT ;  /* 0x000000ff0400720c */ /* 0x000fe20003f06270 */
[----:B------:R2:W-:-:S12]  /*07b0*/  STL [R1+0x18], R4 ;  /* 0x0000180401007387 */ /* 0x0005d80000100800 */
[----:B------:R-:W-:Y:S05]  /*07c0*/  @!P0 BRA `(.L_x_1790) ;  /* 0x000000a800ec8947 */ /* 0x000fea0003800000 */
[----:B------:R-:W-:Y:S02]  /*07d0*/  ULDC.64 UR4, c[0x0][0x780] ;  /* 0x0001e00000047ab9 */ /* 0x000fe40000000a00 */
[----:B------:R-:W-:Y:S01]  /*07e0*/  ISETP.NE.U32.AND P0, PT, RZ, UR4, PT ;  /* 0x00000004ff007c0c */ /* 0x000fe2000bf05070 */
[----:B------:R-:W-:Y:S02]  /*07f0*/  ULDC UR4, c[0x0][0x290] ;  /* 0x0000a40000047ab9 */ /* 0x000fe40000000800 */
[----:B------:R-:W-:Y:S01]  /*0800*/  IMAD.U32 R18, RZ, RZ, UR4 ;  /* 0x00000004ff127e24 */ /* 0x000fe2000f8e00ff */
[----:B------:R-:W-:-:S13]  /*0810*/  ISETP.NE.AND.EX P0, PT, RZ, UR5, PT, P0 ;  /* 0x00000005ff007c0c */ /* 0x000fda000bf05300 */
[----:B------:R-:W-:Y:S05]  /*0820*/  @!P0 BRA `(.L_x_1791) ;  /* 0x0000000000108947 */ /* 0x000fea0003800000 */
[----:B-1----:R-:W1:Y:S02]  /*0830*/  LDC.64 R2, c[0x0][0x780] ;  /* 0x0001e000ff027b82 */ /* 0x002e640000000a00 */
[----:B-1----:R-:W-:-:S05]  /*0840*/  IMAD.WIDE R2, R4, 0x4, R2 ;  /* 0x0000000404027825 */ /* 0x002fca00078e0202 */
[----:B------:R1:W5:Y:S01]  /*0850*/  LDG.E R17, desc[UR38][R2.64] ;  /* 0x0000002602117981 */ /* 0x000362000c1e1900 */
[----:B------:R-:W-:Y:S05]  /*0860*/  BRA `(.L_x_1792) ;  /* 0x0000000000287947 */ /* 0x000fea0003800000 */
.L_x_1791:
[----:B------:R-:W-:Y:S01]  /*0870*/  ULDC.64 UR4, c[0x0][0x770] ;  /* 0x0001dc0000047ab9 */ /* 0x000fe20000000a00 */
[----:B------:R-:W3:Y:S01]  /*0880*/  LDC R17, c[0x0][0x280] ;  /* 0x0000a000ff117b82 */ /* 0x000ee20000000800 */
[----:B------:R-:W-:-:S04]  /*0890*/  ISETP.NE.U32.AND P0, PT, RZ, UR4, PT ;  /* 0x00000004ff007c0c */ /* 0x000fc8000bf05070 */
[----:B------:R-:W-:-:S13]  /*08a0*/  ISETP.NE.AND.EX P0, PT, RZ, UR5, PT, P0 ;  /* 0x00000005ff007c0c */ /* 0x000fda000bf05300 */
[----:B------:R-:W-:Y:S05]  /*08b0*/  @!P0 BRA `(.L_x_1792) ;  /* 0x0000000000148947 */ /* 0x000fea0003800000 */
[----:B-1----:R-:W1:Y:S02]  /*08c0*/  LDC.64 R2, c[0x0][0x770] ;  /* 0x0001dc00ff027b82 */ /* 0x002e640000000a00 */
[----:B-1----:R-:W-:-:S05]  /*08d0*/  IMAD.WIDE R2, R4, 0x4, R2 ;  /* 0x0000000404027825 */ /* 0x002fca00078e0202 */
[----:B---3--:R-:W3:Y:S04]  /*08e0*/  LDG.E R17, desc[UR38][R2.64] ;  /* 0x0000002602117981 */ /* 0x008ee8000c1e1900 */
[----:B------:R-:W3:Y:S02]  /*08f0*/  LDG.E R0, desc[UR38][R2.64+0x4] ;  /* 0x0000042602007981 */ /* 0x000ee4000c1e1900 */
[----:B---3--:R-:W-:-:S07]  /*0900*/  IMAD.IADD R17, R0, 0x1, -R17 ;  /* 0x0000000100117824 */ /* 0x008fce00078e0a11 */
.L_x_1792:
[----:B------:R-:W-:Y:S02]  /*0910*/  ULDC.64 UR4, c[0x0][0x788] ;  /* 0x0001e20000047ab9 */ /* 0x000fe40000000a00 */
[----:B------:R-:W-:-:S04]  /*0920*/  ISETP.NE.U32.AND P0, PT, RZ, UR4, PT ;  /* 0x00000004ff007c0c */ /* 0x000fc8000bf05070 */
[----:B------:R-:W-:-:S13]  /*0930*/  ISETP.NE.AND.EX P0, PT, RZ, UR5, PT, P0 ;  /* 0x00000005ff007c0c */ /* 0x000fda000bf05300 */
[----:B------:R-:W-:Y:S05]  /*0940*/  @!P0 BRA `(.L_x_1793) ;  /* 0x0000000000108947 */ /* 0x000fea0003800000 */
[----:B-1----:R-:W1:Y:S02]  /*0950*/  LDC.64 R2, c[0x0][0x788] ;  /* 0x0001e200ff027b82 */ /* 0x002e640000000a00 */
[----:B-1----:R-:W-:-:S05]  /*0960*/  IMAD.WIDE R2, R4, 0x4, R2 ;  /* 0x0000000404027825 */ /* 0x002fca00078e0202 */
[----:B------:R1:W5:Y:S01]  /*0970*/  LDG.E R18, desc[UR38][R2.64] ;  /* 0x0000002602127981 */ /* 0x000362000c1e1900 */
[----:B------:R-:W-:Y:S05]  /*0980*/  BRA `(.L_x_1794) ;  /* 0x0000000000247947 */ /* 0x000fea0003800000 */
.L_x_1793:
[----:B------:R-:W-:Y:S02]  /*0990*/  ULDC.64 UR4, c[0x0][0x778] ;  /* 0x0001de0000047ab9 */ /* 0x000fe40000000a00 */
[----:B------:R-:W-:-:S04]  /*09a0*/  ISETP.NE.U32.AND P0, PT, RZ, UR4, PT ;  /* 0x00000004ff007c0c */ /* 0x000fc8000bf05070 */
[----:B------:R-:W-:-:S13]  /*09b0*/  ISETP.NE.AND.EX P0, PT, RZ, UR5, PT, P0 ;  /* 0x00000005ff007c0c */ /* 0x000fda000bf05300 */
[----:B------:R-:W-:Y:S05]  /*09c0*/  @!P0 BRA `(.L_x_1794) ;  /* 0x0000000000148947 */ /* 0x000fea0003800000 */
[----:B-1----:R-:W1:Y:S02]  /*09d0*/  LDC.64 R2, c[0x0][0x778] ;  /* 0x0001de00ff027b82 */ /* 0x002e640000000a00 */
[----:B-1----:R-:W-:-:S05]  /*09e0*/  IMAD.WIDE R2, R4, 0x4, R2 ;  /* 0x0000000404027825 */ /* 0x002fca00078e0202 */
[----:B------:R-:W4:Y:S04]  /*09f0*/  LDG.E R18, desc[UR38][R2.64] ;  /* 0x0000002602127981 */ /* 0x000f28000c1e1900 */
[----:B------:R-:W4:Y:S02]  /*0a00*/  LDG.E R7, desc[UR38][R2.64+0x4] ;  /* 0x0000042602077981 */ /* 0x000f24000c1e1900 */
[----:B----4-:R-:W-:-:S07]  /*0a10*/  IMAD.IADD R18, R7, 0x1, -R18 ;  /* 0x0000000107127824 */ /* 0x010fce00078e0a12 */
.L_x_1794:
[----:B---3-5:R-:W-:Y:S01]  /*0a20*/  VIADD R0, R17, 0x3f ;  /* 0x0000003f11007836 */ /* 0x028fe20000000000 */
[----:B------:R-:W-:Y:S01]  /*0a30*/  ISETP.GE.AND P1, PT, R19, RZ, PT ;  /* 0x000000ff1300720c */ /* 0x000fe20003f26270 */
[----:B------:R-:W-:Y:S01]  /*0a40*/  ULDC UR4, c[0x0][0x74c] ;  /* 0x0001d30000047ab9 */ /* 0x000fe20000000800 */
[----:B-1----:R-:W-:Y:S02]  /*0a50*/  IADD3 R2, R5, R17, -R18 ;  /* 0x0000001105027210 */ /* 0x002fe40007ffe812 */
[----:B------:R-:W-:Y:S02]  /*0a60*/  SHF.R.S32.HI R3, RZ, 0x1f, R0 ;  /* 0x0000001fff037819 */ /* 0x000fe40000011400 */
[----:B------:R-:W-:Y:S01]  /*0a70*/  PLOP3.LUT P0, PT, PT, PT, PT, 0x80, 0x0 ;  /* 0x000000000000781c */ /* 0x000fe20003f0f070 */
[----:B------:R-:W-:Y:S01]  /*0a80*/  VIADD R2, R2, -UR4 ;  /* 0x8000000402027c36 */ /* 0x000fe20008000000 */
[----:B------:R-:W-:-:S04]  /*0a90*/  LEA.HI R3, R3, R0, RZ, 0x6 ;  /* 0x0000000003037211 */ /* 0x000fc800078f30ff */
[----:B--2---:R-:W-:Y:S02]  /*0aa0*/  SHF.R.S32.HI R4, RZ, 0x6, R3 ;  /* 0x00000006ff047819 */ /* 0x004fe40000011403 */
[----:B------:R-:W-:-:S03]  /*0ab0*/  SHF.R.S32.HI R7, RZ, 0x1f, R2 ;  /* 0x0000001fff077819 */ /* 0x000fc60000011402 */
[----:B------:R1:W-:Y:S01]  /*0ac0*/  STL [R1+0x14], R4 ;  /* 0x0000140401007387 */ /* 0x0003e20000100800 */
[----:B------:R-:W-:Y:S01]  /*0ad0*/  LEA.HI R7, R7, R2, RZ, 0x6 ;  /* 0x0000000207077211 */ /* 0x000fe200078f30ff */
[----:B------:R-:W-:Y:S06]  /*0ae0*/  @!P1 BRA `(.L_x_1795) ;  /* 0x0000000000249947 */ /* 0x000fec0003800000 */
[----:B------:R-:W-:Y:S01]  /*0af0*/  IADD3 R0, -R18, 0x9f, R17 ;  /* 0x0000009f12007810 */ /* 0x000fe20007ffe111 */
[----:B------:R-:W-:Y:S01]  /*0b00*/  ULDC UR4, c[0x0][0x748] ;  /* 0x0001d20000047ab9 */ /* 0x000fe20000000800 */
[----:B------:R-:W-:Y:S02]  /*0b10*/  IMAD.MOV.U32 R2, RZ, RZ, R4 ;  /* 0x000000ffff027224 */ /* 0x000fe400078e0004 */
[----:B------:R-:W-:-:S04]  /*0b20*/  IADD3 R0, R0, UR4, R5 ;  /* 0x0000000400007c10 */ /* 0x000fc8000fffe005 */
[----:B------:R-:W-:-:S04]  /*0b30*/  SHF.R.S32.HI R3, RZ, 0x1f, R0 ;  /* 0x0000001fff037819 */ /* 0x000fc80000011400 */
[----:B------:R-:W-:-:S04]  /*0b40*/  LEA.HI R3, R3, R0, RZ, 0x6 ;  /* 0x0000000003037211 */ /* 0x000fc800078f30ff */
[----:B------:R-:W-:-:S04]  /*0b50*/  SHF.R.S32.HI R3, RZ, 0x6, R3 ;  /* 0x00000006ff037819 */ /* 0x000fc80000011403 */
[----:B------:R-:W-:-:S05]  /*0b60*/  VIMNMX R2, R2, R3, PT ;  /* 0x0000000302027248 */ /* 0x000fca0003fe0100 */
[----:B------:R2:W-:Y:S02]  /*0b70*/  STL [R1+0x14], R2 ;  /* 0x0000140201007387 */ /* 0x0005e40000100800 */
.L_x_1795:
[----:B------:R-:W3:Y:S01]  /*0b80*/  LDL R0, [R1+0x14] ;  /* 0x0000140001007983 */ /* 0x000ee20000100800 */
[----:B------:R-:W-:Y:S02]  /*0b90*/  SHF.R.S32.HI R7, RZ, 0x6, R7 ;  /* 0x00000006ff077819 */ /* 0x000fe40000011407 */
[----:B------:R-:W-:Y:S02]  /*0ba0*/  CS2R R70, SRZ ;  /* 0x0000000000467805 */ /* 0x000fe4000001ff00 */
[----:B------:R-:W-:Y:S02]  /*0bb0*/  CS2R R68, SRZ ;  /* 0x0000000000447805 */ /* 0x000fe4000001ff00 */
[----:B------:R-:W-:Y:S02]  /*0bc0*/  CS2R R66, SRZ ;  /* 0x0000000000427805 */ /* 0x000fe4000001ff00 */
[----:B------:R-:W-:Y:S02]  /*0bd0*/  VIMNMX R16, RZ, R7, !PT ;  /* 0x00000007ff107248 */ /* 0x000fe40007fe0100 */
        /* <DEDUP_REMOVED lines=45> */
[----:B---3--:R-:W-:-:S13]  /*0eb0*/  ISETP.GT.AND P1, PT, R0, R16, PT ;  /* 0x000000100000720c */ /* 0x008fda0003f24270 */
[----:B------:R-:W-:Y:S05]  /*0ec0*/  @!P1 BRA `(.L_x_1796) ;  /* 0x0000003800749947 */ /* 0x000fea0003800000 */
[----:B------:R-:W3:Y:S01]  /*0ed0*/  S2UR UR4, SR_CgaCtaId ;  /* 0x00000000000479c3 */ /* 0x000ee20000008800 */
[----:B------:R-:W-:Y:S01]  /*0ee0*/  UMOV UR36, 0x400 ;  /* 0x0000040000247882 */ /* 0x000fe20000000000 */
[----:B------:R-:W-:Y:S01]  /*0ef0*/  ULDC UR42, c[0x0][0x75c] ;  /* 0x0001d700002a7ab9 */ /* 0x000fe20000000800 */
[----:B------:R-:W-:Y:S01]  /*0f00*/  ULDC UR43, c[0x0][0x744] ;  /* 0x0001d100002b7ab9 */ /* 0x000fe20000000800 */
[----:B------:R-:W-:Y:S01]  /*0f10*/  ULDC.64 UR40, c[0x0][0x748] ;  /* 0x0001d20000287ab9 */ /* 0x000fe20000000a00 */
[----:B---3--:R-:W-:-:S04]  /*0f20*/  ULEA UR36, UR4, UR36, 0x18 ;  /* 0x0000002404247291 */ /* 0x008fc8000f8ec03f */
[----:B------:R-:W-:-:S04]  /*0f30*/  UIADD3 UR37, UR36, 0x30400, URZ ;  /* 0x0003040024257890 */ /* 0x000fc8000fffe03f */
[----:B------:R-:W-:-:S06]  /*0f40*/  ULOP3.LUT UP0, URZ, UR37, 0x1bf, URZ, 0xc0, !UPT ;  /* 0x000001bf253f7892 */ /* 0x000fcc000f80c03f */
[----:B------:R-:W-:-:S13]  /*0f50*/  PLOP3.LUT P0, PT, PT, PT, UP0, 0x80, 0x0 ;  /* 0x000000000000781c */ /* 0x000fda0003f0f008 */
[----:B------:R-:W-:Y:S05]  /*0f60*/  @!P0 BRA `(.L_x_1797) ;  /* 0x00000000007c8947 */ /* 0x000fea0003800000 */
[----:B--2---:R-:W-:Y:S01]  /*0f70*/  MOV R2, 0x0 ;  /* 0x0000000000027802 */ /* 0x004fe20000000f00 */
[----:B------:R-:W-:Y:S01]  /*0f80*/  ULDC.64 UR4, c[0x4][0x80] ;  /* 0x0100200000047ab9 */ /* 0x000fe20000000a00 */
[----:B------:R-:W-:Y:S01]  /*0f90*/  ULDC.64 UR6, c[0x4][0x8] ;  /* 0x0100020000067ab9 */ /* 0x000fe20000000a00 */
[----:B-1----:R-:W-:Y:S01]  /*0fa0*/  IMAD.U32 R4, RZ, RZ, UR4 ;  /* 0x00000004ff047e24 */ /* 0x002fe2000f8e00ff */
        /* <DEDUP_REMOVED lines=12> */
.L_x_1798:
        /* <DEDUP_REMOVED lines=15> */
.L_x_1797:
[----:B------:R-:W-:-:S04]  /*1160*/  IMAD.U32 R0, RZ, RZ, UR36 ;  /* 0x00000024ff007e24 */ /* 0x000fc8000f8e00ff */
[----:B------:R-:W-:-:S05]  /*1170*/  VIADD R0, R0, 0x33400 ;  /* 0x0003340000007836 */ /* 0x000fca0000000000 */
[----:B------:R-:W-:-:S13]  /*1180*/  LOP3.LUT P0, RZ, R0, 0x1bf, RZ, 0xc0, !PT ;  /* 0x000001bf00ff7812 */ /* 0x000fda000780c0ff */
        /* <DEDUP_REMOVED lines=17> */
.L_x_1800:
        /* <DEDUP_REMOVED lines=15> */
.L_x_1799:
[----:B--2---:R-:W2:Y:S01]  /*1390*/  S2R R2, SR_TID.X ;  /* 0x0000000000027919 */ /* 0x004ea20000002100 */
[----:B------:R-:W-:Y:S01]  /*13a0*/  UMOV UR4, 0xffffffff ;  /* 0xffffffff00047882 */ /* 0x000fe20000000000 */
[----:B--2---:R-:W-:-:S05]  /*13b0*/  VIADD R0, R2, 0xffffff80 ;  /* 0xffffff8002007836 */ /* 0x004fca0000000000 */
[----:B------:R-:W-:-:S04]  /*13c0*/  SHF.R.S32.HI R3, RZ, 0x1f, R0 ;  /* 0x0000001fff037819 */ /* 0x000fc80000011400 */
[----:B------:R-:W-:-:S04]  /*13d0*/  LEA.HI R2, R3, R0, RZ, 0x7 ;  /* 0x0000000003027211 */ /* 0x000fc800078f38ff */
[----:B------:R-:W-:Y:S01]  /*13e0*/  SHF.R.S32.HI R13, RZ, 0x7, R2 ;  /* 0x00000007ff0d7819 */ /* 0x000fe20000011402 */
[----:B------:R-:W-:Y:S06]  /*13f0*/  BRA.DIV UR4, `(.L_x_1801) ;  /* 0x0000009e04e87947 */ /* 0x000fec000b800000 */
[----:B------:R2:W3:Y:S02]  /*1400*/  SHFL.IDX PT, R14, R13, RZ, 0x1f ;  /* 0x00001fff0d0e7589 */ /* 0x0004e400000e0000 */
.L_x_1946:
[----:B------:R-:W-:Y:S02]  /*1410*/  SHF.L.U32 R10, RZ, 0x1f, RZ ;  /* 0x0000001fff0a7819 */ /* 0x000fe400000006ff */
[CC--:B-1----:R-:W-:Y:S02]  /*1420*/  LEA.HI R4, R3.reuse, R0.reuse, RZ, 0x4 ;  /* 0x0000000003047211 */ /* 0x0c2fe400078f20ff */
[----:B------:R-:W1:Y:S01]  /*1430*/  SYNCS.PHASECHK.TRANS64.TRYWAIT P0, [UR36+0x36400], R10 ;  /* 0x0364000aff0075a7 */ /* 0x000e620008000164 */
[----:B------:R-:W-:Y:S01]  /*1440*/  LEA.HI R6, R3, R0, RZ, 0x5 ;  /* 0x0000000003067211 */ /* 0x000fe200078f28ff */
[----:B---3--:R-:W-:Y:S01]  /*1450*/  IMAD.HI R3, R14, 0x55555556, RZ ;  /* 0x555555560e037827 */ /* 0x008fe200078e02ff */
        /* <DEDUP_REMOVED lines=11> */
[----:B-1----:R-:W-:Y:S06]  /*1510*/  @P0 BRA `(.L_x_1802) ;  /* 0x0000000000080947 */ /* 0x002fec0003800000 */
[----:B------:R-:W1:Y:S02]  /*1520*/  SYNCS.PHASECHK.TRANS64.TRYWAIT P0, [UR36+0x36400], R10 ;  /* 0x0364000aff0075a7 */ /* 0x000e640008000164 */
[----:B-1----:R-:W-:Y:S05]  /*1530*/  @!P0 BRA `(.L_x_1803) ;  /* 0x0000009c00b48947 */ /* 0x002fea0003800000 */
.L_x_1802:
[----:B------:R-:W3:Y:S01]  /*1540*/  LDL.LU R14, [R1] ;  /* 0x00000000010e7983 */ /* 0x000ee20000300800 */
[----:B------:R-:W-:Y:S01]  /*1550*/  IMAD.IADD R11, R8, 0x1, -R9 ;  /* 0x00000001080b7824 */ /* 0x000fe200078e0a09 */
[----:B------:R-:W-:Y:S01]  /*1560*/  SHF.R.S32.HI R8, RZ, 0x1f, R7 ;  /* 0x0000001fff087819 */ /* 0x000fe20000011407 */
[C---:B-1----:R-:W-:Y:S01]  /*1570*/  IMAD.HI R10, R13.reuse, 0x55555556, RZ ;  /* 0x555555560d0a7827 */ /* 0x042fe200078e02ff */
[--C-:B------:R-:W-:Y:S02]  /*1580*/  SHF.R.S32.HI R5, RZ, 0x1, R2.reuse ;  /* 0x00000001ff057819 */ /* 0x100fe40000011402 */
[----:B------:R-:W-:Y:S02]  /*1590*/  CS2R R70, SRZ ;  /* 0x0000000000467805 */ /* 0x000fe4000001ff00 */
[----:B------:R-:W-:Y:S01]  /*15a0*/  SHF.R.S32.HI R6, RZ, 0x1f, R2 ;  /* 0x0000001fff067819 */ /* 0x000fe20000011402 */
[----:B------:R-:W-:Y:S01]  /*15b0*/  IMAD R12, R13, 0x400, R0 ;  /* 0x000004000d0c7824 */ /* 0x000fe200078e0200 */
[----:B------:R-:W-:-:S02]  /*15c0*/  LEA.HI R8, R8, R7, RZ, 0x3 ;  /* 0x0000000708087211 */ /* 0x000fc400078f18ff */
[----:B------:R-:W-:Y:S02]  /*15d0*/  CS2R R68, SRZ ;  /* 0x0000000000447805 */ /* 0x000fe4000001ff00 */
[----:B------:R-:W-:Y:S02]  /*15e0*/  LEA.HI R6, R6, R5, RZ, 0x2 ;  /* 0x0000000506067211 */ /* 0x000fe400078f10ff */
[----:B------:R-:W-:Y:S02]  /*15f0*/  CS2R R66, SRZ ;  /* 0x0000000000427805 */ /* 0x000fe4000001ff00 */
[----:B------:R-:W-:Y:S01]  /*1600*/  LOP3.LUT R2, R2, 0x7fffffe, RZ, 0xc0, !PT ;  /* 0x07fffffe02027812 */ /* 0x000fe200078ec0ff */
[----:B------:R-:W-:Y:S01]  /*1610*/  IMAD.SHL.U32 R8, R8, 0x20, RZ ;  /* 0x0000002008087824 */ /* 0x000fe200078e00ff */
[----:B------:R-:W-:Y:S02]  /*1620*/  LOP3.LUT R6, R6, 0xfffffffc, RZ, 0xc0, !PT ;  /* 0xfffffffc06067812 */ /* 0x000fe400078ec0ff */
[----:B------:R-:W-:-:S02]  /*1630*/  CS2R R64, SRZ ;  /* 0x0000000000407805 */ /* 0x000fc4000001ff00 */
[----:B------:R-:W-:Y:S01]  /*1640*/  SHF.R.S32.HI R3, RZ, 0x1f, R0 ;  /* 0x0000001fff037819 */ /* 0x000fe20000011400 */
[----:B------:R-:W-:Y:S01]  /*1650*/  IMAD.IADD R9, R7, 0x1, -R2 ;  /* 0x0000000107097824 */ /* 0x000fe200078e0a02 */
[----:B------:R-:W-:Y:S01]  /*1660*/  SHF.R.S32.HI R4, RZ, 0x4, R4 ;  /* 0x00000004ff047819 */ /* 0x000fe20000011404 */
[----:B------:R-:W-:Y:S01]  /*1670*/  IMAD.IADD R7, R5, 0x1, -R6 ;  /* 0x0000000105077824 */ /* 0x000fe200078e0a06 */
[----:B------:R-:W-:Y:S02]  /*1680*/  LEA.HI R10, R10, R10, RZ, 0x1 ;  /* 0x0000000a0a0a7211 */ /* 0x000fe400078f08ff */
[----:B------:R-:W-:Y:S02]  /*1690*/  CS2R R62, SRZ ;  /* 0x00000000003e7805 */ /* 0x000fe4000001ff00 */
[----:B------:R-:W-:Y:S01]  /*16a0*/  LOP3.LUT R8, R8, 0x7fffff00, RZ, 0xc0, !PT ;  /* 0x7fffff0008087812 */ /* 0x000fe200078ec0ff */
[----:B------:R-:W-:Y:S01]  /*16b0*/  IMAD.SHL.U32 R6, R7, 0x40, RZ ;  /* 0x0000004007067824 */ /* 0x000fe200078e00ff */
[CC--:B------:R-:W-:Y:S01]  /*16c0*/  LEA.HI R2, R3.reuse, R0.reuse, RZ, 0x2 ;  /* 0x0000000003027211 */ /* 0x0c0fe200078f10ff */
[----:B------:R-:W-:Y:S01]  /*16d0*/  IMAD.SHL.U32 R15, R4, 0x8, RZ ;  /* 0x00000008040f7824 */ /* 0x000fe200078e00ff */
[----:B------:R-:W-:Y:S01]  /*16e0*/  LEA.HI R3, R3, R0, RZ, 0x5 ;  /* 0x0000000003037211 */ /* 0x000fe200078f28ff */
[----:B------:R-:W-:Y:S01]  /*16f0*/  IMAD R10, R10, -0x3, R13 ;  /* 0xfffffffd0a0a7824 */ /* 0x000fe200078e020d */
[----:B------:R-:W-:Y:S01]  /*1700*/  SHF.R.S32.HI R4, RZ, 0x2, R2 ;  /* 0x00000002ff047819 */ /* 0x000fe20000011402 */
[----:B------:R-:W-:Y:S01]  /*1710*/  IMAD R8, R13, 0x800, R8 ;  /* 0x000008000d087824 */ /* 0x000fe200078e0208 */
[----:B------:R-:W-:-:S02]  /*1720*/  SHF.R.S32.HI R5, RZ, 0x1f, R2 ;  /* 0x0000001fff057819 */ /* 0x000fc40000011402 */
[----:B------:R-:W-:Y:S02]  /*1730*/  CS2R R60, SRZ ;  /* 0x00000000003c7805 */ /* 0x000fe4000001ff00 */
[----:B--2---:R-:W-:Y:S01]  /*1740*/  LOP3.LUT R13, R2, 0x7ffffffc, RZ, 0xc0, !PT ;  /* 0x7ffffffc020d7812 */ /* 0x004fe200078ec0ff */
[----:B------:R-:W-:Y:S01]  /*1750*/  IMAD R8, R9, 0x20, R8 ;  /* 0x0000002009087824 */ /* 0x000fe200078e0208 */
[----:B------:R-:W-:Y:S01]  /*1760*/  LOP3.LUT R6, R6, 0xc0, RZ, 0xc0, !PT ;  /* 0x000000c006067812 */ /* 0x000fe200078ec0ff */
[----:B------:R-:W-:Y:S01]  /*1770*/  IMAD.MOV.U32 R9, RZ, RZ, 0x20 ;  /* 0x00000020ff097424 */ /* 0x000fe200078e00ff */
[----:B------:R-:W-:Y:S01]  /*1780*/  LEA.HI R5, R5, R4, RZ, 0x3 ;  /* 0x0000000405057211 */ /* 0x000fe200078f18ff */
[----:B------:R-:W-:Y:S01]  /*1790*/  IMAD.IADD R13, R0, 0x1, -R13 ;  /* 0x00000001000d7824 */ /* 0x000fe200078e0a0d */
[----:B------:R-:W-:Y:S01]  /*17a0*/  LOP3.LUT R15, R6, 0x8, R15, 0xf8, !PT ;  /* 0x00000008060f7812 */ /* 0x000fe200078ef80f */
[----:B------:R-:W-:Y:S01]  /*17b0*/  IMAD R8, R11, 0x200, R8 ;  /* 0x000002000b087824 */ /* 0x000fe200078e0208 */
[----:B------:R-:W-:Y:S01]  /*17c0*/  SHF.R.U32.HI R0, RZ, 0x3, R6 ;  /* 0x00000003ff007819 */ /* 0x000fe20000011606 */
[----:B------:R-:W-:Y:S01]  /*17d0*/  IMAD R10, R10, 0x10, R13 ;  /* 0x000000100a0a7824 */ /* 0x000fe200078e020d */
[----:B------:R-:W-:Y:S01]  /*17e0*/  LOP3.LUT R5, R5, 0xfffffff8, RZ, 0xc0, !PT ;  /* 0xfffffff805057812 */ /* 0x000fe200078ec0ff */
[----:B------:R-:W-:Y:S01]  /*17f0*/  IMAD R13, R19, -0x60, RZ ;  /* 0xffffffa0130d7824 */ /* 0x000fe200078e02ff */
[----:B------:R-:W-:Y:S01]  /*1800*/  LOP3.LUT R15, R15, R0, RZ, 0x3c, !PT ;  /* 0x000000000f0f7212 */ /* 0x000fe200078e3cff */
[----:B------:R-:W-:Y:S01]  /*1810*/  IMAD.IADD R0, R18, 0x1, -R17 ;  /* 0x0000000112007824 */ /* 0x000fe200078e0a11 */
[----:B------:R-:W-:Y:S01]  /*1820*/  SHF.R.S32.HI R3, RZ, 0x5, R3 ;  /* 0x00000005ff037819 */ /* 0x000fe20000011403 */
[----:B------:R-:W-:Y:S01]  /*1830*/  IMAD.IADD R6, R4, 0x1, -R5 ;  /* 0x0000000104067824 */ /* 0x000fe200078e0a05 */
[----:B------:R-:W-:Y:S01]  /*1840*/  LOP3.LUT P0, RZ, R7, 0x2, RZ, 0xc0, !PT ;  /* 0x0000000207ff7812 */ /* 0x000fe2000780c0ff */
[----:B------:R-:W-:Y:S01]  /*1850*/  IMAD.IADD R18, R13, 0x1, R18 ;  /* 0x000000010d127824 */ /* 0x000fe200078e0212 */
[----:B------:R1:W-:Y:S01]  /*1860*/  STL [R1+0x4], R0 ;  /* 0x0000040001007387 */ /* 0x0003e20000100800 */
[----:B------:R-:W-:Y:S01]  /*1870*/  IMAD.IADD R15, R8, 0x1, R15 ;  /* 0x00000001080f7824 */ /* 0x000fe200078e020f */
[----:B------:R-:W-:Y:S01]  /*1880*/  SEL R9, R9, 0xffffffe0, !P0 ;  /* 0xffffffe009097807 */ /* 0x000fe20004000000 */
[----:B------:R-:W-:Y:S01]  /*1890*/  IMAD R6, R3, 0x10, R6 ;  /* 0x0000001003067824 */ /* 0x000fe200078e0206 */
[----:B------:R-:W-:Y:S01]  /*18a0*/  IADD3 R4, -R17, 0x1, R18 ;  /* 0x0000000111047810 */ /* 0x000fe20007ffe112 */
[----:B------:R-:W-:Y:S01]  /*18b0*/  IMAD.SHL.U32 R3, R10, 0x2, RZ ;  /* 0x000000020a037824 */ /* 0x000fe200078e00ff */
[----:B------:R-:W-:Y:S01]  /*18c0*/  LEA R11, R15, UR36, 0x1 ;  /* 0x000000240f0b7c11 */ /* 0x000fe2000f8e08ff */
[----:B------:R-:W-:Y:S01]  /*18d0*/  IMAD.MOV.U32 R7, RZ, RZ, RZ ;  /* 0x000000ffff077224 */ /* 0x000fe200078e00ff */
[----:B------:R-:W-:Y:S01]  /*18e0*/  CS2R R58, SRZ ;  /* 0x00000000003a7805 */ /* 0x000fe2000001ff00 */
[--C-:B------:R-:W-:Y:S01]  /*18f0*/  IMAD.IADD R4, R4, 0x1, -R3.reuse ;  /* 0x0000000104047824 */ /* 0x100fe200078e0a03 */
[----:B------:R-:W-:Y:S01]  /*1900*/  CS2R R56, SRZ ;  /* 0x0000000000387805 */ /* 0x000fe2000001ff00 */
[----:B-1----:R-:W-:Y:S01]  /*1910*/  IMAD.SHL.U32 R0, R12, 0x4, RZ ;  /* 0x000000040c007824 */ /* 0x002fe200078e00ff */
[----:B------:R-:W-:Y:S01]  /*1920*/  CS2R R54, SRZ ;  /* 0x0000000000367805 */ /* 0x000fe2000001ff00 */
[--C-:B------:R-:W-:Y:S01]  /*1930*/  IMAD.IADD R12, R18, 0x1, -R3.reuse ;  /* 0x00000001120c7824 */ /* 0x100fe200078e0a03 */
[----:B------:R-:W-:Y:S01]  /*1940*/  CS2R R52, SRZ ;  /* 0x0000000000347805 */ /* 0x000fe2000001ff00 */
[----:B------:R-:W-:Y:S01]  /*1950*/  IMAD.IADD R10, R13, 0x1, -R3 ;  /* 0x000000010d0a7824 */ /* 0x000fe200078e0a03 */
[----:B------:R-:W-:Y:S01]  /*1960*/  IADD3 R3, R9, 0x30400, R11 ;  /* 0x0003040009037810 */ /* 0x000fe20007ffe00b */
[----:B------:R-:W-:Y:S01]  /*1970*/  IMAD.MOV.U32 R2, RZ, RZ, RZ ;  /* 0x000000ffff027224 */ /* 0x000fe200078e00ff */
[----:B------:R1:W-:Y:S01]  /*1980*/  STL [R1+0x8], R12 ;  /* 0x0000080c01007387 */ /* 0x0003e20000100800 */
[----:B------:R-:W-:Y:S01]  /*1990*/  IMAD.MOV.U32 R5, RZ, RZ, RZ ;  /* 0x000000ffff057224 */ /* 0x000fe200078e00ff */
[----:B------:R-:W-:-:S02]  /*19a0*/  CS2R R50, SRZ ;  /* 0x0000000000327805 */ /* 0x000fc4000001ff00 */
[----:B------:R-:W-:Y:S01]  /*19b0*/  CS2R R48, SRZ ;  /* 0x0000000000307805 */ /* 0x000fe2000001ff00 */
[----:B------:R1:W-:Y:S01]  /*19c0*/  STL [R1], R11 ;  /* 0x0000000b01007387 */ /* 0x0003e20000100800 */
[----:B------:R-:W-:Y:S02]  /*19d0*/  CS2R R46, SRZ ;  /* 0x00000000002e7805 */ /* 0x000fe4000001ff00 */
[----:B------:R-:W-:Y:S02]  /*19e0*/  CS2R R44, SRZ ;  /* 0x00000000002c7805 */ /* 0x000fe4000001ff00 */
[----:B------:R-:W-:Y:S01]  /*19f0*/  CS2R R42, SRZ ;  /* 0x00000000002a7805 */ /* 0x000fe2000001ff00 */
[----:B------:R1:W-:Y:S01]  /*1a00*/  STL [R1+0x10], R10 ;  /* 0x0000100a01007387 */ /* 0x0003e20000100800 */
[----:B------:R-:W-:Y:S02]  /*1a10*/  CS2R R40, SRZ ;  /* 0x0000000000287805 */ /* 0x000fe4000001ff00 */
[----:B------:R-:W-:-:S02]  /*1a20*/  CS2R R38, SRZ ;  /* 0x0000000000267805 */ /* 0x000fc4000001ff00 */
[----:B------:R-:W-:Y:S01]  /*1a30*/  CS2R R36, SRZ ;  /* 0x0000000000247805 */ /* 0x000fe2000001ff00 */
[----:B------:R1:W-:Y:S01]  /*1a40*/  STL [R1+0xc], R3 ;  /* 0x00000c0301007387 */ /* 0x0003e20000100800 */
        /* <DEDUP_REMOVED lines=31> */
[----:B-1-3--:R-:W-:-:S07]  /*1c40*/  LOP3.LUT R8, R14, 0x1, RZ, 0xfc, !PT ;  /* 0x000000010e087812 */ /* 0x00afce00078efcff */
.L_x_1822:
[----:B------:R-:W-:-:S13]  /*1c50*/  ISETP.NE.AND P0, PT, R8, 0x3, PT ;  /* 0x000000030800780c */ /* 0x000fda0003f05270 */
[----:B------:R-:W-:Y:S05]  /*1c60*/  @!P0 BRA `(.L_x_1804) ;  /* 0x0000000000048947 */ /* 0x000fea0003800000 */
[----:B------:R-:W-:Y:S01]  /*1c70*/  BPT.TRAP 0x1 ;  /* 0x000000040000795c */ /* 0x000fe20000300000 */
.L_x_1804:
[----:B------:R-:W-:Y:S02]  /*1c80*/  LEA R3, R2, UR36, 0x3 ;  /* 0x0000002402037c11 */ /* 0x000fe4000f8e18ff */
[----:B------:R-:W-:-:S04]  /*1c90*/  SHF.L.U32 R10, R7, 0x1f, RZ ;  /* 0x0000001f070a7819 */ /* 0x000fc800000006ff */
[----:B------:R1:W2:Y:S01]  /*1ca0*/  SYNCS.PHASECHK.TRANS64.TRYWAIT P1, [R3+URZ+0x36410], R10 ;  /* 0x0364100a030075a7 */ /* 0x0002a2000802017f */
[----:B------:R-:W-:Y:S05]  /*1cb0*/  @!P0 BRA `(.L_x_1805) ;  /* 0x0000000000048947 */ /* 0x000fea0003800000 */
[----:B------:R-:W-:Y:S01]  /*1cc0*/  BPT.TRAP 0x1 ;  /* 0x000000040000795c */ /* 0x000fe20000300000 */
.L_x_1805:
[----:B--2---:R-:W-:Y:S05]  /*1cd0*/  @P1 BRA `(.L_x_1806) ;  /* 0x0000000000081947 */ /* 0x004fea0003800000 */
[----:B------:R-:W2:Y:S02]  /*1ce0*/  SYNCS.PHASECHK.TRANS64.TRYWAIT P1, [R3+URZ+0x36410], R10 ;  /* 0x0364100a030075a7 */ /* 0x000ea4000802017f */
[----:B--2---:R-:W-:Y:S05]  /*1cf0*/  @!P1 BRA `(.L_x_1807) ;  /* 0x0000009400dc9947 */ /* 0x004fea0003800000 */
.L_x_1806:
        /* <DEDUP_REMOVED lines=99> */
[----:B-12---:R1:W2:Y:S04]  /*2330*/  LDS R10, [R11+0x30000] ;  /* 0x030000000b0a7984 */ /* 0x0062a80000000800 */
[----:B------:R1:W3:Y:S01]  /*2340*/  LDS R9, [R11+0x30020] ;  /* 0x030020000b097984 */ /* 0x0002e20000000800 */
[----:B------:R-:W-:Y:S05]  /*2350*/  @!P0 BRA `(.L_x_1808) ;  /* 0x0000000000048947 */ /* 0x000fea0003800000 */
[----:B------:R-:W-:Y:S01]  /*2360*/  BPT.TRAP 0x1 ;  /* 0x000000040000795c */ /* 0x000fe20000300000 */
.L_x_1808:
[----:B-1----:R-:W-:-:S04]  /*2370*/  SHF.L.U32 R11, R5, 0x1f, RZ ;  /* 0x0000001f050b7819 */ /* 0x002fc800000006ff */
[----:B------:R1:W4:Y:S01]  /*2380*/  SYNCS.PHASECHK.TRANS64.TRYWAIT P1, [UR36+0x36430], R11 ;  /* 0x0364300bff0075a7 */ /* 0x0003220008020164 */
[----:B------:R-:W-:Y:S05]  /*2390*/  @!P0 BRA `(.L_x_1809) ;  /* 0x0000000000048947 */ /* 0x000fea0003800000 */
[----:B------:R-:W-:Y:S01]  /*23a0*/  BPT.TRAP 0x1 ;  /* 0x000000040000795c */ /* 0x000fe20000300000 */
.L_x_1809:
[----:B----4-:R-:W-:Y:S05]  /*23b0*/  @P1 BRA `(.L_x_1810) ;  /* 0x0000000000081947 */ /* 0x010fea0003800000 */
[----:B------:R-:W4:Y:S02]  /*23c0*/  SYNCS.PHASECHK.TRANS64.TRYWAIT P1, [UR36+0x36430], R11 ;  /* 0x0364300bff0075a7 */ /* 0x000f240008020164 */
[----:B----4-:R-:W-:Y:S05]  /*23d0*/  @!P1 BRA `(.L_x_1811) ;  /* 0x0000009000389947 */ /* 0x010fea0003800000 */
.L_x_1810:
[----:B------:R-:W-:Y:S01]  /*23e0*/  UIADD3 UR5, UR36, 0x2a000, URZ ;  /* 0x0002a00024057890 */ /* 0x000fe2000fffe03f */
[----:B------:R-:W5:Y:S01]  /*23f0*/  LDL R152, [R1+0x8] ;  /* 0x0000080001987983 */ /* 0x000f620000100800 */
[----:B------:R-:W-:Y:S01]  /*2400*/  UIADD3 UR4, UR4, 0x9000, URZ ;  /* 0x0000900004047890 */ /* 0x000fe2000fffe03f */
[----:B------:R-:W-:Y:S01]  /*2410*/  WARPGROUP.ARRIVE ;  /* 0x00000000000079c5 */ /* 0x000fe20000000000 */
[----:B------:R-:W-:Y:S01]  /*2420*/  USHF.R.U32.HI UR5, URZ, 0x4, UR5 ;  /* 0x000000043f057899 */ /* 0x000fe20008011605 */
[----:B------:R-:W-:Y:S01]  /*2430*/  FMUL.FTZ R15, R140, UR42 ;  /* 0x0000002a8c0f7c20 */ /* 0x000fe20008410000 */
[----:B------:R-:W-:Y:S01]  /*2440*/  USHF.R.U32.HI UR4, URZ, 0x4, UR4 ;  /* 0x000000043f047899 */ /* 0x000fe20008011604 */
[----:B------:R-:W2:Y:S01]  /*2450*/  LDC R140, c[0x0][0x750] ;  /* 0x0001d400ff8c7b82 */ /* 0x000ea20000000800 */
[----:B------:R-:W-:Y:S01]  /*2460*/  ULOP3.LUT UR5, UR5, 0x3fff, URZ, 0xc0, !UPT ;  /* 0x00003fff05057892 */ /* 0x000fe2000f8ec03f */
[----:B-1--4-:R-:W-:Y:S01]  /*2470*/  FMUL.FTZ R11, R136, UR42 ;  /* 0x0000002a880b7c20 */ /* 0x012fe20008410000 */
        /* <DEDUP_REMOVED lines=26> */
[----:B--2---:R-:W-:Y:S01]  /*2620*/  ISETP.GE.AND P2, PT, R140, 0x1, PT ;  /* 0x000000018c00780c */ /* 0x004fe20003f46270 */
[----:B------:R-:W1:Y:S01]  /*2630*/  MUFU.TANH R11, R11 ;  /* 0x0000000b000b7308 */ /* 0x000e620000002400 */
[----:B------:R-:W-:-:S02]  /*2640*/  IMAD R141, R16, 0x40, R6 ;  /* 0x00000040108d7824 */ /* 0x000fc400078e0206 */
[----:B------:R-:W-:-:S05]  /*2650*/  VIADD R144, R4, UR41 ;  /* 0x0000002904907c36 */ /* 0x000fca0008000000 */
[----:B------:R-:W2:Y:S08]  /*2660*/  MUFU.TANH R12, R12 ;  /* 0x0000000c000c7308 */ /* 0x000eb00000002400 */
[----:B------:R-:W4:Y:S08]  /*2670*/  MUFU.TANH R13, R13 ;  /* 0x0000000d000d7308 */ /* 0x000f300000002400 */
        /* <DEDUP_REMOVED lines=89> */
[----:B-12-4-:R-:W-:Y:S05]  /*2c10*/  @!P2 BRA `(.L_x_1812) ;  /* 0x000000000060a947 */ /* 0x016fea0003800000 */
[----:B------:R-:W2:Y:S01]  /*2c20*/  LDL R153, [R1+0x4] ;  /* 0x0000040001997983 */ /* 0x000ea20000100800 */
[----:B------:R-:W-:Y:S01]  /*2c30*/  BSSY B0, `(.L_x_1813) ;  /* 0x0000011000007945 */ /* 0x000fe20003800000 */
[----:B--2---:R-:W-:-:S05]  /*2c40*/  IMAD.IADD R145, R153, 0x1, R141 ;  /* 0x0000000199917824 */ /* 0x004fca00078e028d */
[----:B------:R-:W-:-:S13]  /*2c50*/  ISETP.GT.AND P1, PT, R145, -0x1, PT ;  /* 0xffffffff9100780c */ /* 0x000fda0003f24270 */
[----:B------:R-:W-:Y:S05]  /*2c60*/  @P1 BRA `(.L_x_1814) ;  /* 0x0000000000201947 */ /* 0x000fea0003800000 */
[----:B------:R-:W-:Y:S02]  /*2c70*/  ISETP.NE.AND P1, PT, R140, 0x1, PT ;  /* 0x000000018c00780c */ /* 0x000fe40003f25270 */
[----:B------:R-:W-:-:S11]  /*2c80*/  LOP3.LUT R145, RZ, R145, RZ, 0x33, !PT ;  /* 0x00000091ff917212 */ /* 0x000fd600078e33ff */
[----:B------:R-:W1:Y:S08]  /*2c90*/  @P1 LDC R142, c[0x0][0x754] ;  /* 0x0001d500ff8e1b82 */ /* 0x000e700000000800 */
[----:B------:R-:W2:Y:S01]  /*2ca0*/  @P1 LDC R143, c[0x0][0x758] ;  /* 0x0001d600ff8f1b82 */ /* 0x000ea20000000800 */
[----:B-1----:R-:W-:-:S05]  /*2cb0*/  @P1 IMAD.HI.U32 R142, R145, R142, RZ ;  /* 0x0000008e918e1227 */ /* 0x002fca00078e00ff */
[----:B--2---:R-:W-:-:S04]  /*2cc0*/  @P1 SHF.R.U32.HI R145, RZ, R143, R142 ;  /* 0x0000008fff911219 */ /* 0x004fc8000001168e */
[----:B------:R-:W-:Y:S01]  /*2cd0*/  LOP3.LUT R145, RZ, R145, RZ, 0x33, !PT ;  /* 0x00000091ff917212 */ /* 0x000fe200078e33ff */
[----:B------:R-:W-:Y:S06]  /*2ce0*/  BRA `(.L_x_1815) ;  /* 0x0000000000147947 */ /* 0x000fec0003800000 */
.L_x_1814:
[----:B------:R-:W-:-:S13]  /*2cf0*/  ISETP.NE.AND P1, PT, R140, 0x1, PT ;  /* 0x000000018c00780c */ /* 0x000fda0003f25270 */
[----:B------:R-:W1:Y:S08]  /*2d00*/  @P1 LDC R143, c[0x0][0x754] ;  /* 0x0001d500ff8f1b82 */ /* 0x000e700000000800 */
[----:B------:R-:W2:Y:S01]  /*2d10*/  @P1 LDC R142, c[0x0][0x758] ;  /* 0x0001d600ff8e1b82 */ /* 0x000ea20000000800 */
[----:B-1----:R-:W-:-:S05]  /*2d20*/  @P1 IMAD.HI.U32 R143, R145, R143, RZ ;  /* 0x0000008f918f1227 */ /* 0x002fca00078e00ff */
[----:B--2---:R-:W-:-:S07]  /*2d30*/  @P1 SHF.R.U32.HI R145, RZ, R142, R143 ;  /* 0x0000008eff911219 */ /* 0x004fce000001168f */
.L_x_1815:
[----:B------:R-:W-:Y:S05]  /*2d40*/  BSYNC B0 ;  /* 0x0000000000007941 */ /* 0x000fea0003800000 */
.L_x_1813:
[----:B------:R-:W2:Y:S01]  /*2d50*/  LDL R142, [R1+0x10] ;  /* 0x00001000018e7983 */ /* 0x000ea20000100800 */
[----:B------:R-:W-:Y:S01]  /*2d60*/  IADD3 R150, R141, UR4, R4 ;  /* 0x000000048d967c10 */ /* 0x000fe2000fffe004 */
[----:B--2---:R-:W-:-:S05]  /*2d70*/  IMAD R145, R145, R140, R142 ;  /* 0x0000008c91917224 */ /* 0x004fca00078e028e */
[----:B------:R-:W-:Y:S02]  /*2d80*/  VIADDMNMX R146, R145, R140, R146, PT ;  /* 0x0000008c91927246 */ /* 0x000fe40003800192 */
[----:B------:R-:W-:-:S07]  /*2d90*/  VIMNMX R150, R150, R145, !PT ;  /* 0x0000009196967248 */ /* 0x000fce0007fe0100 */
.L_x_1812:
[----:B------:R-:W-:-:S04]  /*2da0*/  VIADD R141, R141, 0x8 ;  /* 0x000000088d8d7836 */ /* 0x000fc80000000000 */
[----:B------:R-:W-:Y:S01]  /*2db0*/  IMAD.IADD R147, R147, 0x1, R141 ;  /* 0x0000000193937824 */ /* 0x000fe200078e028d */
[----:B------:R-:W-:Y:S01]  /*2dc0*/  VIADDMNMX R144, R141, R144, R152, PT ;  /* 0x000000908d907246 */ /* 0x000fe20003800198 */
[----:B------:R-:W-:Y:S06]  /*2dd0*/  @!P2 BRA `(.L_x_1816) ;  /* 0x00000000005ca947 */ /* 0x000fec0003800000 */
        /* <DEDUP_REMOVED lines=13> */
.L_x_1818:
[----:B------:R-:W-:-:S13]  /*2eb0*/  ISETP.NE.AND P1, PT, R140, 0x1, PT ;  /* 0x000000018c00780c */ /* 0x000fda0003f25270 */
[----:B------:R-:W1:Y:S08]  /*2ec0*/  @P1 LDC R142, c[0x0][0x754] ;  /* 0x0001d500ff8e1b82 */ /* 0x000e700000000800 */
[----:B------:R-:W2:Y:S01]  /*2ed0*/  @P1 LDC R141, c[0x0][0x758] ;  /* 0x0001d600ff8d1b82 */ /* 0x000ea20000000800 */
[----:B-1----:R-:W-:-:S05]  /*2ee0*/  @P1 IMAD.HI.U32 R142, R143, R142, RZ ;  /* 0x0000008e8f8e1227 */ /* 0x002fca00078e00ff */
[----:B--2---:R-:W-:-:S07]  /*2ef0*/  @P1 SHF.R.U32.HI R143, RZ, R141, R142 ;  /* 0x0000008dff8f1219 */ /* 0x004fce000001168e */
.L_x_1819:
[----:B------:R-:W-:Y:S05]  /*2f00*/  BSYNC B0 ;  /* 0x0000000000007941 */ /* 0x000fea0003800000 */
.L_x_1817:
[----:B------:R-:W2:Y:S02]  /*2f10*/  LDL R141, [R1+0x10] ;  /* 0x00001000018d7983 */ /* 0x000ea40000100800 */
[----:B--2---:R-:W-:-:S05]  /*2f20*/  IMAD R143, R143, R140, R141 ;  /* 0x0000008c8f8f7224 */ /* 0x004fca00078e028d */
[----:B------:R-:W-:Y:S02]  /*2f30*/  VIMNMX R147, R147, R143, !PT ;  /* 0x0000008f93937248 */ /* 0x000fe40007fe0100 */
[----:B------:R-:W-:-:S07]  /*2f40*/  VIADDMNMX R144, R143, R140, R144, PT ;  /* 0x0000008c8f907246 */ /* 0x000fce0003800190 */
.L_x_1816:
[----:B------:R-:W1:Y:S01]  /*2f50*/  S2R R152, SR_CTAID.X ;  /* 0x0000000000987919 */ /* 0x000e620000002500 */
[----:B------:R-:W-:Y:S01]  /*2f60*/  P2R R149, PR, RZ, 0x1 ;  /* 0x00000001ff957803 */ /* 0x000fe20000000000 */
[----:B------:R-:W-:Y:S01]  /*2f70*/  FFMA.FTZ R157, -R11, R11, 1 ;  /* 0x3f8000000b9d7423 */ /* 0x000fe2000001010b */
[----:B-1----:R-:W-:-:S05]  /*2f80*/  IMAD R152, R152, -0x60, RZ ;  /* 0xffffffa098987824 */ /* 0x002fca00078e02ff */
[C---:B------:R-:W-:Y:S02]  /*2f90*/  ISETP.GE.AND P6, PT, R152.reuse, 0x2, PT ;  /* 0x000000029800780c */ /* 0x040fe40003fc6270 */
[----:B------:R-:W-:Y:S02]  /*2fa0*/  ISETP.GE.AND P4, PT, R152, 0x9, PT ;  /* 0x000000099800780c */ /* 0x000fe40003f86270 */
[C---:B------:R-:W-:Y:S02]  /*2fb0*/  ISETP.GT.AND P5, PT, R147.reuse, 0x1, !P6 ;  /* 0x000000019300780c */ /* 0x040fe400077a4270 */
[----:B------:R-:W-:Y:S02]  /*2fc0*/  ISETP.GT.AND P6, PT, R150, 0x1, !P6 ;  /* 0x000000019600780c */ /* 0x000fe400077c4270 */
[----:B------:R-:W-:Y:S02]  /*2fd0*/  ISETP.GT.AND P3, PT, R147, 0x8, !P4 ;  /* 0x000000089300780c */ /* 0x000fe40006764270 */
[----:B------:R-:W-:-:S02]  /*2fe0*/  ISETP.LT.OR P6, PT, R146, 0x2, P6 ;  /* 0x000000029200780c */ /* 0x000fc400037c1670 */
[----:B------:R-:W-:Y:S02]  /*2ff0*/  ISETP.GE.AND P2, PT, R152, 0xa, PT ;  /* 0x0000000a9800780c */ /* 0x000fe40003f46270 */
[----:B------:R-:W-:Y:S02]  /*3000*/  ISETP.LT.OR P3, PT, R144, 0x9, P3 ;  /* 0x000000099000780c */ /* 0x000fe40001f61670 */
[----:B------:R-:W-:Y:S02]  /*3010*/  FSEL R155, R12, -INF , !P6 ;  /* 0xff8000000c9b7808 */ /* 0x000fe40007000000 */
[----:B------:R-:W-:Y:S02]  /*3020*/  ISETP.LT.OR P5, PT, R144, 0x2, P5 ;  /* 0x000000029000780c */ /* 0x000fe40002fa1670 */
[----:B------:R-:W-:Y:S01]  /*3030*/  ISETP.GE.AND P1, PT, R152, 0x11, PT ;  /* 0x000000119800780c */ /* 0x000fe20003f26270 */
[----:B------:R-:W-:Y:S01]  /*3040*/  FFMA.FTZ R155, R155, UR43, -R10 ;  /* 0x0000002b9b9b7c23 */ /* 0x000fe2000801080a */
[----:B------:R-:W-:-:S02]  /*3050*/  ISETP.GT.AND P4, PT, R150, 0x8, !P4 ;  /* 0x000000089600780c */ /* 0x000fc40006784270 */
[----:B------:R-:W-:Y:S02]  /*3060*/  ISETP.GT.AND P6, PT, R150, 0x9, !P2 ;  /* 0x000000099600780c */ /* 0x000fe400057c4270 */
[----:B------:R-:W-:Y:S01]  /*3070*/  FSEL R145, R18, -INF , !P3 ;  /* 0xff80000012917808 */ /* 0x000fe20005800000 */
[----:B------:R-:W-:Y:S01]  /*3080*/  MUFU.EX2 R155, R155 ;  /* 0x0000009b009b7308 */ /* 0x000fe20000000800 */
        /* <DEDUP_REMOVED lines=8> */
[----:B------:R-:W-:Y:S02]  /*3110*/  ISETP.LT.OR P3, PT, R146, 0x11, P3 ;  /* 0x000000119200780c */ /* 0x000fe40001f61670 */
[----:B------:R-:W-:Y:S01]  /*3120*/  FSEL R143, R17, -INF , !P6 ;  /* 0xff800000118f7808 */ /* 0x000fe20007000000 */
[--C-:B------:R-:W-:Y:S01]  /*3130*/  FFMA.FTZ R141, R141, UR43, -R10.reuse ;  /* 0x0000002b8d8d7c23 */ /* 0x100fe2000801080a */
[----:B------:R-:W-:Y:S02]  /*3140*/  ISETP.GE.AND P4, PT, R152, 0x19, PT ;  /* 0x000000199800780c */ /* 0x000fe40003f86270 */
[----:B------:R-:W-:Y:S01]  /*3150*/  ISETP.GT.AND P6, PT, R150, 0x11, !P5 ;  /* 0x000000119600780c */ /* 0x000fe20006fc4270 */
[----:B------:R-:W-:Y:S01]  /*3160*/  FFMA.FTZ R143, R143, UR43, -R10 ;  /* 0x0000002b8f8f7c23 */ /* 0x000fe2000801080a */
[----:B------:R-:W-:Y:S01]  /*3170*/  FSEL R140, R20, -INF , !P3 ;  /* 0xff800000148c7808 */ /* 0x000fe20005800000 */
[----:B------:R-:W1:Y:S01]  /*3180*/  MUFU.EX2 R141, R141 ;  /* 0x0000008d008d7308 */ /* 0x000e620000000800 */
[----:B------:R-:W-:-:S02]  /*3190*/  ISETP.GT.AND P3, PT, R150, 0x18, !P4 ;  /* 0x000000189600780c */ /* 0x000fc40006764270 */
[----:B------:R-:W-:Y:S01]  /*31a0*/  ISETP.LT.OR P6, PT, R146, 0x12, P6 ;  /* 0x000000129200780c */ /* 0x000fe200037c1670 */
[--C-:B------:R-:W-:Y:S01]  /*31b0*/  FFMA.FTZ R140, R140, UR43, -R10.reuse ;  /* 0x0000002b8c8c7c23 */ /* 0x100fe2000801080a */
[----:B------:R-:W-:Y:S02]  /*31c0*/  ISETP.LT.OR P3, PT, R146, 0x19, P3 ;  /* 0x000000199200780c */ /* 0x000fe40001f61670 */
[----:B------:R-:W-:Y:S01]  /*31d0*/  FSEL R151, R21, -INF , !P6 ;  /* 0xff80000015977808 */ /* 0x000fe20007000000 */
[----:B------:R-:W2:Y:S01]  /*31e0*/  MUFU.EX2 R143, R143 ;  /* 0x0000008f008f7308 */ /* 0x000ea20000000800 */
[----:B------:R-:W-:Y:S02]  /*31f0*/  ISETP.GE.AND P6, PT, R152, 0x1, PT ;  /* 0x000000019800780c */ /* 0x000fe40003fc6270 */
[----:B------:R-:W-:Y:S01]  /*3200*/  FSEL R142, R22, -INF , !P3 ;  /* 0xff800000168e7808 */ /* 0x000fe20005800000 */
[----:B------:R-:W-:Y:S01]  /*3210*/  FFMA.FTZ R151, R151, UR43, -R10 ;  /* 0x0000002b97977c23 */ /* 0x000fe2000801080a */
[----:B------:R-:W-:-:S02]  /*3220*/  ISETP.GT.AND P3, PT, R150, RZ, !P6 ;  /* 0x000000ff9600720c */ /* 0x000fc40007764270 */
[C---:B------:R-:W-:Y:S01]  /*3230*/  ISETP.GT.AND P6, PT, R147.reuse, RZ, !P6 ;  /* 0x000000ff9300720c */ /* 0x040fe200077c4270 */
[--C-:B------:R-:W-:Y:S01]  /*3240*/  FFMA.FTZ R142, R142, UR43, -R10.reuse ;  /* 0x0000002b8e8e7c23 */ /* 0x100fe2000801080a */
[----:B------:R-:W-:Y:S01]  /*3250*/  ISETP.LT.OR P3, PT, R146, 0x1, P3 ;  /* 0x000000019200780c */ /* 0x000fe20001f61670 */
[----:B------:R-:W3:Y:S01]  /*3260*/  MUFU.EX2 R140, R140 ;  /* 0x0000008c008c7308 */ /* 0x000ee20000000800 */
[----:B------:R-:W-:Y:S02]  /*3270*/  ISETP.GT.AND P2, PT, R147, 0x9, !P2 ;  /* 0x000000099300780c */ /* 0x000fe40005744270 */
[----:B------:R-:W-:Y:S02]  /*3280*/  FSEL R154, R11, -INF , !P3 ;  /* 0xff8000000b9a7808 */ /* 0x000fe40005800000 */
[----:B------:R-:W-:Y:S02]  /*3290*/  ISETP.GE.AND P3, PT, R152, 0x1a, PT ;  /* 0x0000001a9800780c */ /* 0x000fe40003f66270 */
[C---:B------:R-:W-:Y:S01]  /*32a0*/  ISETP.GT.AND P1, PT, R147.reuse, 0x10, !P1 ;  /* 0x000000109300780c */ /* 0x040fe20004f24270 */
[----:B------:R-:W-:Y:S01]  /*32b0*/  FFMA.FTZ R154, R154, UR43, -R10 ;  /* 0x0000002b9a9a7c23 */ /* 0x000fe2000801080a */
[----:B------:R-:W-:Y:S01]  /*32c0*/  ISETP.GT.AND P0, PT, R150, 0x19, !P3 ;  /* 0x000000199600780c */ /* 0x000fe20005f04270 */
[----:B------:R4:W-:Y:S01]  /*32d0*/  MUFU.EX2 R11, R151 ;  /* 0x00000097000b7308 */ /* 0x0009e20000000800 */
[----:B------:R-:W-:-:S02]  /*32e0*/  ISETP.GT.AND P5, PT, R147, 0x11, !P5 ;  /* 0x000000119300780c */ /* 0x000fc40006fa4270 */
[----:B------:R-:W-:Y:S02]  /*32f0*/  ISETP.LT.OR P0, PT, R146, 0x1a, P0 ;  /* 0x0000001a9200780c */ /* 0x000fe40000701670 */
[C---:B------:R-:W-:Y:S02]  /*3300*/  ISETP.GT.AND P4, PT, R147.reuse, 0x18, !P4 ;  /* 0x000000189300780c */ /* 0x040fe40006784270 */
[----:B------:R-:W-:Y:S01]  /*3310*/  ISETP.GT.AND P3, PT, R147, 0x19, !P3 ;  /* 0x000000199300780c */ /* 0x000fe20005f64270 */
[----:B------:R-:W-:Y:S01]  /*3320*/  MUFU.EX2 R154, R154 ;  /* 0x0000009a009a7308 */ /* 0x000fe20000000800 */
[----:B------:R-:W-:Y:S01]  /*3330*/  FSEL R146, R23, -INF , !P0 ;  /* 0xff80000017927808 */ /* 0x000fe20004000000 */
[----:B----4-:R-:W4:Y:S01]  /*3340*/  LDL R151, [R1+0xc] ;  /* 0x00000c0001977983 */ /* 0x010f220000100800 */
[C---:B------:R-:W-:Y:S02]  /*3350*/  ISETP.LT.OR P6, PT, R144.reuse, 0x1, P6 ;  /* 0x000000019000780c */ /* 0x040fe400037c1670 */
[----:B------:R-:W-:Y:S01]  /*3360*/  ISETP.LT.OR P2, PT, R144, 0xa, P2 ;  /* 0x0000000a9000780c */ /* 0x000fe20001741670 */
[----:B------:R-:W-:Y:S01]  /*3370*/  FFMA.FTZ R146, R146, UR43, -R10 ;  /* 0x0000002b92927c23 */ /* 0x000fe2000801080a */
[----:B------:R-:W-:-:S02]  /*3380*/  ISETP.LT.OR P1, PT, R144, 0x11, P1 ;  /* 0x000000119000780c */ /* 0x000fc40000f21670 */
[C---:B------:R-:W-:Y:S02]  /*3390*/  ISETP.LT.OR P5, PT, R144.reuse, 0x12, P5 ;  /* 0x000000129000780c */ /* 0x040fe40002fa1670 */
[C---:B------:R-:W-:Y:S02]  /*33a0*/  ISETP.LT.OR P4, PT, R144.reuse, 0x19, P4 ;  /* 0x000000199000780c */ /* 0x040fe40002781670 */
[----:B------:R-:W-:Y:S02]  /*33b0*/  ISETP.LT.OR P3, PT, R144, 0x1a, P3 ;  /* 0x0000001a9000780c */ /* 0x000fe40001f61670 */
[----:B------:R-:W-:Y:S02]  /*33c0*/  ISETP.NE.AND P0, PT, R149, RZ, PT ;  /* 0x000000ff9500720c */ /* 0x000fe40003f05270 */
[----:B------:R-:W-:Y:S02]  /*33d0*/  FSEL R150, R13, -INF , !P6 ;  /* 0xff8000000d967808 */ /* 0x000fe40007000000 */
[----:B------:R-:W-:-:S02]  /*33e0*/  FSEL R144, R19, -INF , !P2 ;  /* 0xff80000013907808 */ /* 0x000fc40005000000 */
[----:B------:R-:W-:Y:S01]  /*33f0*/  FSEL R149, R136, -INF , !P1 ;  /* 0xff80000088957808 */ /* 0x000fe20004800000 */
[--C-:B------:R-:W-:Y:S01]  /*3400*/  FFMA.FTZ R150, R150, UR43, -R9.reuse ;  /* 0x0000002b96967c23 */ /* 0x100fe20008010809 */
[----:B------:R-:W-:Y:S01]  /*3410*/  FSEL R147, R137, -INF , !P5 ;  /* 0xff80000089937808 */ /* 0x000fe20006800000 */
[--C-:B------:R-:W-:Y:S01]  /*3420*/  FFMA.FTZ R144, R144, UR43, -R9.reuse ;  /* 0x0000002b90907c23 */ /* 0x100fe20008010809 */
[----:B------:R-:W-:Y:S01]  /*3430*/  FSEL R10, R138, -INF , !P4 ;  /* 0xff8000008a0a7808 */ /* 0x000fe20006000000 */
[--C-:B------:R-:W-:Y:S01]  /*3440*/  FFMA.FTZ R149, R149, UR43, -R9.reuse ;  /* 0x0000002b95957c23 */ /* 0x100fe20008010809 */
[----:B------:R-:W-:Y:S01]  /*3450*/  FSEL R152, R139, -INF , !P3 ;  /* 0xff8000008b987808 */ /* 0x000fe20005800000 */
[--C-:B------:R-:W-:Y:S02]  /*3460*/  FFMA.FTZ R147, R147, UR43, -R9.reuse ;  /* 0x0000002b93937c23 */ /* 0x100fe40008010809 */
[--C-:B------:R-:W-:Y:S02]  /*3470*/  FFMA.FTZ R10, R10, UR43, -R9.reuse ;  /* 0x0000002b0a0a7c23 */ /* 0x100fe40008010809 */
[----:B------:R-:W-:Y:S01]  /*3480*/  FFMA.FTZ R9, R152, UR43, -R9 ;  /* 0x0000002b98097c23 */ /* 0x000fe20008010809 */
[----:B------:R-:W-:-:S05]  /*3490*/  LEA R152, R6, UR36, 0x2 ;  /* 0x0000002406987c11 */ /* 0x000fca000f8e10ff */
[----:B------:R-:W5:Y:S01]  /*34a0*/  LDS R153, [R152+0x30200] ;  /* 0x0302000098997984 */ /* 0x000f620000000800 */
[----:B------:R-:W3:Y:S03]  /*34b0*/  MUFU.EX2 R142, R142 ;  /* 0x0000008e008e7308 */ /* 0x000ee60000000800 */
[----:B------:R-:W3:Y:S01]  /*34c0*/  LDS R152, [R152+0x30220] ;  /* 0x0302200098987984 */ /* 0x000ee20000000800 */
[--C-:B-----5:R-:W-:Y:S01]  /*34d0*/  FADD.FTZ R120, R120, -R153.reuse ;  /* 0x8000009978787221 */ /* 0x120fe20000010000 */
[--C-:B------:R-:W-:Y:S01]  /*34e0*/  FADD.FTZ R121, R121, -R153.reuse ;  /* 0x8000009979797221 */ /* 0x100fe20000010000 */
[--C-:B------:R-:W-:Y:S01]  /*34f0*/  FADD.FTZ R124, R124, -R153.reuse ;  /* 0x800000997c7c7221 */ /* 0x100fe20000010000 */
[--C-:B------:R-:W-:Y:S01]  /*3500*/  FADD.FTZ R125, R125, -R153.reuse ;  /* 0x800000997d7d7221 */ /* 0x100fe20000010000 */
[--C-:B------:R-:W-:Y:S01]  /*3510*/  FADD.FTZ R128, R128, -R153.reuse ;  /* 0x8000009980807221 */ /* 0x100fe20000010000 */
[--C-:B------:R-:W-:Y:S01]  /*3520*/  FADD.FTZ R129, R129, -R153.reuse ;  /* 0x8000009981817221 */ /* 0x100fe20000010000 */
[--C-:B------:R-:W-:Y:S01]  /*3530*/  FADD.FTZ R132, R132, -R153.reuse ;  /* 0x8000009984847221 */ /* 0x100fe20000010000 */
[----:B------:R-:W-:-:S02]  /*3540*/  FADD.FTZ R133, R133, -R153 ;  /* 0x8000009985857221 */ /* 0x000fc40000010000 */
[----:B------:R-:W5:Y:S01]  /*3550*/  LDL R153, [R1] ;  /* 0x0000000001997983 */ /* 0x000f620000100800 */
[----:B------:R-:W-:Y:S01]  /*3560*/  MUFU.EX2 R150, R150 ;  /* 0x0000009600967308 */ /* 0x000fe20000000800 */
[----:B------:R-:W-:Y:S01]  /*3570*/  FFMA.FTZ R15, -R15, R15, 1 ;  /* 0x3f8000000f0f7423 */ /* 0x000fe2000001010f */
[----:B-1----:R-:W-:-:S06]  /*3580*/  FMUL.FTZ R124, R141, R124 ;  /* 0x0000007c8d7c7220 */ /* 0x002fcc0000410000 */
[----:B------:R-:W1:Y:S08]  /*3590*/  MUFU.EX2 R148, R148 ;  /* 0x0000009400947308 */ /* 0x000e700000000800 */
[----:B------:R-:W-:Y:S08]  /*35a0*/  MUFU.EX2 R145, R145 ;  /* 0x0000009100917308 */ /* 0x000ff00000000800 */
[----:B------:R-:W1:Y:S08]  /*35b0*/  MUFU.EX2 R144, R144 ;  /* 0x0000009000907308 */ /* 0x000e700000000800 */
[----:B------:R-:W-:Y:S08]  /*35c0*/  MUFU.EX2 R146, R146 ;  /* 0x0000009200927308 */ /* 0x000ff00000000800 */
[----:B------:R-:W-:Y:S08]  /*35d0*/  MUFU.EX2 R149, R149 ;  /* 0x0000009500957308 */ /* 0x000ff00000000800 */
[----:B------:R-:W1:Y:S08]  /*35e0*/  MUFU.EX2 R147, R147 ;  /* 0x0000009300937308 */ /* 0x000e700000000800 */
[----:B------:R-:W-:Y:S08]  /*35f0*/  MUFU.EX2 R10, R10 ;  /* 0x0000000a000a7308 */ /* 0x000ff00000000800 */
[----:B------:R-:W1:Y:S01]  /*3600*/  MUFU.EX2 R9, R9 ;  /* 0x0000000900097308 */ /* 0x000e620000000800 */
[----:B------:R-:W-:Y:S01]  /*3610*/  FMUL.FTZ R15, R124, R15 ;  /* 0x0000000f7c0f7220 */ /* 0x000fe20000410000 */
[----:B------:R-:W-:Y:S01]  /*3620*/  FFMA.FTZ R12, -R12, R12, 1 ;  /* 0x3f8000000c0c7423 */ /* 0x000fe2000001010c */
[----:B------:R-:W-:Y:S01]  /*3630*/  FMUL.FTZ R121, R155, R121 ;  /* 0x000000799b797220 */ /* 0x000fe20000410000 */
[----:B------:R-:W-:Y:S01]  /*3640*/  FFMA.FTZ R17, -R17, R17, 1 ;  /* 0x3f80000011117423 */ /* 0x000fe20000010111 */
[----:B--2---:R-:W-:Y:S01]  /*3650*/  FMUL.FTZ R125, R143, R125 ;  /* 0x0000007d8f7d7220 */ /* 0x004fe20000410000 */
[----:B------:R-:W-:Y:S01]  /*3660*/  FFMA.FTZ R124, -R20, R20, 1 ;  /* 0x3f800000147c7423 */ /* 0x000fe20000010114 */
[----:B---3--:R-:W-:Y:S01]  /*3670*/  FMUL.FTZ R128, R140, R128 ;  /* 0x000000808c807220 */ /* 0x008fe20000410000 */
[----:B------:R-:W-:Y:S01]  /*3680*/  FMUL.FTZ R12, R121, R12 ;  /* 0x0000000c790c7220 */ /* 0x000fe20000410000 */
[----:B------:R-:W-:Y:S01]  /*3690*/  FMUL.FTZ R17, R125, R17 ;  /* 0x000000117d117220 */ /* 0x000fe20000410000 */
[----:B------:R-:W-:Y:S01]  /*36a0*/  FFMA.FTZ R121, -R21, R21, 1 ;  /* 0x3f80000015797423 */ /* 0x000fe20000010115 */
[----:B------:R-:W-:Y:S01]  /*36b0*/  FMUL.FTZ R124, R128, R124 ;  /* 0x0000007c807c7220 */ /* 0x000fe20000410000 */
[----:B------:R-:W-:Y:S01]  /*36c0*/  FFMA.FTZ R125, -R22, R22, 1 ;  /* 0x3f800000167d7423 */ /* 0x000fe20000010116 */
[----:B------:R-:W-:Y:S01]  /*36d0*/  FFMA.FTZ R128, -R23, R23, 1 ;  /* 0x3f80000017807423 */ /* 0x000fe20000010117 */
[----:B------:R-:W-:Y:S01]  /*36e0*/  FMUL.FTZ R132, R142, R132 ;  /* 0x000000848e847220 */ /* 0x000fe20000410000 */
[----:B------:R-:W-:-:S02]  /*36f0*/  F2FP.BF16.F32.PACK_AB R20, R155, R154 ;  /* 0x0000009a9b14723e */ /* 0x000fc400000010ff */
[----:B-1----:R-:W-:Y:S02]  /*3700*/  F2FP.BF16.F32.PACK_AB R21, R148, R150 ;  /* 0x000000969415723e */ /* 0x002fe400000010ff */
[----:B------:R-:W-:Y:S02]  /*3710*/  F2FP.BF16.F32.PACK_AB R22, R143, R141 ;  /* 0x0000008d8f16723e */ /* 0x000fe400000010ff */
[----:B------:R-:W-:Y:S01]  /*3720*/  F2FP.BF16.F32.PACK_AB R23, R144, R145 ;  /* 0x000000919017723e */ /* 0x000fe200000010ff */
[----:B------:R-:W-:Y:S01]  /*3730*/  BAR.SYNC.DEFER_BLOCKING 0x9, 0x180 ;  /* 0x0246000000007b1d */ /* 0x000fe20000010000 */
[----:B------:R-:W-:Y:S02]  /*3740*/  F2FP.BF16.F32.PACK_AB R140, R11, R140 ;  /* 0x0000008c0b8c723e */ /* 0x000fe400000010ff */
[----:B------:R-:W-:Y:S02]  /*3750*/  F2FP.BF16.F32.PACK_AB R141, R147, R149 ;  /* 0x00000095938d723e */ /* 0x000fe400000010ff */
[----:B------:R-:W-:-:S02]  /*3760*/  F2FP.BF16.F32.PACK_AB R142, R146, R142 ;  /* 0x0000008e928e723e */ /* 0x000fc400000010ff */
[----:B------:R-:W-:Y:S02]  /*3770*/  F2FP.BF16.F32.PACK_AB R143, R9, R10 ;  /* 0x0000000a098f723e */ /* 0x000fe400000010ff */
[----:B------:R-:W-:Y:S01]  /*3780*/  R2UR UR7, R156 ;  /* 0x000000009c0772ca */ /* 0x000fe200000e0000 */
[--C-:B------:R-:W-:Y:S01]  /*3790*/  FADD.FTZ R123, R123, -R152.reuse ;  /* 0x800000987b7b7221 */ /* 0x100fe20000010000 */
[----:B------:R-:W-:Y:S01]  /*37a0*/  FMUL.FTZ R129, R11, R129 ;  /* 0x000000810b817220 */ /* 0x000fe20000410000 */
[--C-:B------:R-:W-:Y:S01]  /*37b0*/  FADD.FTZ R122, R122, -R152.reuse ;  /* 0x800000987a7a7221 */ /* 0x100fe20000010000 */
[--C-:B------:R-:W-:Y:S01]  /*37c0*/  FADD.FTZ R126, R126, -R152.reuse ;  /* 0x800000987e7e7221 */ /* 0x100fe20000010000 */
[--C-:B------:R-:W-:Y:S01]  /*37d0*/  FADD.FTZ R127, R127, -R152.reuse ;  /* 0x800000987f7f7221 */ /* 0x100fe20000010000 */
[--C-:B------:R-:W-:Y:S01]  /*37e0*/  FADD.FTZ R134, R134, -R152.reuse ;  /* 0x8000009886867221 */ /* 0x100fe20000010000 */
[--C-:B------:R-:W-:Y:S01]  /*37f0*/  FADD.FTZ R135, R135, -R152.reuse ;  /* 0x8000009887877221 */ /* 0x100fe20000010000 */
[----:B------:R-:W-:Y:S01]  /*3800*/  FMUL.FTZ R123, R148, R123 ;  /* 0x0000007b947b7220 */ /* 0x000fe20000410000 */
[----:B------:R-:W-:Y:S01]  /*3810*/  FFMA.FTZ R14, -R14, R14, 1 ;  /* 0x3f8000000e0e7423 */ /* 0x000fe2000001010e */
[--C-:B------:R-:W-:Y:S01]  /*3820*/  FADD.FTZ R130, R130, -R152.reuse ;  /* 0x8000009882827221 */ /* 0x100fe20000010000 */
[----:B------:R-:W-:Y:S01]  /*3830*/  FADD.FTZ R131, R131, -R152 ;  /* 0x8000009883837221 */ /* 0x000fe20000010000 */
[----:B------:R-:W-:Y:S01]  /*3840*/  FMUL.FTZ R121, R129, R121 ;  /* 0x0000007981797220 */ /* 0x000fe20000410000 */
[----:B------:R-:W-:Y:S01]  /*3850*/  FMUL.FTZ R125, R132, R125 ;  /* 0x0000007d847d7220 */ /* 0x000fe20000410000 */
[----:B------:R-:W-:Y:S01]  /*3860*/  FMUL.FTZ R122, R150, R122 ;  /* 0x0000007a967a7220 */ /* 0x000fe20000410000 */
[----:B------:R-:W-:Y:S01]  /*3870*/  FFMA.FTZ R13, -R13, R13, 1 ;  /* 0x3f8000000d0d7423 */ /* 0x000fe2000001010d */
[----:B------:R-:W-:Y:S01]  /*3880*/  FFMA.FTZ R129, -R18, R18, 1 ;  /* 0x3f80000012817423 */ /* 0x000fe20000010112 */
[----:B------:R-:W-:Y:S01]  /*3890*/  FMUL.FTZ R120, R154, R120 ;  /* 0x000000789a787220 */ /* 0x000fe20000410000 */
[----:B------:R-:W-:Y:S01]  /*38a0*/  FMUL.FTZ R133, R146, R133 ;  /* 0x0000008592857220 */ /* 0x000fe20000410000 */
[----:B------:R-:W-:Y:S01]  /*38b0*/  FMUL.FTZ R126, R145, R126 ;  /* 0x0000007e917e7220 */ /* 0x000fe20000410000 */
[----:B------:R-:W-:Y:S01]  /*38c0*/  FMUL.FTZ R127, R144, R127 ;  /* 0x0000007f907f7220 */ /* 0x000fe20000410000 */
[----:B------:R-:W-:Y:S01]  /*38d0*/  FFMA.FTZ R132, -R19, R19, 1 ;  /* 0x3f80000013847423 */ /* 0x000fe20000010113 */
[----:B------:R-:W-:Y:S01]  /*38e0*/  FMUL.FTZ R18, R123, R14 ;  /* 0x0000000e7b127220 */ /* 0x000fe20000410000 */
        /* <DEDUP_REMOVED lines=14> */
[----:B------:R-:W-:Y:S01]  /*39d0*/  USHF.R.U32.HI UR6, URZ, 0x4, UR37 ;  /* 0x000000043f067899 */ /* 0x000fe20008011625 */
        /* <DEDUP_REMOVED lines=9> */
[----:B------:R-:W-:Y:S02]  /*3a70*/  F2FP.BF16.F32.PACK_AB R124, R121, R124 ;  /* 0x0000007c797c723e */ /* 0x000fe400000010ff */
[----:B------:R-:W-:Y:S01]  /*3a80*/  F2FP.BF16.F32.PACK_AB R125, R10, R9 ;  /* 0x000000090a7d723e */ /* 0x000fe200000010ff */
[----:B------:R-:W-:Y:S02]  /*3a90*/  ULOP3.LUT UR12, UR6, 0x1000000, URZ, 0xfc, !UPT ;  /* 0x01000000060c7892 */ /* 0x000fe4000f8efc3f */
[----:B------:R-:W-:Y:S01]  /*3aa0*/  ULOP3.LUT UR6, UR5, 0x3fff, URZ, 0xc0, !UPT ;  /* 0x00003fff05067892 */ /* 0x000fe2000f8ec03f */
[----:B------:R-:W-:Y:S01]  /*3ab0*/  UMOV UR11, 0x80000020 ;  /* 0x80000020000b7882 */ /* 0x000fe20000000000 */
[----:B------:R-:W-:-:S03]  /*3ac0*/  UMOV UR9, 0x40000040 ;  /* 0x4000004000097882 */ /* 0x000fc60000000000 */
[----:B------:R-:W-:Y:S02]  /*3ad0*/  UMOV UR10, UR12 ;  /* 0x0000000c000a7c82 */ /* 0x000fe40008000000 */
[----:B------:R-:W-:Y:S01]  /*3ae0*/  UMOV UR8, UR6 ;  /* 0x0000000600087c82 */ /* 0x000fe20008000000 */
[----:B-----5:R1:W-:Y:S04]  /*3af0*/  STSM.16.M88.4 [R153+0x30400], R20 ;  /* 0x0304001499007844 */ /* 0x0203e80000000200 */
[----:B----4-:R-:W-:Y:S01]  /*3b00*/  STSM.16.M88.4 [R151], R140 ;  /* 0x0000008c97007844 */ /* 0x010fe20000000200 */
[----:B------:R-:W-:Y:S01]  /*3b10*/  @!PT LDS RZ, [RZ] ;  /* 0x00000000fffff984 */ /* 0x000fe20000000800 */
[----:B------:R-:W-:Y:S01]  /*3b20*/  @!PT LDS RZ, [RZ] ;  /* 0x00000000fffff984 */ /* 0x000fe20000000800 */
[----:B------:R-:W-:Y:S01]  /*3b30*/  @!PT LDS RZ, [RZ] ;  /* 0x00000000fffff984 */ /* 0x000fe20000000800 */
[----:B------:R-:W-:Y:S01]  /*3b40*/  @!PT LDS RZ, [RZ] ;  /* 0x00000000fffff984 */ /* 0x000fe20000000800 */
[----:B------:R2:W-:Y:S06]  /*3b50*/  MEMBAR.ALL.CTA ;  /* 0x0000000000007992 */ /* 0x0005ec0000008000 */
[----:B--2---:R-:W2:Y:S01]  /*3b60*/  FENCE.VIEW.ASYNC.S ;  /* 0x00000000000073c6 */ /* 0x004ea20000000000 */
[----:B-1----:R-:W-:Y:S01]  /*3b70*/  FMUL.FTZ R20, R135, R14 ;  /* 0x0000000e87147220 */ /* 0x002fe20000410000 */
[----:B------:R-:W-:-:S02]  /*3b80*/  F2FP.BF16.F32.PACK_AB R14, R17, R15 ;  /* 0x0000000f110e723e */ /* 0x000fc400000010ff */
[----:B------:R-:W-:Y:S01]  /*3b90*/  F2FP.BF16.F32.PACK_AB R15, R122, R19 ;  /* 0x000000137a0f723e */ /* 0x000fe200000010ff */
[----:B--2---:R-:W-:Y:S01]  /*3ba0*/  BAR.SYNC.DEFER_BLOCKING 0x9, 0x180 ;  /* 0x0246000000007b1d */ /* 0x004fe20000010000 */
[----:B------:R-:W-:-:S05]  /*3bb0*/  F2FP.BF16.F32.PACK_AB R127, R20, R11 ;  /* 0x0000000b147f723e */ /* 0x000fca00000010ff */
        /* <DEDUP_REMOVED lines=84> */
.L_x_1820:
        /* <DEDUP_REMOVED lines=59> */
.L_x_1821:
[----:B-1----:R-:W2:Y:S01]  /*44b0*/  LDL R9, [R1+0x14] ;  /* 0x0000140001097983 */ /* 0x002ea20000100800 */
[----:B------:R-:W-:Y:S01]  /*44c0*/  VIADD R16, R16, 0x1 ;  /* 0x0000000110107836 */ /* 0x000fe20000000000 */
[----:B------:R-:W-:Y:S01]  /*44d0*/  LOP3.LUT R5, R5, 0x1, RZ, 0x3c, !PT ;  /* 0x0000000105057812 */ /* 0x000fe200078e3cff */
[----:B------:R-:W-:Y:S02]  /*44e0*/  VIADD R2, R2, 0x1 ;  /* 0x0000000102027836 */ /* 0x000fe40000000000 */
[----:B------:R-:W-:-:S03]  /*44f0*/  VIADD R3, R3, 0x36420 ;  /* 0x0003642003037836 */ /* 0x000fc60000000000 */
[C---:B------:R-:W-:Y:S02]  /*4500*/  ISETP.NE.AND P0, PT, R2.reuse, 0x2, PT ;  /* 0x000000020200780c */ /* 0x040fe40003f05270 */
[----:B------:R-:W-:Y:S02]  /*4510*/  PRMT R3, RZ, 0x654, R3 ;  /* 0x00000654ff037816 */ /* 0x000fe40000000003 */
[----:B------:R-:W-:Y:S02]  /*4520*/  SEL R10, RZ, 0x1, P0 ;  /* 0x00000001ff0a7807 */ /* 0x000fe40000000000 */
[----:B------:R1:W-:Y:S01]  /*4530*/  SYNCS.ARRIVE.TRANS64.RED.A1T0 RZ, [R3+URZ], RZ ;  /* 0x000000ff03ff79a7 */ /* 0x0003e2000810043f */
[----:B------:R-:W-:Y:S02]  /*4540*/  SEL R2, R2, RZ, P0 ;  /* 0x000000ff02027207 */ /* 0x000fe40000000000 */
[----:B------:R-:W-:Y:S02]  /*4550*/  LOP3.LUT R7, R7, R10, RZ, 0x3c, !PT ;  /* 0x0000000a07077212 */ /* 0x000fe400078e3cff */
[----:B--2---:R-:W-:-:S13]  /*4560*/  ISETP.GE.AND P1, PT, R16, R9, PT ;  /* 0x000000091000720c */ /* 0x004fda0003f26270 */
        /* <DEDUP_REMOVED lines=51> */
.L_x_1796:
        /* <DEDUP_REMOVED lines=129> */
.L_x_1824:
        /* <DEDUP_REMOVED lines=54> */
.L_x_1826:
[----:B------:R-:W-:Y:S05]  /*5410*/  BSYNC B0 ;  /* 0x0000000000007941 */ /* 0x000fea0003800000 */
.L_x_1825:
        /* <DEDUP_REMOVED lines=15> */
.L_x_1828:
[----:B------:R-:W-:Y:S05]  /*5510*/  BSYNC B0 ;  /* 0x0000000000007941 */ /* 0x000fea0003800000 */
.L_x_1827:
        /* <DEDUP_REMOVED lines=18> */
.L_x_1830:
[----:B------:R-:W-:Y:S05]  /*5640*/  BSYNC B0 ;  /* 0x0000000000007941 */ /* 0x000fea0003800000 */
.L_x_1829:
        /* <DEDUP_REMOVED lines=17> */
.L_x_1832:
[----:B------:R-:W-:Y:S05]  /*5760*/  BSYNC B0 ;  /* 0x0000000000007941 */ /* 0x000fea0003800000 */
.L_x_1831:
        /* <DEDUP_REMOVED lines=18> */
.L_x_1834:
[----:B------:R-:W-:Y:S05]  /*5890*/  BSYNC B0 ;  /* 0x0000000000007941 */ /* 0x000fea0003800000 */
.L_x_1833:
        /* <DEDUP_REMOVED lines=20> */
.L_x_1836:
[----:B------:R-:W-:Y:S05]  /*59e0*/  BSYNC B0 ;  /* 0x0000000000007941 */ /* 0x000fea0003800000 */
.L_x_1835:
        /* <DEDUP_REMOVED lines=26> */
.L_x_1838:
[----:B------:R-:W-:Y:S05]  /*5b90*/  BSYNC B0 ;  /* 0x0000000000007941 */ /* 0x000fea0003800000 */
.L_x_1837:
        /* <DEDUP_REMOVED lines=15> */
.L_x_1840:
[----:B------:R-:W-:Y:S05]  /*5c90*/  BSYNC B0 ;  /* 0x0000000000007941 */ /* 0x000fea0003800000 */
.L_x_1839:
        /* <DEDUP_REMOVED lines=15> */
.L_x_1842:
[----:B------:R-:W-:Y:S05]  /*5d90*/  BSYNC B0 ;  /* 0x0000000000007941 */ /* 0x000fea0003800000 */
.L_x_1841:
        /* <DEDUP_REMOVED lines=15> */
.L_x_1844:
[----:B------:R-:W-:Y:S05]  /*5e90*/  BSYNC B0 ;  /* 0x0000000000007941 */ /* 0x000fea0003800000 */
.L_x_1843:
        /* <DEDUP_REMOVED lines=15> */
.L_x_1846:
[----:B------:R-:W-:Y:S05]  /*5f90*/  BSYNC B0 ;  /* 0x0000000000007941 */ /* 0x000fea0003800000 */
.L_x_1845:
        /* <DEDUP_REMOVED lines=15> */
.L_x_1823:
[----:B------:R-:W3:Y:S01]  /*6090*/  LDL R16, [R1+0x18] ;  /* 0x0000180001107983 */ /* 0x000ee20000100800 */
[----:B-1----:R-:W1:Y:S08]  /*60a0*/  LDC.64 R4, c[0x0][0x870] ;  /* 0x00021c00ff047b82 */ /* 0x002e700000000a00 */
[----:B--2---:R-:W3:Y:S01]  /*60b0*/  LDC.64 R2, c[0x0][0x870] ;  /* 0x00021c00ff027b82 */ /* 0x004ee20000000a00 */
[----:B------:R-:W-:Y:S01]  /*60c0*/  ULDC UR4, c[0x0][0x808] ;  /* 0x0002020000047ab9 */ /* 0x000fe20000000800 */
[----:B------:R-:W2:Y:S06]  /*60d0*/  S2R R13, SR_CTAID.X ;  /* 0x00000000000d7919 */ /* 0x000eac0000002500 */
[----:B------:R-:W4:Y:S01]  /*60e0*/  LDC.64 R14, c[0x0][0x820] ;  /* 0x00020800ff0e7b82 */ /* 0x000f220000000a00 */
[----:B-1----:R-:W-:-:S04]  /*60f0*/  ISETP.NE.U32.AND P0, PT, R4, RZ, PT ;  /* 0x000000ff0400720c */ /* 0x002fc80003f05070 */
[----:B------:R-:W-:Y:S01]  /*6100*/  ISETP.NE.AND.EX P0, PT, R5, RZ, PT, P0 ;  /* 0x000000ff0500720c */ /* 0x000fe20003f05300 */
[----:B------:R-:W-:Y:S02]  /*6110*/  IMAD.U32 R0, RZ, RZ, UR4 ;  /* 0x00000004ff007e24 */ /* 0x000fe4000f8e00ff */
[----:B---3--:R-:W-:Y:S02]  /*6120*/  IMAD.WIDE R4, R16, 0x4, R2 ;  /* 0x0000000410047825 */ /* 0x008fe400078e0202 */
[----:B------:R-:W1:Y:S08]  /*6130*/  LDC.64 R2, c[0x0][0x878] ;  /* 0x00021e00ff027b82 */ /* 0x000e700000000a00 */
[----:B------:R-:W3:Y:S01]  /*6140*/  @P0 LDG.E R9, desc[UR38][R4.64] ;  /* 0x0000002604090981 */ /* 0x000ee2000c1e1900 */
[----:B-1----:R-:W-:-:S04]  /*6150*/  ISETP.NE.U32.AND P1, PT, R2, RZ, PT ;  /* 0x000000ff0200720c */ /* 0x002fc80003f25070 */
[----:B------:R-:W-:-:S13]  /*6160*/  ISETP.NE.AND.EX P1, PT, R3, RZ, PT, P1 ;  /* 0x000000ff0300720c */ /* 0x000fda0003f25310 */
[----:B------:R-:W1:Y:S02]  /*6170*/  @P1 LDC.64 R2, c[0x0][0x878] ;  /* 0x00021e00ff021b82 */ /* 0x000e640000000a00 */
[----:B-1----:R-:W-:-:S05]  /*6180*/  @P1 IMAD.WIDE R6, R16, 0x4, R2 ;  /* 0x0000000410061825 */ /* 0x002fca00078e0202 */
        /* <DEDUP_REMOVED lines=8> */
[--C-:B---3--:R-:W-:Y:S01]  /*6210*/  @P0 SHF.R.S32.HI R3, RZ, 0x1f, R9.reuse ;  /* 0x0000001fff030819 */ /* 0x108fe20000011409 */
[----:B------:R-:W-:Y:S01]  /*6220*/  @P0 IMAD.MOV.U32 R2, RZ, RZ, R9 ;  /* 0x000000ffff020224 */ /* 0x000fe200078e0009 */
[----:B-1--4-:R-:W-:Y:S06]  /*6230*/  @P1 BRA `(.L_x_1847) ;  /* 0x0000000000101947 */ /* 0x012fec0003800000 */
[----:B------:R-:W-:Y:S05]  /*6240*/  @!P0 BRA `(.L_x_1847) ;  /* 0x00000000000c8947 */ /* 0x000fea0003800000 */
[----:B------:R-:W2:Y:S04]  /*6250*/  LDG.E R7, desc[UR38][R4.64] ;  /* 0x0000002604077981 */ /* 0x000ea8000c1e1900 */
[----:B-----5:R-:W2:Y:S02]  /*6260*/  LDG.E R0, desc[UR38][R4.64+0x4] ;  /* 0x0000042604007981 */ /* 0x020ea4000c1e1900 */
[----:B--2---:R-:W-:-:S07]  /*6270*/  IMAD.IADD R0, R0, 0x1, -R7 ;  /* 0x0000000100007824 */ /* 0x004fce00078e0a07 */
.L_x_1847:
        /* <DEDUP_REMOVED lines=45> */
.L_x_1849:
[----:B------:R-:W-:Y:S05]  /*6550*/  BSYNC B0 ;  /* 0x0000000000007941 */ /* 0x000fea0003800000 */
.L_x_1848:
        /* <DEDUP_REMOVED lines=16> */
.L_x_1851:
[----:B------:R-:W-:Y:S05]  /*6660*/  BSYNC B0 ;  /* 0x0000000000007941 */ /* 0x000fea0003800000 */
.L_x_1850:
        /* <DEDUP_REMOVED lines=16> */
.L_x_1853:
[----:B------:R-:W-:Y:S05]  /*6770*/  BSYNC B0 ;  /* 0x0000000000007941 */ /* 0x000fea0003800000 */
.L_x_1852:
        /* <DEDUP_REMOVED lines=17> */
.L_x_1855:
[----:B------:R-:W-:Y:S05]  /*6890*/  BSYNC B0 ;  /* 0x0000000000007941 */ /* 0x000fea0003800000 */
.L_x_1854:
        /* <DEDUP_REMOVED lines=16> */
.L_x_1857:
[----:B------:R-:W-:Y:S05]  /*69a0*/  BSYNC B0 ;  /* 0x0000000000007941 */ /* 0x000fea0003800000 */
.L_x_1856:
        /* <DEDUP_REMOVED lines=20> */
.L_x_1859:
[----:B------:R-:W-:Y:S05]  /*6af0*/  BSYNC B0 ;  /* 0x0000000000007941 */ /* 0x000fea0003800000 */
.L_x_1858:
        /* <DEDUP_REMOVED lines=24> */
.L_x_1861:
[----:B------:R-:W-:Y:S05]  /*6c80*/  BSYNC B0 ;  /* 0x0000000000007941 */ /* 0x000fea0003800000 */
.L_x_1860:
        /* <DEDUP_REMOVED lines=15> */
.L_x_1863:
[----:B------:R-:W-:Y:S05]  /*6d80*/  BSYNC B0 ;  /* 0x0000000000007941 */ /* 0x000fea0003800000 */
.L_x_1862:
        /* <DEDUP_REMOVED lines=15> */
.L_x_1865:
[----:B------:R-:W-:Y:S05]  /*6e80*/  BSYNC B0 ;  /* 0x0000000000007941 */ /* 0x000fea0003800000 */
.L_x_1864:
        /* <DEDUP_REMOVED lines=15> */
.L_x_1867:
[----:B------:R-:W-:Y:S05]  /*6f80*/  BSYNC B0 ;  /* 0x0000000000007941 */ /* 0x000fea0003800000 */
.L_x_1866:
        /* <DEDUP_REMOVED lines=15> */
.L_x_1869:
[----:B------:R-:W-:Y:S05]  /*7080*/  BSYNC B0 ;  /* 0x0000000000007941 */ /* 0x000fea0003800000 */
.L_x_1868:
        /* <DEDUP_REMOVED lines=15> */
.L_x_1785:
[----:B------:R-:W-:-:S08]  /*7180*/  NOP ;  /* 0x0000000000007918 */ /* 0x000fd00000000000 */
[----:B---3--:R-:W1:-:S00]  /*7190*/  USETMAXREG.DEALLOC.CTAPOOL 0x20 ;  /* 0x00000020000079c8 */ /* 0x008e4000080e0500 */
        /* <DEDUP_REMOVED lines=19> */
.L_x_1871:
        /* <DEDUP_REMOVED lines=13> */
.L_x_1873:
[----:B------:R-:W-:-:S05]  /*73a0*/  ULDC UR4, c[0x0][0x8bc] ;  /* 0x00022f0000047ab9 */ /* 0x000fca0000000800 */
.L_x_1872:
[----:B-1----:R-:W-:-:S04]  /*73b0*/  UIMAD UR11, UR12, 0x60, URZ ;  /* 0x000000600c0b78a4 */ /* 0x002fc8000f8e023f */
[----:B------:R-:W-:-:S04]  /*73c0*/  UISETP.GE.AND UP0, UPT, UR11, UR4, UPT ;  /* 0x000000040b00728c */ /* 0x000fc8000bf06270 */
[----:B--2---:R-:W-:-:S06]  /*73d0*/  USEL UR16, UR16, 0xffffffff, !UP0 ;  /* 0xffffffff10107887 */ /* 0x004fcc000c000000 */
[----:B------:R-:W-:-:S13]  /*73e0*/  ISETP.LE.AND P0, PT, RZ, UR16, PT ;  /* 0x00000010ff007c0c */ /* 0x000fda000bf03270 */
[----:B------:R-:W-:Y:S05]  /*73f0*/  @!P0 BRA `(.L_x_1790) ;  /* 0x0000003c00e08947 */ /* 0x000fea0003800000 */
[----:B------:R-:W-:Y:S01]  /*7400*/  ULDC.64 UR4, c[0x0][0x770] ;  /* 0x0001dc0000047ab9 */ /* 0x000fe20000000a00 */
[----:B------:R-:W1:Y:S01]  /*7410*/  S2UR UR17, SR_CTAID.Y ;  /* 0x00000000001179c3 */ /* 0x000e620000002600 */
[----:B------:R-:W-:Y:S01]  /*7420*/  UISETP.NE.U32.AND UP0, UPT, UR4, URZ, UPT ;  /* 0x0000003f0400728c */ /* 0x000fe2000bf05070 */
[----:B------:R-:W-:-:S03]  /*7430*/  ULDC.64 UR8, c[0x0][0x788] ;  /* 0x0001e20000087ab9 */ /* 0x000fc60000000a00 */
        /* <DEDUP_REMOVED lines=8> */
[----:B------:R-:W-:-:S04]  /*74c0*/  UISETP.NE.U32.AND UP1, UPT, UR4, URZ, UPT ;  /* 0x0000003f0400728c */ /* 0x000fc8000bf25070 */
[----:B------:R-:W-:-:S06]  /*74d0*/  UISETP.NE.AND.EX UP1, UPT, UR5, URZ, UPT, UP1 ;  /* 0x0000003f0500728c */ /* 0x000fcc000bf25310 */
[----:B------:R-:W-:-:S05]  /*74e0*/  PLOP3.LUT P2, PT, PT, PT, UP1, 0x80, 0x0 ;  /* 0x000000000000781c */ /* 0x000fca0003f4f018 */
[----:B------:R-:W-:Y:S02]  /*74f0*/  @UP1 ULDC.64 UR4, c[0x0][0x780] ;  /* 0x0001e00000041ab9 */ /* 0x000fe40000000a00 */
[----:B------:R-:W-:-:S06]  /*7500*/  @UP1 UIMAD.WIDE UR4, UR16, 0x4, UR4 ;  /* 0x00000004100418a5 */ /* 0x000fcc000f8e0204 */
[----:B------:R-:W-:Y:S02]  /*7510*/  IMAD.U32 R4, RZ, RZ, UR4 ;  /* 0x00000004ff047e24 */ /* 0x000fe4000f8e00ff */
[----:B------:R-:W-:-:S05]  /*7520*/  IMAD.U32 R5, RZ, RZ, UR5 ;  /* 0x00000005ff057e24 */ /* 0x000fca000f8e00ff */
[----:B------:R-:W3:Y:S01]  /*7530*/  @P2 LDG.E R4, desc[UR38][R4.64] ;  /* 0x0000002604042981 */ /* 0x000ee2000c1e1900 */
[----:B------:R-:W-:Y:S01]  /*7540*/  PLOP3.LUT P0, PT, PT, PT, UP0, 0x80, 0x0 ;  /* 0x000000000000781c */ /* 0x000fe20003f0f008 */
[----:B-1----:R-:W-:-:S12]  /*7550*/  USHF.R.S32.HI UR14, URZ, 0x1f, UR17 ;  /* 0x0000001f3f0e7899 */ /* 0x002fd80008011411 */
[----:B--2---:R-:W-:Y:S02]  /*7560*/  @P0 R2UR UR4, R0 ;  /* 0x00000000000402ca */ /* 0x004fe400000e0000 */
[----:B------:R-:W-:Y:S01]  /*7570*/  ISETP.NE.U32.AND P0, PT, RZ, UR8, PT ;  /* 0x00000008ff007c0c */ /* 0x000fe2000bf05070 */
[----:B------:R-:W-:-:S03]  /*7580*/  ULDC UR8, c[0x0][0x280] ;  /* 0x0000a00000087ab9 */ /* 0x000fc60000000800 */
[----:B------:R-:W-:-:S07]  /*7590*/  ISETP.NE.AND.EX P0, PT, RZ, UR9, PT, P0 ;  /* 0x00000009ff007c0c */ /* 0x000fce000bf05300 */
[----:B------:R-:W-:-:S04]  /*75a0*/  @UP0 ULEA UR4, UR16, UR4, 0x6 ;  /* 0x0000000410040291 */ /* 0x000fc8000f8e303f */
[----:B------:R-:W-:-:S04]  /*75b0*/  @UP0 USHF.R.S32.HI UR5, URZ, 0x1f, UR4 ;  /* 0x0000001f3f050899 */ /* 0x000fc80008011404 */
[----:B------:R-:W-:-:S04]  /*75c0*/  @UP0 ULEA.HI UR5, UR5, UR4, URZ, 0x6 ;  /* 0x0000000405050291 */ /* 0x000fc8000f8f303f */
[----:B------:R-:W-:-:S04]  /*75d0*/  @UP0 USHF.R.S32.HI UR5, URZ, 0x6, UR5 ;  /* 0x000000063f050899 */ /* 0x000fc80008011405 */
[----:B------:R-:W-:Y:S01]  /*75e0*/  @UP0 UIMAD UR7, UR5, 0x3000, URZ ;  /* 0x00003000050708a4 */ /* 0x000fe2000f8e023f */
[----:B---3--:R-:W-:-:S03]  /*75f0*/  @P2 R2UR UR8, R4 ;  /* 0x00000000040822ca */ /* 0x008fc600000e0000 */
[----:B------:R-:W-:Y:S01]  /*7600*/  @UP0 USHF.R.S32.HI UR9, URZ, 0x1f, UR7 ;  /* 0x0000001f3f090899 */ /* 0x000fe20008011407 */
[----:B------:R-:W-:Y:S11]  /*7610*/  @P2 BRA `(.L_x_1874) ;  /* 0x0000000000142947 */ /* 0x000ff60003800000 */
[----:B------:R-:W-:Y:S05]  /*7620*/  @!P1 BRA `(.L_x_1874) ;  /* 0x0000000000109947 */ /* 0x000fea0003800000 */
[----:B------:R-:W2:Y:S04]  /*7630*/  LDG.E R5, desc[UR38][R2.64] ;  /* 0x0000002602057981 */ /* 0x000ea8000c1e1900 */
[----:B------:R-:W2:Y:S02]  /*7640*/  LDG.E R0, desc[UR38][R2.64+0x4] ;  /* 0x0000042602007981 */ /* 0x000ea4000c1e1900 */
[----:B--2---:R-:W-:-:S05]  /*7650*/  IMAD.IADD R0, R0, 0x1, -R5 ;  /* 0x0000000100007824 */ /* 0x004fca00078e0a05 */
[----:B------:R-:W-:-:S15]  /*7660*/  R2UR UR8, R0 ;  /* 0x00000000000872ca */ /* 0x000fde00000e0000 */
.L_x_1874:
[----:B------:R-:W-:Y:S01]  /*7670*/  UMOV UR4, URZ ;  /* 0x0000003f00047c82 */ /* 0x000fe20008000000 */
[----:B------:R-:W-:Y:S01]  /*7680*/  UMOV UR5, URZ ;  /* 0x0000003f00057c82 */ /* 0x000fe20008000000 */
[----:B------:R-:W-:Y:S01]  /*7690*/  ULDC UR6, c[0x0][0x290] ;  /* 0x0000a40000067ab9 */ /* 0x000fe20000000800 */
[----:B------:R-:W-:Y:S01]  /*76a0*/  @UP0 UMOV UR4, UR7 ;  /* 0x0000000700040c82 */ /* 0x000fe20008000000 */
[----:B------:R-:W-:Y:S01]  /*76b0*/  @UP0 UMOV UR5, UR9 ;  /* 0x0000000900050c82 */ /* 0x000fe20008000000 */
[----:B------:R-:W-:Y:S05]  /*76c0*/  @!P0 BRA `(.L_x_1875) ;  /* 0x00000000001c8947 */ /* 0x000fea0003800000 */
[----:B------:R-:W-:Y:S02]  /*76d0*/  ULDC.64 UR6, c[0x0][0x788] ;  /* 0x0001e20000067ab9 */ /* 0x000fe40000000a00 */
[----:B------:R-:W-:-:S06]  /*76e0*/  UIMAD.WIDE UR6, UR16, 0x4, UR6 ;  /* 0x00000004100678a5 */ /* 0x000fcc000f8e0206 */
[----:B------:R-:W-:Y:S02]  /*76f0*/  IMAD.U32 R2, RZ, RZ, UR6 ;  /* 0x00000006ff027e24 */ /* 0x000fe4000f8e00ff */
[----:B------:R-:W-:-:S05]  /*7700*/  IMAD.U32 R3, RZ, RZ, UR7 ;  /* 0x00000007ff037e24 */ /* 0x000fca000f8e00ff */
[----:B------:R-:W2:Y:S02]  /*7710*/  LDG.E R2, desc[UR38][R2.64] ;  /* 0x0000002602027981 */ /* 0x000ea4000c1e1900 */
[----:B--2---:R-:W-:Y:S01]  /*7720*/  R2UR UR6, R2 ;  /* 0x00000000020672ca */ /* 0x004fe200000e0000 */
[----:B------:R-:W-:-:S14]  /*7730*/  BRA `(.L_x_1876) ;  /* 0x0000000000307947 */ /* 0x000fdc0003800000 */
.L_x_1875:
[----:B------:R-:W-:Y:S02]  /*7740*/  ULDC.64 UR18, c[0x0][0x778] ;  /* 0x0001de0000127ab9 */ /* 0x000fe40000000a00 */
[----:B------:R-:W-:-:S04]  /*7750*/  ISETP.NE.U32.AND P0, PT, RZ, UR18, PT ;  /* 0x00000012ff007c0c */ /* 0x000fc8000bf05070 */
[----:B------:R-:W-:-:S13]  /*7760*/  ISETP.NE.AND.EX P0, PT, RZ, UR19, PT, P0 ;  /* 0x00000013ff007c0c */ /* 0x000fda000bf05300 */
[----:B------:R-:W-:Y:S05]  /*7770*/  @!P0 BRA `(.L_x_1876) ;  /* 0x0000000000208947 */ /* 0x000fea0003800000 */
[----:B------:R-:W-:Y:S02]  /*7780*/  ULDC.64 UR6, c[0x0][0x778] ;  /* 0x0001de0000067ab9 */ /* 0x000fe40000000a00 */
[----:B------:R-:W-:-:S06]  /*7790*/  UIMAD.WIDE UR6, UR16, 0x4, UR6 ;  /* 0x00000004100678a5 */ /* 0x000fcc000f8e0206 */
[----:B------:R-:W-:Y:S02]  /*77a0*/  IMAD.U32 R2, RZ, RZ, UR6 ;  /* 0x00000006ff027e24 */ /* 0x000fe4000f8e00ff */
[----:B------:R-:W-:-:S05]  /*77b0*/  IMAD.U32 R3, RZ, RZ, UR7 ;  /* 0x00000007ff037e24 */ /* 0x000fca000f8e00ff */
[----:B------:R-:W2:Y:S04]  /*77c0*/  LDG.E R0, desc[UR38][R2.64] ;  /* 0x0000002602007981 */ /* 0x000ea8000c1e1900 */
[----:B------:R-:W2:Y:S02]  /*77d0*/  LDG.E R5, desc[UR38][R2.64+0x4] ;  /* 0x0000042602057981 */ /* 0x000ea4000c1e1900 */
[----:B--2---:R-:W-:-:S05]  /*77e0*/  IMAD.IADD R0, R5, 0x1, -R0 ;  /* 0x0000000105007824 */ /* 0x004fca00078e0a00 */
[----:B------:R-:W-:-:S15]  /*77f0*/  R2UR UR6, R0 ;  /* 0x00000000000672ca */ /* 0x000fde00000e0000 */
.L_x_1876:
[----:B------:R-:W-:Y:S01]  /*7800*/  UIADD3 UR7, -UR6, UR8, UR11 ;  /* 0x0000000806077290 */ /* 0x000fe2000fffe10b */
[----:B------:R-:W-:Y:S01]  /*7810*/  ISETP.LE.AND P0, PT, RZ, UR12, PT ;  /* 0x0000000cff007c0c */ /* 0x000fe2000bf03270 */
[----:B------:R-:W-:Y:S02]  /*7820*/  ULDC UR9, c[0x0][0x74c] ;  /* 0x0001d30000097ab9 */ /* 0x000fe40000000800 */
[----:B------:R-:W-:Y:S02]  /*7830*/  UIADD3 UR9, UR7, -UR9, URZ ;  /* 0x8000000907097290 */ /* 0x000fe4000fffe03f */
[----:B------:R-:W-:Y:S02]  /*7840*/  UIADD3 UR7, UR8, 0x3f, URZ ;  /* 0x0000003f08077890 */ /* 0x000fe4000fffe03f */
[----:B------:R-:W-:-:S04]  /*7850*/  USHF.R.S32.HI UR10, URZ, 0x1f, UR9 ;  /* 0x0000001f3f0a7899 */ /* 0x000fc80008011409 */
[----:B------:R-:W-:Y:S02]  /*7860*/  ULEA.HI UR10, UR10, UR9, URZ, 0x6 ;  /* 0x000000090a0a7291 */ /* 0x000fe4000f8f303f */
[----:B------:R-:W-:Y:S02]  /*7870*/  USHF.R.S32.HI UR9, URZ, 0x1f, UR7 ;  /* 0x0000001f3f097899 */ /* 0x000fe40008011407 */
[----:B------:R-:W-:Y:S02]  /*7880*/  USHF.R.S32.HI UR10, URZ, 0x6, UR10 ;  /* 0x000000063f0a7899 */ /* 0x000fe4000801140a */
[----:B------:R-:W-:Y:S02]  /*7890*/  ULEA.HI UR9, UR9, UR7, URZ, 0x6 ;  /* 0x0000000709097291 */ /* 0x000fe4000f8f303f */
[----:B------:R-:W-:Y:S02]  /*78a0*/  UISETP.LT.AND UP1, UPT, URZ, UR10, UPT ;  /* 0x0000000a3f00728c */ /* 0x000fe4000bf21270 */
[----:B------:R-:W-:-:S02]  /*78b0*/  USHF.R.S32.HI UR9, URZ, 0x6, UR9 ;  /* 0x000000063f097899 */ /* 0x000fc40008011409 */
[----:B------:R-:W-:-:S04]  /*78c0*/  USEL UR7, URZ, UR10, !UP1 ;  /* 0x0000000a3f077287 */ /* 0x000fc8000c800000 */
[----:B------:R-:W-:Y:S01]  /*78d0*/  IMAD.U32 R2, RZ, RZ, UR9 ;  /* 0x00000009ff027e24 */ /* 0x000fe2000f8e00ff */
[----:B------:R-:W-:Y:S07]  /*78e0*/  @!P0 BRA `(.L_x_1877) ;  /* 0x00000000001c8947 */ /* 0x000fee0003800000 */
[----:B------:R-:W-:Y:S01]  /*78f0*/  UIADD3 UR8, UR11, 0x9f, UR8 ;  /* 0x0000009f0b087890 */ /* 0x000fe2000fffe008 */
[----:B------:R-:W-:-:S03]  /*7900*/  ULDC UR9, c[0x0][0x748] ;  /* 0x0001d20000097ab9 */ /* 0x000fc60000000800 */
[----:B------:R-:W-:-:S04]  /*7910*/  UIADD3 UR8, UR8, UR9, -UR6 ;  /* 0x0000000908087290 */ /* 0x000fc8000fffe806 */
[----:B------:R-:W-:-:S04]  /*7920*/  USHF.R.S32.HI UR6, URZ, 0x1f, UR8 ;  /* 0x0000001f3f067899 */ /* 0x000fc80008011408 */
[----:B------:R-:W-:-:S04]  /*7930*/  ULEA.HI UR6, UR6, UR8, URZ, 0x6 ;  /* 0x0000000806067291 */ /* 0x000fc8000f8f303f */
[----:B------:R-:W-:-:S06]  /*7940*/  USHF.R.S32.HI UR6, URZ, 0x6, UR6 ;  /* 0x000000063f067899 */ /* 0x000fcc0008011406 */
[----:B------:R-:W-:-:S07]  /*7950*/  VIMNMX R2, R2, UR6, PT ;  /* 0x0000000602027c48 */ /* 0x000fce000bfe0100 */
.L_x_1877:
[----:B------:R-:W-:-:S13]  /*7960*/  ISETP.GT.AND P0, PT, R2, UR7, PT ;  /* 0x0000000702007c0c */ /* 0x000fda000bf04270 */
[----:B------:R-:W-:Y:S05]  /*7970*/  @!P0 BRA `(.L_x_1790) ;  /* 0x0000003800808947 */ /* 0x000fea0003800000 */
[----:B------:R-:W-:Y:S01]  /*7980*/  ULDC.64 UR12, c[0x0][0x2d8] ;  /* 0x0000b600000c7ab9 */ /* 0x000fe20000000a00 */
[----:B------:R-:W-:Y:S01]  /*7990*/  VIADD R0, R2, -UR7 ;  /* 0x8000000702007c36 */ /* 0x000fe20008000000 */
[----:B------:R-:W-:Y:S02]  /*79a0*/  UIMAD UR8, UR14, UR12, URZ ;  /* 0x0000000c0e0872a4 */ /* 0x000fe4000f8e023f */
[----:B------:R-:W-:Y:S02]  /*79b0*/  UIMAD.WIDE.U32 UR10, UR17, UR12, URZ ;  /* 0x0000000c110a72a5 */ /* 0x000fe4000f8e003f */
[----:B------:R-:W-:Y:S01]  /*79c0*/  USHF.R.S32.HI UR6, URZ, 0x1f, UR16 ;  /* 0x0000001f3f067899 */ /* 0x000fe20008011410 */
[----:B------:R-:W-:Y:S01]  /*79d0*/  LOP3.LUT R0, R0, 0x1, RZ, 0xc0, !PT ;  /* 0x0000000100007812 */ /* 0x000fe200078ec0ff */
[----:B------:R-:W-:Y:S02]  /*79e0*/  UIMAD UR17, UR17, UR13, UR8 ;  /* 0x0000000d111172a4 */ /* 0x000fe4000f8e0208 */
[----:B------:R-:W-:Y:S01]  /*79f0*/  UIADD3 UR8, UP1, UR4, UR10, URZ ;  /* 0x0000000a04087290 */ /* 0x000fe2000ff3e03f */
[----:B------:R-:W-:Y:S01]  /*7a00*/  ISETP.NE.U32.AND P1, PT, R0, 0x1, PT ;  /* 0x000000010000780c */ /* 0x000fe20003f25070 */
[----:B------:R-:W-:-:S02]  /*7a10*/  UIADD3 UR17, UR11, UR17, URZ ;  /* 0x000000110b117290 */ /* 0x000fc4000fffe03f */
[----:B------:R-:W-:Y:S01]  /*7a20*/  USEL UR6, UR6, URZ, !UP0 ;  /* 0x0000003f06067287 */ /* 0x000fe2000c000000 */
[----:B------:R-:W-:Y:S01]  /*7a30*/  ULDC.64 UR36, c[0x0][0x2e0] ;  /* 0x0000b80000247ab9 */ /* 0x000fe20000000a00 */
[----:B------:R-:W-:Y:S02]  /*7a40*/  USEL UR16, UR16, URZ, !UP0 ;  /* 0x0000003f10107287 */ /* 0x000fe4000c000000 */
[----:B------:R-:W-:Y:S02]  /*7a50*/  UIADD3.X UR9, UR5, UR17, URZ, UP1, !UPT ;  /* 0x0000001105097290 */ /* 0x000fe40008ffe43f */
[----:B------:R-:W-:Y:S02]  /*7a60*/  UIMAD UR18, UR6, UR36, URZ ;  /* 0x00000024061272a4 */ /* 0x000fe4000f8e023f */
[----:B------:R-:W-:Y:S02]  /*7a70*/  UIMAD.WIDE.U32 UR8, UR16, UR36, UR8 ;  /* 0x00000024100872a5 */ /* 0x000fe4000f8e0008 */
[----:B------:R-:W-:Y:S01]  /*7a80*/  UIMAD UR18, UR16, UR37, UR18 ;  /* 0x00000025101272a4 */ /* 0x000fe2000f8e0212 */
[----:B------:R-:W-:-:S03]  /*7a90*/  ELECT P0, URZ, PT ;  /* 0x00000000003f782f */ /* 0x000fc60003800000 */
        /* <DEDUP_REMOVED lines=20> */
.L_x_1880:
[----:B------:R-:W-:Y:S05]  /*7be0*/  BSYNC B0 ;  /* 0x0000000000007941 */ /* 0x000fea0003800000 */
.L_x_1879:
        /* <DEDUP_REMOVED lines=18> */
.L_x_1882:
[----:B------:R-:W-:Y:S05]  /*7d10*/  BSYNC B0 ;  /* 0x0000000000007941 */ /* 0x000fea0003800000 */
.L_x_1881:
        /* <DEDUP_REMOVED lines=19> */
.L_x_1884:
[----:B------:R-:W-:Y:S05]  /*7e50*/  BSYNC B0 ;  /* 0x0000000000007941 */ /* 0x000fea0003800000 */
.L_x_1883:
[----:B------:R-:W-:Y:S06]  /*7e60*/  BAR.ARV 0xa, 0xa0 ;  /* 0x0282800000007b1d */ /* 0x000fec0000002000 */
[----:B------:R-:W-:Y:S04]  /*7e70*/  BSSY B0, `(.L_x_1885) ;  /* 0x0000003000007945 */ /* 0x000fe80003800000 */
[----:B------:R-:W-:Y:S05]  /*7e80*/  @!P0 BRA `(.L_x_1886) ;  /* 0x0000000000048947 */ /* 0x000fea0003800000 */
[----:B------:R-:W-:-:S04]  /*7e90*/  DEPBAR.LE SB0, 0x1 ;  /* 0x000080400000791a */ /* 0x000fc80000000000 */
.L_x_1886:
[----:B------:R-:W-:Y:S05]  /*7ea0*/  BSYNC B0 ;  /* 0x0000000000007941 */ /* 0x000fea0003800000 */
.L_x_1885:
[----:B------:R-:W-:Y:S06]  /*7eb0*/  BAR.ARV 0xb, 0xa0 ;  /* 0x02c2800000007b1d */ /* 0x000fec0000002000 */
[----:B------:R-:W-:Y:S04]  /*7ec0*/  BSSY B0, `(.L_x_1887) ;  /* 0x0000003000007945 */ /* 0x000fe80003800000 */
[----:B------:R-:W-:Y:S05]  /*7ed0*/  @!P0 BRA `(.L_x_1888) ;  /* 0x0000000000048947 */ /* 0x000fea0003800000 */
[----:B------:R-:W-:-:S04]  /*7ee0*/  DEPBAR.LE SB0, 0x0 ;  /* 0x000080000000791a */ /* 0x000fc80000000000 */
.L_x_1888:
[----:B------:R-:W-:Y:S05]  /*7ef0*/  BSYNC B0 ;  /* 0x0000000000007941 */ /* 0x000fea0003800000 */
.L_x_1887:
[----:B------:R-:W-:Y:S06]  /*7f00*/  BAR.ARV 0xc, 0xa0 ;  /* 0x0302800000007b1d */ /* 0x000fec0000002000 */
[----:B------:R-:W-:Y:S01]  /*7f10*/  UIADD3 UR19, UR7, 0x1, URZ ;  /* 0x0000000107137890 */ /* 0x000fe2000fffe03f */
[----:B------:R-:W-:Y:S11]  /*7f20*/  BRA `(.L_x_1889) ;  /* 0x0000000000047947 */ /* 0x000ff60003800000 */
.L_x_1878:
[----:B------:R-:W-:-:S05]  /*7f30*/  UMOV UR19, UR7 ;  /* 0x0000000700137c82 */ /* 0x000fca0008000000 */
.L_x_1889:
[----:B------:R-:W-:-:S06]  /*7f40*/  UIADD3 UR6, UR7, 0x1, URZ ;  /* 0x0000000107067890 */ /* 0x000fcc000fffe03f */
[----:B------:R-:W-:-:S13]  /*7f50*/  ISETP.NE.AND P1, PT, R2, UR6, PT ;  /* 0x0000000602007c0c */ /* 0x000fda000bf25270 */
[----:B------:R-:W-:Y:S05]  /*7f60*/  @!P1 BRA `(.L_x_1790) ;  /* 0x0000003400049947 */ /* 0x000fea0003800000 */
[----:B------:R-:W-:Y:S01]  /*7f70*/  UMOV UR12, UR10 ;  /* 0x0000000a000c7c82 */ /* 0x000fe20008000000 */
[----:B------:R-:W-:Y:S01]  /*7f80*/  UMOV UR13, UR17 ;  /* 0x00000011000d7c82 */ /* 0x000fe20008000000 */
[----:B------:R-:W-:Y:S01]  /*7f90*/  ULDC.64 UR14, c[0x0][0x2c0] ;  /* 0x0000b000000e7ab9 */ /* 0x000fe20000000a00 */
[----:B------:R-:W-:Y:S02]  /*7fa0*/  UIMAD.WIDE.U32 UR12, UR16, UR36, UR12 ;  /* 0x00000024100c72a5 */ /* 0x000fe4000f8e000c */
[----:B------:R-:W-:Y:S02]  /*7fb0*/  UIMAD UR20, UR19, 0x3000, URZ ;  /* 0x00003000131478a4 */ /* 0x000fe4000f8e023f */
[----:B------:R-:W-:Y:S01]  /*7fc0*/  UIADD3 UR37, UP0, UR4, UR12, URZ ;  /* 0x0000000c04257290 */ /* 0x000fe2000ff1e03f */
[----:B------:R-:W-:Y:S01]  /*7fd0*/  UMOV UR6, URZ ;  /* 0x0000003f00067c82 */ /* 0x000fe20008000000 */
[----:B------:R-:W-:Y:S02]  /*7fe0*/  ULDC.64 UR34, c[0x0][0x2c0] ;  /* 0x0000b00000227ab9 */ /* 0x000fe40000000a00 */
[----:B------:R-:W-:-:S02]  /*7ff0*/  UIADD3.X UR12, UR5, UR18, UR13, UP0, !UPT ;  /* 0x00000012050c7290 */ /* 0x000fc400087fe40d */
[----:B------:R-:W-:Y:S01]  /*8000*/  ULEA UR25, UP0, UR37, UR14, 0x2 ;  /* 0x0000000e25197291 */ /* 0x000fe2000f80103f */
[----:B------:R-:W-:-:S03]  /*8010*/  UMOV UR46, UR20 ;  /* 0x00000014002e7c82 */ /* 0x000fc60008000000 */
        /* <DEDUP_REMOVED lines=10> */
[----:B------:R-:W-:-:S12]  /*80c0*/  UIADD3.X UR37, URZ, UR37, URZ, UP4, !UPT ;  /* 0x000000253f257290 */ /* 0x000fd8000a7fe43f */
.L_x_1910:
[----:B------:R-:W-:Y:S01]  /*80d0*/  UIADD3 UR44, UR20, UR6, URZ ;  /* 0x00000006142c7290 */ /* 0x000fe2000fffe03f */
[----:B------:R-:W-:Y:S06]  /*80e0*/  BAR.SYNC.DEFER_BLOCKING 0xd, 0xa0 ;  /* 0x0342800000007b1d */ /* 0x000fec0000010000 */
[----:B------:R-:W-:Y:S01]  /*80f0*/  UMOV UR14, UR22 ;  /* 0x00000016000e7c82 */ /* 0x000fe20008000000 */
[----:B------:R-:W-:Y:S01]  /*8100*/  UMOV UR15, UR27 ;  /* 0x0000001b000f7c82 */ /* 0x000fe20008000000 */
[----:B------:R-:W-:Y:S01]  /*8110*/  UMOV UR12, UR24 ;  /* 0x00000018000c7c82 */ /* 0x000fe20008000000 */
[----:B------:R-:W-:Y:S01]  /*8120*/  UMOV UR13, UR29 ;  /* 0x0000001d000d7c82 */ /* 0x000fe20008000000 */
[----:B------:R-:W-:Y:S01]  /*8130*/  UIMAD.WIDE UR32, UR44, 0x4, UR14 ;  /* 0x000000042c2078a5 */ /* 0x000fe2000f8e020e */
[----:B------:R-:W-:Y:S01]  /*8140*/  BSSY B0, `(.L_x_1890) ;  /* 0x0000019000007945 */ /* 0x000fe20003800000 */
[----:B------:R-:W-:Y:S01]  /*8150*/  UIMAD.WIDE UR30, UR44, 0x4, UR12 ;  /* 0x000000042c1e78a5 */ /* 0x000fe2000f8e020c */
[----:B------:R-:W-:Y:S01]  /*8160*/  UMOV UR14, UR21 ;  /* 0x00000015000e7c82 */ /* 0x000fe20008000000 */
[----:B------:R-:W-:Y:S01]  /*8170*/  UMOV UR15, UR26 ;  /* 0x0000001a000f7c82 */ /* 0x000fe20008000000 */
[----:B------:R-:W-:Y:S01]  /*8180*/  UMOV UR12, UR23 ;  /* 0x00000017000c7c82 */ /* 0x000fe20008000000 */
[----:B------:R-:W-:Y:S01]  /*8190*/  UMOV UR13, UR28 ;  /* 0x0000001c000d7c82 */ /* 0x000fe20008000000 */
[----:B------:R-:W-:-:S02]  /*81a0*/  UIMAD.WIDE UR40, UR44, 0x4, UR14 ;  /* 0x000000042c2878a5 */ /* 0x000fc4000f8e020e */
[----:B------:R-:W-:Y:S01]  /*81b0*/  UIMAD.WIDE UR42, UR44, 0x4, UR12 ;  /* 0x000000042c2a78a5 */ /* 0x000fe2000f8e020c */
[----:B------:R-:W-:Y:S01]  /*81c0*/  UMOV UR14, UR25 ;  /* 0x00000019000e7c82 */ /* 0x000fe20008000000 */
[----:B------:R-:W-:Y:S02]  /*81d0*/  UMOV UR15, UR37 ;  /* 0x00000025000f7c82 */ /* 0x000fe40008000000 */
[----:B------:R-:W-:Y:S01]  /*81e0*/  UIMAD.WIDE UR12, UR44, 0x4, UR14 ;  /* 0x000000042c0c78a5 */ /* 0x000fe2000f8e020e */
[----:B------:R-:W-:Y:S11]  /*81f0*/  @!P0 BRA `(.L_x_1891) ;  /* 0x0000000000348947 */ /* 0x000ff60003800000 */
[----:B------:R-:W1:Y:S01]  /*8200*/  S2UR UR15, SR_CgaCtaId ;  /* 0x00000000000f79c3 */ /* 0x000e620000008800 */
[----:B------:R-:W-:Y:S01]  /*8210*/  UIADD3 UR44, UP0, UR46, UR8, URZ ;  /* 0x000000082e2c7290 */ /* 0x000fe2000ff1e03f */
[----:B------:R-:W-:Y:S01]  /*8220*/  UMOV UR14, 0x400 ;  /* 0x00000400000e7882 */ /* 0x000fe20000000000 */
[----:B------:R-:W-:Y:S02]  /*8230*/  UMOV UR49, 0x400 ;  /* 0x0000040000317882 */ /* 0x000fe40000000000 */
[----:B------:R-:W-:Y:S02]  /*8240*/  ULEA.HI.X.SX32 UR45, UR46, UR47, 0x1, UP0 ;  /* 0x0000002f2e2d7291 */ /* 0x000fe400080f0e3f */
[----:B-1----:R-:W-:Y:S02]  /*8250*/  ULEA UR15, UR15, UR14, 0x18 ;  /* 0x0000000e0f0f7291 */ /* 0x002fe4000f8ec03f */
[----:B------:R-:W-:Y:S02]  /*8260*/  ULEA UR14, UP0, UR44, UR34, 0x2 ;  /* 0x000000222c0e7291 */ /* 0x000fe4000f80103f */
[----:B------:R-:W-:-:S02]  /*8270*/  UIADD3 UR48, UR15, 0x12000, URZ ;  /* 0x000120000f307890 */ /* 0x000fc4000fffe03f */
[----:B------:R-:W-:-:S03]  /*8280*/  ULEA.HI.X UR15, UR44, UR35, UR45, 0x2, UP0 ;  /* 0x000000232c0f7291 */ /* 0x000fc600080f142d */
[----:B------:R-:W-:Y:S01]  /*8290*/  UMOV UR44, 0x0 ;  /* 0x00000000002c7882 */ /* 0x000fe20000000000 */
[----:B------:R-:W-:-:S05]  /*82a0*/  UMOV UR45, 0x14f00000 ;  /* 0x14f00000002d7882 */ /* 0x000fca0000000000 */
[----:B------:R1:W-:Y:S02]  /*82b0*/  UBLKRED.G.S.ADD.F32.RN [UR14], [UR48], UR49, desc[UR44] ;  /* 0x00002c0e300073bb */ /* 0x0003e400080a1431 */
[----:B-1----:R0:W-:Y:S02]  /*82c0*/  UTMACMDFLUSH ;  /* 0x00000000000079b7 */ /* 0x0021e40000000000 */
.L_x_1891:
[----:B------:R-:W-:Y:S05]  /*82d0*/  BSYNC B0 ;  /* 0x0000000000007941 */ /* 0x000fea0003800000 */
.L_x_1890:
[----:B------:R-:W-:Y:S06]  /*82e0*/  BAR.SYNC.DEFER_BLOCKING 0xe, 0xa0 ;  /* 0x0382800000007b1d */ /* 0x000fec0000010000 */
[----:B------:R-:W-:Y:S04]  /*82f0*/  BSSY B0, `(.L_x_1892) ;  /* 0x000000b000007945 */ /* 0x000fe80003800000 */
[----:B------:R-:W-:Y:S05]  /*8300*/  @!P0 BRA `(.L_x_1893) ;  /* 0x0000000000248947 */ /* 0x000fea0003800000 */
[----:B------:R-:W1:Y:S01]  /*8310*/  S2UR UR15, SR_CgaCtaId ;  /* 0x00000000000f79c3 */ /* 0x000e620000008800 */
[----:B------:R-:W-:Y:S01]  /*8320*/  UMOV UR14, 0x400 ;  /* 0x00000400000e7882 */ /* 0x000fe20000000000 */
[----:B------:R-:W-:Y:S01]  /*8330*/  UMOV UR45, 0x400 ;  /* 0x00000400002d7882 */ /* 0x000fe20000000000 */
[----:B-1----:R-:W-:-:S03]  /*8340*/  ULEA UR14, UR15, UR14, 0x18 ;  /* 0x0000000e0f0e7291 */ /* 0x002fc6000f8ec03f */
[----:B------:R-:W-:Y:S01]  /*8350*/  UMOV UR15, 0x14f00000 ;  /* 0x14f00000000f7882 */ /* 0x000fe20000000000 */
[----:B------:R-:W-:-:S03]  /*8360*/  UIADD3 UR44, UR14, 0x16000, URZ ;  /* 0x000160000e2c7890 */ /* 0x000fc6000fffe03f */
[----:B------:R-:W-:-:S06]  /*8370*/  UMOV UR14, 0x0 ;  /* 0x00000000000e7882 */ /* 0x000fcc0000000000 */
[----:B------:R1:W-:Y:S02]  /*8380*/  UBLKRED.G.S.ADD.F32.RN [UR32], [UR44], UR45, desc[UR14] ;  /* 0x00000e202c0073bb */ /* 0x0003e400080a142d */
[----:B-1----:R0:W-:Y:S02]  /*8390*/  UTMACMDFLUSH ;  /* 0x00000000000079b7 */ /* 0x0021e40000000000 */
.L_x_1893:
[----:B------:R-:W-:Y:S05]  /*83a0*/  BSYNC B0 ;  /* 0x0000000000007941 */ /* 0x000fea0003800000 */
.L_x_1892:
        /* <DEDUP_REMOVED lines=10> */
[----:B------:R1:W-:Y:S01]  /*8450*/  UBLKRED.G.S.ADD.F32.RN [UR30], [UR32], UR33, desc[UR14] ;  /* 0x00000e1e200073bb */ /* 0x0003e200080a1421 */
[----:B------:R0:W-:Y:S01]  /*8460*/  UTMACMDFLUSH ;  /* 0x00000000000079b7 */ /* 0x0001e20000000000 */
[----:B-1----:R-:W-:-:S04]  /*8470*/  DEPBAR.LE SB0, 0x2 ;  /* 0x000080800000791a */ /* 0x002fc80000000000 */
.L_x_1895:
[----:B------:R-:W-:Y:S05]  /*8480*/  BSYNC B0 ;  /* 0x0000000000007941 */ /* 0x000fea0003800000 */
.L_x_1894:
[----:B------:R-:W-:Y:S06]  /*8490*/  BAR.ARV 0xa, 0xa0 ;  /* 0x0282800000007b1d */ /* 0x000fec0000002000 */
[----:B------:R-:W-:Y:S04]  /*84a0*/  BSSY B0, `(.L_x_1896) ;  /* 0x0000003000007945 */ /* 0x000fe80003800000 */
[----:B------:R-:W-:Y:S05]  /*84b0*/  @!P0 BRA `(.L_x_1897) ;  /* 0x0000000000048947 */ /* 0x000fea0003800000 */
[----:B------:R-:W-:-:S04]  /*84c0*/  DEPBAR.LE SB0, 0x1 ;  /* 0x000080400000791a */ /* 0x000fc80000000000 */
.L_x_1897:
[----:B------:R-:W-:Y:S05]  /*84d0*/  BSYNC B0 ;  /* 0x0000000000007941 */ /* 0x000fea0003800000 */
.L_x_1896:
[----:B------:R-:W-:Y:S06]  /*84e0*/  BAR.ARV 0xb, 0xa0 ;  /* 0x02c2800000007b1d */ /* 0x000fec0000002000 */
[----:B------:R-:W-:Y:S04]  /*84f0*/  BSSY B0, `(.L_x_1898) ;  /* 0x0000003000007945 */ /* 0x000fe80003800000 */
[----:B------:R-:W-:Y:S05]  /*8500*/  @!P0 BRA `(.L_x_1899) ;  /* 0x0000000000048947 */ /* 0x000fea0003800000 */
[----:B------:R-:W-:-:S04]  /*8510*/  DEPBAR.LE SB0, 0x0 ;  /* 0x000080000000791a */ /* 0x000fc80000000000 */
.L_x_1899:
[----:B------:R-:W-:Y:S05]  /*8520*/  BSYNC B0 ;  /* 0x0000000000007941 */ /* 0x000fea0003800000 */
.L_x_1898:
[----:B------:R-:W-:Y:S06]  /*8530*/  BAR.ARV 0xc, 0xa0 ;  /* 0x0302800000007b1d */ /* 0x000fec0000002000 */
[----:B------:R-:W-:Y:S02]  /*8540*/  BSSY B0, `(.L_x_1900) ;  /* 0x000000c000007945 */ /* 0x000fe40003800000 */
[----:B------:R-:W-:Y:S06]  /*8550*/  BAR.SYNC.DEFER_BLOCKING 0xd, 0xa0 ;  /* 0x0342800000007b1d */ /* 0x000fec0000010000 */
        /* <DEDUP_REMOVED lines=10> */
.L_x_1901:
[----:B------:R-:W-:Y:S05]  /*8600*/  BSYNC B0 ;  /* 0x0000000000007941 */ /* 0x000fea0003800000 */
.L_x_1900:
        /* <DEDUP_REMOVED lines=12> */
.L_x_1903:
[----:B------:R-:W-:Y:S05]  /*86d0*/  BSYNC B0 ;  /* 0x0000000000007941 */ /* 0x000fea0003800000 */
.L_x_1902:
        /* <DEDUP_REMOVED lines=13> */
.L_x_1905:
[----:B------:R-:W-:Y:S05]  /*87b0*/  BSYNC B0 ;  /* 0x0000000000007941 */ /* 0x000fea0003800000 */
.L_x_1904:
[----:B------:R-:W-:Y:S06]  /*87c0*/  BAR.ARV 0xa, 0xa0 ;  /* 0x0282800000007b1d */ /* 0x000fec0000002000 */
[----:B------:R-:W-:Y:S04]  /*87d0*/  BSSY B0, `(.L_x_1906) ;  /* 0x0000003000007945 */ /* 0x000fe80003800000 */
[----:B------:R-:W-:Y:S05]  /*87e0*/  @!P0 BRA `(.L_x_1907) ;  /* 0x0000000000048947 */ /* 0x000fea0003800000 */
[----:B------:R-:W-:-:S04]  /*87f0*/  DEPBAR.LE SB0, 0x1 ;  /* 0x000080400000791a */ /* 0x000fc80000000000 */
.L_x_1907:
[----:B------:R-:W-:Y:S05]  /*8800*/  BSYNC B0 ;  /* 0x0000000000007941 */ /* 0x000fea0003800000 */
.L_x_1906:
[----:B------:R-:W-:Y:S01]  /*8810*/  UIADD3 UR19, UR19, 0x2, URZ ;  /* 0x0000000213137890 */ /* 0x000fe2000fffe03f */
[----:B------:R-:W-:Y:S06]  /*8820*/  BAR.ARV 0xb, 0xa0 ;  /* 0x02c2800000007b1d */ /* 0x000fec0000002000 */
[----:B------:R-:W-:Y:S01]  /*8830*/  BSSY B0, `(.L_x_1908) ;  /* 0x0000004000007945 */ /* 0x000fe20003800000 */
[----:B------:R-:W-:-:S03]  /*8840*/  ISETP.LE.AND P1, PT, R2, UR19, PT ;  /* 0x0000001302007c0c */ /* 0x000fc6000bf23270 */
[----:B------:R-:W-:Y:S10]  /*8850*/  @!P0 BRA `(.L_x_1909) ;  /* 0x0000000000048947 */ /* 0x000ff40003800000 */
[----:B------:R-:W-:-:S04]  /*8860*/  DEPBAR.LE SB0, 0x0 ;  /* 0x000080000000791a */ /* 0x000fc80000000000 */
.L_x_1909:
[----:B------:R-:W-:Y:S05]  /*8870*/  BSYNC B0 ;  /* 0x0000000000007941 */ /* 0x000fea0003800000 */
.L_x_1908:
[----:B------:R-:W-:Y:S06]  /*8880*/  BAR.ARV 0xc, 0xa0 ;  /* 0x0302800000007b1d */ /* 0x000fec0000002000 */
[----:B------:R-:W-:Y:S02]  /*8890*/  UIADD3 UR46, UR46, 0x6000, URZ ;  /* 0x000060002e2e7890 */ /* 0x000fe4000fffe03f */
[----:B------:R-:W-:Y:S01]  /*88a0*/  UIADD3 UR6, UR6, 0x6000, URZ ;  /* 0x0000600006067890 */ /* 0x000fe2000fffe03f */
[----:B------:R-:W-:Y:S11]  /*88b0*/  @!P1 BRA `(.L_x_1910) ;  /* 0xfffffff800049947 */ /* 0x000ff6000383ffff */
[----:B------:R-:W-:Y:S05]  /*88c0*/  BRA `(.L_x_1790) ;  /* 0x0000002800ac7947 */ /* 0x000fea0003800000 */
.L_x_1870:
[----:B------:R-:W-:Y:S01]  /*88d0*/  ULDC.64 UR4, c[0x0][0x8d8] ;  /* 0x0002360000047ab9 */ /* 0x000fe20000000a00 */
[----:B------:R-:W1:Y:S01]  /*88e0*/  S2R R9, SR_CTAID.X ;  /* 0x0000000000097919 */ /* 0x000e620000002500 */
[----:B------:R-:W-:Y:S01]  /*88f0*/  ISETP.NE.U32.AND P0, PT, RZ, UR4, PT ;  /* 0x00000004ff007c0c */ /* 0x000fe2000bf05070 */
[----:B------:R-:W2:Y:S01]  /*8900*/  S2UR UR28, SR_CTAID.Y ;  /* 0x00000000001c79c3 */ /* 0x000ea20000002600 */
[----:B------:R-:W3:Y:S02]  /*8910*/  S2R R13, SR_CTAID.Z ;  /* 0x00000000000d7919 */ /* 0x000ee40000002700 */
[----:B------:R-:W-:-:S13]  /*8920*/  ISETP.NE.AND.EX P0, PT, RZ, UR5, PT, P0 ;  /* 0x00000005ff007c0c */ /* 0x000fda000bf05300 */
[----:B------:R-:W-:Y:S05]  /*8930*/  @!P0 BRA `(.L_x_1911) ;  /* 0x0000000000108947 */ /* 0x000fea0003800000 */
[----:B------:R-:W3:Y:S02]  /*8940*/  LDC.64 R2, c[0x0][0x8d8] ;  /* 0x00023600ff027b82 */ /* 0x000ee40000000a00 */
[----:B---3--:R-:W-:-:S05]  /*8950*/  IMAD.WIDE R2, R13, 0x4, R2 ;  /* 0x000000040d027825 */ /* 0x008fca00078e0202 */
[----:B------:R3:W5:Y:S01]  /*8960*/  LDG.E R5, desc[UR38][R2.64] ;  /* 0x0000002602057981 */ /* 0x000762000c1e1900 */
[----:B------:R-:W-:Y:S05]  /*8970*/  BRA `(.L_x_1912) ;  /* 0x00000000002c7947 */ /* 0x000fea0003800000 */
.L_x_1911:
[----:B------:R-:W-:Y:S02]  /*8980*/  ULDC.64 UR4, c[0x0][0x8d0] ;  /* 0x0002340000047ab9 */ /* 0x000fe40000000a00 */
[----:B------:R-:W-:-:S04]  /*8990*/  ISETP.NE.U32.AND P0, PT, RZ, UR4, PT ;  /* 0x00000004ff007c0c */ /* 0x000fc8000bf05070 */
[----:B------:R-:W-:-:S13]  /*89a0*/  ISETP.NE.AND.EX P0, PT, RZ, UR5, PT, P0 ;  /* 0x00000005ff007c0c */ /* 0x000fda000bf05300 */
[----:B------:R-:W-:Y:S05]  /*89b0*/  @!P0 BRA `(.L_x_1913) ;  /* 0x0000000000188947 */ /* 0x000fea0003800000 */
[----:B------:R-:W3:Y:S02]  /*89c0*/  LDC.64 R2, c[0x0][0x8d0] ;  /* 0x00023400ff027b82 */ /* 0x000ee40000000a00 */
[----:B---3--:R-:W-:-:S05]  /*89d0*/  IMAD.WIDE R2, R13, 0x4, R2 ;  /* 0x000000040d027825 */ /* 0x008fca00078e0202 */
[----:B------:R-:W3:Y:S04]  /*89e0*/  LDG.E R5, desc[UR38][R2.64] ;  /* 0x0000002602057981 */ /* 0x000ee8000c1e1900 */
[----:B------:R-:W3:Y:S02]  /*89f0*/  LDG.E R0, desc[UR38][R2.64+0x4] ;  /* 0x0000042602007981 */ /* 0x000ee4000c1e1900 */
[----:B---3--:R-:W-:Y:S01]  /*8a00*/  IMAD.IADD R5, R0, 0x1, -R5 ;  /* 0x0000000100057824 */ /* 0x008fe200078e0a05 */
[----:B------:R-:W-:Y:S06]  /*8a10*/  BRA `(.L_x_1912) ;  /* 0x0000000000047947 */ /* 0x000fec0003800000 */
.L_x_1913:
[----:B------:R-:W4:Y:S02]  /*8a20*/  LDC R5, c[0x0][0x8bc] ;  /* 0x00022f00ff057b82 */ /* 0x000f240000000800 */
.L_x_1912:
[----:B-1----:R-:W-:Y:S02]  /*8a30*/  IMAD R8, R9, 0x60, RZ ;  /* 0x0000006009087824 */ /* 0x002fe400078e02ff */
[----:B------:R-:W-:Y:S02]  /*8a40*/  IMAD.MOV.U32 R0, RZ, RZ, 0x1 ;  /* 0x00000001ff007424 */ /* 0x000fe400078e00ff */
[----:B---3--:R-:W-:Y:S01]  /*8a50*/  IMAD.MOV.U32 R2, RZ, RZ, RZ ;  /* 0x000000ffff027224 */ /* 0x008fe200078e00ff */
[----:B----45:R-:W-:Y:S01]  /*8a60*/  ISETP.GE.AND P0, PT, R8, R5, PT ;  /* 0x000000050800720c */ /* 0x030fe20003f06270 */
[----:B------:R-:W-:-:S03]  /*8a70*/  IMAD.MOV.U32 R16, RZ, RZ, 0x1 ;  /* 0x00000001ff107424 */ /* 0x000fc600078e00ff */
[----:B------:R-:W-:-:S04]  /*8a80*/  SEL R13, R13, 0xffffffff, !P0 ;  /* 0xffffffff0d0d7807 */ /* 0x000fc80004000000 */
[----:B------:R-:W-:-:S13]  /*8a90*/  ISETP.GE.AND P0, PT, R13, RZ, PT ;  /* 0x000000ff0d00720c */ /* 0x000fda0003f06270 */
[----:B------:R-:W-:Y:S05]  /*8aa0*/  @!P0 BRA `(.L_x_1914) ;  /* 0x0000002400b08947 */ /* 0x000fea0003800000 */
[----:B------:R-:W1:Y:S08]  /*8ab0*/  LDC.64 R10, c[0x0][0x770] ;  /* 0x0001dc00ff0a7b82 */ /* 0x000e700000000a00 */
[----:B------:R-:W3:Y:S08]  /*8ac0*/  LDC.64 R2, c[0x0][0x780] ;  /* 0x0001e000ff027b82 */ /* 0x000ef00000000a00 */
[----:B------:R-:W4:Y:S08]  /*8ad0*/  LDC.64 R4, c[0x0][0x770] ;  /* 0x0001dc00ff047b82 */ /* 0x000f300000000a00 */
[----:B------:R-:W2:Y:S01]  /*8ae0*/  LDC.64 R16, c[0x0][0x778] ;  /* 0x0001de00ff107b82 */ /* 0x000ea20000000a00 */
[----:B-1----:R-:W-:-:S07]  /*8af0*/  ISETP.NE.U32.AND P0, PT, R10, RZ, PT ;  /* 0x000000ff0a00720c */ /* 0x002fce0003f05070 */
[----:B------:R-:W1:Y:S01]  /*8b00*/  LDC R15, c[0x0][0x280] ;  /* 0x0000a000ff0f7b82 */ /* 0x000e620000000800 */
[----:B------:R-:W-:Y:S01]  /*8b10*/  ISETP.NE.AND.EX P0, PT, R11, RZ, PT, P0 ;  /* 0x000000ff0b00720c */ /* 0x000fe20003f05300 */
[----:B------:R-:W-:Y:S01]  /*8b20*/  IMAD.MOV.U32 R12, RZ, RZ, RZ ;  /* 0x000000ffff0c7224 */ /* 0x000fe200078e00ff */
[----:B------:R-:W-:Y:S01]  /*8b30*/  ULDC.64 UR8, c[0x0][0x788] ;  /* 0x0001e20000087ab9 */ /* 0x000fe20000000a00 */
[----:B----4-:R-:W-:-:S10]  /*8b40*/  IMAD.WIDE R4, R13, 0x4, R4 ;  /* 0x000000040d047825 */ /* 0x010fd400078e0204 */
[----:B------:R-:W-:Y:S01]  /*8b50*/  VOTEU.ANY UP0, P0 ;  /* 0x00000000003f7886 */ /* 0x000fe20000000100 */
[----:B------:R-:W-:Y:S02]  /*8b60*/  PLOP3.LUT P3, PT, PT, PT, UP0, 0x80, 0x0 ;  /* 0x000000000000781c */ /* 0x000fe40003f6f008 */
[----:B---3--:R-:W-:-:S04]  /*8b70*/  ISETP.NE.U32.AND P0, PT, R2, RZ, PT ;  /* 0x000000ff0200720c */ /* 0x008fc80003f05070 */
[----:B------:R-:W-:Y:S02]  /*8b80*/  ISETP.NE.AND.EX P1, PT, R3, RZ, PT, P0 ;  /* 0x000000ff0300720c */ /* 0x000fe40003f25300 */
[----:B------:R-:W3:Y:S05]  /*8b90*/  LDC.64 R2, c[0x0][0x778] ;  /* 0x0001de00ff027b82 */ /* 0x000eea0000000a00 */
[----:B------:R-:W4:Y:S01]  /*8ba0*/  @P3 LDG.E R14, desc[UR38][R4.64] ;  /* 0x00000026040e3981 */ /* 0x000f22000c1e1900 */
[----:B--2---:R-:W-:-:S03]  /*8bb0*/  ISETP.NE.U32.AND P0, PT, R16, RZ, PT ;  /* 0x000000ff1000720c */ /* 0x004fc60003f05070 */
[----:B------:R-:W2:Y:S01]  /*8bc0*/  @P3 LDG.E R16, desc[UR38][R4.64] ;  /* 0x0000002604103981 */ /* 0x000ea2000c1e1900 */
[----:B------:R-:W-:Y:S01]  /*8bd0*/  ISETP.NE.AND.EX P0, PT, R17, RZ, PT, P0 ;  /* 0x000000ff1100720c */ /* 0x000fe20003f05300 */
[----:B------:R-:W1:Y:S01]  /*8be0*/  @P1 LDC.64 R6, c[0x0][0x780] ;  /* 0x0001e000ff061b82 */ /* 0x000e620000000a00 */
[----:B---3--:R-:W-:-:S11]  /*8bf0*/  IMAD.WIDE R2, R13, 0x4, R2 ;  /* 0x000000040d027825 */ /* 0x008fd600078e0202 */
[----:B------:R3:W5:Y:S01]  /*8c00*/  @P0 LDG.E R12, desc[UR38][R2.64] ;  /* 0x00000026020c0981 */ /* 0x000762000c1e1900 */
[----:B-1----:R-:W-:-:S05]  /*8c10*/  @P1 IMAD.WIDE R6, R13, 0x4, R6 ;  /* 0x000000040d061825 */ /* 0x002fca00078e0206 */
[----:B------:R3:W5:Y:S01]  /*8c20*/  @P1 LDG.E R15, desc[UR38][R6.64] ;  /* 0x00000026060f1981 */ /* 0x000762000c1e1900 */
[----:B------:R-:W-:Y:S01]  /*8c30*/  ISETP.NE.U32.AND P2, PT, RZ, UR8, PT ;  /* 0x00000008ff007c0c */ /* 0x000fe2000bf45070 */
[----:B------:R-:W-:-:S03]  /*8c40*/  UMOV UR6, URZ ;  /* 0x0000003f00067c82 */ /* 0x000fc60008000000 */
[----:B------:R-:W-:Y:S01]  /*8c50*/  ISETP.NE.AND.EX P2, PT, RZ, UR9, PT, P2 ;  /* 0x00000009ff007c0c */ /* 0x000fe2000bf45320 */
[----:B----4-:R-:W-:-:S05]  /*8c60*/  @P3 IMAD R14, R13, 0x40, R14 ;  /* 0x000000400d0e3824 */ /* 0x010fca00078e020e */
[----:B------:R-:W-:Y:S02]  /*8c70*/  @P3 R2UR UR4, R14 ;  /* 0x000000000e0432ca */ /* 0x000fe400000e0000 */
[----:B------:R-:W1:Y:S11]  /*8c80*/  LDC R14, c[0x0][0x290] ;  /* 0x0000a400ff0e7b82 */ /* 0x000e760000000800 */
[----:B------:R-:W-:-:S04]  /*8c90*/  @UP0 USHF.R.S32.HI UR5, URZ, 0x1f, UR4 ;  /* 0x0000001f3f050899 */ /* 0x000fc80008011404 */
[----:B------:R-:W-:-:S04]  /*8ca0*/  @UP0 ULEA.HI UR5, UR5, UR4, URZ, 0x6 ;  /* 0x0000000405050291 */ /* 0x000fc8000f8f303f */
[----:B------:R-:W-:Y:S01]  /*8cb0*/  @UP0 ULOP3.LUT UR7, UR5, 0xffffffc0, URZ, 0xc0, !UPT ;  /* 0xffffffc005070892 */ /* 0x000fe2000f8ec03f */
[----:B--2---:R-:W-:-:S03]  /*8cc0*/  @P3 R2UR UR6, R16 ;  /* 0x00000000100632ca */ /* 0x004fc600000e0000 */
[----:B------:R-:W-:Y:S01]  /*8cd0*/  @UP0 USHF.R.S32.HI UR8, URZ, 0x1f, UR7 ;  /* 0x0000001f3f080899 */ /* 0x000fe20008011407 */
[----:B---3--:R-:W-:Y:S11]  /*8ce0*/  @P1 BRA `(.L_x_1915) ;  /* 0x0000000000101947 */ /* 0x008ff60003800000 */
[----:B------:R-:W-:Y:S05]  /*8cf0*/  @!P3 BRA `(.L_x_1915) ;  /* 0x00000000000cb947 */ /* 0x000fea0003800000 */
[----:B------:R-:W2:Y:S04]  /*8d00*/  LDG.E R6, desc[UR38][R4.64] ;  /* 0x0000002604067981 */ /* 0x000ea8000c1e1900 */
[----:B-----5:R-:W2:Y:S02]  /*8d10*/  LDG.E R15, desc[UR38][R4.64+0x4] ;  /* 0x00000426040f7981 */ /* 0x020ea4000c1e1900 */
[----:B--2---:R-:W-:-:S07]  /*8d20*/  IMAD.IADD R15, R15, 0x1, -R6 ;  /* 0x000000010f0f7824 */ /* 0x004fce00078e0a06 */
.L_x_1915:
[----:B------:R-:W-:Y:S01]  /*8d30*/  UMOV UR4, URZ ;  /* 0x0000003f00047c82 */ /* 0x000fe20008000000 */
[----:B------:R-:W-:Y:S01]  /*8d40*/  UMOV UR5, URZ ;  /* 0x0000003f00057c82 */ /* 0x000fe20008000000 */
[----:B------:R-:W-:Y:S01]  /*8d50*/  @UP0 UMOV UR4, UR7 ;  /* 0x0000000700040c82 */ /* 0x000fe20008000000 */
[----:B------:R-:W-:Y:S01]  /*8d60*/  @UP0 UMOV UR5, UR8 ;  /* 0x0000000800050c82 */ /* 0x000fe20008000000 */
[----:B------:R-:W-:Y:S05]  /*8d70*/  @!P2 BRA `(.L_x_1916) ;  /* 0x000000000010a947 */ /* 0x000fea0003800000 */
[----:B------:R-:W2:Y:S02]  /*8d80*/  LDC.64 R2, c[0x0][0x788] ;  /* 0x0001e200ff027b82 */ /* 0x000ea40000000a00 */
[----:B--2---:R-:W-:-:S05]  /*8d90*/  IMAD.WIDE R2, R13, 0x4, R2 ;  /* 0x000000040d027825 */ /* 0x004fca00078e0202 */
[----:B-1----:R1:W5:Y:S01]  /*8da0*/  LDG.E R14, desc[UR38][R2.64] ;  /* 0x00000026020e7981 */ /* 0x002362000c1e1900 */
[----:B------:R-:W-:Y:S05]  /*8db0*/  BRA `(.L_x_1917) ;  /* 0x0000000000107947 */ /* 0x000fea0003800000 */
.L_x_1916:
[----:B------:R-:W-:Y:S05]  /*8dc0*/  @!P0 BRA `(.L_x_1917) ;  /* 0x00000000000c8947 */ /* 0x000fea0003800000 */
[----:B------:R-:W2:Y:S04]  /*8dd0*/  LDG.E R5, desc[UR38][R2.64] ;  /* 0x0000002602057981 */ /* 0x000ea8000c1e1900 */
[----:B-1----:R-:W2:Y:S02]  /*8de0*/  LDG.E R14, desc[UR38][R2.64+0x4] ;  /* 0x00000426020e7981 */ /* 0x002ea4000c1e1900 */
[----:B--2---:R-:W-:-:S07]  /*8df0*/  IMAD.IADD R14, R14, 0x1, -R5 ;  /* 0x000000010e0e7824 */ /* 0x004fce00078e0a05 */
.L_x_1917:
[----:B-1---5:R-:W-:Y:S01]  /*8e00*/  IADD3 R2, -R14, R15, R8 ;  /* 0x0000000f0e027210 */ /* 0x022fe20007ffe108 */
[----:B------:R-:W-:Y:S01]  /*8e10*/  ULDC UR7, c[0x0][0x74c] ;  /* 0x0001d30000077ab9 */ /* 0x000fe20000000800 */
[----:B------:R-:W-:-:S03]  /*8e20*/  ISETP.GE.AND P1, PT, R9, RZ, PT ;  /* 0x000000ff0900720c */ /* 0x000fc60003f26270 */
[----:B------:R-:W-:Y:S02]  /*8e30*/  VIADD R3, R2, -UR7 ;  /* 0x8000000702037c36 */ /* 0x000fe40008000000 */
[----:B------:R-:W-:-:S03]  /*8e40*/  VIADD R2, R15, 0x3f ;  /* 0x0000003f0f027836 */ /* 0x000fc60000000000 */
[----:B------:R-:W-:-:S04]  /*8e50*/  SHF.R.S32.HI R4, RZ, 0x1f, R3 ;  /* 0x0000001fff047819 */ /* 0x000fc80000011403 */
[----:B------:R-:W-:Y:S02]  /*8e60*/  LEA.HI R4, R4, R3, RZ, 0x6 ;  /* 0x0000000304047211 */ /* 0x000fe400078f30ff */
[----:B------:R-:W-:Y:S02]  /*8e70*/  SHF.R.S32.HI R3, RZ, 0x1f, R2 ;  /* 0x0000001fff037819 */ /* 0x000fe40000011402 */
[----:B------:R-:W-:Y:S02]  /*8e80*/  SHF.R.S32.HI R4, RZ, 0x6, R4 ;  /* 0x00000006ff047819 */ /* 0x000fe40000011404 */
[----:B------:R-:W-:Y:S02]  /*8e90*/  LEA.HI R3, R3, R2, RZ, 0x6 ;  /* 0x0000000203037211 */ /* 0x000fe400078f30ff */
[----:B------:R-:W-:Y:S02]  /*8ea0*/  VIMNMX R5, RZ, R4, !PT ;  /* 0x00000004ff057248 */ /* 0x000fe40007fe0100 */
[----:B------:R-:W-:Y:S01]  /*8eb0*/  SHF.R.S32.HI R4, RZ, 0x6, R3 ;  /* 0x00000006ff047819 */ /* 0x000fe20000011403 */
[----:B------:R-:W-:Y:S06]  /*8ec0*/  @!P1 BRA `(.L_x_1918) ;  /* 0x00000000001c9947 */ /* 0x000fec0003800000 */
[----:B------:R-:W1:Y:S01]  /*8ed0*/  LDC R2, c[0x0][0x748] ;  /* 0x0001d200ff027b82 */ /* 0x000e620000000800 */
[----:B------:R-:W-:-:S04]  /*8ee0*/  IADD3 R15, R8, 0x9f, R15 ;  /* 0x0000009f080f7810 */ /* 0x000fc80007ffe00f */
[----:B-1----:R-:W-:-:S04]  /*8ef0*/  IADD3 R15, R15, R2, -R14 ;  /* 0x000000020f0f7210 */ /* 0x002fc80007ffe80e */
[----:B------:R-:W-:-:S04]  /*8f00*/  SHF.R.S32.HI R2, RZ, 0x1f, R15 ;  /* 0x0000001fff027819 */ /* 0x000fc8000001140f */
[----:B------:R-:W-:-:S04]  /*8f10*/  LEA.HI R2, R2, R15, RZ, 0x6 ;  /* 0x0000000f02027211 */ /* 0x000fc800078f30ff */
[----:B------:R-:W-:-:S04]  /*8f20*/  SHF.R.S32.HI R3, RZ, 0x6, R2 ;  /* 0x00000006ff037819 */ /* 0x000fc80000011402 */
[----:B------:R-:W-:-:S07]  /*8f30*/  VIMNMX R4, R4, R3, PT ;  /* 0x0000000304047248 */ /* 0x000fce0003fe0100 */
.L_x_1918:
[----:B------:R-:W-:Y:S01]  /*8f40*/  ISETP.GT.AND P1, PT, R4, R5, PT ;  /* 0x000000050400720c */ /* 0x000fe20003f24270 */
[----:B------:R-:W-:Y:S02]  /*8f50*/  IMAD.MOV.U32 R2, RZ, RZ, RZ ;  /* 0x000000ffff027224 */ /* 0x000fe400078e00ff */
[----:B------:R-:W-:-:S10]  /*8f60*/  IMAD.MOV.U32 R16, RZ, RZ, 0x1 ;  /* 0x00000001ff107424 */ /* 0x000fd400078e00ff */
[----:B------:R-:W-:Y:S05]  /*8f70*/  @!P1 BRA `(.L_x_1914) ;  /* 0x00000020007c9947 */ /* 0x000fea0003800000 */
[----:B------:R-:W-:Y:S01]  /*8f80*/  ISETP.NE.U32.AND P1, PT, R10, RZ, PT ;  /* 0x000000ff0a00720c */ /* 0x000fe20003f25070 */
[----:B------:R-:W-:Y:S01]  /*8f90*/  USHF.R.S32.HI UR14, URZ, 0x1f, UR28 ;  /* 0x0000001f3f0e7899 */ /* 0x000fe2000801141c */
[----:B------:R-:W-:Y:S01]  /*8fa0*/  SHF.R.S32.HI R2, RZ, 0x1f, R13 ;  /* 0x0000001fff027819 */ /* 0x000fe2000001140d */
[----:B------:R-:W-:Y:S01]  /*8fb0*/  ULDC.64 UR10, c[0x0][0x718] ;  /* 0x0001c600000a7ab9 */ /* 0x000fe20000000a00 */
[----:B------:R-:W-:Y:S01]  /*8fc0*/  ISETP.NE.AND.EX P1, PT, R11, RZ, PT, P1 ;  /* 0x000000ff0b00720c */ /* 0x000fe20003f25310 */
[----:B------:R-:W-:Y:S01]  /*8fd0*/  UMOV UR8, UR4 ;  /* 0x0000000400087c82 */ /* 0x000fe20008000000 */
[----:B------:R-:W-:Y:S01]  /*8fe0*/  R2UR UR37, R13 ;  /* 0x000000000d2572ca */ /* 0x000fe200000e0000 */
[----:B------:R-:W-:Y:S01]  /*8ff0*/  UMOV UR9, UR5 ;  /* 0x0000000500097c82 */ /* 0x000fe20008000000 */
[----:B------:R-:W-:Y:S01]  /*9000*/  SEL R2, R2, RZ, !P1 ;  /* 0x000000ff02027207 */ /* 0x000fe20004800000 */
[----:B------:R-:W-:Y:S01]  /*9010*/  ULDC.64 UR12, c[0x0][0x730] ;  /* 0x0001cc00000c7ab9 */ /* 0x000fe20000000a00 */
[----:B------:R-:W-:Y:S01]  /*9020*/  UIMAD.WIDE.U32 UR4, UR28, UR10, UR8 ;  /* 0x0000000a1c0472a5 */ /* 0x000fe2000f8e0008 */
[----:B------:R-:W-:Y:S01]  /*9030*/  R2UR UR35, R8 ;  /* 0x00000000082372ca */ /* 0x000fe200000e0000 */
[----:B------:R-:W-:Y:S01]  /*9040*/  UIMAD UR7, UR14, UR10, URZ ;  /* 0x0000000a0e0772a4 */ /* 0x000fe2000f8e023f */
[----:B------:R-:W-:Y:S01]  /*9050*/  BSSY B0, `(.L_x_1914) ;  /* 0x0000211000007945 */ /* 0x000fe20003800000 */
[----:B------:R-:W-:Y:S01]  /*9060*/  UIMAD UR10, UR14, UR12, URZ ;  /* 0x0000000c0e0a72a4 */ /* 0x000fe2000f8e023f */
[----:B------:R-:W-:Y:S01]  /*9070*/  R2UR UR14, R2 ;  /* 0x00000000020e72ca */ /* 0x000fe200000e0000 */
[----:B------:R-:W-:Y:S01]  /*9080*/  UIMAD UR7, UR28, UR11, UR7 ;  /* 0x0000000b1c0772a4 */ /* 0x000fe2000f8e0207 */
[----:B------:R-:W-:Y:S01]  /*9090*/  IMAD.MOV.U32 R2, RZ, RZ, RZ ;  /* 0x000000ffff027224 */ /* 0x000fe200078e00ff */
[----:B------:R-:W-:Y:S01]  /*90a0*/  UIMAD.WIDE.U32 UR8, UR28, UR12, UR8 ;  /* 0x0000000c1c0872a5 */ /* 0x000fe2000f8e0008 */
[----:B------:R-:W-:Y:S01]  /*90b0*/  IMAD.MOV.U32 R16, RZ, RZ, 0x1 ;  /* 0x00000001ff107424 */ /* 0x000fe200078e00ff */
[----:B------:R-:W-:Y:S01]  /*90c0*/  ULDC UR11, c[0x0][0x2e8] ;  /* 0x0000ba00000b7ab9 */ /* 0x000fe20000000800 */
[----:B------:R-:W-:-:S02]  /*90d0*/  UIMAD UR10, UR28, UR13, UR10 ;  /* 0x0000000d1c0a72a4 */ /* 0x000fc4000f8e020a */
[----:B------:R-:W-:Y:S01]  /*90e0*/  UISETP.NE.AND UP0, UPT, UR11, 0x1, UPT ;  /* 0x000000010b00788c */ /* 0x000fe2000bf05270 */
[----:B------:R-:W-:Y:S01]  /*90f0*/  R2UR UR11, R12 ;  /* 0x000000000c0b72ca */ /* 0x000fe200000e0000 */
[----:B------:R-:W-:Y:S01]  /*9100*/  VOTEU.ANY UP1, P1 ;  /* 0x00000000003f7886 */ /* 0x000fe20000820100 */
[----:B------:R-:W-:Y:S02]  /*9110*/  USEL UR29, UR37, URZ, !UP1 ;  /* 0x0000003f251d7287 */ /* 0x000fe4000c800000 */
[----:B------:R-:W-:Y:S01]  /*9120*/  VOTEU.ANY UP1, P0 ;  /* 0x00000000003f7886 */ /* 0x000fe20000020100 */
[----:B------:R-:W-:Y:S01]  /*9130*/  ELECT P0, URZ, PT ;  /* 0x00000000003f782f */ /* 0x000fe20003800000 */
[----:B------:R-:W-:Y:S01]  /*9140*/  ULDC.64 UR12, c[0x0][0x720] ;  /* 0x0001c800000c7ab9 */ /* 0x000fe20000000a00 */
[----:B------:R-:W-:Y:S01]  /*9150*/  UIADD3 UR9, UR9, UR10, URZ ;  /* 0x0000000a09097290 */ /* 0x000fe2000fffe03f */
[----:B------:R-:W-:Y:S01]  /*9160*/  ULDC.64 UR16, c[0x0][0x738] ;  /* 0x0001ce0000107ab9 */ /* 0x000fe20000000a00 */
[----:B------:R-:W-:-:S02]  /*9170*/  UIADD3 UR5, UR5, UR7, URZ ;  /* 0x0000000705057290 */ /* 0x000fc4000fffe03f */
[----:B------:R-:W-:Y:S02]  /*9180*/  UIMAD UR7, UR14, UR12, URZ ;  /* 0x0000000c0e0772a4 */ /* 0x000fe4000f8e023f */
[----:B------:R-:W-:Y:S02]  /*9190*/  UIMAD UR10, UR14, UR16, URZ ;  /* 0x000000100e0a72a4 */ /* 0x000fe4000f8e023f */
[----:B------:R-:W-:Y:S02]  /*91a0*/  UIMAD.WIDE.U32 UR14, UR16, UR29, UR8 ;  /* 0x0000001d100e72a5 */ /* 0x000fe4000f8e0008 */
[----:B------:R-:W-:Y:S01]  /*91b0*/  UIMAD.WIDE.U32 UR22, UR12, UR29, UR4 ;  /* 0x0000001d0c1672a5 */ /* 0x000fe2000f8e0004 */
[----:B------:R-:W-:Y:S01]  /*91c0*/  @UP0 ULDC UR8, c[0x0][0x2ec] ;  /* 0x0000bb0000080ab9 */ /* 0x000fe20000000800 */
[----:B------:R-:W-:Y:S02]  /*91d0*/  UIMAD UR5, UR13, UR29, UR7 ;  /* 0x0000001d0d0572a4 */ /* 0x000fe4000f8e0207 */
[----:B------:R-:W-:Y:S01]  /*91e0*/  UIMAD.WIDE.U32 UR8, UR28, UR8, URZ ;  /* 0x000000081c0872a5 */ /* 0x000fe2000f8e003f */
[----:B------:R-:W-:Y:S01]  /*91f0*/  @UP0 ULDC UR7, c[0x0][0x2f0] ;  /* 0x0000bc0000070ab9 */ /* 0x000fe20000000800 */
[----:B------:R-:W-:Y:S01]  /*9200*/  UMOV UR36, UR28 ;  /* 0x0000001c00247c82 */ /* 0x000fe20008000000 */
[----:B------:R-:W-:-:S02]  /*9210*/  UIMAD UR4, UR17, UR29, UR10 ;  /* 0x0000001d110472a4 */ /* 0x000fc4000f8e020a */
[----:B------:R-:W-:Y:S02]  /*9220*/  USEL UR37, UR37, URZ, !UP1 ;  /* 0x0000003f25257287 */ /* 0x000fe4000c800000 */
[----:B------:R-:W-:Y:S02]  /*9230*/  UIADD3 UR35, UR35, UR11, URZ ;  /* 0x0000000b23237290 */ /* 0x000fe4000fffe03f */
        /* <DEDUP_REMOVED lines=8> */
[----:B------:R-:W-:Y:S02]  /*92c0*/  SHF.L.U32 R6, R6, 0x1f, RZ ;  /* 0x0000001f06067819 */ /* 0x000fe400000006ff */
[----:B-1----:R-:W-:-:S04]  /*92d0*/  LEA R0, R3, R0, 0x18 ;  /* 0x0000000003007211 */ /* 0x002fc800078ec0ff */
[----:B------:R-:W1:Y:S01]  /*92e0*/  SYNCS.PHASECHK.TRANS64.TRYWAIT P1, [R0+URZ+0x36420], R6 ;  /* 0x03642006000075a7 */ /* 0x000e62000802017f */
[----:B--2---:R-:W-:Y:S01]  /*92f0*/  LOP3.LUT P0, RZ, R7, 0x7f, RZ, 0xc0, !PT ;  /* 0x0000007f07ff7812 */ /* 0x004fe2000780c0ff */
[----:B------:R-:W-:Y:S01]  /*9300*/  IMAD.MOV.U32 R7, RZ, RZ, 0x1 ;  /* 0x00000001ff077424 */ /* 0x000fe200078e00ff */
[----:B-1----:R-:W-:Y:S11]  /*9310*/  @!P1 BRA `(.L_x_1920) ;  /* 0x0000002000809947 */ /* 0x002ff60003800000 */
.L_x_1947:
        /* <DEDUP_REMOVED lines=9> */
.L_x_1921:
[----:B------:R-:W2:Y:S01]  /*93b0*/  LDC.64 R14, c[0x0][0x198] ;  /* 0x00006600ff0e7b82 */ /* 0x000ea20000000a00 */
[----:B------:R-:W-:Y:S01]  /*93c0*/  R2UR UR27, R5 ;  /* 0x00000000051b72ca */ /* 0x000fe200000e0000 */
[----:B------:R-:W-:Y:S01]  /*93d0*/  ULDC.64 UR8, c[0x0][0x700] ;  /* 0x0001c00000087ab9 */ /* 0x000fe20000000a00 */
[----:B------:R-:W-:Y:S01]  /*93e0*/  R2UR UR32, R0 ;  /* 0x00000000002072ca */ /* 0x000fe200000e0000 */
[----:B------:R-:W-:Y:S01]  /*93f0*/  IMAD.U32 R11, RZ, RZ, UR8 ;  /* 0x00000008ff0b7e24 */ /* 0x000fe2000f8e00ff */
[----:B------:R-:W-:Y:S01]  /*9400*/  UMOV UR44, 0x0 ;  /* 0x00000000002c7882 */ /* 0x000fe20000000000 */
[----:B------:R-:W-:Y:S01]  /*9410*/  UMOV UR45, 0x14f00000 ;  /* 0x14f00000002d7882 */ /* 0x000fe20000000000 */
[----:B------:R-:W-:Y:S01]  /*9420*/  UMOV UR26, URZ ;  /* 0x0000003f001a7c82 */ /* 0x000fe20008000000 */
[----:B------:R-:W-:Y:S01]  /*9430*/  UMOV UR18, 0x40 ;  /* 0x0000004000127882 */ /* 0x000fe20000000000 */
[----:B------:R-:W-:Y:S01]  /*9440*/  UMOV UR20, UR28 ;  /* 0x0000001c00147c82 */ /* 0x000fe20008000000 */
[----:B------:R-:W-:Y:S01]  /*9450*/  UMOV UR21, UR29 ;  /* 0x0000001d00157c82 */ /* 0x000fe20008000000 */
[----:B------:R-:W-:Y:S01]  /*9460*/  UMOV UR10, 0x80 ;  /* 0x00000080000a7882 */ /* 0x000fe20000000000 */
[----:B------:R-:W-:Y:S01]  /*9470*/  UMOV UR12, UR28 ;  /* 0x0000001c000c7c82 */ /* 0x000fe20008000000 */
[----:B------:R-:W-:Y:S01]  /*9480*/  UMOV UR13, UR29 ;  /* 0x0000001d000d7c82 */ /* 0x000fe20008000000 */
[----:B------:R-:W-:Y:S01]  /*9490*/  USHF.L.U32 UR27, UR27, 0x6, URZ ;  /* 0x000000061b1b7899 */ /* 0x000fe2000800063f */
[----:B------:R-:W-:Y:S01]  /*94a0*/  IMAD.MOV.U32 R16, RZ, RZ, 0x1 ;  /* 0x00000001ff107424 */ /* 0x000fe200078e00ff */
[----:B------:R-:W-:-:S02]  /*94b0*/  UIADD3 UR24, UR32, 0x1e000, URZ ;  /* 0x0001e00020187890 */ /* 0x000fc4000fffe03f */
[----:B------:R-:W-:Y:S02]  /*94c0*/  UIADD3 UR7, UP0, UR27, UR22, URZ ;  /* 0x000000161b077290 */ /* 0x000fe4000ff1e03f */
[----:B------:R-:W-:Y:S02]  /*94d0*/  UIADD3 UR25, UR32, 0x36410, URZ ;  /* 0x0003641020197890 */ /* 0x000fe4000fffe03f */
[----:B------:R-:W-:Y:S01]  /*94e0*/  UIADD3 UR16, UR32, 0x20000, URZ ;  /* 0x0002000020107890 */ /* 0x000fe2000fffe03f */
[----:B--2---:R-:W-:Y:S01]  /*94f0*/  IMAD.MOV.U32 R10, RZ, RZ, R14 ;  /* 0x000000ffff0a7224 */ /* 0x004fe200078e000e */
[----:B------:R-:W-:Y:S01]  /*9500*/  PLOP3.LUT P4, PT, PT, PT, UP0, 0x80, 0x0 ;  /* 0x000000000000781c */ /* 0x000fe20003f8f008 */
[----:B------:R-:W-:Y:S01]  /*9510*/  IMAD.U32 R2, RZ, RZ, UR7 ;  /* 0x00000007ff027e24 */ /* 0x000fe2000f8e00ff */
[----:B------:R-:W-:Y:S02]  /*9520*/  UIADD3 UR8, UR32, 0x22000, URZ ;  /* 0x0002200020087890 */ /* 0x000fe4000fffe03f */
[----:B------:R-:W-:Y:S01]  /*9530*/  IADD3 R3, P2, R10, 0x2f0, RZ ;  /* 0x000002f00a037810 */ /* 0x000fe20007f5e0ff */
[----:B------:R-:W-:Y:S01]  /*9540*/  UIADD3 UR48, UR32, 0x30000, URZ ;  /* 0x0003000020307890 */ /* 0x000fe2000fffe03f */
[----:B------:R-:W-:Y:S01]  /*9550*/  LEA R12, P1, R2, R11, 0x2 ;  /* 0x0000000b020c7211 */ /* 0x000fe200078210ff */
[----:B------:R-:W-:Y:S01]  /*9560*/  UIADD3 UR33, UR32, 0x36400, URZ ;  /* 0x0003640020217890 */ /* 0x000fe2000fffe03f */
[----:B------:R-:W-:Y:S01]  /*9570*/  R2UR UR46, R3 ;  /* 0x00000000032e72ca */ /* 0x000fe200000e0000 */
[----:B------:R-:W-:Y:S01]  /*9580*/  IMAD.U32 R3, RZ, RZ, UR27 ;  /* 0x0000001bff037e24 */ /* 0x000fe2000f8e00ff */
[----:B------:R-:W-:Y:S01]  /*9590*/  R2UR UR40, R12 ;  /* 0x000000000c2872ca */ /* 0x000fe200000e0000 */
[----:B------:R-:W-:Y:S01]  /*95a0*/  IMAD.U32 R12, RZ, RZ, UR9 ;  /* 0x00000009ff0c7e24 */ /* 0x000fe2000f8e00ff */
[----:B------:R-:W-:Y:S01]  /*95b0*/  IADD3 R13, P3, R10, 0x3f0, RZ ;  /* 0x000003f00a0d7810 */ /* 0x000fe20007f7e0ff */
[----:B------:R-:W-:Y:S01]  /*95c0*/  UIADD3 UR27, UR27, UR6, URZ ;  /* 0x000000061b1b7290 */ /* 0x000fe2000fffe03f */
[----:B------:R-:W-:Y:S01]  /*95d0*/  LEA.HI.X.SX32 R3, R3, R8, 0x1, P4 ;  /* 0x0000000803037211 */ /* 0x000fe200020f0eff */
[----:B------:R-:W-:Y:S01]  /*95e0*/  UMOV UR17, UR25 ;  /* 0x0000001900117c82 */ /* 0x000fe20008000000 */
[----:B------:R-:W-:Y:S01]  /*95f0*/  R2UR UR30, R13 ;  /* 0x000000000d1e72ca */ /* 0x000fe200000e0000 */
[----:B------:R-:W-:Y:S01]  /*9600*/  IMAD.MOV.U32 R13, RZ, RZ, R15 ;  /* 0x000000ffff0d7224 */ /* 0x000fe200078e000f */
[----:B------:R-:W-:Y:S01]  /*9610*/  LEA.HI.X R2, R2, R12, R3, 0x2, P1 ;  /* 0x0000000c02027211 */ /* 0x000fe200008f1403 */
[----:B------:R-:W-:Y:S01]  /*9620*/  UMOV UR9, UR25 ;  /* 0x0000001900097c82 */ /* 0x000fe20008000000 */
[----:B------:R-:W-:Y:S01]  /*9630*/  UMOV UR19, UR27 ;  /* 0x0000001b00137c82 */ /* 0x000fe20008000000 */
[--C-:B------:R-:W-:Y:S01]  /*9640*/  IMAD.X R3, RZ, RZ, R13.reuse, P2 ;  /* 0x000000ffff037224 */ /* 0x100fe200010e060d */
[----:B------:R-:W-:Y:S01]  /*9650*/  R2UR UR41, R2 ;  /* 0x00000000022972ca */ /* 0x000fe200000e0000 */
[--C-:B------:R-:W-:Y:S01]  /*9660*/  IMAD.X R14, RZ, RZ, R13.reuse, P3 ;  /* 0x000000ffff0e7224 */ /* 0x100fe200018e060d */
[----:B------:R-:W-:Y:S01]  /*9670*/  IADD3 R2, P1, R10, 0xf0, RZ ;  /* 0x000000f00a027810 */ /* 0x000fe20007f3e0ff */
[----:B------:R-:W-:Y:S01]  /*9680*/  UMOV UR11, UR27 ;  /* 0x0000001b000b7c82 */ /* 0x000fe20008000000 */
[----:B------:R-:W-:Y:S01]  /*9690*/  R2UR UR47, R3 ;  /* 0x00000000032f72ca */ /* 0x000fe200000e0000 */
[----:B------:R-:W-:Y:S01]  /*96a0*/  UMOV UR7, 0x10 ;  /* 0x0000001000077882 */ /* 0x000fe20000000000 */
[----:B------:R-:W-:Y:S01]  /*96b0*/  R2UR UR42, R2 ;  /* 0x00000000022a72ca */ /* 0x000fe200000e0000 */
[----:B------:R-:W-:Y:S01]  /*96c0*/  IMAD.X R3, RZ, RZ, R13, P1 ;  /* 0x000000ffff037224 */ /* 0x000fe200008e060d */
[----:B------:R-:W-:Y:S01]  /*96d0*/  R2UR UR31, R14 ;  /* 0x000000000e1f72ca */ /* 0x000fe200000e0000 */
[----:B------:R-:W-:Y:S01]  /*96e0*/  VIADD R14, R4, 0xffffffff ;  /* 0xffffffff040e7836 */ /* 0x000fe20000000000 */
[----:B------:R-:W-:Y:S01]  /*96f0*/  UMOV UR49, UR25 ;  /* 0x0000001900317c82 */ /* 0x000fe20008000000 */
[----:B------:R-:W-:Y:S01]  /*9700*/  IMAD.MOV.U32 R15, RZ, RZ, 0x12000 ;  /* 0x00012000ff0f7424 */ /* 0x000fe200078e00ff */
[----:B------:R-:W-:Y:S01]  /*9710*/  R2UR UR43, R3 ;  /* 0x00000000032b72ca */ /* 0x000fe200000e0000 */
[----:B------:R-:W-:Y:S01]  /*9720*/  UMOV UR54, 0x0 ;  /* 0x0000000000367882 */ /* 0x000fe20000000000 */
[----:B------:R-:W-:Y:S01]  /*9730*/  UMOV UR55, 0x10000000 ;  /* 0x1000000000377882 */ /* 0x000fe20000000000 */
[----:B------:R-:W-:Y:S01]  /*9740*/  UMOV UR34, UR26 ;  /* 0x0000001a00227c82 */ /* 0x000fe20008000000 */
[----:B------:R-:W-:Y:S01]  /*9750*/  ISETP.GE.AND P1, PT, R5, R14, PT ;  /* 0x0000000e0500720c */ /* 0x000fe20003f26270 */
[----:B------:R-:W-:Y:S01]  /*9760*/  UMOV UR50, 0x40 ;  /* 0x0000004000327882 */ /* 0x000fe20000000000 */
[----:B------:R-:W-:Y:S01]  /*9770*/  UMOV UR51, UR35 ;  /* 0x0000002300337c82 */ /* 0x000fe20008000000 */
[----:B------:R-:W-:Y:S01]  /*9780*/  UMOV UR52, UR36 ;  /* 0x0000002400347c82 */ /* 0x000fe20008000000 */
[----:B------:R-:W-:-:S05]  /*9790*/  UMOV UR53, UR37 ;  /* 0x0000002500357c82 */ /* 0x000fca0008000000 */
[----:B------:R-:W-:Y:S01]  /*97a0*/  UTMALDG.4D [UR24], [UR42], desc[UR44] ;  /* 0x00002c182a0075b4 */ /* 0x000fe20008019000 */
[----:B------:R2:W-:Y:S01]  /*97b0*/  UTMALDG.4D [UR16], [UR42], desc[UR44] ;  /* 0x00002c102a0075b4 */ /* 0x0005e20008019000 */
[----:B------:R-:W-:Y:S01]  /*97c0*/  UTMALDG.4D [UR8], [UR42], desc[UR44] ;  /* 0x00002c082a0075b4 */ /* 0x000fe20008019000 */
[----:B------:R3:W-:Y:S01]  /*97d0*/  UBLKCP.S.G [UR48], [UR40], UR7 ;  /* 0x00000030280073ba */ /* 0x0007e20008000207 */
[----:B------:R4:W-:Y:S01]  /*97e0*/  SYNCS.ARRIVE.TRANS64 RZ, [R0+URZ+0x36400], R15 ;  /* 0x0364000f00ff79a7 */ /* 0x0009e2000800003f */
[----:B------:R5:W-:Y:S01]  /*97f0*/  UTMALDG.4D [UR32], [UR46], desc[UR54] ;  /* 0x000036202e0075b4 */ /* 0x000be20008019000 */
[----:B--2---:R-:W-:Y:S01]  /*9800*/  UIADD3 UR16, UR32, 0x9000, URZ ;  /* 0x0000900020107890 */ /* 0x004fe2000fffe03f */
[----:B----4-:R-:W-:Y:S01]  /*9810*/  IMAD.MOV.U32 R15, RZ, RZ, 0x1 ;  /* 0x00000001ff0f7424 */ /* 0x010fe200078e00ff */
[----:B------:R-:W-:Y:S01]  /*9820*/  UMOV UR19, UR35 ;  /* 0x0000002300137c82 */ /* 0x000fe20008000000 */
[----:B------:R-:W-:Y:S01]  /*9830*/  UMOV UR20, UR36 ;  /* 0x0000002400147c82 */ /* 0x000fe20008000000 */
[----:B------:R-:W-:Y:S01]  /*9840*/  UMOV UR21, UR37 ;  /* 0x0000002500157c82 */ /* 0x000fe20008000000 */
[----:B------:R-:W-:Y:S01]  /*9850*/  UMOV UR18, UR26 ;  /* 0x0000001a00127c82 */ /* 0x000fe20008000000 */
[----:B---3--:R-:W-:-:S02]  /*9860*/  UIADD3 UR48, UR32, 0x3000, URZ ;  /* 0x0000300020307890 */ /* 0x008fc4000fffe03f */
[----:B------:R-:W-:Y:S02]  /*9870*/  UIADD3 UR40, UR32, 0x6000, URZ ;  /* 0x0000600020287890 */ /* 0x000fe4000fffe03f */
[----:B------:R-:W-:Y:S01]  /*9880*/  UIADD3 UR8, UR32, 0xc000, URZ ;  /* 0x0000c00020087890 */ /* 0x000fe2000fffe03f */
[----:B------:R-:W-:Y:S01]  /*9890*/  UMOV UR49, UR33 ;  /* 0x0000002100317c82 */ /* 0x000fe20008000000 */
[----:B------:R-:W-:Y:S01]  /*98a0*/  UMOV UR42, 0x80 ;  /* 0x00000080002a7882 */ /* 0x000fe20000000000 */
[----:B------:R-:W-:Y:S01]  /*98b0*/  UMOV UR43, UR35 ;  /* 0x00000023002b7c82 */ /* 0x000fe20008000000 */
[----:B------:R-:W-:Y:S01]  /*98c0*/  UMOV UR44, UR36 ;  /* 0x00000024002c7c82 */ /* 0x000fe20008000000 */
[----:B------:R-:W-:Y:S01]  /*98d0*/  UMOV UR45, UR37 ;  /* 0x00000025002d7c82 */ /* 0x000fe20008000000 */
[----:B------:R-:W-:Y:S01]  /*98e0*/  UMOV UR41, UR33 ;  /* 0x0000002100297c82 */ /* 0x000fe20008000000 */
[----:B------:R2:W-:Y:S01]  /*98f0*/  UTMALDG.4D [UR48], [UR46], desc[UR54] ;  /* 0x000036302e0075b4 */ /* 0x0005e20008019000 */
[----:B------:R-:W-:Y:S01]  /*9900*/  UMOV UR17, UR33 ;  /* 0x0000002100117c82 */ /* 0x000fe20008000000 */
[----:B------:R-:W-:Y:S01]  /*9910*/  UMOV UR10, 0x40 ;  /* 0x00000040000a7882 */ /* 0x000fe20000000000 */
[----:B------:R-:W-:Y:S01]  /*9920*/  UMOV UR11, UR35 ;  /* 0x00000023000b7c82 */ /* 0x000fe20008000000 */
[----:B------:R-:W-:Y:S01]  /*9930*/  UMOV UR12, UR36 ;  /* 0x00000024000c7c82 */ /* 0x000fe20008000000 */
[----:B------:R-:W-:Y:S01]  /*9940*/  UMOV UR13, UR37 ;  /* 0x00000025000d7c82 */ /* 0x000fe20008000000 */
[----:B-----5:R-:W-:Y:S01]  /*9950*/  UIADD3 UR32, UR32, 0xf000, URZ ;  /* 0x0000f00020207890 */ /* 0x020fe2000fffe03f */
[----:B------:R2:W-:Y:S01]  /*9960*/  UTMALDG.4D [UR40], [UR46], desc[UR54] ;  /* 0x000036282e0075b4 */ /* 0x0005e20008019000 */
[----:B------:R-:W-:Y:S01]  /*9970*/  UMOV UR9, UR33 ;  /* 0x0000002100097c82 */ /* 0x000fe20008000000 */
[----:B------:R-:W-:Y:S01]  /*9980*/  UMOV UR34, 0x80 ;  /* 0x0000008000227882 */ /* 0x000fe20000000000 */
[----:B------:R2:W-:Y:S01]  /*9990*/  UTMALDG.4D [UR16], [UR30], desc[UR54] ;  /* 0x000036101e0075b4 */ /* 0x0005e20008019000 */
[----:B------:R2:W-:Y:S04]  /*99a0*/  UTMALDG.4D [UR8], [UR30], desc[UR54] ;  /* 0x000036081e0075b4 */ /* 0x0005e80008019000 */
[----:B------:R2:W-:Y:S02]  /*99b0*/  UTMALDG.4D [UR32], [UR30], desc[UR54] ;  /* 0x000036201e0075b4 */ /* 0x0005e40008019000 */
[----:B--2---:R-:W-:Y:S05]  /*99c0*/  @P1 BRA `(.L_x_1922) ;  /* 0x00000014000c1947 */ /* 0x004fea0003800000 */
[----:B------:R-:W2:Y:S01]  /*99d0*/  S2R R17, SR_TID.X ;  /* 0x0000000000117919 */ /* 0x000ea20000002100 */
[----:B------:R-:W-:Y:S01]  /*99e0*/  VIADD R16, R4, 0xfffffffe ;  /* 0xfffffffe04107836 */ /* 0x000fe20000000000 */
[-C--:B------:R-:W-:Y:S01]  /*99f0*/  LOP3.LUT R7, RZ, R5.reuse, RZ, 0x33, !PT ;  /* 0x00000005ff077212 */ /* 0x080fe200078e33ff */
[----:B------:R-:W-:Y:S02]  /*9a00*/  IMAD.MOV.U32 R15, RZ, RZ, 0x1 ;  /* 0x00000001ff0f7424 */ /* 0x000fe400078e00ff */
[----:B------:R-:W-:Y:S01]  /*9a10*/  IMAD.MOV.U32 R19, RZ, RZ, R5 ;  /* 0x000000ffff137224 */ /* 0x000fe200078e0005 */
[----:B------:R-:W-:Y:S01]  /*9a20*/  ISETP.NE.AND P1, PT, R16, R5, PT ;  /* 0x000000051000720c */ /* 0x000fe20003f25270 */
[----:B------:R-:W-:Y:S02]  /*9a30*/  IMAD.IADD R21, R7, 0x1, R4 ;  /* 0x0000000107157824 */ /* 0x000fe400078e0204 */
[----:B------:R-:W-:-:S03]  /*9a40*/  IMAD.MOV.U32 R7, RZ, RZ, 0x1 ;  /* 0x00000001ff077424 */ /* 0x000fc600078e00ff */
[----:B------:R-:W-:Y:S02]  /*9a50*/  LOP3.LUT R20, R21, 0x1, RZ, 0xc0, !PT ;  /* 0x0000000115147812 */ /* 0x000fe400078ec0ff */
[----:B--2---:R-:W-:-:S05]  /*9a60*/  LOP3.LUT R18, R17, 0x1f, RZ, 0xc0, !PT ;  /* 0x0000001f11127812 */ /* 0x004fca00078ec0ff */
[----:B------:R-:W-:Y:S05]  /*9a70*/  @!P1 BRA `(.L_x_1923) ;  /* 0x0000000c00449947 */ /* 0x000fea0003800000 */
[----:B------:R-:W-:Y:S02]  /*9a80*/  IMAD.IADD R21, R21, 0x1, -R20 ;  /* 0x0000000115157824 */ /* 0x000fe400078e0a14 */
[----:B------:R-:W-:Y:S02]  /*9a90*/  IMAD.MOV.U32 R19, RZ, RZ, R5 ;  /* 0x000000ffff137224 */ /* 0x000fe400078e0005 */
[----:B------:R-:W-:-:S07]  /*9aa0*/  IMAD.MOV.U32 R7, RZ, RZ, 0x1 ;  /* 0x00000001ff077424 */ /* 0x000fce00078e00ff */
.L_x_1932:
[----:B-1----:R-:W-:-:S05]  /*9ab0*/  IMAD.MOV.U32 R6, RZ, RZ, 0x1 ;  /* 0x00000001ff067424 */ /* 0x002fca00078e00ff */
[----:B------:R-:W-:-:S04]  /*9ac0*/  SHF.L.U32 R6, R6, 0x1f, RZ ;  /* 0x0000001f06067819 */ /* 0x000fc800000006ff */
[----:B------:R-:W1:Y:S02]  /*9ad0*/  SYNCS.PHASECHK.TRANS64.TRYWAIT P1, [R0+URZ+0x36438], R6 ;  /* 0x03643806000075a7 */ /* 0x000e64000802017f */
[----:B-1----:R-:W-:Y:S05]  /*9ae0*/  @!P1 BRA `(.L_x_1924) ;  /* 0x0000001800a09947 */ /* 0x002fea0003800000 */
.L_x_1948:
[----:B------:R-:W-:Y:S05]  /*9af0*/  @P0 BRA `(.L_x_1925) ;  /* 0x0000000000140947 */ /* 0x000fea0003800000 */
[----:B------:R-:W-:Y:S01]  /*9b00*/  ISETP.NE.AND P1, PT, R18, RZ, PT ;  /* 0x000000ff1200720c */ /* 0x000fe20003f25270 */
[----:B------:R-:W-:-:S04]  /*9b10*/  IMAD.MOV.U32 R3, RZ, RZ, 0x6100 ;  /* 0x00006100ff037424 */ /* 0x000fc800078e00ff */
[----:B------:R2:W-:Y:S08]  /*9b20*/  SYNCS.ARRIVE.TRANS64 RZ, [R0+URZ+0x36430], R3 ;  /* 0x0364300300ff79a7 */ /* 0x0005f0000800003f */
[----:B------:R-:W-:Y:S05]  /*9b30*/  @!P1 BRA `(.L_x_1925) ;  /* 0x0000000000049947 */ /* 0x000fea0003800000 */
[----:B------:R-:W-:Y:S01]  /*9b40*/  BPT.TRAP 0x1 ;  /* 0x000000040000795c */ /* 0x000fe20000300000 */
.L_x_1925:
[----:B------:R-:W3:Y:S01]  /*9b50*/  LDC.64 R16, c[0x0][0x728] ;  /* 0x0001ca00ff107b82 */ /* 0x000ee20000000a00 */
[----:B------:R-:W-:Y:S01]  /*9b60*/  IMAD.SHL.U32 R2, R19, 0x40, RZ ;  /* 0x0000004013027824 */ /* 0x000fe200078e00ff */
[----:B------:R-:W-:Y:S01]  /*9b70*/  UMOV UR32, 0x0 ;  /* 0x0000000000207882 */ /* 0x000fe20000000000 */
[C---:B------:R-:W-:Y:S01]  /*9b80*/  VIADD R22, R0.reuse, 0x36430 ;  /* 0x0003643000167836 */ /* 0x040fe20000000000 */
[----:B------:R-:W-:Y:S01]  /*9b90*/  UMOV UR33, 0x14f00000 ;  /* 0x14f0000000217882 */ /* 0x000fe20000000000 */
[----:B------:R-:W-:Y:S01]  /*9ba0*/  VIADD R23, R0, 0x2a000 ;  /* 0x0002a00000177836 */ /* 0x000fe20000000000 */
[----:B--2---:R-:W-:Y:S01]  /*9bb0*/  IADD3 R3, P1, R2, UR14, RZ ;  /* 0x0000000e02037c10 */ /* 0x004fe2000ff3e0ff */
[----:B------:R-:W-:Y:S01]  /*9bc0*/  VIADD R24, R0, 0x2c000 ;  /* 0x0002c00000187836 */ /* 0x000fe20000000000 */
[----:B------:R-:W2:Y:S01]  /*9bd0*/  LDC.64 R12, c[0x0][0x198] ;  /* 0x00006600ff0c7b82 */ /* 0x000ea20000000a00 */
[----:B------:R-:W-:Y:S01]  /*9be0*/  R2UR UR27, R2 ;  /* 0x00000000021b72ca */ /* 0x000fe200000e0000 */
[----:B------:R-:W-:Y:S01]  /*9bf0*/  VIADD R25, R0, 0x2e000 ;  /* 0x0002e00000197836 */ /* 0x000fe20000000000 */
[----:B------:R-:W-:Y:S01]  /*9c00*/  LEA.HI.X.SX32 R4, R2, R9, 0x1, P1 ;  /* 0x0000000902047211 */ /* 0x000fe200008f0eff */
        /* <DEDUP_REMOVED lines=21> */
[----:B------:R-:W-:Y:S01]  /*9d60*/  UMOV UR9, UR25 ;  /* 0x0000001900097c82 */ /* 0x000fe20008000000 */
[----:B------:R-:W-:Y:S01]  /*9d70*/  UMOV UR11, UR27 ;  /* 0x0000001b000b7c82 */ /* 0x000fe20008000000 */
        /* <DEDUP_REMOVED lines=13> */
.L_x_1949:
[----:B------:R-:W-:Y:S05]  /*9e50*/  @P0 BRA `(.L_x_1927) ;  /* 0x0000000000140947 */ /* 0x000fea0003800000 */
[----:B------:R-:W-:Y:S01]  /*9e60*/  ISETP.NE.AND P1, PT, R18, RZ, PT ;  /* 0x000000ff1200720c */ /* 0x000fe20003f25270 */
[----:B--2---:R-:W-:-:S04]  /*9e70*/  IMAD.MOV.U32 R3, RZ, RZ, 0x6100 ;  /* 0x00006100ff037424 */ /* 0x004fc800078e00ff */
[----:B------:R3:W-:Y:S08]  /*9e80*/  SYNCS.ARRIVE.TRANS64 RZ, [R0+URZ+0x36418], R3 ;  /* 0x0364180300ff79a7 */ /* 0x0007f0000800003f */
[----:B------:R-:W-:Y:S05]  /*9e90*/  @!P1 BRA `(.L_x_1927) ;  /* 0x0000000000049947 */ /* 0x000fea0003800000 */
[----:B------:R-:W-:Y:S01]  /*9ea0*/  BPT.TRAP 0x1 ;  /* 0x000000040000795c */ /* 0x000fe20000300000 */
.L_x_1927:
[----:B------:R-:W-:Y:S01]  /*9eb0*/  VIADD R27, R2, 0x40 ;  /* 0x00000040021b7836 */ /* 0x000fe20000000000 */
[----:B------:R-:W-:Y:S01]  /*9ec0*/  ULDC.64 UR8, c[0x0][0x700] ;  /* 0x0001c00000087ab9 */ /* 0x000fe20000000a00 */
[----:B------:R-:W-:Y:S01]  /*9ed0*/  R2UR UR40, R0 ;  /* 0x00000000002872ca */ /* 0x000fe200000e0000 */
[----:B------:R-:W-:Y:S01]  /*9ee0*/  IMAD.U32 R11, RZ, RZ, UR8 ;  /* 0x00000008ff0b7e24 */ /* 0x000fe2000f8e00ff */
[----:B------:R-:W-:Y:S01]  /*9ef0*/  UMOV UR32, 0x0 ;  /* 0x0000000000207882 */ /* 0x000fe20000000000 */
[C---:B------:R-:W-:Y:S01]  /*9f00*/  IADD3 R2, P1, R27.reuse, UR22, RZ ;  /* 0x000000161b027c10 */ /* 0x040fe2000ff3e0ff */
[----:B------:R-:W-:Y:S01]  /*9f10*/  IMAD.U32 R12, RZ, RZ, UR9 ;  /* 0x00000009ff0c7e24 */ /* 0x000fe2000f8e00ff */
[----:B------:R-:W-:Y:S01]  /*9f20*/  SHF.R.S32.HI R28, RZ, 0x1f, R27 ;  /* 0x0000001fff1c7819 */ /* 0x000fe2000001141b */
[----:B------:R-:W-:Y:S01]  /*9f30*/  VIADD R29, R27, UR6 ;  /* 0x000000061b1d7c36 */ /* 0x000fe20008000000 */
[----:B--23--:R-:W-:Y:S01]  /*9f40*/  LEA R3, P2, R2, R11, 0x2 ;  /* 0x0000000b02037211 */ /* 0x00cfe200078410ff */
[----:B------:R-:W-:Y:S01]  /*9f50*/  UMOV UR33, 0x14f00000 ;  /* 0x14f0000000217882 */ /* 0x000fe20000000000 */
[----:B------:R-:W-:Y:S01]  /*9f60*/  UMOV UR18, URZ ;  /* 0x0000003f00127c82 */ /* 0x000fe20008000000 */
[----:B------:R-:W-:Y:S01]  /*9f70*/  UMOV UR20, UR28 ;  /* 0x0000001c00147c82 */ /* 0x000fe20008000000 */
[----:B------:R-:W-:Y:S01]  /*9f80*/  R2UR UR42, R3 ;  /* 0x00000000032a72ca */ /* 0x000fe200000e0000 */
[----:B------:R-:W-:Y:S01]  /*9f90*/  IMAD.X R3, R28, 0x1, R8, P1 ;  /* 0x000000011c037824 */ /* 0x000fe200008e0608 */
[----:B------:R-:W-:Y:S01]  /*9fa0*/  R2UR UR19, R29 ;  /* 0x000000001d1372ca */ /* 0x000fe200000e0000 */
[----:B------:R-:W-:Y:S01]  /*9fb0*/  UIADD3 UR17, UR40, 0x36418, URZ ;  /* 0x0003641828117890 */ /* 0x000fe2000fffe03f */
[----:B------:R-:W-:Y:S01]  /*9fc0*/  SHF.L.U32 R18, RZ, 0x1f, RZ ;  /* 0x0000001fff127819 */ /* 0x000fe200000006ff */
[----:B------:R-:W-:Y:S01]  /*9fd0*/  UIADD3 UR16, UR40, 0x24000, URZ ;  /* 0x0002400028107890 */ /* 0x000fe2000fffe03f */
        /* <DEDUP_REMOVED lines=24> */
[----:B------:R3:W4:Y:S02]  /*a160*/  SYNCS.PHASECHK.TRANS64.TRYWAIT P1, [R0+URZ+0x36438], R18 ;  /* 0x03643812000075a7 */ /* 0x000724000802017f */
[----:B---3--:R-:W3:Y:S02]  /*a170*/  S2R R18, SR_TID.X ;  /* 0x0000000000127919 */ /* 0x008ee40000002100 */
[----:B---3--:R-:W-:Y:S01]  /*a180*/  LOP3.LUT R18, R18, 0x1f, RZ, 0xc0, !PT ;  /* 0x0000001f12127812 */ /* 0x008fe200078ec0ff */
[----:B--2-4-:R-:W-:Y:S06]  /*a190*/  @!P1 BRA `(.L_x_1928) ;  /* 0x00000014001c9947 */ /* 0x014fec0003800000 */
.L_x_1950:
[----:B------:R-:W-:Y:S05]  /*a1a0*/  @P0 BRA `(.L_x_1929) ;  /* 0x00000000001c0947 */ /* 0x000fea0003800000 */
[----:B------:R-:W-:-:S04]  /*a1b0*/  IMAD.MOV.U32 R18, RZ, RZ, 0x6100 ;  /* 0x00006100ff127424 */ /* 0x000fc800078e00ff */
[----:B------:R2:W-:Y:S02]  /*a1c0*/  SYNCS.ARRIVE.TRANS64 RZ, [R0+URZ+0x36430], R18 ;  /* 0x0364301200ff79a7 */ /* 0x0005e4000800003f */
[----:B--2---:R-:W2:Y:S02]  /*a1d0*/  S2R R18, SR_TID.X ;  /* 0x0000000000127919 */ /* 0x004ea40000002100 */
[----:B--2---:R-:W-:-:S04]  /*a1e0*/  LOP3.LUT R18, R18, 0x1f, RZ, 0xc0, !PT ;  /* 0x0000001f12127812 */ /* 0x004fc800078ec0ff */
[----:B------:R-:W-:-:S13]  /*a1f0*/  ISETP.NE.AND P1, PT, R18, RZ, PT ;  /* 0x000000ff1200720c */ /* 0x000fda0003f25270 */
[----:B------:R-:W-:Y:S05]  /*a200*/  @!P1 BRA `(.L_x_1929) ;  /* 0x0000000000049947 */ /* 0x000fea0003800000 */
[----:B------:R-:W-:Y:S01]  /*a210*/  BPT.TRAP 0x1 ;  /* 0x000000040000795c */ /* 0x000fe20000300000 */
.L_x_1929:
[----:B------:R-:W-:Y:S01]  /*a220*/  IADD3 R27, P1, R27, UR14, RZ ;  /* 0x0000000e1b1b7c10 */ /* 0x000fe2000ff3e0ff */
        /* <DEDUP_REMOVED lines=36> */
.L_x_1952:
[----:B------:R-:W-:Y:S05]  /*a470*/  @P0 BRA `(.L_x_1931) ;  /* 0x0000000000140947 */ /* 0x000fea0003800000 */
[----:B------:R-:W-:Y:S01]  /*a480*/  ISETP.NE.AND P1, PT, R18, RZ, PT ;  /* 0x000000ff1200720c */ /* 0x000fe20003f25270 */
[----:B--2---:R-:W-:-:S04]  /*a490*/  IMAD.MOV.U32 R5, RZ, RZ, 0x6100 ;  /* 0x00006100ff057424 */ /* 0x004fc800078e00ff */
[----:B------:R3:W-:Y:S08]  /*a4a0*/  SYNCS.ARRIVE.TRANS64 RZ, [R0+URZ+0x36410], R5 ;  /* 0x0364100500ff79a7 */ /* 0x0007f0000800003f */
[----:B------:R-:W-:Y:S05]  /*a4b0*/  @!P1 BRA `(.L_x_1931) ;  /* 0x0000000000049947 */ /* 0x000fea0003800000 */
[----:B------:R-:W-:Y:S01]  /*a4c0*/  BPT.TRAP 0x1 ;  /* 0x000000040000795c */ /* 0x000fe20000300000 */
.L_x_1931:
        /* <DEDUP_REMOVED lines=8> */
[----:B------:R-:W-:Y:S01]  /*a550*/  UMOV UR20, UR28 ;  /* 0x0000001c00147c82 */ /* 0x000fe20008000000 */
[----:B------:R-:W-:Y:S01]  /*a560*/  UMOV UR21, UR29 ;  /* 0x0000001d00157c82 */ /* 0x000fe20008000000 */
[----:B------:R-:W-:Y:S01]  /*a570*/  UMOV UR10, 0x40 ;  /* 0x00000040000a7882 */ /* 0x000fe20000000000 */
[----:B------:R-:W-:Y:S01]  /*a580*/  UMOV UR12, UR28 ;  /* 0x0000001c000c7c82 */ /* 0x000fe20008000000 */
[----:B------:R-:W-:Y:S01]  /*a590*/  UMOV UR13, UR29 ;  /* 0x0000001d000d7c82 */ /* 0x000fe20008000000 */
[----:B------:R-:W-:-:S02]  /*a5a0*/  UIADD3 UR7, UR7, 0x2, URZ ;  /* 0x0000000207077890 */ /* 0x000fc4000fffe03f */
[----:B------:R-:W-:Y:S02]  /*a5b0*/  UIADD3 UR16, UR40, 0x1e000, URZ ;  /* 0x0001e00028107890 */ /* 0x000fe4000fffe03f */
[----:B------:R-:W-:Y:S02]  /*a5c0*/  USHF.L.U32 UR19, UR7, 0x6, URZ ;  /* 0x0000000607137899 */ /* 0x000fe4000800063f */
[----:B------:R-:W-:Y:S01]  /*a5d0*/  UIADD3 UR17, UR40, 0x36410, URZ ;  /* 0x0003641028117890 */ /* 0x000fe2000fffe03f */
[----:B------:R-:W-:Y:S01]  /*a5e0*/  IMAD.U32 R19, RZ, RZ, UR7 ;  /* 0x00000007ff137e24 */ /* 0x000fe2000f8e00ff */
[----:B------:R-:W-:Y:S02]  /*a5f0*/  UIADD3 UR8, UP0, UR19, UR22, URZ ;  /* 0x0000001613087290 */ /* 0x000fe4000ff1e03f */
[----:B--23--:R-:W-:Y:S01]  /*a600*/  IMAD.U32 R5, RZ, RZ, UR19 ;  /* 0x00000013ff057e24 */ /* 0x00cfe2000f8e00ff */
[----:B------:R-:W-:Y:S02]  /*a610*/  UIADD3 UR19, UR19, UR6, URZ ;  /* 0x0000000613137290 */ /* 0x000fe4000fffe03f */
[----:B------:R-:W-:Y:S01]  /*a620*/  UIADD3 UR24, UR40, 0x22000, URZ ;  /* 0x0002200028187890 */ /* 0x000fe2000fffe03f */
[----:B------:R-:W-:Y:S01]  /*a630*/  PLOP3.LUT P1, PT, PT, PT, UP0, 0x80, 0x0 ;  /* 0x000000000000781c */ /* 0x000fe20003f2f008 */
[----:B------:R-:W-:Y:S01]  /*a640*/  IMAD.U32 R4, RZ, RZ, UR8 ;  /* 0x00000008ff047e24 */ /* 0x000fe2000f8e00ff */
[----:B------:R-:W-:-:S02]  /*a650*/  UIADD3 UR8, UR40, 0x20000, URZ ;  /* 0x0002000028087890 */ /* 0x000fc4000fffe03f */
[----:B------:R-:W-:Y:S01]  /*a660*/  LEA.HI.X.SX32 R5, R5, R8, 0x1, P1 ;  /* 0x0000000805057211 */ /* 0x000fe200008f0eff */
[----:B------:R-:W-:Y:S01]  /*a670*/  UIADD3 UR40, UR40, 0x30000, URZ ;  /* 0x0003000028287890 */ /* 0x000fe2000fffe03f */
[C---:B------:R-:W-:Y:S01]  /*a680*/  LEA R16, P1, R4.reuse, R11, 0x2 ;  /* 0x0000000b04107211 */ /* 0x040fe200078210ff */
[----:B------:R-:W-:Y:S01]  /*a690*/  UMOV UR9, UR17 ;  /* 0x0000001100097c82 */ /* 0x000fe20008000000 */
[----:B------:R-:W-:Y:S01]  /*a6a0*/  UMOV UR11, UR19 ;  /* 0x00000013000b7c82 */ /* 0x000fe20008000000 */
[----:B------:R-:W-:Y:S01]  /*a6b0*/  UMOV UR26, 0x80 ;  /* 0x00000080001a7882 */ /* 0x000fe20000000000 */
[----:B------:R-:W-:Y:S01]  /*a6c0*/  LEA.HI.X R4, R4, R12, R5, 0x2, P1 ;  /* 0x0000000c04047211 */ /* 0x000fe200008f1405 */
[----:B------:R-:W-:Y:S01]  /*a6d0*/  UMOV UR25, UR17 ;  /* 0x0000001100197c82 */ /* 0x000fe20008000000 */
[----:B------:R-:W-:Y:S01]  /*a6e0*/  R2UR UR42, R16 ;  /* 0x00000000102a72ca */ /* 0x000fe200000e0000 */
[----:B------:R2:W-:Y:S01]  /*a6f0*/  UTMALDG.4D [UR16], [UR30], desc[UR32] ;  /* 0x000020101e0075b4 */ /* 0x0005e20008019000 */
[----:B------:R-:W-:Y:S01]  /*a700*/  R2UR UR43, R4 ;  /* 0x00000000042b72ca */ /* 0x000fe200000e0000 */
[----:B------:R-:W-:Y:S01]  /*a710*/  UMOV UR27, UR19 ;  /* 0x00000013001b7c82 */ /* 0x000fe20008000000 */
[----:B------:R-:W-:Y:S01]  /*a720*/  ISETP.NE.AND P1, PT, R21, RZ, PT ;  /* 0x000000ff1500720c */ /* 0x000fe20003f25270 */
[----:B------:R-:W-:Y:S01]  /*a730*/  UMOV UR41, UR17 ;  /* 0x0000001100297c82 */ /* 0x000fe20008000000 */
[----:B------:R-:W-:Y:S01]  /*a740*/  UMOV UR34, 0x10 ;  /* 0x0000001000227882 */ /* 0x000fe20000000000 */
[----:B------:R2:W-:Y:S01]  /*a750*/  UTMALDG.4D [UR8], [UR30], desc[UR32] ;  /* 0x000020081e0075b4 */ /* 0x0005e20008019000 */
[----:B------:R2:W-:Y:S07]  /*a760*/  UTMALDG.4D [UR24], [UR30], desc[UR32] ;  /* 0x000020181e0075b4 */ /* 0x0005ee0008019000 */
[----:B------:R2:W-:Y:S02]  /*a770*/  UBLKCP.S.G [UR40], [UR42], UR34 ;  /* 0x000000282a0073ba */ /* 0x0005e40008000222 */
[----:B--2---:R-:W-:Y:S05]  /*a780*/  @P1 BRA `(.L_x_1932) ;  /* 0xfffffff000c81947 */ /* 0x004fea000383ffff */
.L_x_1923:
[----:B------:R-:W-:Y:S01]  /*a790*/  ISETP.NE.AND P1, PT, R20, RZ, PT ;  /* 0x000000ff1400720c */ /* 0x000fe20003f25270 */
[----:B------:R-:W-:Y:S02]  /*a7a0*/  IMAD.MOV.U32 R5, RZ, RZ, R14 ;  /* 0x000000ffff057224 */ /* 0x000fe400078e000e */
[----:B------:R-:W-:-:S10]  /*a7b0*/  IMAD.MOV.U32 R16, RZ, RZ, 0x1 ;  /* 0x00000001ff107424 */ /* 0x000fd400078e00ff */
[----:B------:R-:W-:Y:S05]  /*a7c0*/  @!P1 BRA `(.L_x_1922) ;  /* 0x00000004008c9947 */ /* 0x000fea0003800000 */
[----:B------:R-:W2:Y:S02]  /*a7d0*/  SYNCS.PHASECHK.TRANS64.TRYWAIT P1, [R0+URZ+0x36438], R6 ;  /* 0x03643806000075a7 */ /* 0x000ea4000802017f */
[----:B--2---:R-:W-:Y:S05]  /*a7e0*/  @!P1 BRA `(.L_x_1933) ;  /* 0x0000000c00c09947 */ /* 0x004fea0003800000 */
.L_x_1953:
[----:B------:R-:W-:Y:S05]  /*a7f0*/  @P0 BRA `(.L_x_1934) ;  /* 0x0000000000140947 */ /* 0x000fea0003800000 */
[----:B------:R-:W-:Y:S01]  /*a800*/  ISETP.NE.AND P1, PT, R18, RZ, PT ;  /* 0x000000ff1200720c */ /* 0x000fe20003f25270 */
[----:B------:R-:W-:-:S04]  /*a810*/  IMAD.MOV.U32 R5, RZ, RZ, 0x6100 ;  /* 0x00006100ff057424 */ /* 0x000fc800078e00ff */
[----:B------:R3:W-:Y:S08]  /*a820*/  SYNCS.ARRIVE.TRANS64 RZ, [R0+URZ+0x36430], R5 ;  /* 0x0364300500ff79a7 */ /* 0x0007f0000800003f */
[----:B------:R-:W-:Y:S05]  /*a830*/  @!P1 BRA `(.L_x_1934) ;  /* 0x0000000000049947 */ /* 0x000fea0003800000 */
[----:B------:R-:W-:Y:S01]  /*a840*/  BPT.TRAP 0x1 ;  /* 0x000000040000795c */ /* 0x000fe20000300000 */
.L_x_1934:
[----:B---3--:R-:W3:Y:S01]  /*a850*/  LDC.64 R4, c[0x0][0x728] ;  /* 0x0001ca00ff047b82 */ /* 0x008ee20000000a00 */
[----:B------:R-:W-:Y:S01]  /*a860*/  IMAD.SHL.U32 R20, R19, 0x40, RZ ;  /* 0x0000004013147824 */ /* 0x000fe200078e00ff */
[----:B------:R-:W-:Y:S01]  /*a870*/  R2UR UR24, R0 ;  /* 0x00000000001872ca */ /* 0x000fe200000e0000 */
[----:B------:R-:W-:Y:S01]  /*a880*/  UMOV UR32, 0x0 ;  /* 0x0000000000207882 */ /* 0x000fe20000000000 */
[----:B------:R-:W-:Y:S01]  /*a890*/  UMOV UR33, 0x14f00000 ;  /* 0x14f0000000217882 */ /* 0x000fe20000000000 */
[----:B------:R-:W-:Y:S01]  /*a8a0*/  UMOV UR18, URZ ;  /* 0x0000003f00127c82 */ /* 0x000fe20008000000 */
[C---:B-12---:R-:W-:Y:S01]  /*a8b0*/  IADD3 R6, P1, R20.reuse, UR14, RZ ;  /* 0x0000000e14067c10 */ /* 0x046fe2000ff3e0ff */
        /* <DEDUP_REMOVED lines=13> */
[----:B---3--:R-:W-:Y:S01]  /*a990*/  LEA R4, P2, R6, R4, 0x2 ;  /* 0x0000000406047211 */ /* 0x008fe200078410ff */
[----:B------:R-:W-:Y:S01]  /*a9a0*/  UIADD3 UR24, UR24, 0x2e000, URZ ;  /* 0x0002e00018187890 */ /* 0x000fe2000fffe03f */
[----:B------:R-:W-:Y:S02]  /*a9b0*/  UMOV UR9, UR17 ;  /* 0x0000001100097c82 */ /* 0x000fe40008000000 */
[----:B------:R-:W-:Y:S01]  /*a9c0*/  R2UR UR40, R4 ;  /* 0x00000000042872ca */ /* 0x000fe200000e0000 */
[----:B------:R-:W-:Y:S01]  /*a9d0*/  UMOV UR11, UR19 ;  /* 0x00000013000b7c82 */ /* 0x000fe20008000000 */
[----:B------:R-:W-:Y:S01]  /*a9e0*/  IADD3 R4, P1, R10, 0x1f0, RZ ;  /* 0x000001f00a047810 */ /* 0x000fe20007f3e0ff */
[----:B------:R-:W-:Y:S01]  /*a9f0*/  UMOV UR25, UR17 ;  /* 0x0000001100197c82 */ /* 0x000fe20008000000 */
[----:B------:R-:W-:Y:S01]  /*aa00*/  LEA.HI.X R5, R6, R5, R15, 0x2, P2 ;  /* 0x0000000506057211 */ /* 0x000fe200010f140f */
        /* <DEDUP_REMOVED lines=12> */
[----:B------:R-:W2:Y:S02]  /*aad0*/  SYNCS.PHASECHK.TRANS64.TRYWAIT P1, [R0+URZ+0x36428], R5 ;  /* 0x03642805000075a7 */ /* 0x000ea4000802017f */
[----:B-12---:R-:W-:Y:S05]  /*aae0*/  @!P1 BRA `(.L_x_1935) ;  /* 0x0000000c00149947 */ /* 0x006fea0003800000 */
.L_x_1954:
[----:B------:R-:W-:Y:S01]  /*aaf0*/  IMAD.MOV.U32 R16, RZ, RZ, RZ ;  /* 0x000000ffff107224 */ /* 0x000fe200078e00ff */
[----:B------:R-:W-:Y:S06]  /*ab00*/  @P0 BRA `(.L_x_1936) ;  /* 0x0000000000140947 */ /* 0x000fec0003800000 */
[----:B------:R-:W-:Y:S01]  /*ab10*/  ISETP.NE.AND P1, PT, R18, RZ, PT ;  /* 0x000000ff1200720c */ /* 0x000fe20003f25270 */
[----:B-1----:R-:W-:-:S04]  /*ab20*/  IMAD.MOV.U32 R5, RZ, RZ, 0x6100 ;  /* 0x00006100ff057424 */ /* 0x002fc800078e00ff */
[----:B------:R2:W-:Y:S08]  /*ab30*/  SYNCS.ARRIVE.TRANS64 RZ, [R0+URZ+0x36418], R5 ;  /* 0x0364180500ff79a7 */ /* 0x0005f0000800003f */
[----:B------:R-:W-:Y:S05]  /*ab40*/  @!P1 BRA `(.L_x_1936) ;  /* 0x0000000000049947 */ /* 0x000fea0003800000 */
[----:B------:R-:W-:Y:S01]  /*ab50*/  BPT.TRAP 0x1 ;  /* 0x000000040000795c */ /* 0x000fe20000300000 */
.L_x_1936:
        /* <DEDUP_REMOVED lines=16> */
[----:B------:R-:W-:Y:S02]  /*ac60*/  UIADD3 UR7, UP0, UR19, UR22, URZ ;  /* 0x0000001613077290 */ /* 0x000fe4000ff1e03f */
[----:B-12---:R-:W-:Y:S01]  /*ac70*/  IMAD.U32 R5, RZ, RZ, UR19 ;  /* 0x00000013ff057e24 */ /* 0x006fe2000f8e00ff */
[----:B------:R-:W-:Y:S02]  /*ac80*/  UIADD3 UR17, UR40, 0x36418, URZ ;  /* 0x0003641828117890 */ /* 0x000fe4000fffe03f */
[----:B------:R-:W-:Y:S01]  /*ac90*/  UIADD3 UR19, UR19, UR6, URZ ;  /* 0x0000000613137290 */ /* 0x000fe2000fffe03f */
[----:B------:R-:W-:Y:S01]  /*aca0*/  PLOP3.LUT P1, PT, PT, PT, UP0, 0x80, 0x0 ;  /* 0x000000000000781c */ /* 0x000fe20003f2f008 */
[----:B------:R-:W-:Y:S01]  /*acb0*/  IMAD.U32 R4, RZ, RZ, UR7 ;  /* 0x00000007ff047e24 */ /* 0x000fe2000f8e00ff */
[----:B------:R-:W-:Y:S02]  /*acc0*/  UIADD3 UR8, UR40, 0x26000, URZ ;  /* 0x0002600028087890 */ /* 0x000fe4000fffe03f */
[----:B------:R-:W-:Y:S01]  /*acd0*/  LEA.HI.X.SX32 R5, R5, R8, 0x1, P1 ;  /* 0x0000000805057211 */ /* 0x000fe200008f0eff */
[----:B------:R-:W-:Y:S01]  /*ace0*/  UIADD3 UR24, UR40, 0x28000, URZ ;  /* 0x0002800028187890 */ /* 0x000fe2000fffe03f */
[C---:B------:R-:W-:Y:S01]  /*acf0*/  LEA R11, P1, R4.reuse, R11, 0x2 ;  /* 0x0000000b040b7211 */ /* 0x040fe200078210ff */
[----:B------:R-:W-:Y:S01]  /*ad00*/  UIADD3 UR40, UR40, 0x30100, URZ ;  /* 0x0003010028287890 */ /* 0x000fe2000fffe03f */
[----:B------:R2:W-:Y:S01]  /*ad10*/  UTMALDG.4D [UR16], [UR30], desc[UR32] ;  /* 0x000020101e0075b4 */ /* 0x0005e20008019000 */
[----:B------:R-:W-:Y:S01]  /*ad20*/  UMOV UR9, UR17 ;  /* 0x0000001100097c82 */ /* 0x000fe20008000000 */
[----:B------:R-:W-:Y:S01]  /*ad30*/  LEA.HI.X R12, R4, R12, R5, 0x2, P1 ;  /* 0x0000000c040c7211 */ /* 0x000fe200008f1405 */
[----:B------:R-:W-:Y:S01]  /*ad40*/  UMOV UR11, UR19 ;  /* 0x00000013000b7c82 */ /* 0x000fe20008000000 */
[----:B------:R-:W-:Y:S01]  /*ad50*/  R2UR UR42, R11 ;  /* 0x000000000b2a72ca */ /* 0x000fe200000e0000 */
[----:B------:R-:W-:Y:S01]  /*ad60*/  UMOV UR25, UR17 ;  /* 0x0000001100197c82 */ /* 0x000fe20008000000 */
[----:B------:R-:W-:Y:S01]  /*ad70*/  R2UR UR43, R12 ;  /* 0x000000000c2b72ca */ /* 0x000fe200000e0000 */
[----:B------:R-:W-:Y:S01]  /*ad80*/  UMOV UR27, UR19 ;  /* 0x00000013001b7c82 */ /* 0x000fe20008000000 */
[----:B------:R-:W-:Y:S01]  /*ad90*/  UMOV UR41, UR17 ;  /* 0x0000001100297c82 */ /* 0x000fe20008000000 */
[----:B------:R2:W-:Y:S01]  /*ada0*/  UTMALDG.4D [UR8], [UR30], desc[UR32] ;  /* 0x000020081e0075b4 */ /* 0x0005e20008019000 */
[----:B------:R-:W-:Y:S01]  /*adb0*/  UMOV UR7, 0x10 ;  /* 0x0000001000077882 */ /* 0x000fe20000000000 */
[----:B------:R-:W-:Y:S01]  /*adc0*/  IMAD.MOV.U32 R5, RZ, RZ, R14 ;  /* 0x000000ffff057224 */ /* 0x000fe200078e000e */
[----:B------:R2:W-:Y:S07]  /*add0*/  UTMALDG.4D [UR24], [UR30], desc[UR32] ;  /* 0x000020181e0075b4 */ /* 0x0005ee0008019000 */
[----:B------:R2:W-:Y:S02]  /*ade0*/  UBLKCP.S.G [UR40], [UR42], UR7 ;  /* 0x000000282a0073ba */ /* 0x0005e40008000207 */
[----:B--2---:R-:W-:Y:S01]  /*adf0*/  NOP ;  /* 0x0000000000007918 */ /* 0x004fe20000000000 */
.L_x_1922:
[----:B------:R-:W-:-:S04]  /*ae00*/  SHF.L.U32 R3, R16, 0x1f, RZ ;  /* 0x0000001f10037819 */ /* 0x000fc800000006ff */
[----:B------:R-:W2:Y:S02]  /*ae10*/  SYNCS.PHASECHK.TRANS64.TRYWAIT P1, [R0+URZ+0x36438], R3 ;  /* 0x03643803000075a7 */ /* 0x000ea4000802017f */
[----:B--2---:R-:W-:Y:S05]  /*ae20*/  @!P1 BRA `(.L_x_1937) ;  /* 0x0000000800589947 */ /* 0x004fea0003800000 */
.L_x_1955:
[----:B------:R-:W-:Y:S05]  /*ae30*/  @P0 BRA `(.L_x_1938) ;  /* 0x0000000000180947 */ /* 0x000fea0003800000 */
[----:B------:R-:W3:Y:S01]  /*ae40*/  S2R R2, SR_TID.X ;  /* 0x0000000000027919 */ /* 0x000ee20000002100 */
[----:B--2---:R-:W-:-:S04]  /*ae50*/  IMAD.MOV.U32 R3, RZ, RZ, 0x6100 ;  /* 0x00006100ff037424 */ /* 0x004fc800078e00ff */
[----:B------:R4:W-:Y:S01]  /*ae60*/  SYNCS.ARRIVE.TRANS64 RZ, [R0+URZ+0x36430], R3 ;  /* 0x0364300300ff79a7 */ /* 0x0009e2000800003f */
[----:B---3--:R-:W-:-:S13]  /*ae70*/  LOP3.LUT P0, RZ, R2, 0x1f, RZ, 0xc0, !PT ;  /* 0x0000001f02ff7812 */ /* 0x008fda000780c0ff */
[----:B----4-:R-:W-:Y:S05]  /*ae80*/  @!P0 BRA `(.L_x_1938) ;  /* 0x0000000000048947 */ /* 0x010fea0003800000 */
[----:B------:R-:W-:Y:S01]  /*ae90*/  BPT.TRAP 0x1 ;  /* 0x000000040000795c */ /* 0x000fe20000300000 */
.L_x_1938:
        /* <DEDUP_REMOVED lines=22> */
[----:B-12---:R-:W-:Y:S01]  /*b000*/  SEL R0, RZ, 0x1, P0 ;  /* 0x00000001ff007807 */ /* 0x006fe20000000000 */
[----:B------:R-:W-:Y:S01]  /*b010*/  ULEA UR30, UP0, UR8, UR30, 0x2 ;  /* 0x0000001e081e7291 */ /* 0x000fe2000f80103f */
[----:B------:R-:W-:Y:S01]  /*b020*/  SEL R2, R15, RZ, P0 ;  /* 0x000000ff0f027207 */ /* 0x000fe20000000000 */
[----:B------:R-:W-:Y:S01]  /*b030*/  UIADD3 UR16, UR24, 0x2a000, URZ ;  /* 0x0002a00018107890 */ /* 0x000fe2000fffe03f */
[----:B------:R-:W-:Y:S01]  /*b040*/  LOP3.LUT R0, R7, R0, RZ, 0x3c, !PT ;  /* 0x0000000007007212 */ /* 0x000fe200078e3cff */
[----:B------:R-:W-:-:S02]  /*b050*/  ULEA.HI.X UR31, UR8, UR31, UR7, 0x2, UP0 ;  /* 0x0000001f081f7291 */ /* 0x000fc400080f1407 */
[----:B------:R-:W-:Y:S02]  /*b060*/  UIADD3 UR19, UR19, UR6, URZ ;  /* 0x0000000613137290 */ /* 0x000fe4000fffe03f */
[----:B------:R-:W-:Y:S02]  /*b070*/  UIADD3 UR42, UR24, 0x30200, URZ ;  /* 0x00030200182a7890 */ /* 0x000fe4000fffe03f */
[----:B------:R-:W-:Y:S02]  /*b080*/  UIADD3 UR8, UR24, 0x2c000, URZ ;  /* 0x0002c00018087890 */ /* 0x000fe4000fffe03f */
[----:B------:R-:W-:Y:S01]  /*b090*/  UIADD3 UR24, UR24, 0x2e000, URZ ;  /* 0x0002e00018187890 */ /* 0x000fe2000fffe03f */
[----:B------:R-:W-:Y:S01]  /*b0a0*/  UMOV UR9, UR17 ;  /* 0x0000001100097c82 */ /* 0x000fe20008000000 */
[----:B------:R-:W-:Y:S01]  /*b0b0*/  UMOV UR11, UR19 ;  /* 0x00000013000b7c82 */ /* 0x000fe20008000000 */
[----:B------:R-:W-:Y:S01]  /*b0c0*/  UMOV UR26, 0x80 ;  /* 0x00000080001a7882 */ /* 0x000fe20000000000 */
[----:B------:R-:W-:Y:S01]  /*b0d0*/  UMOV UR25, UR17 ;  /* 0x0000001100197c82 */ /* 0x000fe20008000000 */
[----:B------:R1:W-:Y:S01]  /*b0e0*/  UTMALDG.4D [UR16], [UR32], desc[UR40] ;  /* 0x00002810200075b4 */ /* 0x0003e20008019000 */
[----:B------:R-:W-:Y:S01]  /*b0f0*/  UMOV UR27, UR19 ;  /* 0x00000013001b7c82 */ /* 0x000fe20008000000 */
[----:B------:R-:W-:Y:S01]  /*b100*/  UMOV UR43, UR17 ;  /* 0x00000011002b7c82 */ /* 0x000fe20008000000 */
[----:B------:R-:W-:Y:S01]  /*b110*/  UMOV UR7, 0x10 ;  /* 0x0000001000077882 */ /* 0x000fe20000000000 */
[----:B------:R1:W-:Y:S01]  /*b120*/  UTMALDG.4D [UR8], [UR32], desc[UR40] ;  /* 0x00002808200075b4 */ /* 0x0003e20008019000 */
[----:B------:R1:W-:Y:S01]  /*b130*/  UTMALDG.4D [UR24], [UR32], desc[UR40] ;  /* 0x00002818200075b4 */ /* 0x0003e20008019000 */
[----:B------:R1:W-:Y:S02]  /*b140*/  UBLKCP.S.G [UR42], [UR30], UR7 ;  /* 0x0000002a1e0073ba */ /* 0x0003e40008000207 */
[----:B-1----:R-:W-:Y:S01]  /*b150*/  NOP ;  /* 0x0000000000007918 */ /* 0x002fe20000000000 */
.L_x_1919:
[----:B------:R-:W-:Y:S05]  /*b160*/  BSYNC B0 ;  /* 0x0000000000007941 */ /* 0x000fea0003800000 */
.L_x_1914:
[----:B------:R-:W-:-:S03]  /*b170*/  UMOV UR7, 0xffffffff ;  /* 0xffffffff00077882 */ /* 0x000fc60000000000 */
[----:B------:R-:W-:Y:S05]  /*b180*/  BRA.DIV UR7, `(.L_x_1939) ;  /* 0x0000000607947947 */ /* 0x000fea000b800000 */
[----:B------:R-:W-:-:S13]  /*b190*/  ELECT P6, URZ, PT ;  /* 0x00000000003f782f */ /* 0x000fda00038c0000 */
.L_x_1958:
[----:B------:R-:W-:Y:S05]  /*b1a0*/  @!P6 BRA `(.L_x_1790) ;  /* 0x000000000074e947 */ /* 0x000fea0003800000 */
[----:B------:R-:W3:Y:S02]  /*b1b0*/  LDL.LU R3, [R1] ;  /* 0x0000000001037983 */ /* 0x000ee40000300800 */
[----:B---3--:R-:W-:-:S04]  /*b1c0*/  LOP3.LUT R3, R3, 0x2, RZ, 0xfc, !PT ;  /* 0x0000000203037812 */ /* 0x008fc800078efcff */
[----:B------:R-:W-:-:S13]  /*b1d0*/  ISETP.NE.AND P2, PT, R3, 0x3, PT ;  /* 0x000000030300780c */ /* 0x000fda0003f45270 */
[----:B------:R-:W-:Y:S05]  /*b1e0*/  @!P2 BRA `(.L_x_1940) ;  /* 0x000000000004a947 */ /* 0x000fea0003800000 */
[----:B--2---:R-:W-:Y:S01]  /*b1f0*/  BPT.TRAP 0x1 ;  /* 0x000000040000795c */ /* 0x004fe20000300000 */
.L_x_1940:
[----:B------:R-:W1:Y:S01]  /*b200*/  S2R R4, SR_CgaCtaId ;  /* 0x0000000000047919 */ /* 0x000e620000008800 */
[----:B------:R-:W-:-:S04]  /*b210*/  MOV R3, 0x400 ;  /* 0x0000040000037802 */ /* 0x000fc80000000f00 */
[----:B-1----:R-:W-:Y:S02]  /*b220*/  LEA R9, R4, R3, 0x18 ;  /* 0x0000000304097211 */ /* 0x002fe400078ec0ff */
        /* <DEDUP_REMOVED lines=12> */
.L_x_1959:
[----:B------:R-:W3:Y:S02]  /*b2f0*/  SYNCS.PHASECHK.TRANS64.TRYWAIT P0, [R3+URZ], R0 ;  /* 0x00000000030075a7 */ /* 0x000ee4000800017f */
[----:B---3--:R-:W-:Y:S05]  /*b300*/  @!P0 BRA `(.L_x_1942) ;  /* 0x0000000400688947 */ /* 0x008fea0003800000 */
.L_x_1960:
[----:B------:R-:W-:Y:S05]  /*b310*/  @!P2 BRA `(.L_x_1943) ;  /* 0x000000000004a947 */ /* 0x000fea0003800000 */
[----:B--2---:R-:W-:Y:S01]  /*b320*/  BPT.TRAP 0x1 ;  /* 0x000000040000795c */ /* 0x004fe20000300000 */
.L_x_1943:
[----:B------:R-:W-:-:S07]  /*b330*/  SHF.L.U32 R16, R16, 0x1f, RZ ;  /* 0x0000001f10107819 */ /* 0x000fce00000006ff */
.L_x_1944:
[----:B----4-:R4:W1:Y:S02]  /*b340*/  SYNCS.PHASECHK.TRANS64.TRYWAIT P0, [R9+URZ+0x36438], R16 ;  /* 0x03643810090075a7 */ /* 0x010864000800017f */
[----:B-1----:R-:W-:Y:S05]  /*b350*/  @!P0 NANOSLEEP.SYNCS 0x989680 ;  /* 0x009896800000895d */ /* 0x002fea0003900000 */
[----:B------:R-:W1:Y:S02]  /*b360*/  @!P0 SYNCS.PHASECHK.TRANS64 P0, [R9+URZ+0x36438], R16 ;  /* 0x03643810090085a7 */ /* 0x000e64000800007f */
[----:B-1----:R-:W-:Y:S05]  /*b370*/  @!P0 BRA `(.L_x_1944) ;  /* 0xfffffffc00f08947 */ /* 0x002fea000383ffff */
.L_x_1790:
[----:B--2---:R-:W-:Y:S05]  /*b380*/  BSYNC B6 ;  /* 0x0000000000067941 */ /* 0x004fea0003800000 */
.L_x_1784:
[----:B------:R-:W-:Y:S05]  /*b390*/  EXIT ;  /* 0x000000000000794d */ /* 0x000fea0003800000 */
.L_x_1801:
[----:B------:R-:W-:Y:S02]  /*b3a0*/  IMAD.MOV.U32 R12, RZ, RZ, RZ ;  /* 0x000000ffff0c7224 */ /* 0x000fe400078e00ff */
[----:B------:R-:W-:Y:S02]  /*b3b0*/  IMAD.MOV.U32 R11, RZ, RZ, 0x1f ;  /* 0x0000001fff0b7424 */ /* 0x000fe400078e00ff */
[----:B------:R-:W-:-:S07]  /*b3c0*/  IMAD.MOV.U32 R15, RZ, RZ, -0x1 ;  /* 0xffffffffff0f7424 */ /* 0x000fce00078e00ff */
[----:B-1----:R-:W-:Y:S05]  /*b3d0*/  WARPSYNC.COLLECTIVE R15, `(.L_x_1945) ;  /* 0x000000000f087348 */ /* 0x002fea0003c00000 */
[----:B------:R2:W3:Y:S02]  /*b3e0*/  SHFL.IDX P6, R14, R13, R12, R11 ;  /* 0x0000000c0d0e7389 */ /* 0x0004e400000c000b */
[----:B-123--:R-:W-:Y:S01]  /*b3f0*/  ENDCOLLECTIVE ;  /* 0x000000000000791b */ /* 0x00efe20003800000 */
.L_x_1945:
[----:B------:R-:W-:Y:S05]  /*b400*/  BRA `(.L_x_1946) ;  /* 0xffffff6000007947 */ /* 0x000fea000383ffff */
.L_x_1803:
[----:B-1----:R-:W-:-:S04]  /*b410*/  IMAD.U32 R3, RZ, RZ, UR36 ;  /* 0x00000024ff037e24 */ /* 0x002fc8000f8e00ff */
[----:B------:R1:W3:Y:S03]  /*b420*/  SYNCS.PHASECHK.TRANS64.TRYWAIT P0, [R3+URZ+0x36400], R10 ;  /* 0x0364000a030075a7 */ /* 0x0002e6000800017f */
[----:B---3--:R-:W-:Y:S05]  /*b430*/  @!P0 NANOSLEEP.SYNCS 0x989680 ;  /* 0x009896800000895d */ /* 0x008fea0003900000 */
[----:B------:R-:W3:Y:S02]  /*b440*/  @!P0 SYNCS.PHASECHK.TRANS64 P0, [R3+URZ+0x36400], R10 ;  /* 0x0364000a030085a7 */ /* 0x000ee4000800007f */
[----:B---3--:R-:W-:Y:S05]  /*b450*/  @!P0 BRA `(.L_x_1803) ;  /* 0xfffffffc00ec8947 */ /* 0x008fea000383ffff */
[----:B------:R-:W-:Y:S05]  /*b460*/  BRA `(.L_x_1802) ;  /* 0xffffff6000347947 */ /* 0x000fea000383ffff */
.L_x_1807:
[----:B--2---:R2:W3:Y:S02]  /*b470*/  SYNCS.PHASECHK.TRANS64.TRYWAIT P1, [R3+URZ+0x36410], R10 ;  /* 0x0364100a030075a7 */ /* 0x0044e4000802017f */
[----:B---3--:R-:W-:Y:S05]  /*b480*/  @!P1 NANOSLEEP.SYNCS 0x989680 ;  /* 0x009896800000995d */ /* 0x008fea0003900000 */
[----:B------:R-:W3:Y:S02]  /*b490*/  @!P1 SYNCS.PHASECHK.TRANS64 P1, [R3+URZ+0x36410], R10 ;  /* 0x0364100a030095a7 */ /* 0x000ee4000802007f */
[----:B---3--:R-:W-:Y:S05]  /*b4a0*/  @!P1 BRA `(.L_x_1807) ;  /* 0xfffffffc00f09947 */ /* 0x008fea000383ffff */
[----:B------:R-:W-:Y:S05]  /*b4b0*/  BRA `(.L_x_1806) ;  /* 0xffffff6800107947 */ /* 0x000fea000383ffff */
.L_x_1811:
[----:B----4-:R-:W-:-:S04]  /*b4c0*/  IMAD.U32 R12, RZ, RZ, UR36 ;  /* 0x00000024ff0c7e24 */ /* 0x010fc8000f8e00ff */
[----:B------:R4:W1:Y:S03]  /*b4d0*/  SYNCS.PHASECHK.TRANS64.TRYWAIT P1, [R12+URZ+0x36430], R11 ;  /* 0x0364300b0c0075a7 */ /* 0x000866000802017f */
[----:B-1----:R-:W-:Y:S05]  /*b4e0*/  @!P1 NANOSLEEP.SYNCS 0x989680 ;  /* 0x009896800000995d */ /* 0x002fea0003900000 */
[----:B------:R-:W1:Y:S02]  /*b4f0*/  @!P1 SYNCS.PHASECHK.TRANS64 P1, [R12+URZ+0x36430], R11 ;  /* 0x0364300b0c0095a7 */ /* 0x000e64000802007f */
[----:B-1----:R-:W-:Y:S05]  /*b500*/  @!P1 BRA `(.L_x_1811) ;  /* 0xfffffffc00ec9947 */ /* 0x002fea000383ffff */
[----:B------:R-:W-:Y:S05]  /*b510*/  BRA `(.L_x_1810) ;  /* 0xffffff6c00b07947 */ /* 0x000fea000383ffff */
.L_x_1920:
[----:B-1----:R1:W2:Y:S02]  /*b520*/  SYNCS.PHASECHK.TRANS64.TRYWAIT P1, [R0+URZ+0x36420], R6 ;  /* 0x03642006000075a7 */ /* 0x0022a4000802017f */
[----:B--2---:R-:W-:Y:S05]  /*b530*/  @!P1 NANOSLEEP.SYNCS 0x989680 ;  /* 0x009896800000995d */ /* 0x004fea0003900000 */
[----:B------:R-:W2:Y:S02]  /*b540*/  @!P1 SYNCS.PHASECHK.TRANS64 P1, [R0+URZ+0x36420], R6 ;  /* 0x03642006000095a7 */ /* 0x000ea4000802007f */
[----:B--2---:R-:W-:Y:S05]  /*b550*/  @!P1 BRA `(.L_x_1920) ;  /* 0xfffffffc00f09947 */ /* 0x004fea000383ffff */
[----:B------:R-:W-:Y:S05]  /*b560*/  BRA `(.L_x_1947) ;  /* 0xffffffdc006c7947 */ /* 0x000fea000383ffff */
.L_x_1924:
[----:B-1----:R1:W2:Y:S02]  /*b570*/  SYNCS.PHASECHK.TRANS64.TRYWAIT P1, [R0+URZ+0x36438], R6 ;  /* 0x03643806000075a7 */ /* 0x0022a4000802017f */
[----:B--2---:R-:W-:Y:S05]  /*b580*/  @!P1 NANOSLEEP.SYNCS 0x989680 ;  /* 0x009896800000995d */ /* 0x004fea0003900000 */
[----:B------:R-:W2:Y:S02]  /*b590*/  @!P1 SYNCS.PHASECHK.TRANS64 P1, [R0+URZ+0x36438], R6 ;  /* 0x03643806000095a7 */ /* 0x000ea4000802007f */
[----:B--2---:R-:W-:Y:S05]  /*b5a0*/  @!P1 BRA `(.L_x_1924) ;  /* 0xfffffffc00f09947 */ /* 0x004fea000383ffff */
[----:B------:R-:W-:Y:S05]  /*b5b0*/  BRA `(.L_x_1948) ;  /* 0xffffffe4004c7947 */ /* 0x000fea000383ffff */
.L_x_1926:
[----:B--2---:R2:W3:Y:S02]  /*b5c0*/  SYNCS.PHASECHK.TRANS64.TRYWAIT P1, [R0+URZ+0x36428], R3 ;  /* 0x03642803000075a7 */ /* 0x0044e4000802017f */
[----:B---3--:R-:W-:Y:S05]  /*b5d0*/  @!P1 NANOSLEEP.SYNCS 0x989680 ;  /* 0x009896800000995d */ /* 0x008fea0003900000 */
[----:B------:R-:W3:Y:S02]  /*b5e0*/  @!P1 SYNCS.PHASECHK.TRANS64 P1, [R0+URZ+0x36428], R3 ;  /* 0x03642803000095a7 */ /* 0x000ee4000802007f */
[----:B---3--:R-:W-:Y:S05]  /*b5f0*/  @!P1 BRA `(.L_x_1926) ;  /* 0xfffffffc00f09947 */ /* 0x008fea000383ffff */
[----:B------:R-:W-:Y:S05]  /*b600*/  BRA `(.L_x_1949) ;  /* 0xffffffe800107947 */ /* 0x000fea000383ffff */
.L_x_1928:
[----:B------:R-:W-:-:S04]  /*b610*/  SHF.L.U32 R18, RZ, 0x1f, RZ ;  /* 0x0000001fff127819 */ /* 0x000fc800000006ff */
[----:B------:R2:W3:Y:S03]  /*b620*/  SYNCS.PHASECHK.TRANS64.TRYWAIT P1, [R0+URZ+0x36438], R18 ;  /* 0x03643812000075a7 */ /* 0x0004e6000802017f */
[----:B---3--:R-:W-:Y:S05]  /*b630*/  @!P1 NANOSLEEP.SYNCS 0x989680 ;  /* 0x009896800000995d */ /* 0x008fea0003900000 */
[----:B------:R2:W3:Y:S02]  /*b640*/  @!P1 SYNCS.PHASECHK.TRANS64 P1, [R0+URZ+0x36438], R18 ;  /* 0x03643812000095a7 */ /* 0x0004e4000802007f */
[----:B--2---:R-:W2:Y:S02]  /*b650*/  S2R R18, SR_TID.X ;  /* 0x0000000000127919 */ /* 0x004ea40000002100 */
[----:B--2---:R-:W-:Y:S01]  /*b660*/  LOP3.LUT R18, R18, 0x1f, RZ, 0xc0, !PT ;  /* 0x0000001f12127812 */ /* 0x004fe200078ec0ff */
[----:B---3--:R-:W-:Y:S06]  /*b670*/  @!P1 BRA `(.L_x_1928) ;  /* 0xfffffffc00e49947 */ /* 0x008fec000383ffff */
[----:B------:R-:W-:Y:S05]  /*b680*/  BRA `(.L_x_1950) ;  /* 0xffffffe800c47947 */ /* 0x000fea000383ffff */
.L_x_1930:
[----:B------:R-:W-:-:S07]  /*b690*/  SHF.L.U32 R5, R7, 0x1f, RZ ;  /* 0x0000001f07057819 */ /* 0x000fce00000006ff */
.L_x_1951:
[----:B--2---:R2:W3:Y:S02]  /*b6a0*/  SYNCS.PHASECHK.TRANS64.TRYWAIT P1, [R0+URZ+0x36420], R5 ;  /* 0x03642005000075a7 */ /* 0x0044e4000802017f */
[----:B---3--:R-:W-:Y:S05]  /*b6b0*/  @!P1 NANOSLEEP.SYNCS 0x989680 ;  /* 0x009896800000995d */ /* 0x008fea0003900000 */
[----:B------:R-:W3:Y:S02]  /*b6c0*/  @!P1 SYNCS.PHASECHK.TRANS64 P1, [R0+URZ+0x36420], R5 ;  /* 0x03642005000095a7 */ /* 0x000ee4000802007f */
[----:B---3--:R-:W-:Y:S05]  /*b6d0*/  @!P1 BRA `(.L_x_1951) ;  /* 0xfffffffc00f09947 */ /* 0x008fea000383ffff */
[----:B------:R-:W-:Y:S05]  /*b6e0*/  BRA `(.L_x_1952) ;  /* 0xffffffec00607947 */ /* 0x000fea000383ffff */
.L_x_1933:
[----:B--2---:R2:W3:Y:S02]  /*b6f0*/  SYNCS.PHASECHK.TRANS64.TRYWAIT P1, [R0+URZ+0x36438], R6 ;  /* 0x03643806000075a7 */ /* 0x0044e4000802017f */
[----:B---3--:R-:W-:Y:S05]  /*b700*/  @!P1 NANOSLEEP.SYNCS 0x989680 ;  /* 0x009896800000995d */ /* 0x008fea0003900000 */
[----:B------:R-:W3:Y:S02]  /*b710*/  @!P1 SYNCS.PHASECHK.TRANS64 P1, [R0+URZ+0x36438], R6 ;  /* 0x03643806000095a7 */ /* 0x000ee4000802007f */
[----:B---3--:R-:W-:Y:S05]  /*b720*/  @!P1 BRA `(.L_x_1933) ;  /* 0xfffffffc00f09947 */ /* 0x008fea000383ffff */
[----:B------:R-:W-:Y:S05]  /*b730*/  BRA `(.L_x_1953) ;  /* 0xfffffff0002c7947 */ /* 0x000fea000383ffff */
.L_x_1935:
[----:B-1----:R1:W2:Y:S02]  /*b740*/  SYNCS.PHASECHK.TRANS64.TRYWAIT P1, [R0+URZ+0x36428], R5 ;  /* 0x03642805000075a7 */ /* 0x0022a4000802017f */
[----:B--2---:R-:W-:Y:S05]  /*b750*/  @!P1 NANOSLEEP.SYNCS 0x989680 ;  /* 0x009896800000995d */ /* 0x004fea0003900000 */
[----:B------:R-:W2:Y:S02]  /*b760*/  @!P1 SYNCS.PHASECHK.TRANS64 P1, [R0+URZ+0x36428], R5 ;  /* 0x03642805000095a7 */ /* 0x000ea4000802007f */
[----:B--2---:R-:W-:Y:S05]  /*b770*/  @!P1 BRA `(.L_x_1935) ;  /* 0xfffffffc00f09947 */ /* 0x004fea000383ffff */
[----:B------:R-:W-:Y:S05]  /*b780*/  BRA `(.L_x_1954) ;  /* 0xfffffff000d87947 */ /* 0x000fea000383ffff */
.L_x_1937:
[----:B--2---:R2:W3:Y:S02]  /*b790*/  SYNCS.PHASECHK.TRANS64.TRYWAIT P1, [R0+URZ+0x36438], R3 ;  /* 0x03643803000075a7 */ /* 0x0044e4000802017f */
[----:B---3--:R-:W-:Y:S05]  /*b7a0*/  @!P1 NANOSLEEP.SYNCS 0x989680 ;  /* 0x009896800000995d */ /* 0x008fea0003900000 */
[----:B------:R-:W3:Y:S02]  /*b7b0*/  @!P1 SYNCS.PHASECHK.TRANS64 P1, [R0+URZ+0x36438], R3 ;  /* 0x03643803000095a7 */ /* 0x000ee4000802007f */
[----:B---3--:R-:W-:Y:S05]  /*b7c0*/  @!P1 BRA `(.L_x_1937) ;  /* 0xfffffffc00f09947 */ /* 0x008fea000383ffff */
[----:B------:R-:W-:Y:S05]  /*b7d0*/  BRA `(.L_x_1955) ;  /* 0xfffffff400947947 */ /* 0x000fea000383ffff */
.L_x_1939:
[----:B------:R-:W-:Y:S01]  /*b7e0*/  BSSY B0, `(.L_x_1956) ;  /* 0x0000006000007945 */ /* 0x000fe20003800000 */
[----:B------:R-:W-:-:S07]  /*b7f0*/  IMAD.MOV.U32 R15, RZ, RZ, -0x1 ;  /* 0xffffffffff0f7424 */ /* 0x000fce00078e00ff */
[----:B--2---:R-:W-:Y:S05]  /*b800*/  WARPSYNC.COLLECTIVE R15, `(.L_x_1957) ;  /* 0x000000000f0c7348 */ /* 0x004fea0003c00000 */
[----:B------:R-:W-:Y:S02]  /*b810*/  ELECT P6, UR62, PT ;  /* 0x00000000003e782f */ /* 0x000fe400038c0000 */
[----:B------:R-:W-:Y:S01]  /*b820*/  MOV R14, UR62 ;  /* 0x0000003e000e7c02 */ /* 0x000fe20008000f00 */
[----:B--2---:R-:W-:Y:S10]  /*b830*/  ENDCOLLECTIVE ;  /* 0x000000000000791b */ /* 0x004ff40003800000 */
.L_x_1957:
[----:B------:R-:W-:Y:S05]  /*b840*/  BSYNC B0 ;  /* 0x0000000000007941 */ /* 0x000fea0003800000 */
.L_x_1956:
[----:B------:R-:W-:Y:S05]  /*b850*/  BRA `(.L_x_1958) ;  /* 0xfffffff800507947 */ /* 0x000fea000383ffff */
.L_x_1941:
[----:B-1----:R1:W3:Y:S02]  /*b860*/  SYNCS.PHASECHK.TRANS64.TRYWAIT P0, [R7+URZ], R4 ;  /* 0x00000004070075a7 */ /* 0x0022e4000800017f */
[----:B---3--:R-:W-:Y:S05]  /*b870*/  @!P0 NANOSLEEP.SYNCS 0x989680 ;  /* 0x009896800000895d */ /* 0x008fea0003900000 */
[----:B------:R-:W3:Y:S02]  /*b880*/  @!P0 SYNCS.PHASECHK.TRANS64 P0, [R7+URZ], R4 ;  /* 0x00000004070085a7 */ /* 0x000ee4000800007f */
[----:B---3--:R-:W-:Y:S05]  /*b890*/  @!P0 BRA `(.L_x_1941) ;  /* 0xfffffffc00f08947 */ /* 0x008fea000383ffff */
[----:B------:R-:W-:Y:S05]  /*b8a0*/  BRA `(.L_x_1959) ;  /* 0xfffffff800907947 */ /* 0x000fea000383ffff */
.L_x_1942:
[----:B---3--:R3:W4:Y:S02]  /*b8b0*/  SYNCS.PHASECHK.TRANS64.TRYWAIT P0, [R3+URZ], R0 ;  /* 0x00000000030075a7 */ /* 0x008724000800017f */
[----:B----4-:R-:W-:Y:S05]  /*b8c0*/  @!P0 NANOSLEEP.SYNCS 0x989680 ;  /* 0x009896800000895d */ /* 0x010fea0003900000 */
[----:B------:R-:W4:Y:S02]  /*b8d0*/  @!P0 SYNCS.PHASECHK.TRANS64 P0, [R3+URZ], R0 ;  /* 0x00000000030085a7 */ /* 0x000f24000800007f */
[----:B----4-:R-:W-:Y:S05]  /*b8e0*/  @!P0 BRA `(.L_x_1942) ;  /* 0xfffffffc00f08947 */ /* 0x010fea000383ffff */
[----:B------:R-:W-:Y:S05]  /*b8f0*/  BRA `(.L_x_1960) ;  /* 0xfffffff800847947 */ /* 0x000fea000383ffff */
.L_x_1961:
        /* <DEDUP_REMOVED lines=16> */
.L_x_7661:


//--------------------- .text._ZN7cutlass13device_kernelIN5flash11enable_sm90INS1_16FlashAttnBwdSm90INS1_25CollectiveMainloopBwdSm90ILi2ELi1ELi1EN4cute5tupleIJNS5_1CILi1EEES8_S8_EEENS6_IJNS7_ILi64EEENS7_ILi96EEENS7_ILi192EEEEEENS_10bfloat16_tEfNS_4arch4Sm90ELb0ELb1ELb1ELb1ELb1ELb0ELb1ELb0ELi3ELi1ELi1ELi1ELb0EEENS1_21CollectiveEpilogueBwdISD_SE_SG_Li384ELb1ELb1ELi3EEENS1_19SingleTileSchedulerILb1ELb0ELb0ELi96EEEEEEEEEvNT_6ParamsE --------------------------
	.section	.text._ZN7cutlass13device_kernelIN5flash11enable_sm90INS1_16FlashAttnBwdSm90INS1_25CollectiveMainloopBwdSm90ILi2ELi1ELi1EN4cute5tupleIJNS5_1CILi1EEES8_S8_EEENS6_IJNS7_ILi64EEENS7_ILi96EEENS7_ILi192EEEEEENS_10bfloat16_tEfNS_4arch4Sm90ELb0ELb1ELb1ELb1ELb1ELb0ELb1ELb0ELi3ELi1ELi1ELi1ELb0EEENS1_21CollectiveEpilogueBwdISD_SE_SG_Li384ELb1ELb1ELi3EEENS1_19SingleTileSchedulerILb1ELb0ELb0ELi96EEEEEEEEEvNT_6ParamsE,"ax",@progbits
	.align	128
.text._ZN7cutlass13device_kernelIN5flash11enable_sm90INS1_16FlashAttnBwdSm90INS1_25CollectiveMainloopBwdSm90ILi2ELi1ELi1EN4cute5tupleIJNS5_1CILi1EEES8_S8_EEENS6_IJNS7_ILi64EEENS7_ILi96EEENS7_ILi192EEEEEENS_10bfloat16_tEfNS_4arch4Sm90ELb0ELb1ELb1ELb1ELb1ELb0ELb1ELb0ELi3ELi1ELi1ELi1ELb0EEENS1_21CollectiveEpilogueBwdISD_SE_SG_Li384ELb1ELb1ELi3EEENS1_19SingleTileSchedulerILb1ELb0ELb0ELi96EEEEEEEEEvNT_6ParamsE:
        .type           _ZN7cutlass13device_kernelIN5flash11enable_sm90INS1_16FlashAttnBwdSm90INS1_25CollectiveMainloopBwdSm90ILi2ELi1ELi1EN4cute5tupleIJNS5_1CILi1EEES8_S8_EEENS6_IJNS7_ILi64EEENS7_ILi96EEENS7_ILi192EEEEEENS_10bfloat16_tEfNS_4arch4Sm90ELb0ELb1ELb1ELb1ELb1ELb0ELb1ELb0ELi3ELi1ELi1ELi1ELb0EEENS1_21CollectiveEpilogueBwdISD_SE_SG_Li384ELb1ELb1ELi3EEENS1_19SingleTileSchedulerILb1ELb0ELb0ELi96EEEEEEEEEvNT_6ParamsE,@function
        .size           _ZN7cutlass13device_kernelIN5flash11enable_sm90INS1_16FlashAttnBwdSm90INS1_25CollectiveMainloopBwdSm90ILi2ELi1ELi1EN4cute5tupleIJNS5_1CILi1EEES8_S8_EEENS6_IJNS7_ILi64EEENS7_ILi96EEENS7_ILi192EEEEEENS_10bfloat16_tEfNS_4arch4Sm90ELb0ELb1ELb1ELb1ELb1ELb0ELb1ELb0ELi3ELi1ELi1ELi1ELb0EEENS1_21CollectiveEpilogueBwdISD_SE_SG_Li384ELb1ELb1ELi3EEENS1_19SingleTileSchedulerILb1ELb0ELb0ELi96EEEEEEEEEvNT_6ParamsE,(.L_x_7662 - _ZN7cutlass13device_kernelIN5flash11enable_sm90INS1_16FlashAttnBwdSm90INS1_25CollectiveMainloopBwdSm90ILi2ELi1ELi1EN4cute5tupleIJNS5_1CILi1EEES8_S8_EEENS6_IJNS7_ILi64EEENS7_ILi96EEENS7_ILi192EEEEEENS_10bfloat16_tEfNS_4arch4Sm90ELb0ELb1ELb1ELb1ELb1ELb0ELb1ELb0ELi3ELi1ELi1ELi1ELb0EEENS1_21CollectiveEpilogueBwdISD_SE_SG_Li384ELb1ELb1ELi3EEENS1_19SingleTileSchedulerILb1ELb0ELb0ELi96EEEEEEEEEvNT_6ParamsE)
        .other          _ZN7cutlass13device_kernelIN5flash11enable_sm90INS1_16FlashAttnBwdSm90INS1_25CollectiveMainloopBwdSm90ILi2ELi1ELi1EN4cute5tupleIJNS5_1CILi1EEES8_S8_EEENS6_IJNS7_ILi64EEENS7_ILi96EEENS7_ILi192EEEEEENS_10bfloat16_tEfNS_4arch4Sm90ELb0ELb1ELb1ELb1ELb1ELb0ELb1ELb0ELi3ELi1ELi1ELi1ELb0EEENS1_21CollectiveEpilogueBwdISD_SE_SG_Li384ELb1ELb1ELi3EEENS1_19SingleTileSchedulerILb1ELb0ELb0ELi96EEEEEEEEEvNT_6ParamsE,@"STO_CUDA_ENTRY STV_DEFAULT"
_ZN7cutlass13device_kernelIN5flash11enable_sm90INS1_16FlashAttnBwdSm90INS1_25CollectiveMainloopBwdSm90ILi2ELi1ELi1EN4cute5tupleIJNS5_1CILi1EEES8_S8_EEENS6_IJNS7_ILi64EEENS7_ILi96EEENS7_ILi192EEEEEENS_10bfloat16_tEfNS_4arch4Sm90ELb0ELb1ELb1ELb1ELb1ELb0ELb1ELb0ELi3ELi1ELi1ELi1ELb0EEENS1_21CollectiveEpilogueBwdISD_SE_SG_Li384ELb1ELb1ELi3EEENS1_19SingleTileSchedulerILb1ELb0ELb0ELi96EEEEEEEEEvNT_6ParamsE:
        /* <DEDUP_REMOVED lines=23> */
.L_x_1963:
[----:B------:R-:W-:Y:S05]  /*0170*/  BSYNC B0 ;  /* 0x0000000000007941 */ /* 0x000fea0003800000 */
.L_x_1962:
        /* <DEDUP_REMOVED lines=34> */
.L_x_1964:
        /* <DEDUP_REMOVED lines=20> */
.L_x_1965:
        /* <DEDUP_REMOVED lines=9> */
.L_x_1968:
        /* <DEDUP_REMOVED lines=21> */
.L_x_1969:
        /* <DEDUP_REMOVED lines=10> */
.L_x_1971:
[----:B------:R-:W2:Y:S02]  /*0760*/  LDC R0, c[0x0][0x8bc] ;  /* 0x00022f00ff007b82 */ /* 0x000ea40000000800 */
.L_x_1970:
        /* <DEDUP_REMOVED lines=16> */
.L_x_1973:
        /* <DEDUP_REMOVED lines=10> */
.L_x_1974:
        /* <DEDUP_REMOVED lines=8> */
.L_x_1975:
        /* <DEDUP_REMOVED lines=9> */
.L_x_1976:
        /* <DEDUP_REMOVED lines=22> */
.L_x_1977:
        /* <DEDUP_REMOVED lines=79> */
.L_x_1980:
        /* <DEDUP_REMOVED lines=15> */
.L_x_1979:
        /* <DEDUP_REMOVED lines=20> */
.L_x_1982:
        /* <DEDUP_REMOVED lines=15> */
.L_x_1981:
        /* <DEDUP_REMOVED lines=8> */
.L_x_2156:
        /* <DEDUP_REMOVED lines=19> */
.L_x_1984:
        /* <DEDUP_REMOVED lines=113> */
.L_x_2004:
[----:B------:R-:W-:-:S13]  /*1c50*/  ISETP.NE.AND P0, PT, R8, 0x3, PT ;  /* 0x000000030800780c */ /* 0x000fda0003f05270 */
[----:B------:R-:W-:Y:S05]  /*1c60*/  @!P0 BRA `(.L_x_1986) ;  /* 0x0000000000048947 */ /* 0x000fea0003800000 */
[----:B------:R-:W-:Y:S01]  /*1c70*/  BPT.TRAP 0x1 ;  /* 0x000000040000795c */ /* 0x000fe20000300000 */
.L_x_1986:
[----:B------:R-:W-:Y:S02]  /*1c80*/  LEA R3, R2, UR36, 0x3 ;  /* 0x0000002402037c11 */ /* 0x000fe4000f8e18ff */
[----:B------:R-:W-:-:S04]  /*1c90*/  SHF.L.U32 R10, R7, 0x1f, RZ ;  /* 0x0000001f070a7819 */ /* 0x000fc800000006ff */
[----:B------:R1:W2:Y:S01]  /*1ca0*/  SYNCS.PHASECHK.TRANS64.TRYWAIT P1, [R3+URZ+0x36410], R10 ;  /* 0x0364100a030075a7 */ /* 0x0002a2000802017f */
[----:B------:R-:W-:Y:S05]  /*1cb0*/  @!P0 BRA `(.L_x_1987) ;  /* 0x0000000000048947 */ /* 0x000fea0003800000 */
[----:B------:R-:W-:Y:S01]  /*1cc0*/  BPT.TRAP 0x1 ;  /* 0x000000040000795c */ /* 0x000fe20000300000 */
.L_x_1987:
[----:B--2---:R-:W-:Y:S05]  /*1cd0*/  @P1 BRA `(.L_x_1988) ;  /* 0x0000000000081947 */ /* 0x004fea0003800000 */
[----:B------:R-:W2:Y:S02]  /*1ce0*/  SYNCS.PHASECHK.TRANS64.TRYWAIT P1, [R3+URZ+0x36410], R10 ;  /* 0x0364100a030075a7 */ /* 0x000ea4000802017f */
[----:B--2---:R-:W-:Y:S05]  /*1cf0*/  @!P1 BRA `(.L_x_1989) ;  /* 0x000000a400749947 */ /* 0x004fea0003800000 */
.L_x_1988:
        /* <DEDUP_REMOVED lines=103> */
.L_x_1990:
[----:B-1----:R-:W-:-:S04]  /*2370*/  SHF.L.U32 R11, R5, 0x1f, RZ ;  /* 0x0000001f050b7819 */ /* 0x002fc800000006ff */
[----:B------:R1:W4:Y:S01]  /*2380*/  SYNCS.PHASECHK.TRANS64.TRYWAIT P1, [UR36+0x36430], R11 ;  /* 0x0364300bff0075a7 */ /* 0x0003220008020164 */
[----:B------:R-:W-:Y:S05]  /*2390*/  @!P0 BRA `(.L_x_1991) ;  /* 0x0000000000048947 */ /* 0x000fea0003800000 */
[----:B------:R-:W-:Y:S01]  /*23a0*/  BPT.TRAP 0x1 ;  /* 0x000000040000795c */ /* 0x000fe20000300000 */
.L_x_1991:
[----:B----4-:R-:W-:Y:S05]  /*23b0*/  @P1 BRA `(.L_x_1992) ;  /* 0x0000000000081947 */ /* 0x010fea0003800000 */
[----:B------:R-:W4:Y:S02]  /*23c0*/  SYNCS.PHASECHK.TRANS64.TRYWAIT P1, [UR36+0x36430], R11 ;  /* 0x0364300bff0075a7 */ /* 0x000f240008020164 */
[----:B----4-:R-:W-:Y:S05]  /*23d0*/  @!P1 BRA `(.L_x_1993) ;  /* 0x0000009c00d09947 */ /* 0x010fea0003800000 */
.L_x_1992:
        /* <DEDUP_REMOVED lines=145> */
.L_x_1996:
[----:B------:R-:W-:-:S13]  /*2cf0*/  ISETP.NE.AND P1, PT, R140, 0x1, PT ;  /* 0x000000018c00780c */ /* 0x000fda0003f25270 */
[----:B------:R-:W1:Y:S08]  /*2d00*/  @P1 LDC R143, c[0x0][0x754] ;  /* 0x0001d500ff8f1b82 */ /* 0x000e700000000800 */
[----:B------:R-:W2:Y:S01]  /*2d10*/  @P1 LDC R142, c[0x0][0x758] ;  /* 0x0001d600ff8e1b82 */ /* 0x000ea20000000800 */
[----:B-1----:R-:W-:-:S05]  /*2d20*/  @P1 IMAD.HI.U32 R143, R145, R143, RZ ;  /* 0x0000008f918f1227 */ /* 0x002fca00078e00ff */
[----:B--2---:R-:W-:-:S07]  /*2d30*/  @P1 SHF.R.U32.HI R145, RZ, R142, R143 ;  /* 0x0000008eff911219 */ /* 0x004fce000001168f */
.L_x_1997:
[----:B------:R-:W-:Y:S05]  /*2d40*/  BSYNC B0 ;  /* 0x0000000000007941 */ /* 0x000fea0003800000 */
.L_x_1995:
[----:B------:R-:W2:Y:S01]  /*2d50*/  LDL R142, [R1+0x10] ;  /* 0x00001000018e7983 */ /* 0x000ea20000100800 */
[----:B------:R-:W-:Y:S01]  /*2d60*/  IADD3 R150, R141, UR4, R4 ;  /* 0x000000048d967c10 */ /* 0x000fe2000fffe004 */
[----:B--2---:R-:W-:-:S05]  /*2d70*/  IMAD R145, R145, R140, R142 ;  /* 0x0000008c91917224 */ /* 0x004fca00078e028e */
[----:B------:R-:W-:Y:S02]  /*2d80*/  VIADDMNMX R146, R145, R140, R146, PT ;  /* 0x0000008c91927246 */ /* 0x000fe40003800192 */
[----:B------:R-:W-:-:S07]  /*2d90*/  VIMNMX R150, R150, R145, !PT ;  /* 0x0000009196967248 */ /* 0x000fce0007fe0100 */
.L_x_1994:
        /* <DEDUP_REMOVED lines=17> */
.L_x_2000:
[----:B------:R-:W-:-:S13]  /*2eb0*/  ISETP.NE.AND P1, PT, R140, 0x1, PT ;  /* 0x000000018c00780c */ /* 0x000fda0003f25270 */
[----:B------:R-:W1:Y:S08]  /*2ec0*/  @P1 LDC R142, c[0x0][0x754] ;  /* 0x0001d500ff8e1b82 */ /* 0x000e700000000800 */
[----:B------:R-:W2:Y:S01]  /*2ed0*/  @P1 LDC R141, c[0x0][0x758] ;  /* 0x0001d600ff8d1b82 */ /* 0x000ea20000000800 */
[----:B-1----:R-:W-:-:S05]  /*2ee0*/  @P1 IMAD.HI.U32 R142, R143, R142, RZ ;  /* 0x0000008e8f8e1227 */ /* 0x002fca00078e00ff */
[----:B--2---:R-:W-:-:S07]  /*2ef0*/  @P1 SHF.R.U32.HI R143, RZ, R141, R142 ;  /* 0x0000008dff8f1219 */ /* 0x004fce000001168e */
.L_x_2001:
[----:B------:R-:W-:Y:S05]  /*2f00*/  BSYNC B0 ;  /* 0x0000000000007941 */ /* 0x000fea0003800000 */
.L_x_1999:
[----:B------:R-:W2:Y:S02]  /*2f10*/  LDL R141, [R1+0x10] ;  /* 0x00001000018d7983 */ /* 0x000ea40000100800 */
[----:B--2---:R-:W-:-:S05]  /*2f20*/  IMAD R143, R143, R140, R141 ;  /* 0x0000008c8f8f7224 */ /* 0x004fca00078e028d */
[----:B------:R-:W-:Y:S02]  /*2f30*/  VIMNMX R147, R147, R143, !PT ;  /* 0x0000008f93937248 */ /* 0x000fe40007fe0100 */
[----:B------:R-:W-:-:S07]  /*2f40*/  VIADDMNMX R144, R143, R140, R144, PT ;  /* 0x0000008c8f907246 */ /* 0x000fce0003800190 */
.L_x_1998:
        /* <DEDUP_REMOVED lines=283> */
.L_x_2002:
        /* <DEDUP_REMOVED lines=59> */
.L_x_2003:
        /* <DEDUP_REMOVED lines=63> */
.L_x_1978:
        /* <DEDUP_REMOVED lines=129> */
.L_x_2006:
        /* <DEDUP_REMOVED lines=54> */
.L_x_2008:
[----:B------:R-:W-:Y:S05]  /*5410*/  BSYNC B0 ;  /* 0x0000000000007941 */ /* 0x000fea0003800000 */
.L_x_2007:
        /* <DEDUP_REMOVED lines=15> */
.L_x_2010:
[----:B------:R-:W-:Y:S05]  /*5510*/  BSYNC B0 ;  /* 0x0000000000007941 */ /* 0x000fea0003800000 */
.L_x_2009:
        /* <DEDUP_REMOVED lines=18> */
.L_x_2012:
[----:B------:R-:W-:Y:S05]  /*5640*/  BSYNC B0 ;  /* 0x0000000000007941 */ /* 0x000fea0003800000 */
.L_x_2011:
        /* <DEDUP_REMOVED lines=17> */
.L_x_2014:
[----:B------:R-:W-:Y:S05]  /*5760*/  BSYNC B0 ;  /* 0x0000000000007941 */ /* 0x000fea0003800000 */
.L_x_2013:
        /* <DEDUP_REMOVED lines=18> */
.L_x_2016:
[----:B------:R-:W-:Y:S05]  /*5890*/  BSYNC B0 ;  /* 0x0000000000007941 */ /* 0x000fea0003800000 */
.L_x_2015:
        /* <DEDUP_REMOVED lines=20> */
.L_x_2018:
[----:B------:R-:W-:Y:S05]  /*59e0*/  BSYNC B0 ;  /* 0x0000000000007941 */ /* 0x000fea0003800000 */
.L_x_2017:
        /* <DEDUP_REMOVED lines=26> */
.L_x_2020:
[----:B------:R-:W-:Y:S05]  /*5b90*/  BSYNC B0 ;  /* 0x0000000000007941 */ /* 0x000fea0003800000 */
.L_x_2019:
        /* <DEDUP_REMOVED lines=15> */
.L_x_2022:
[----:B------:R-:W-:Y:S05]  /*5c90*/  BSYNC B0 ;  /* 0x0000000000007941 */ /* 0x000fea0003800000 */
.L_x_2021:
        /* <DEDUP_REMOVED lines=15> */
.L_x_2024:
[----:B------:R-:W-:Y:S05]  /*5d90*/  BSYNC B0 ;  /* 0x0000000000007941 */ /* 0x000fea0003800000 */
.L_x_2023:
        /* <DEDUP_REMOVED lines=15> */
.L_x_2026:
[----:B------:R-:W-:Y:S05]  /*5e90*/  BSYNC B0 ;  /* 0x0000000000007941 */ /* 0x000fea0003800000 */
.L_x_2025:
        /* <DEDUP_REMOVED lines=15> */
.L_x_2028:
[----:B------:R-:W-:Y:S05]  /*5f90*/  BSYNC B0 ;  /* 0x0000000000007941 */ /* 0x000fea0003800000 */
.L_x_2027:
        /* <DEDUP_REMOVED lines=15> */
.L_x_2005:
        /* <DEDUP_REMOVED lines=31> */
.L_x_2029:
        /* <DEDUP_REMOVED lines=45> */
.L_x_2031:
[----:B------:R-:W-:Y:S05]  /*6550*/  BSYNC B0 ;  /* 0x0000000000007941 */ /* 0x000fea0003800000 */
.L_x_2030:
        /* <DEDUP_REMOVED lines=16> */
.L_x_2033:
[----:B------:R-:W-:Y:S05]  /*6660*/  BSYNC B0 ;  /* 0x0000000000007941 */ /* 0x000fea0003800000 */
.L_x_2032:
        /* <DEDUP_REMOVED lines=16> */
.L_x_2035:
[----:B------:R-:W-:Y:S05]  /*6770*/  BSYNC B0 ;  /* 0x0000000000007941 */ /* 0x000fea0003800000 */
.L_x_2034:
        /* <DEDUP_REMOVED lines=17> */
.L_x_2037:
[----:B------:R-:W-:Y:S05]  /*6890*/  BSYNC B0 ;  /* 0x0000000000007941 */ /* 0x000fea0003800000 */
.L_x_2036:
        /* <DEDUP_REMOVED lines=16> */
.L_x_2039:
[----:B------:R-:W-:Y:S05]  /*69a0*/  BSYNC B0 ;  /* 0x0000000000007941 */ /* 0x000fea0003800000 */
.L_x_2038:
        /* <DEDUP_REMOVED lines=20> */
.L_x_2041:
[----:B------:R-:W-:Y:S05]  /*6af0*/  BSYNC B0 ;  /* 0x0000000000007941 */ /* 0x000fea0003800000 */
.L_x_2040:
        /* <DEDUP_REMOVED lines=24> */
.L_x_2043:
[----:B------:R-:W-:Y:S05]  /*6c80*/  BSYNC B0 ;  /* 0x0000000000007941 */ /* 0x000fea0003800000 */
.L_x_2042:
        /* <DEDUP_REMOVED lines=15> */
.L_x_2045:
[----:B------:R-:W-:Y:S05]  /*6d80*/  BSYNC B0 ;  /* 0x0000000000007941 */ /* 0x000fea0003800000 */
.L_x_2044:
        /* <DEDUP_REMOVED lines=15> */
.L_x_2047:
[----:B------:R-:W-:Y:S05]  /*6e80*/  BSYNC B0 ;  /* 0x0000000000007941 */ /* 0x000fea0003800000 */
.L_x_2046:
        /* <DEDUP_REMOVED lines=15> */
.L_x_2049:
[----:B------:R-:W-:Y:S05]  /*6f80*/  BSYNC B0 ;  /* 0x0000000000007941 */ /* 0x000fea0003800000 */
.L_x_2048:
        /* <DEDUP_REMOVED lines=15> */
.L_x_2051:
[----:B------:R-:W-:Y:S05]  /*7080*/  BSYNC B0 ;  /* 0x0000000000007941 */ /* 0x000fea0003800000 */
.L_x_2050:
        /* <DEDUP_REMOVED lines=15> */
.L_x_1967:
        /* <DEDUP_REMOVED lines=21> */
.L_x_2053:
        /* <DEDUP_REMOVED lines=13> */
.L_x_2055:
[----:B------:R-:W-:-:S05]  /*73a0*/  ULDC UR4, c[0x0][0x8bc] ;  /* 0x00022f0000047ab9 */ /* 0x000fca0000000800 */
.L_x_2054:
        /* <DEDUP_REMOVED lines=26> */
[----:B------:R-:W-:Y:S01]  /*7550*/  ULDC UR10, c[0x0][0x280] ;  /* 0x0000a000000a7ab9 */ /* 0x000fe20000000800 */
[----:B-1----:R-:W-:-:S11]  /*7560*/  USHF.R.S32.HI UR17, URZ, 0x1f, UR7 ;  /* 0x0000001f3f117899 */ /* 0x002fd60008011407 */
[----:B--2---:R-:W-:Y:S02]  /*7570*/  @P0 R2UR UR4, R0 ;  /* 0x00000000000402ca */ /* 0x004fe400000e0000 */
[----:B------:R-:W-:-:S04]  /*7580*/  ISETP.NE.U32.AND P0, PT, RZ, UR8, PT ;  /* 0x00000008ff007c0c */ /* 0x000fc8000bf05070 */
        /* <DEDUP_REMOVED lines=14> */
.L_x_2056:
        /* <DEDUP_REMOVED lines=13> */
.L_x_2057:
        /* <DEDUP_REMOVED lines=12> */
.L_x_2058:
[----:B------:R-:W-:Y:S01]  /*7800*/  UIADD3 UR8, -UR11, UR10, UR6 ;  /* 0x0000000a0b087290 */ /* 0x000fe2000fffe106 */
[----:B------:R-:W-:Y:S01]  /*7810*/  ISETP.LE.AND P0, PT, RZ, UR22, PT ;  /* 0x00000016ff007c0c */ /* 0x000fe2000bf03270 */
[----:B------:R-:W-:Y:S01]  /*7820*/  ULDC UR9, c[0x0][0x74c] ;  /* 0x0001d30000097ab9 */ /* 0x000fe20000000800 */
[----:B------:R-:W-:Y:S02]  /*7830*/  USHF.R.S32.HI UR13, URZ, 0x1f, UR16 ;  /* 0x0000001f3f0d7899 */ /* 0x000fe40008011410 */
[----:B------:R-:W-:Y:S02]  /*7840*/  UIADD3 UR9, UR8, -UR9, URZ ;  /* 0x8000000908097290 */ /* 0x000fe4000fffe03f */
[----:B------:R-:W-:Y:S02]  /*7850*/  UIADD3 UR8, UR10, 0x3f, URZ ;  /* 0x0000003f0a087890 */ /* 0x000fe4000fffe03f */
[----:B------:R-:W-:Y:S01]  /*7860*/  USHF.R.S32.HI UR12, URZ, 0x1f, UR9 ;  /* 0x0000001f3f0c7899 */ /* 0x000fe20008011409 */
[----:B------:R-:W-:Y:S01]  /*7870*/  ULDC UR15, c[0x0][0x288] ;  /* 0x0000a200000f7ab9 */ /* 0x000fe20000000800 */
[----:B------:R-:W-:-:S02]  /*7880*/  USEL UR20, UR13, URZ, !UP0 ;  /* 0x0000003f0d147287 */ /* 0x000fc4000c000000 */
[----:B------:R-:W-:Y:S02]  /*7890*/  ULEA.HI UR12, UR12, UR9, URZ, 0x6 ;  /* 0x000000090c0c7291 */ /* 0x000fe4000f8f303f */
[----:B------:R-:W-:Y:S02]  /*78a0*/  USHF.R.S32.HI UR9, URZ, 0x1f, UR8 ;  /* 0x0000001f3f097899 */ /* 0x000fe40008011408 */
[----:B------:R-:W-:Y:S02]  /*78b0*/  USHF.R.S32.HI UR12, URZ, 0x6, UR12 ;  /* 0x000000063f0c7899 */ /* 0x000fe4000801140c */
[----:B------:R-:W-:Y:S02]  /*78c0*/  ULEA.HI UR8, UR9, UR8, URZ, 0x6 ;  /* 0x0000000809087291 */ /* 0x000fe4000f8f303f */
[----:B------:R-:W-:Y:S02]  /*78d0*/  UIMAD UR13, UR16, UR15, URZ ;  /* 0x0000000f100d72a4 */ /* 0x000fe4000f8e023f */
[----:B------:R-:W-:-:S02]  /*78e0*/  UISETP.LT.AND UP1, UPT, URZ, UR12, UPT ;  /* 0x0000000c3f00728c */ /* 0x000fc4000bf21270 */
[----:B------:R-:W-:Y:S02]  /*78f0*/  USHF.R.S32.HI UR8, URZ, 0x6, UR8 ;  /* 0x000000063f087899 */ /* 0x000fe40008011408 */
[----:B------:R-:W-:Y:S02]  /*7900*/  USEL UR14, UR16, URZ, !UP0 ;  /* 0x0000003f100e7287 */ /* 0x000fe4000c000000 */
[----:B------:R-:W-:Y:S02]  /*7910*/  UIADD3 UR23, UP0, UR13, UR7, URZ ;  /* 0x000000070d177290 */ /* 0x000fe4000ff1e03f */
[----:B------:R-:W-:Y:S01]  /*7920*/  USEL UR9, URZ, UR12, !UP1 ;  /* 0x0000000c3f097287 */ /* 0x000fe2000c800000 */
[----:B------:R-:W-:Y:S01]  /*7930*/  IMAD.U32 R9, RZ, RZ, UR8 ;  /* 0x00000008ff097e24 */ /* 0x000fe2000f8e00ff */
[----:B------:R-:W-:Y:S10]  /*7940*/  @!P0 BRA `(.L_x_2059) ;  /* 0x0000000000248947 */ /* 0x000ff40003800000 */
[----:B------:R-:W-:-:S03]  /*7950*/  UIADD3 UR6, UR6, 0x9f, UR10 ;  /* 0x0000009f06067890 */ /* 0x000fc6000fffe00a */
[----:B------:R-:W-:Y:S02]  /*7960*/  ULDC UR10, c[0x0][0x748] ;  /* 0x0001d200000a7ab9 */ /* 0x000fe40000000800 */
[----:B------:R-:W-:-:S04]  /*7970*/  UIADD3 UR6, UR6, UR10, -UR11 ;  /* 0x0000000a06067290 */ /* 0x000fc8000fffe80b */
[----:B------:R-:W-:-:S04]  /*7980*/  USHF.R.S32.HI UR10, URZ, 0x1f, UR6 ;  /* 0x0000001f3f0a7899 */ /* 0x000fc80008011406 */
[----:B------:R-:W-:-:S04]  /*7990*/  ULEA.HI UR10, UR10, UR6, URZ, 0x6 ;  /* 0x000000060a0a7291 */ /* 0x000fc8000f8f303f */
[----:B------:R-:W-:-:S04]  /*79a0*/  USHF.R.S32.HI UR10, URZ, 0x6, UR10 ;  /* 0x000000063f0a7899 */ /* 0x000fc8000801140a */
[----:B------:R-:W-:-:S04]  /*79b0*/  UISETP.LT.AND UP1, UPT, UR8, UR10, UPT ;  /* 0x0000000a0800728c */ /* 0x000fc8000bf21270 */
[----:B------:R-:W-:-:S06]  /*79c0*/  USEL UR10, UR8, UR10, UP1 ;  /* 0x0000000a080a7287 */ /* 0x000fcc0008800000 */
[----:B------:R-:W-:-:S07]  /*79d0*/  IMAD.U32 R9, RZ, RZ, UR10 ;  /* 0x0000000aff097e24 */ /* 0x000fce000f8e00ff */
.L_x_2059:
[----:B------:R-:W-:Y:S02]  /*79e0*/  ISETP.GT.AND P1, PT, R9, UR9, PT ;  /* 0x0000000909007c0c */ /* 0x000fe4000bf24270 */
[----:B------:R-:W-:Y:S01]  /*79f0*/  ELECT P0, URZ, PT ;  /* 0x00000000003f782f */ /* 0x000fe20003800000 */
[----:B------:R-:W-:-:S10]  /*7a00*/  ULEA.HI.X.SX32 UR10, UR13, UR17, 0x1, UP0 ;  /* 0x000000110d0a7291 */ /* 0x000fd400080f0e3f */
[----:B------:R-:W-:Y:S05]  /*7a10*/  @!P1 BRA `(.L_x_2060) ;  /* 0x0000001400889947 */ /* 0x000fea0003800000 */
[----:B------:R-:W1:Y:S01]  /*7a20*/  S2R R2, SR_TID.X ;  /* 0x0000000000027919 */ /* 0x000e620000002100 */
[----:B------:R-:W-:Y:S01]  /*7a30*/  ULDC.64 UR18, c[0x0][0x2d8] ;  /* 0x0000b60000127ab9 */ /* 0x000fe20000000a00 */
[----:B------:R-:W-:Y:S01]  /*7a40*/  VIADD R0, R9, -UR9 ;  /* 0x8000000909007c36 */ /* 0x000fe20008000000 */
[----:B------:R-:W-:Y:S02]  /*7a50*/  UIMAD UR6, UR17, UR18, URZ ;  /* 0x00000012110672a4 */ /* 0x000fe4000f8e023f */
[----:B------:R-:W-:Y:S02]  /*7a60*/  UIMAD.WIDE.U32 UR12, UR7, UR18, URZ ;  /* 0x00000012070c72a5 */ /* 0x000fe4000f8e003f */
[----:B------:R-:W-:Y:S01]  /*7a70*/  UIMAD UR19, UR7, UR19, UR6 ;  /* 0x00000013071372a4 */ /* 0x000fe2000f8e0206 */
[----:B------:R-:W-:Y:S01]  /*7a80*/  LOP3.LUT R0, R0, 0x1, RZ, 0xc0, !PT ;  /* 0x0000000100007812 */ /* 0x000fe200078ec0ff */
[----:B------:R-:W-:Y:S02]  /*7a90*/  UIADD3 UR6, UP0, UR4, UR12, URZ ;  /* 0x0000000c04067290 */ /* 0x000fe4000ff1e03f */
[----:B------:R-:W-:Y:S01]  /*7aa0*/  UIADD3 UR19, UR13, UR19, URZ ;  /* 0x000000130d137290 */ /* 0x000fe2000fffe03f */
[----:B------:R-:W-:Y:S01]  /*7ab0*/  ISETP.NE.U32.AND P1, PT, R0, 0x1, PT ;  /* 0x000000010000780c */ /* 0x000fe20003f25070 */
[----:B------:R-:W-:Y:S01]  /*7ac0*/  ULDC.64 UR16, c[0x0][0x2e0] ;  /* 0x0000b80000107ab9 */ /* 0x000fe20000000a00 */
[----:B------:R-:W-:Y:S01]  /*7ad0*/  ULDC UR18, c[0x0][0x760] ;  /* 0x0001d80000127ab9 */ /* 0x000fe20000000800 */
[----:B------:R-:W-:-:S02]  /*7ae0*/  UIADD3.X UR7, UR5, UR19, URZ, UP0, !UPT ;  /* 0x0000001305077290 */ /* 0x000fc400087fe43f */
[----:B------:R-:W-:Y:S02]  /*7af0*/  UIMAD UR11, UR20, UR16, URZ ;  /* 0x00000010140b72a4 */ /* 0x000fe4000f8e023f */
[----:B------:R-:W-:Y:S02]  /*7b00*/  UIMAD.WIDE.U32 UR6, UR14, UR16, UR6 ;  /* 0x000000100e0672a5 */ /* 0x000fe4000f8e0006 */
[----:B------:R-:W-:Y:S02]  /*7b10*/  UIMAD UR17, UR14, UR17, UR11 ;  /* 0x000000110e1172a4 */ /* 0x000fe4000f8e020b */
[----:B------:R-:W-:Y:S02]  /*7b20*/  UIMAD UR11, UR15, UR18, URZ ;  /* 0x000000120f0b72a4 */ /* 0x000fe4000f8e023f */
[----:B------:R-:W-:Y:S01]  /*7b30*/  UIADD3 UR24, UR7, UR17, URZ ;  /* 0x0000001107187290 */ /* 0x000fe2000fffe03f */
[----:B-1----:R-:W-:Y:S01]  /*7b40*/  LOP3.LUT R10, R2, 0x1f, RZ, 0xc0, !PT ;  /* 0x0000001f020a7812 */ /* 0x002fe200078ec0ff */
[----:B------:R-:W-:Y:S10]  /*7b50*/  @P1 BRA `(.L_x_2061) ;  /* 0x0000000400d01947 */ /* 0x000ff40003800000 */
        /* <DEDUP_REMOVED lines=11> */
.L_x_2064:
[----:B------:R-:W2:Y:S04]  /*7c10*/  LDG.E.STRONG.GPU R0, desc[UR38][R2.64] ;  /* 0x0000002602007981 */ /* 0x000ea8000c1ef900 */
[----:B--2---:R-:W-:Y:S01]  /*7c20*/  CCTL.IVALL ;  /* 0x00000000ff00798f */ /* 0x004fe20002000000 */
[----:B------:R-:W-:Y:S05]  /*7c30*/  YIELD ;  /* 0x0000000000007946 */ /* 0x000fea0003800000 */
[----:B------:R-:W-:-:S13]  /*7c40*/  ISETP.NE.AND P1, PT, R0, UR22, PT ;  /* 0x0000001600007c0c */ /* 0x000fda000bf25270 */
[----:B------:R-:W-:Y:S05]  /*7c50*/  @P1 BRA `(.L_x_2064) ;  /* 0xfffffffc00ec1947 */ /* 0x000fea000383ffff */
.L_x_2063:
[----:B------:R-:W-:Y:S05]  /*7c60*/  BSYNC B0 ;  /* 0x0000000000007941 */ /* 0x000fea0003800000 */
.L_x_2062:
[----:B------:R-:W-:-:S03]  /*7c70*/  UMOV UR15, 0xffffffff ;  /* 0xffffffff000f7882 */ /* 0x000fc60000000000 */
[----:B------:R-:W-:Y:S05]  /*7c80*/  BRA.DIV UR15, `(.L_x_2065) ;  /* 0x000000460fbc7947 */ /* 0x000fea000b800000 */
[----:B------:R-:W-:Y:S01]  /*7c90*/  NOP ;  /* 0x0000000000007918 */ /* 0x000fe20000000000 */
.L_x_2159:
        /* <DEDUP_REMOVED lines=22> */
.L_x_2067:
[----:B------:R-:W-:Y:S05]  /*7e00*/  BSYNC B0 ;  /* 0x0000000000007941 */ /* 0x000fea0003800000 */
.L_x_2066:
        /* <DEDUP_REMOVED lines=19> */
.L_x_2069:
[----:B------:R-:W-:Y:S05]  /*7f40*/  BSYNC B0 ;  /* 0x0000000000007941 */ /* 0x000fea0003800000 */
.L_x_2068:
        /* <DEDUP_REMOVED lines=20> */
.L_x_2071:
[----:B------:R-:W-:Y:S05]  /*8090*/  BSYNC B0 ;  /* 0x0000000000007941 */ /* 0x000fea0003800000 */
.L_x_2070:
[----:B------:R-:W-:Y:S06]  /*80a0*/  BAR.ARV 0xa, 0xa0 ;  /* 0x0282800000007b1d */ /* 0x000fec0000002000 */
[----:B------:R-:W-:Y:S04]  /*80b0*/  BSSY B0, `(.L_x_2072) ;  /* 0x0000003000007945 */ /* 0x000fe80003800000 */
[----:B------:R-:W-:Y:S05]  /*80c0*/  @!P0 BRA `(.L_x_2073) ;  /* 0x0000000000048947 */ /* 0x000fea0003800000 */
[----:B------:R-:W-:-:S04]  /*80d0*/  DEPBAR.LE SB0, 0x1 ;  /* 0x000080400000791a */ /* 0x000fc80000000000 */
.L_x_2073:
[----:B------:R-:W-:Y:S05]  /*80e0*/  BSYNC B0 ;  /* 0x0000000000007941 */ /* 0x000fea0003800000 */
.L_x_2072:
[----:B------:R-:W-:Y:S06]  /*80f0*/  BAR.ARV 0xb, 0xa0 ;  /* 0x02c2800000007b1d */ /* 0x000fec0000002000 */
[----:B------:R-:W-:Y:S04]  /*8100*/  BSSY B0, `(.L_x_2074) ;  /* 0x0000003000007945 */ /* 0x000fe80003800000 */
[----:B------:R-:W-:Y:S05]  /*8110*/  @!P0 BRA `(.L_x_2075) ;  /* 0x0000000000048947 */ /* 0x000fea0003800000 */
[----:B------:R-:W-:-:S04]  /*8120*/  DEPBAR.LE SB0, 0x0 ;  /* 0x000080000000791a */ /* 0x000fc80000000000 */
.L_x_2075:
[----:B------:R-:W-:Y:S05]  /*8130*/  BSYNC B0 ;  /* 0x0000000000007941 */ /* 0x000fea0003800000 */
.L_x_2074:
        /* <DEDUP_REMOVED lines=19> */
.L_x_2077:
[----:B------:R-:W-:Y:S05]  /*8270*/  BSYNC B0 ;  /* 0x0000000000007941 */ /* 0x000fea0003800000 */
.L_x_2076:
[----:B------:R-:W-:Y:S01]  /*8280*/  UIADD3 UR15, UR9, 0x1, URZ ;  /* 0x00000001090f7890 */ /* 0x000fe2000fffe03f */
[----:B------:R-:W-:Y:S11]  /*8290*/  BRA `(.L_x_2078) ;  /* 0x0000000000047947 */ /* 0x000ff60003800000 */
.L_x_2061:
[----:B------:R-:W-:-:S05]  /*82a0*/  UMOV UR15, UR9 ;  /* 0x00000009000f7c82 */ /* 0x000fca0008000000 */
.L_x_2078:
[----:B------:R-:W-:-:S06]  /*82b0*/  UIADD3 UR9, UR9, 0x1, URZ ;  /* 0x0000000109097890 */ /* 0x000fcc000fffe03f */
[----:B------:R-:W-:Y:S01]  /*82c0*/  ISETP.NE.AND P1, PT, R9, UR9, PT ;  /* 0x0000000909007c0c */ /* 0x000fe2000bf25270 */
[----:B------:R-:W-:-:S12]  /*82d0*/  UMOV UR9, UR15 ;  /* 0x0000000f00097c82 */ /* 0x000fd80008000000 */
[----:B------:R-:W-:Y:S05]  /*82e0*/  @!P1 BRA `(.L_x_2060) ;  /* 0x0000000c00549947 */ /* 0x000fea0003800000 */
[----:B------:R-:W-:Y:S01]  /*82f0*/  UMOV UR18, UR12 ;  /* 0x0000000c00127c82 */ /* 0x000fe20008000000 */
[----:B------:R-:W-:Y:S01]  /*8300*/  UMOV UR9, UR15 ;  /* 0x0000000f00097c82 */ /* 0x000fe20008000000 */
[----:B------:R-:W-:-:S03]  /*8310*/  UIMAD.WIDE.U32 UR12, UR14, UR16, UR18 ;  /* 0x000000100e0c72a5 */ /* 0x000fc6000f8e0012 */
[----:B------:R-:W-:Y:S01]  /*8320*/  ULDC.64 UR18, c[0x0][0x2c0] ;  /* 0x0000b00000127ab9 */ /* 0x000fe20000000a00 */
[----:B------:R-:W-:-:S04]  /*8330*/  UIADD3 UR4, UP0, UR4, UR12, URZ ;  /* 0x0000000c04047290 */ /* 0x000fc8000ff1e03f */
[----:B------:R-:W-:Y:S02]  /*8340*/  UIADD3.X UR5, UR5, UR17, UR13, UP0, !UPT ;  /* 0x0000001105057290 */ /* 0x000fe400087fe40d */
[----:B------:R-:W-:-:S04]  /*8350*/  ULEA UR14, UP0, UR4, UR18, 0x2 ;  /* 0x00000012040e7291 */ /* 0x000fc8000f80103f */
[----:B------:R-:W-:Y:S02]  /*8360*/  ULEA.HI.X UR5, UR4, UR19, UR5, 0x2, UP0 ;  /* 0x0000001304057291 */ /* 0x000fe400080f1405 */
[----:B------:R-:W-:Y:S01]  /*8370*/  UIADD3 UR14, UP0, UR14, 0x4000, URZ ;  /* 0x000040000e0e7890 */ /* 0x000fe2000ff1e03f */
[----:B------:R-:W-:-:S03]  /*8380*/  UMOV UR4, URZ ;  /* 0x0000003f00047c82 */ /* 0x000fc60008000000 */
[----:B------:R-:W-:-:S12]  /*8390*/  UIADD3.X UR5, URZ, UR5, URZ, UP0, !UPT ;  /* 0x000000053f057290 */ /* 0x000fd800087fe43f */
.L_x_2111:
        /* <DEDUP_REMOVED lines=11> */
.L_x_2081:
[----:B------:R-:W2:Y:S04]  /*8450*/  LDG.E.STRONG.GPU R0, desc[UR38][R2.64] ;  /* 0x0000002602007981 */ /* 0x000ea8000c1ef900 */
[----:B--2---:R-:W-:Y:S01]  /*8460*/  CCTL.IVALL ;  /* 0x00000000ff00798f */ /* 0x004fe20002000000 */
[----:B------:R-:W-:Y:S05]  /*8470*/  YIELD ;  /* 0x0000000000007946 */ /* 0x000fea0003800000 */
[----:B------:R-:W-:-:S13]  /*8480*/  ISETP.NE.AND P1, PT, R0, UR22, PT ;  /* 0x0000001600007c0c */ /* 0x000fda000bf25270 */
[----:B------:R-:W-:Y:S05]  /*8490*/  @P1 BRA `(.L_x_2081) ;  /* 0xfffffffc00ec1947 */ /* 0x000fea000383ffff */
.L_x_2080:
[----:B------:R-:W-:Y:S05]  /*84a0*/  BSYNC B0 ;  /* 0x0000000000007941 */ /* 0x000fea0003800000 */
.L_x_2079:
[----:B------:R-:W-:-:S03]  /*84b0*/  UMOV UR16, 0xffffffff ;  /* 0xffffffff00107882 */ /* 0x000fc60000000000 */
[----:B------:R-:W-:Y:S05]  /*84c0*/  BRA.DIV UR16, `(.L_x_2082) ;  /* 0x0000003e10c87947 */ /* 0x000fea000b800000 */
[----:B------:R-:W-:Y:S01]  /*84d0*/  NOP ;  /* 0x0000000000007918 */ /* 0x000fe20000000000 */
.L_x_2162:
        /* <DEDUP_REMOVED lines=19> */
.L_x_2084:
[----:B------:R-:W-:Y:S05]  /*8610*/  BSYNC B0 ;  /* 0x0000000000007941 */ /* 0x000fea0003800000 */
.L_x_2083:
[----:B------:R-:W-:Y:S01]  /*8620*/  UIMAD UR19, UR15, 0x3000, UR4 ;  /* 0x000030000f1378a4 */ /* 0x000fe2000f8e0204 */
[----:B------:R-:W-:Y:S06]  /*8630*/  BAR.SYNC.DEFER_BLOCKING 0xe, 0xa0 ;  /* 0x0382800000007b1d */ /* 0x000fec0000010000 */
[----:B------:R-:W-:Y:S01]  /*8640*/  UMOV UR16, UR14 ;  /* 0x0000000e00107c82 */ /* 0x000fe20008000000 */
[----:B------:R-:W-:Y:S01]  /*8650*/  UMOV UR17, UR5 ;  /* 0x0000000500117c82 */ /* 0x000fe20008000000 */
[----:B------:R-:W-:Y:S01]  /*8660*/  BSSY B0, `(.L_x_2085) ;  /* 0x000000c000007945 */ /* 0x000fe20003800000 */
[----:B------:R-:W-:-:S03]  /*8670*/  UIMAD.WIDE UR16, UR19, 0x4, UR16 ;  /* 0x00000004131078a5 */ /* 0x000fc6000f8e0210 */
[----:B------:R-:W-:Y:S09]  /*8680*/  @!P0 BRA `(.L_x_2086) ;  /* 0x0000000000248947 */ /* 0x000ff20003800000 */
        /* <DEDUP_REMOVED lines=9> */
.L_x_2086:
[----:B------:R-:W-:Y:S05]  /*8720*/  BSYNC B0 ;  /* 0x0000000000007941 */ /* 0x000fea0003800000 */
.L_x_2085:
        /* <DEDUP_REMOVED lines=15> */
.L_x_2088:
[----:B------:R-:W-:Y:S05]  /*8820*/  BSYNC B0 ;  /* 0x0000000000007941 */ /* 0x000fea0003800000 */
.L_x_2087:
[----:B------:R-:W-:Y:S06]  /*8830*/  BAR.ARV 0xa, 0xa0 ;  /* 0x0282800000007b1d */ /* 0x000fec0000002000 */
[----:B------:R-:W-:Y:S04]  /*8840*/  BSSY B0, `(.L_x_2089) ;  /* 0x0000003000007945 */ /* 0x000fe80003800000 */
[----:B------:R-:W-:Y:S05]  /*8850*/  @!P0 BRA `(.L_x_2090) ;  /* 0x0000000000048947 */ /* 0x000fea0003800000 */
[----:B------:R-:W-:-:S04]  /*8860*/  DEPBAR.LE SB0, 0x1 ;  /* 0x000080400000791a */ /* 0x000fc80000000000 */
.L_x_2090:
[----:B------:R-:W-:Y:S05]  /*8870*/  BSYNC B0 ;  /* 0x0000000000007941 */ /* 0x000fea0003800000 */
.L_x_2089:
[----:B------:R-:W-:Y:S06]  /*8880*/  BAR.ARV 0xb, 0xa0 ;  /* 0x02c2800000007b1d */ /* 0x000fec0000002000 */
[----:B------:R-:W-:Y:S04]  /*8890*/  BSSY B0, `(.L_x_2091) ;  /* 0x0000003000007945 */ /* 0x000fe80003800000 */
[----:B------:R-:W-:Y:S05]  /*88a0*/  @!P0 BRA `(.L_x_2092) ;  /* 0x0000000000048947 */ /* 0x000fea0003800000 */
[----:B------:R-:W-:-:S04]  /*88b0*/  DEPBAR.LE SB0, 0x0 ;  /* 0x000080000000791a */ /* 0x000fc80000000000 */
.L_x_2092:
[----:B------:R-:W-:Y:S05]  /*88c0*/  BSYNC B0 ;  /* 0x0000000000007941 */ /* 0x000fea0003800000 */
.L_x_2091:
        /* <DEDUP_REMOVED lines=19> */
.L_x_2094:
[----:B------:R-:W-:Y:S05]  /*8a00*/  BSYNC B0 ;  /* 0x0000000000007941 */ /* 0x000fea0003800000 */
.L_x_2093:
        /* <DEDUP_REMOVED lines=9> */
.L_x_2097:
[----:B------:R-:W2:Y:S04]  /*8aa0*/  LDG.E.STRONG.GPU R0, desc[UR38][R2.64] ;  /* 0x0000002602007981 */ /* 0x000ea8000c1ef900 */
[----:B--2---:R-:W-:Y:S01]  /*8ab0*/  CCTL.IVALL ;  /* 0x00000000ff00798f */ /* 0x004fe20002000000 */
[----:B------:R-:W-:Y:S05]  /*8ac0*/  YIELD ;  /* 0x0000000000007946 */ /* 0x000fea0003800000 */
[----:B------:R-:W-:-:S13]  /*8ad0*/  ISETP.NE.AND P1, PT, R0, UR22, PT ;  /* 0x0000001600007c0c */ /* 0x000fda000bf25270 */
[----:B------:R-:W-:Y:S05]  /*8ae0*/  @P1 BRA `(.L_x_2097) ;  /* 0xfffffffc00ec1947 */ /* 0x000fea000383ffff */
.L_x_2096:
[----:B------:R-:W-:Y:S05]  /*8af0*/  BSYNC B0 ;  /* 0x0000000000007941 */ /* 0x000fea0003800000 */
.L_x_2095:
[----:B------:R-:W-:-:S03]  /*8b00*/  UMOV UR12, 0xffffffff ;  /* 0xffffffff000c7882 */ /* 0x000fc60000000000 */
[----:B------:R-:W-:Y:S05]  /*8b10*/  BRA.DIV UR12, `(.L_x_2098) ;  /* 0x0000003a0c507947 */ /* 0x000fea000b800000 */
[----:B------:R-:W-:Y:S01]  /*8b20*/  NOP ;  /* 0x0000000000007918 */ /* 0x000fe20000000000 */
.L_x_2165:
        /* <DEDUP_REMOVED lines=15> */
.L_x_2100:
[----:B------:R-:W-:Y:S05]  /*8c20*/  BSYNC B0 ;  /* 0x0000000000007941 */ /* 0x000fea0003800000 */
.L_x_2099:
        /* <DEDUP_REMOVED lines=14> */
.L_x_2102:
[----:B------:R-:W-:Y:S05]  /*8d10*/  BSYNC B0 ;  /* 0x0000000000007941 */ /* 0x000fea0003800000 */
.L_x_2101:
        /* <DEDUP_REMOVED lines=15> */
.L_x_2104:
[----:B------:R-:W-:Y:S05]  /*8e10*/  BSYNC B0 ;  /* 0x0000000000007941 */ /* 0x000fea0003800000 */
.L_x_2103:
[----:B------:R-:W-:Y:S06]  /*8e20*/  BAR.ARV 0xa, 0xa0 ;  /* 0x0282800000007b1d */ /* 0x000fec0000002000 */
[----:B------:R-:W-:Y:S04]  /*8e30*/  BSSY B0, `(.L_x_2105) ;  /* 0x0000003000007945 */ /* 0x000fe80003800000 */
[----:B------:R-:W-:Y:S05]  /*8e40*/  @!P0 BRA `(.L_x_2106) ;  /* 0x0000000000048947 */ /* 0x000fea0003800000 */
[----:B------:R-:W-:-:S04]  /*8e50*/  DEPBAR.LE SB0, 0x1 ;  /* 0x000080400000791a */ /* 0x000fc80000000000 */
.L_x_2106:
[----:B------:R-:W-:Y:S05]  /*8e60*/  BSYNC B0 ;  /* 0x0000000000007941 */ /* 0x000fea0003800000 */
.L_x_2105:
[----:B------:R-:W-:Y:S06]  /*8e70*/  BAR.ARV 0xb, 0xa0 ;  /* 0x02c2800000007b1d */ /* 0x000fec0000002000 */
[----:B------:R-:W-:Y:S04]  /*8e80*/  BSSY B0, `(.L_x_2107) ;  /* 0x0000003000007945 */ /* 0x000fe80003800000 */
[----:B------:R-:W-:Y:S05]  /*8e90*/  @!P0 BRA `(.L_x_2108) ;  /* 0x0000000000048947 */ /* 0x000fea0003800000 */
[----:B------:R-:W-:-:S04]  /*8ea0*/  DEPBAR.LE SB0, 0x0 ;  /* 0x000080000000791a */ /* 0x000fc80000000000 */
.L_x_2108:
[----:B------:R-:W-:Y:S05]  /*8eb0*/  BSYNC B0 ;  /* 0x0000000000007941 */ /* 0x000fea0003800000 */
.L_x_2107:
        /* <DEDUP_REMOVED lines=19> */
.L_x_2110:
[----:B------:R-:W-:Y:S05]  /*8ff0*/  BSYNC B0 ;  /* 0x0000000000007941 */ /* 0x000fea0003800000 */
.L_x_2109:
[----:B------:R-:W-:Y:S02]  /*9000*/  UIADD3 UR9, UR9, 0x2, URZ ;  /* 0x0000000209097890 */ /* 0x000fe4000fffe03f */
[----:B------:R-:W-:-:S04]  /*9010*/  UIADD3 UR4, UR4, 0x6000, URZ ;  /* 0x0000600004047890 */ /* 0x000fc8000fffe03f */
[----:B------:R-:W-:-:S13]  /*9020*/  ISETP.LE.AND P1, PT, R9, UR9, PT ;  /* 0x0000000909007c0c */ /* 0x000fda000bf23270 */
[----:B------:R-:W-:Y:S05]  /*9030*/  @!P1 BRA `(.L_x_2111) ;  /* 0xfffffff000d89947 */ /* 0x000fea000383ffff */
.L_x_2060:
        /* <DEDUP_REMOVED lines=41> */
.L_x_2114:
[----:B------:R-:W-:Y:S05]  /*92d0*/  BSYNC B0 ;  /* 0x0000000000007941 */ /* 0x000fea0003800000 */
.L_x_2113:
[----:B------:R-:W-:Y:S05]  /*92e0*/  BRA `(.L_x_2115) ;  /* 0x0000000000047947 */ /* 0x000fea0003800000 */
.L_x_2112:
[----:B------:R-:W-:-:S05]  /*92f0*/  UMOV UR4, UR9 ;  /* 0x0000000900047c82 */ /* 0x000fca0008000000 */
.L_x_2115:
        /* <DEDUP_REMOVED lines=11> */
.L_x_2120:
        /* <DEDUP_REMOVED lines=24> */
.L_x_2117:
[----:B------:R-:W-:Y:S05]  /*9530*/  BSYNC B0 ;  /* 0x0000000000007941 */ /* 0x000fea0003800000 */
.L_x_2116:
        /* <DEDUP_REMOVED lines=24> */
.L_x_2119:
[----:B------:R-:W-:Y:S05]  /*96c0*/  BSYNC B0 ;  /* 0x0000000000007941 */ /* 0x000fea0003800000 */
.L_x_2118:
[----:B------:R-:W-:Y:S02]  /*96d0*/  UIADD3 UR7, UR7, 0x2, URZ ;  /* 0x0000000207077890 */ /* 0x000fe4000fffe03f */
[----:B------:R-:W-:Y:S02]  /*96e0*/  ULEA UR5, UR17, UR5, 0x1 ;  /* 0x0000000511057291 */ /* 0x000fe4000f8e083f */
[----:B------:R-:W-:Y:S02]  /*96f0*/  ULEA UR6, UR17, UR6, 0x1 ;  /* 0x0000000611067291 */ /* 0x000fe4000f8e083f */
[----:B------:R-:W-:-:S13]  /*9700*/  ISETP.NE.AND P0, PT, RZ, UR7, PT ;  /* 0x00000007ff007c0c */ /* 0x000fda000bf05270 */
[----:B------:R-:W-:Y:S05]  /*9710*/  @!P0 BRA `(.L_x_1972) ;  /* 0x0000002800b08947 */ /* 0x000fea0003800000 */
[----:B------:R-:W-:Y:S05]  /*9720*/  BRA `(.L_x_2120) ;  /* 0xfffffffc00207947 */ /* 0x000fea000383ffff */
.L_x_2052:
        /* <DEDUP_REMOVED lines=11> */
.L_x_2121:
        /* <DEDUP_REMOVED lines=10> */
.L_x_2123:
[----:B------:R-:W4:Y:S02]  /*9880*/  LDC R5, c[0x0][0x8bc] ;  /* 0x00022f00ff057b82 */ /* 0x000f240000000800 */
.L_x_2122:
        /* <DEDUP_REMOVED lines=48> */
.L_x_2125:
        /* <DEDUP_REMOVED lines=9> */
.L_x_2126:
[----:B------:R-:W-:Y:S05]  /*9c20*/  @!P0 BRA `(.L_x_2127) ;  /* 0x00000000000c8947 */ /* 0x000fea0003800000 */
[----:B------:R-:W2:Y:S04]  /*9c30*/  LDG.E R5, desc[UR38][R2.64] ;  /* 0x0000002602057981 */ /* 0x000ea8000c1e1900 */
[----:B-1----:R-:W2:Y:S02]  /*9c40*/  LDG.E R14, desc[UR38][R2.64+0x4] ;  /* 0x00000426020e7981 */ /* 0x002ea4000c1e1900 */
[----:B--2---:R-:W-:-:S07]  /*9c50*/  IMAD.IADD R14, R14, 0x1, -R5 ;  /* 0x000000010e0e7824 */ /* 0x004fce00078e0a05 */
.L_x_2127:
[----:B-12--5:R-:W-:Y:S01]  /*9c60*/  IADD3 R2, -R14, R15, R8 ;  /* 0x0000000f0e027210 */ /* 0x026fe20007ffe108 */
        /* <DEDUP_REMOVED lines=19> */
.L_x_2128:
        /* <DEDUP_REMOVED lines=62> */
.L_x_2166:
        /* <DEDUP_REMOVED lines=9> */
.L_x_2131:
        /* <DEDUP_REMOVED lines=112> */
.L_x_2142:
[----:B-1----:R-:W-:-:S05]  /*a910*/  IMAD.MOV.U32 R6, RZ, RZ, 0x1 ;  /* 0x00000001ff067424 */ /* 0x002fca00078e00ff */
[----:B------:R-:W-:-:S04]  /*a920*/  SHF.L.U32 R6, R6, 0x1f, RZ ;  /* 0x0000001f06067819 */ /* 0x000fc800000006ff */
[----:B------:R-:W1:Y:S02]  /*a930*/  SYNCS.PHASECHK.TRANS64.TRYWAIT P1, [R0+URZ+0x36438], R6 ;  /* 0x03643806000075a7 */ /* 0x000e64000802017f */
[----:B-1----:R-:W-:Y:S05]  /*a940*/  @!P1 BRA `(.L_x_2134) ;  /* 0x0000001800f49947 */ /* 0x002fea0003800000 */
.L_x_2167:
[----:B------:R-:W-:Y:S05]  /*a950*/  @P0 BRA `(.L_x_2135) ;  /* 0x0000000000140947 */ /* 0x000fea0003800000 */
[----:B------:R-:W-:Y:S01]  /*a960*/  ISETP.NE.AND P1, PT, R18, RZ, PT ;  /* 0x000000ff1200720c */ /* 0x000fe20003f25270 */
[----:B------:R-:W-:-:S04]  /*a970*/  IMAD.MOV.U32 R3, RZ, RZ, 0x6100 ;  /* 0x00006100ff037424 */ /* 0x000fc800078e00ff */
[----:B------:R2:W-:Y:S08]  /*a980*/  SYNCS.ARRIVE.TRANS64 RZ, [R0+URZ+0x36430], R3 ;  /* 0x0364300300ff79a7 */ /* 0x0005f0000800003f */
[----:B------:R-:W-:Y:S05]  /*a990*/  @!P1 BRA `(.L_x_2135) ;  /* 0x0000000000049947 */ /* 0x000fea0003800000 */
[----:B------:R-:W-:Y:S01]  /*a9a0*/  BPT.TRAP 0x1 ;  /* 0x000000040000795c */ /* 0x000fe20000300000 */
.L_x_2135:
        /* <DEDUP_REMOVED lines=48> */
.L_x_2168:
[----:B------:R-:W-:Y:S05]  /*acb0*/  @P0 BRA `(.L_x_2137) ;  /* 0x0000000000140947 */ /* 0x000fea0003800000 */
[----:B------:R-:W-:Y:S01]  /*acc0*/  ISETP.NE.AND P1, PT, R18, RZ, PT ;  /* 0x000000ff1200720c */ /* 0x000fe20003f25270 */
[----:B--2---:R-:W-:-:S04]  /*acd0*/  IMAD.MOV.U32 R3, RZ, RZ, 0x6100 ;  /* 0x00006100ff037424 */ /* 0x004fc800078e00ff */
[----:B------:R3:W-:Y:S08]  /*ace0*/  SYNCS.ARRIVE.TRANS64 RZ, [R0+URZ+0x36418], R3 ;  /* 0x0364180300ff79a7 */ /* 0x0007f0000800003f */
[----:B------:R-:W-:Y:S05]  /*acf0*/  @!P1 BRA `(.L_x_2137) ;  /* 0x0000000000049947 */ /* 0x000fea0003800000 */
[----:B------:R-:W-:Y:S01]  /*ad00*/  BPT.TRAP 0x1 ;  /* 0x000000040000795c */ /* 0x000fe20000300000 */
.L_x_2137:
        /* <DEDUP_REMOVED lines=47> */
.L_x_2169:
        /* <DEDUP_REMOVED lines=8> */
.L_x_2139:
        /* <DEDUP_REMOVED lines=37> */
.L_x_2171:
[----:B------:R-:W-:Y:S05]  /*b2d0*/  @P0 BRA `(.L_x_2141) ;  /* 0x0000000000140947 */ /* 0x000fea0003800000 */
[----:B------:R-:W-:Y:S01]  /*b2e0*/  ISETP.NE.AND P1, PT, R18, RZ, PT ;  /* 0x000000ff1200720c */ /* 0x000fe20003f25270 */
[----:B--2---:R-:W-:-:S04]  /*b2f0*/  IMAD.MOV.U32 R5, RZ, RZ, 0x6100 ;  /* 0x00006100ff057424 */ /* 0x004fc800078e00ff */
[----:B------:R3:W-:Y:S08]  /*b300*/  SYNCS.ARRIVE.TRANS64 RZ, [R0+URZ+0x36410], R5 ;  /* 0x0364100500ff79a7 */ /* 0x0007f0000800003f */
[----:B------:R-:W-:Y:S05]  /*b310*/  @!P1 BRA `(.L_x_2141) ;  /* 0x0000000000049947 */ /* 0x000fea0003800000 */
[----:B------:R-:W-:Y:S01]  /*b320*/  BPT.TRAP 0x1 ;  /* 0x000000040000795c */ /* 0x000fe20000300000 */
.L_x_2141:
        /* <DEDUP_REMOVED lines=44> */
.L_x_2133:
[----:B------:R-:W-:Y:S01]  /*b5f0*/  ISETP.NE.AND P1, PT, R20, RZ, PT ;  /* 0x000000ff1400720c */ /* 0x000fe20003f25270 */
[----:B------:R-:W-:Y:S02]  /*b600*/  IMAD.MOV.U32 R5, RZ, RZ, R14 ;  /* 0x000000ffff057224 */ /* 0x000fe400078e000e */
[----:B------:R-:W-:-:S10]  /*b610*/  IMAD.MOV.U32 R16, RZ, RZ, 0x1 ;  /* 0x00000001ff107424 */ /* 0x000fd400078e00ff */
[----:B------:R-:W-:Y:S05]  /*b620*/  @!P1 BRA `(.L_x_2132) ;  /* 0x00000004008c9947 */ /* 0x000fea0003800000 */
[----:B------:R-:W2:Y:S02]  /*b630*/  SYNCS.PHASECHK.TRANS64.TRYWAIT P1, [R0+URZ+0x36438], R6 ;  /* 0x03643806000075a7 */ /* 0x000ea4000802017f */
[----:B--2---:R-:W-:Y:S05]  /*b640*/  @!P1 BRA `(.L_x_2143) ;  /* 0x0000001000149947 */ /* 0x004fea0003800000 */
.L_x_2172:
[----:B------:R-:W-:Y:S05]  /*b650*/  @P0 BRA `(.L_x_2144) ;  /* 0x0000000000140947 */ /* 0x000fea0003800000 */
[----:B------:R-:W-:Y:S01]  /*b660*/  ISETP.NE.AND P1, PT, R18, RZ, PT ;  /* 0x000000ff1200720c */ /* 0x000fe20003f25270 */
[----:B------:R-:W-:-:S04]  /*b670*/  IMAD.MOV.U32 R5, RZ, RZ, 0x6100 ;  /* 0x00006100ff057424 */ /* 0x000fc800078e00ff */
[----:B------:R3:W-:Y:S08]  /*b680*/  SYNCS.ARRIVE.TRANS64 RZ, [R0+URZ+0x36430], R5 ;  /* 0x0364300500ff79a7 */ /* 0x0007f0000800003f */
[----:B------:R-:W-:Y:S05]  /*b690*/  @!P1 BRA `(.L_x_2144) ;  /* 0x0000000000049947 */ /* 0x000fea0003800000 */
[----:B------:R-:W-:Y:S01]  /*b6a0*/  BPT.TRAP 0x1 ;  /* 0x000000040000795c */ /* 0x000fe20000300000 */
.L_x_2144:
        /* <DEDUP_REMOVED lines=42> */
.L_x_2173:
[----:B------:R-:W-:Y:S01]  /*b950*/  IMAD.MOV.U32 R16, RZ, RZ, RZ ;  /* 0x000000ffff107224 */ /* 0x000fe200078e00ff */
[----:B------:R-:W-:Y:S06]  /*b960*/  @P0 BRA `(.L_x_2146) ;  /* 0x0000000000140947 */ /* 0x000fec0003800000 */
[----:B------:R-:W-:Y:S01]  /*b970*/  ISETP.NE.AND P1, PT, R18, RZ, PT ;  /* 0x000000ff1200720c */ /* 0x000fe20003f25270 */
[----:B-1----:R-:W-:-:S04]  /*b980*/  IMAD.MOV.U32 R5, RZ, RZ, 0x6100 ;  /* 0x00006100ff057424 */ /* 0x002fc800078e00ff */
[----:B------:R2:W-:Y:S08]  /*b990*/  SYNCS.ARRIVE.TRANS64 RZ, [R0+URZ+0x36418], R5 ;  /* 0x0364180500ff79a7 */ /* 0x0005f0000800003f */
[----:B------:R-:W-:Y:S05]  /*b9a0*/  @!P1 BRA `(.L_x_2146) ;  /* 0x0000000000049947 */ /* 0x000fea0003800000 */
[----:B------:R-:W-:Y:S01]  /*b9b0*/  BPT.TRAP 0x1 ;  /* 0x000000040000795c */ /* 0x000fe20000300000 */
.L_x_2146:
        /* <DEDUP_REMOVED lines=42> */
.L_x_2132:
[----:B------:R-:W-:-:S04]  /*bc60*/  SHF.L.U32 R3, R16, 0x1f, RZ ;  /* 0x0000001f10037819 */ /* 0x000fc800000006ff */
[----:B------:R-:W2:Y:S02]  /*bc70*/  SYNCS.PHASECHK.TRANS64.TRYWAIT P1, [R0+URZ+0x36438], R3 ;  /* 0x03643803000075a7 */ /* 0x000ea4000802017f */
[----:B--2---:R-:W-:Y:S05]  /*bc80*/  @!P1 BRA `(.L_x_2147) ;  /* 0x0000000800ac9947 */ /* 0x004fea0003800000 */
.L_x_2174:
[----:B------:R-:W-:Y:S05]  /*bc90*/  @P0 BRA `(.L_x_2148) ;  /* 0x0000000000180947 */ /* 0x000fea0003800000 */
[----:B------:R-:W3:Y:S01]  /*bca0*/  S2R R2, SR_TID.X ;  /* 0x0000000000027919 */ /* 0x000ee20000002100 */
[----:B--2---:R-:W-:-:S04]  /*bcb0*/  IMAD.MOV.U32 R3, RZ, RZ, 0x6100 ;  /* 0x00006100ff037424 */ /* 0x004fc800078e00ff */
[----:B------:R4:W-:Y:S01]  /*bcc0*/  SYNCS.ARRIVE.TRANS64 RZ, [R0+URZ+0x36430], R3 ;  /* 0x0364300300ff79a7 */ /* 0x0009e2000800003f */
[----:B---3--:R-:W-:-:S13]  /*bcd0*/  LOP3.LUT P0, RZ, R2, 0x1f, RZ, 0xc0, !PT ;  /* 0x0000001f02ff7812 */ /* 0x008fda000780c0ff */
[----:B----4-:R-:W-:Y:S05]  /*bce0*/  @!P0 BRA `(.L_x_2148) ;  /* 0x0000000000048947 */ /* 0x010fea0003800000 */
[----:B------:R-:W-:Y:S01]  /*bcf0*/  BPT.TRAP 0x1 ;  /* 0x000000040000795c */ /* 0x000fe20000300000 */
.L_x_2148:
        /* <DEDUP_REMOVED lines=44> */
.L_x_2129:
[----:B------:R-:W-:Y:S05]  /*bfc0*/  BSYNC B0 ;  /* 0x0000000000007941 */ /* 0x000fea0003800000 */
.L_x_2124:
[----:B------:R-:W-:-:S03]  /*bfd0*/  UMOV UR7, 0xffffffff ;  /* 0xffffffff00077882 */ /* 0x000fc60000000000 */
[----:B------:R-:W-:Y:S05]  /*bfe0*/  BRA.DIV UR7, `(.L_x_2149) ;  /* 0x0000000607e87947 */ /* 0x000fea000b800000 */
[----:B------:R-:W-:-:S13]  /*bff0*/  ELECT P6, URZ, PT ;  /* 0x00000000003f782f */ /* 0x000fda00038c0000 */
.L_x_2177:
[----:B------:R-:W-:Y:S05]  /*c000*/  @!P6 BRA `(.L_x_1972) ;  /* 0x000000000074e947 */ /* 0x000fea0003800000 */
[----:B------:R-:W3:Y:S02]  /*c010*/  LDL.LU R3, [R1] ;  /* 0x0000000001037983 */ /* 0x000ee40000300800 */
[----:B---3--:R-:W-:-:S04]  /*c020*/  LOP3.LUT R3, R3, 0x2, RZ, 0xfc, !PT ;  /* 0x0000000203037812 */ /* 0x008fc800078efcff */
[----:B------:R-:W-:-:S13]  /*c030*/  ISETP.NE.AND P2, PT, R3, 0x3, PT ;  /* 0x000000030300780c */ /* 0x000fda0003f45270 */
[----:B------:R-:W-:Y:S05]  /*c040*/  @!P2 BRA `(.L_x_2150) ;  /* 0x000000000004a947 */ /* 0x000fea0003800000 */
[----:B--2---:R-:W-:Y:S01]  /*c050*/  BPT.TRAP 0x1 ;  /* 0x000000040000795c */ /* 0x004fe20000300000 */
.L_x_2150:
        /* <DEDUP_REMOVED lines=15> */
.L_x_2178:
[----:B------:R-:W3:Y:S02]  /*c150*/  SYNCS.PHASECHK.TRANS64.TRYWAIT P0, [R3+URZ], R0 ;  /* 0x00000000030075a7 */ /* 0x000ee4000800017f */
[----:B---3--:R-:W-:Y:S05]  /*c160*/  @!P0 BRA `(.L_x_2152) ;  /* 0x0000000400bc8947 */ /* 0x008fea0003800000 */
.L_x_2179:
[----:B------:R-:W-:Y:S05]  /*c170*/  @!P2 BRA `(.L_x_2153) ;  /* 0x000000000004a947 */ /* 0x000fea0003800000 */
[----:B--2---:R-:W-:Y:S01]  /*c180*/  BPT.TRAP 0x1 ;  /* 0x000000040000795c */ /* 0x004fe20000300000 */
.L_x_2153:
[----:B------:R-:W-:-:S07]  /*c190*/  SHF.L.U32 R16, R16, 0x1f, RZ ;  /* 0x0000001f10107819 */ /* 0x000fce00000006ff */
.L_x_2154:
[----:B----4-:R4:W1:Y:S02]  /*c1a0*/  SYNCS.PHASECHK.TRANS64.TRYWAIT P0, [R9+URZ+0x36438], R16 ;  /* 0x03643810090075a7 */ /* 0x010864000800017f */
[----:B-1----:R-:W-:Y:S05]  /*c1b0*/  @!P0 NANOSLEEP.SYNCS 0x989680 ;  /* 0x009896800000895d */ /* 0x002fea0003900000 */
[----:B------:R-:W1:Y:S02]  /*c1c0*/  @!P0 SYNCS.PHASECHK.TRANS64 P0, [R9+URZ+0x36438], R16 ;  /* 0x03643810090085a7 */ /* 0x000e64000800007f */
[----:B-1----:R-:W-:Y:S05]  /*c1d0*/  @!P0 BRA `(.L_x_2154) ;  /* 0xfffffffc00f08947 */ /* 0x002fea000383ffff */
.L_x_1972:
[----:B--2---:R-:W-:Y:S05]  /*c1e0*/  BSYNC B6 ;  /* 0x0000000000067941 */ /* 0x004fea0003800000 */
.L_x_1966:
[----:B------:R-:W-:Y:S05]  /*c1f0*/  EXIT ;  /* 0x000000000000794d */ /* 0x000fea0003800000 */
.L_x_1983:
[----:B------:R-:W-:Y:S02]  /*c200*/  IMAD.MOV.U32 R12, RZ, RZ, RZ ;  /* 0x000000ffff0c7224 */ /* 0x000fe400078e00ff */
[----:B------:R-:W-:Y:S02]  /*c210*/  IMAD.MOV.U32 R11, RZ, RZ, 0x1f ;  /* 0x0000001fff0b7424 */ /* 0x000fe400078e00ff */
[----:B------:R-:W-:-:S07]  /*c220*/  IMAD.MOV.U32 R15, RZ, RZ, -0x1 ;  /* 0xffffffffff0f7424 */ /* 0x000fce00078e00ff */
[----:B-1----:R-:W-:Y:S05]  /*c230*/  WARPSYNC.COLLECTIVE R15, `(.L_x_2155) ;  /* 0x000000000f087348 */ /* 0x002fea0003c00000 */
[----:B------:R2:W3:Y:S02]  /*c240*/  SHFL.IDX P6, R14, R13, R12, R11 ;  /* 0x0000000c0d0e7389 */ /* 0x0004e400000c000b */
[----:B-123--:R-:W-:Y:S01]  /*c250*/  ENDCOLLECTIVE ;  /* 0x000000000000791b */ /* 0x00efe20003800000 */
.L_x_2155:
[----:B------:R-:W-:Y:S05]  /*c260*/  BRA `(.L_x_2156) ;  /* 0xffffff5000687947 */ /* 0x000fea000383ffff */
.L_x_1985:
[----:B-1----:R-:W-:-:S04]  /*c270*/  IMAD.U32 R3, RZ, RZ, UR36 ;  /* 0x00000024ff037e24 */ /* 0x002fc8000f8e00ff */
[----:B------:R1:W3:Y:S03]  /*c280*/  SYNCS.PHASECHK.TRANS64.TRYWAIT P0, [R3+URZ+0x36400], R10 ;  /* 0x0364000a030075a7 */ /* 0x0002e6000800017f */
[----:B---3--:R-:W-:Y:S05]  /*c290*/  @!P0 NANOSLEEP.SYNCS 0x989680 ;  /* 0x009896800000895d */ /* 0x008fea0003900000 */
[----:B------:R-:W3:Y:S02]  /*c2a0*/  @!P0 SYNCS.PHASECHK.TRANS64 P0, [R3+URZ+0x36400], R10 ;  /* 0x0364000a030085a7 */ /* 0x000ee4000800007f */
[----:B---3--:R-:W-:Y:S05]  /*c2b0*/  @!P0 BRA `(.L_x_1985) ;  /* 0xfffffffc00ec8947 */ /* 0x008fea000383ffff */
[----:B------:R-:W-:Y:S05]  /*c2c0*/  BRA `(.L_x_1984) ;  /* 0xffffff50009c7947 */ /* 0x000fea000383ffff */
.L_x_1989:
[----:B--2---:R2:W3:Y:S02]  /*c2d0*/  SYNCS.PHASECHK.TRANS64.TRYWAIT P1, [R3+URZ+0x36410], R10 ;  /* 0x0364100a030075a7 */ /* 0x0044e4000802017f */
[----:B---3--:R-:W-:Y:S05]  /*c2e0*/  @!P1 NANOSLEEP.SYNCS 0x989680 ;  /* 0x009896800000995d */ /* 0x008fea0003900000 */
[----:B------:R-:W3:Y:S02]  /*c2f0*/  @!P1 SYNCS.PHASECHK.TRANS64 P1, [R3+URZ+0x36410], R10 ;  /* 0x0364100a030095a7 */ /* 0x000ee4000802007f */
[----:B---3--:R-:W-:Y:S05]  /*c300*/  @!P1 BRA `(.L_x_1989) ;  /* 0xfffffffc00f09947 */ /* 0x008fea000383ffff */
[----:B------:R-:W-:Y:S05]  /*c310*/  BRA `(.L_x_1988) ;  /* 0xffffff5800787947 */ /* 0x000fea000383ffff */
.L_x_1993:
[----:B----4-:R-:W-:-:S04]  /*c320*/  IMAD.U32 R12, RZ, RZ, UR36 ;  /* 0x00000024ff0c7e24 */ /* 0x010fc8000f8e00ff */
[----:B------:R4:W1:Y:S03]  /*c330*/  SYNCS.PHASECHK.TRANS64.TRYWAIT P1, [R12+URZ+0x36430], R11 ;  /* 0x0364300b0c0075a7 */ /* 0x000866000802017f */
[----:B-1----:R-:W-:Y:S05]  /*c340*/  @!P1 NANOSLEEP.SYNCS 0x989680 ;  /* 0x009896800000995d */ /* 0x002fea0003900000 */
[----:B------:R-:W1:Y:S02]  /*c350*/  @!P1 SYNCS.PHASECHK.TRANS64 P1, [R12+URZ+0x36430], R11 ;  /* 0x0364300b0c0095a7 */ /* 0x000e64000802007f */
[----:B-1----:R-:W-:Y:S05]  /*c360*/  @!P1 BRA `(.L_x_1993) ;  /* 0xfffffffc00ec9947 */ /* 0x002fea000383ffff */
[----:B------:R-:W-:Y:S05]  /*c370*/  BRA `(.L_x_1992) ;  /* 0xffffff6000187947 */ /* 0x000fea000383ffff */
.L_x_2065:
[----:B------:R-:W-:Y:S01]  /*c380*/  BSSY B0, `(.L_x_2157) ;  /* 0x0000005000007945 */ /* 0x000fe20003800000 */
[----:B------:R-:W-:-:S07]  /*c390*/  IMAD.MOV.U32 R15, RZ, RZ, -0x1 ;  /* 0xffffffffff0f7424 */ /* 0x000fce00078e00ff */
[----:B------:R-:W-:Y:S05]  /*c3a0*/  WARPSYNC.COLLECTIVE R15, `(.L_x_2158) ;  /* 0x000000000f087348 */ /* 0x000fea0003c00000 */
[----:B------:R-:W-:Y:S01]  /*c3b0*/  NOP ;  /* 0x0000000000007918 */ /* 0x000fe20000000000 */
[----:B------:R-:W-:Y:S01]  /*c3c0*/  ENDCOLLECTIVE ;  /* 0x000000000000791b */ /* 0x000fe20003800000 */
.L_x_2158:
[----:B------:R-:W-:Y:S05]  /*c3d0*/  BSYNC B0 ;  /* 0x0000000000007941 */ /* 0x000fea0003800000 */
.L_x_2157:
[----:B------:R-:W-:Y:S05]  /*c3e0*/  BRA `(.L_x_2159) ;  /* 0xffffffb8002c7947 */ /* 0x000fea000383ffff */
.L_x_2082:
[----:B------:R-:W-:Y:S01]  /*c3f0*/  BSSY B0, `(.L_x_2160) ;  /* 0x0000005000007945 */ /* 0x000fe20003800000 */
[----:B------:R-:W-:-:S07]  /*c400*/  IMAD.MOV.U32 R15, RZ, RZ, -0x1 ;  /* 0xffffffffff0f7424 */ /* 0x000fce00078e00ff */
[----:B------:R-:W-:Y:S05]  /*c410*/  WARPSYNC.COLLECTIVE R15, `(.L_x_2161) ;  /* 0x000000000f087348 */ /* 0x000fea0003c00000 */
[----:B------:R-:W-:Y:S01]  /*c420*/  NOP ;  /* 0x0000000000007918 */ /* 0x000fe20000000000 */
[----:B------:R-:W-:Y:S01]  /*c430*/  ENDCOLLECTIVE ;  /* 0x000000000000791b */ /* 0x000fe20003800000 */
.L_x_2161:
[----:B------:R-:W-:Y:S05]  /*c440*/  BSYNC B0 ;  /* 0x0000000000007941 */ /* 0x000fea0003800000 */
.L_x_2160:
[----:B------:R-:W-:Y:S05]  /*c450*/  BRA `(.L_x_2162) ;  /* 0xffffffc000207947 */ /* 0x000fea000383ffff */
.L_x_2098:
[----:B------:R-:W-:Y:S01]  /*c460*/  BSSY B0, `(.L_x_2163) ;  /* 0x0000005000007945 */ /* 0x000fe20003800000 */
[----:B------:R-:W-:-:S07]  /*c470*/  IMAD.MOV.U32 R15, RZ, RZ, -0x1 ;  /* 0xffffffffff0f7424 */ /* 0x000fce00078e00ff */
[----:B------:R-:W-:Y:S05]  /*c480*/  WARPSYNC.COLLECTIVE R15, `(.L_x_2164) ;  /* 0x000000000f087348 */ /* 0x000fea0003c00000 */
[----:B------:R-:W-:Y:S01]  /*c490*/  NOP ;  /* 0x0000000000007918 */ /* 0x000fe20000000000 */
[----:B------:R-:W-:Y:S01]  /*c4a0*/  ENDCOLLECTIVE ;  /* 0x000000000000791b */ /* 0x000fe20003800000 */
.L_x_2164:
[----:B------:R-:W-:Y:S05]  /*c4b0*/  BSYNC B0 ;  /* 0x0000000000007941 */ /* 0x000fea0003800000 */
.L_x_2163:
[----:B------:R-:W-:Y:S05]  /*c4c0*/  BRA `(.L_x_2165) ;  /* 0xffffffc400987947 */ /* 0x000fea000383ffff */
.L_x_2130:
[----:B-1----:R1:W2:Y:S02]  /*c4d0*/  SYNCS.PHASECHK.TRANS64.TRYWAIT P1, [R0+URZ+0x36420], R6 ;  /* 0x03642006000075a7 */ /* 0x0022a4000802017f */
[----:B--2---:R-:W-:Y:S05]  /*c4e0*/  @!P1 NANOSLEEP.SYNCS 0x989680 ;  /* 0x009896800000995d */ /* 0x004fea0003900000 */
[----:B------:R-:W2:Y:S02]  /*c4f0*/  @!P1 SYNCS.PHASECHK.TRANS64 P1, [R0+URZ+0x36420], R6 ;  /* 0x03642006000095a7 */ /* 0x000ea4000802007f */
[----:B--2---:R-:W-:Y:S05]  /*c500*/  @!P1 BRA `(.L_x_2130) ;  /* 0xfffffffc00f09947 */ /* 0x004fea000383ffff */
[----:B------:R-:W-:Y:S05]  /*c510*/  BRA `(.L_x_2166) ;  /* 0xffffffdc00187947 */ /* 0x000fea000383ffff */
.L_x_2134:
[----:B-1----:R1:W2:Y:S02]  /*c520*/  SYNCS.PHASECHK.TRANS64.TRYWAIT P1, [R0+URZ+0x36438], R6 ;  /* 0x03643806000075a7 */ /* 0x0022a4000802017f */
[----:B--2---:R-:W-:Y:S05]  /*c530*/  @!P1 NANOSLEEP.SYNCS 0x989680 ;  /* 0x009896800000995d */ /* 0x004fea0003900000 */
[----:B------:R-:W2:Y:S02]  /*c540*/  @!P1 SYNCS.PHASECHK.TRANS64 P1, [R0+URZ+0x36438], R6 ;  /* 0x03643806000095a7 */ /* 0x000ea4000802007f */
[----:B--2---:R-:W-:Y:S05]  /*c550*/  @!P1 BRA `(.L_x_2134) ;  /* 0xfffffffc00f09947 */ /* 0x004fea000383ffff */
[----:B------:R-:W-:Y:S05]  /*c560*/  BRA `(.L_x_2167) ;  /* 0xffffffe000f87947 */ /* 0x000fea000383ffff */
.L_x_2136:
[----:B--2---:R2:W3:Y:S02]  /*c570*/  SYNCS.PHASECHK.TRANS64.TRYWAIT P1, [R0+URZ+0x36428], R3 ;  /* 0x03642803000075a7 */ /* 0x0044e4000802017f */
[----:B---3--:R-:W-:Y:S05]  /*c580*/  @!P1 NANOSLEEP.SYNCS 0x989680 ;  /* 0x009896800000995d */ /* 0x008fea0003900000 */
[----:B------:R-:W3:Y:S02]  /*c590*/  @!P1 SYNCS.PHASECHK.TRANS64 P1, [R0+URZ+0x36428], R3 ;  /* 0x03642803000095a7 */ /* 0x000ee4000802007f */
[----:B---3--:R-:W-:Y:S05]  /*c5a0*/  @!P1 BRA `(.L_x_2136) ;  /* 0xfffffffc00f09947 */ /* 0x008fea000383ffff */
[----:B------:R-:W-:Y:S05]  /*c5b0*/  BRA `(.L_x_2168) ;  /* 0xffffffe400bc7947 */ /* 0x000fea000383ffff */
.L_x_2138:
        /* <DEDUP_REMOVED lines=8> */
.L_x_2140:
[----:B------:R-:W-:-:S07]  /*c640*/  SHF.L.U32 R5, R7, 0x1f, RZ ;  /* 0x0000001f07057819 */ /* 0x000fce00000006ff */
.L_x_2170:
[----:B--2---:R2:W3:Y:S02]  /*c650*/  SYNCS.PHASECHK.TRANS64.TRYWAIT P1, [R0+URZ+0x36420], R5 ;  /* 0x03642005000075a7 */ /* 0x0044e4000802017f */
[----:B---3--:R-:W-:Y:S05]  /*c660*/  @!P1 NANOSLEEP.SYNCS 0x989680 ;  /* 0x009896800000995d */ /* 0x008fea0003900000 */
[----:B------:R-:W3:Y:S02]  /*c670*/  @!P1 SYNCS.PHASECHK.TRANS64 P1, [R0+URZ+0x36420], R5 ;  /* 0x03642005000095a7 */ /* 0x000ee4000802007f */
[----:B---3--:R-:W-:Y:S05]  /*c680*/  @!P1 BRA `(.L_x_2170) ;  /* 0xfffffffc00f09947 */ /* 0x008fea000383ffff */
[----:B------:R-:W-:Y:S05]  /*c690*/  BRA `(.L_x_2171) ;  /* 0xffffffec000c7947 */ /* 0x000fea000383ffff */
.L_x_2143:
[----:B--2---:R2:W3:Y:S02]  /*c6a0*/  SYNCS.PHASECHK.TRANS64.TRYWAIT P1, [R0+URZ+0x36438], R6 ;  /* 0x03643806000075a7 */ /* 0x0044e4000802017f */
[----:B---3--:R-:W-:Y:S05]  /*c6b0*/  @!P1 NANOSLEEP.SYNCS 0x989680 ;  /* 0x009896800000995d */ /* 0x008fea0003900000 */
[----:B------:R-:W3:Y:S02]  /*c6c0*/  @!P1 SYNCS.PHASECHK.TRANS64 P1, [R0+URZ+0x36438], R6 ;  /* 0x03643806000095a7 */ /* 0x000ee4000802007f */
[----:B---3--:R-:W-:Y:S05]  /*c6d0*/  @!P1 BRA `(.L_x_2143) ;  /* 0xfffffffc00f09947 */ /* 0x008fea000383ffff */
[----:B------:R-:W-:Y:S05]  /*c6e0*/  BRA `(.L_x_2172) ;  /* 0xffffffec00d87947 */ /* 0x000fea000383ffff */
.L_x_2145:
[----:B-1----:R1:W2:Y:S02]  /*c6f0*/  SYNCS.PHASECHK.TRANS64.TRYWAIT P1, [R0+URZ+0x36428], R5 ;  /* 0x03642805000075a7 */ /* 0x0022a4000802017f */
[----:B--2---:R-:W-:Y:S05]  /*c700*/  @!P1 NANOSLEEP.SYNCS 0x989680 ;  /* 0x009896800000995d */ /* 0x004fea0003900000 */
[----:B------:R-:W2:Y:S02]  /*c710*/  @!P1 SYNCS.PHASECHK.TRANS64 P1, [R0+URZ+0x36428], R5 ;  /* 0x03642805000095a7 */ /* 0x000ea4000802007f */
[----:B--2---:R-:W-:Y:S05]  /*c720*/  @!P1 BRA `(.L_x_2145) ;  /* 0xfffffffc00f09947 */ /* 0x004fea000383ffff */
[----:B------:R-:W-:Y:S05]  /*c730*/  BRA `(.L_x_2173) ;  /* 0xfffffff000847947 */ /* 0x000fea000383ffff */
.L_x_2147:
[----:B--2---:R2:W3:Y:S02]  /*c740*/  SYNCS.PHASECHK.TRANS64.TRYWAIT P1, [R0+URZ+0x36438], R3 ;  /* 0x03643803000075a7 */ /* 0x0044e4000802017f */
[----:B---3--:R-:W-:Y:S05]  /*c750*/  @!P1 NANOSLEEP.SYNCS 0x989680 ;  /* 0x009896800000995d */ /* 0x008fea0003900000 */
[----:B------:R-:W3:Y:S02]  /*c760*/  @!P1 SYNCS.PHASECHK.TRANS64 P1, [R0+URZ+0x36438], R3 ;  /* 0x03643803000095a7 */ /* 0x000ee4000802007f */
[----:B---3--:R-:W-:Y:S05]  /*c770*/  @!P1 BRA `(.L_x_2147) ;  /* 0xfffffffc00f09947 */ /* 0x008fea000383ffff */
[----:B------:R-:W-:Y:S05]  /*c780*/  BRA `(.L_x_2174) ;  /* 0xfffffff400407947 */ /* 0x000fea000383ffff */
.L_x_2149:
[----:B------:R-:W-:Y:S01]  /*c790*/  BSSY B0, `(.L_x_2175) ;  /* 0x0000006000007945 */ /* 0x000fe20003800000 */
[----:B------:R-:W-:-:S07]  /*c7a0*/  IMAD.MOV.U32 R15, RZ, RZ, -0x1 ;  /* 0xffffffffff0f7424 */ /* 0x000fce00078e00ff */
[----:B--2---:R-:W-:Y:S05]  /*c7b0*/  WARPSYNC.COLLECTIVE R15, `(.L_x_2176) ;  /* 0x000000000f0c7348 */ /* 0x004fea0003c00000 */
[----:B------:R-:W-:Y:S02]  /*c7c0*/  ELECT P6, UR62, PT ;  /* 0x00000000003e782f */ /* 0x000fe400038c0000 */
[----:B------:R-:W-:Y:S01]  /*c7d0*/  MOV R14, UR62 ;  /* 0x0000003e000e7c02 */ /* 0x000fe20008000f00 */
[----:B--2---:R-:W-:Y:S10]  /*c7e0*/  ENDCOLLECTIVE ;  /* 0x000000000000791b */ /* 0x004ff40003800000 */
.L_x_2176:
[----:B------:R-:W-:Y:S05]  /*c7f0*/  BSYNC B0 ;  /* 0x0000000000007941 */ /* 0x000fea0003800000 */
.L_x_2175:
[----:B------:R-:W-:Y:S05]  /*c800*/  BRA `(.L_x_2177) ;  /* 0xfffffff400fc7947 */ /* 0x000fea000383ffff */
.L_x_2151:
[----:B-1----:R1:W3:Y:S02]  /*c810*/  SYNCS.PHASECHK.TRANS64.TRYWAIT P0, [R7+URZ], R4 ;  /* 0x00000004070075a7 */ /* 0x0022e4000800017f */
[----:B---3--:R-:W-:Y:S05]  /*c820*/  @!P0 NANOSLEEP.SYNCS 0x989680 ;  /* 0x009896800000895d */ /* 0x008fea0003900000 */
[----:B------:R-:W3:Y:S02]  /*c830*/  @!P0 SYNCS.PHASECHK.TRANS64 P0, [R7+URZ], R4 ;  /* 0x00000004070085a7 */ /* 0x000ee4000800007f */
[----:B---3--:R-:W-:Y:S05]  /*c840*/  @!P0 BRA `(.L_x_2151) ;  /* 0xfffffffc00f08947 */ /* 0x008fea000383ffff */
[----:B------:R-:W-:Y:S05]  /*c850*/  BRA `(.L_x_2178) ;  /* 0xfffffff8003c7947 */ /* 0x000fea000383ffff */
.L_x_2152:
[----:B---3--:R3:W4:Y:S02]  /*c860*/  SYNCS.PHASECHK.TRANS64.TRYWAIT P0, [R3+URZ], R0 ;  /* 0x00000000030075a7 */ /* 0x008724000800017f */
[----:B----4-:R-:W-:Y:S05]  /*c870*/  @!P0 NANOSLEEP.SYNCS 0x989680 ;  /* 0x009896800000895d */ /* 0x010fea0003900000 */
[----:B------:R-:W4:Y:S02]  /*c880*/  @!P0 SYNCS.PHASECHK.TRANS64 P0, [R3+URZ], R0 ;  /* 0x00000000030085a7 */ /* 0x000f24000800007f */
[----:B----4-:R-:W-:Y:S05]  /*c890*/  @!P0 BRA `(.L_x_2152) ;  /* 0xfffffffc00f08947 */ /* 0x010fea000383ffff */
[----:B------:R-:W-:Y:S05]  /*c8a0*/  BRA `(.L_x_2179) ;  /* 0xfffffff800307947 */ /* 0x000fea000383ffff */
.L_x_2180:
        /* <DEDUP_REMOVED lines=13> */
.L_x_7662:


//--------------------- .text._ZN7cutlass13device_kernelIN5flash11enable_sm90INS1_16FlashAttnBwdSm90INS1_25CollectiveMainloopBwdSm90ILi2ELi1ELi1EN4cute5tupleIJNS5_1CILi1EEES8_S8_EEENS6_IJNS7_ILi64EEENS7_ILi96EEENS7_ILi192EEEEEENS_10bfloat16_tEfNS_4arch4Sm90ELb0ELb1ELb1ELb1ELb0ELb0ELb1ELb0ELi3ELi1ELi1ELi1ELb0EEENS1_24CollectiveEpilogueBwdGQAISD_fSG_Li384ELb1ELb0EEENS1_19SingleTileSchedulerILb1ELb0ELb0ELi96EEEEEEEEEvNT_6ParamsE --------------------------
	.section	.text._ZN7cutlass13device_kernelIN5flash11enable_sm90INS1_16FlashAttnBwdSm90INS1_25CollectiveMainloopBwdSm90ILi2ELi1ELi1EN4cute5tupleIJNS5_1CILi1EEES8_S8_EEENS6_IJNS7_ILi64EEENS7_ILi96EEENS7_ILi192EEEEEENS_10bfloat16_tEfNS_4arch4Sm90ELb0ELb1ELb1ELb1ELb0ELb0ELb1ELb0ELi3ELi1ELi1ELi1ELb0EEENS1_24CollectiveEpilogueBwdGQAISD_fSG_Li384ELb1ELb0EEENS1_19SingleTileSchedulerILb1ELb0ELb0ELi96EEEEEEEEEvNT_6ParamsE,"ax",@progbits
	.align	128
.text._ZN7cutlass13device_kernelIN5flash11enable_sm90INS1_16FlashAttnBwdSm90INS1_25CollectiveMainloopBwdSm90ILi2ELi1ELi1EN4cute5tupleIJNS5_1CILi1EEES8_S8_EEENS6_IJNS7_ILi64EEENS7_ILi96EEENS7_ILi192EEEEEENS_10bfloat16_tEfNS_4arch4Sm90ELb0ELb1ELb1ELb1ELb0ELb0ELb1ELb0ELi3ELi1ELi1ELi1ELb0EEENS1_24CollectiveEpilogueBwdGQAISD_fSG_Li384ELb1ELb0EEENS1_19SingleTileSchedulerILb1ELb0ELb0ELi96EEEEEEEEEvNT_6ParamsE:
        .type           _ZN7cutlass13device_kernelIN5flash11enable_sm90INS1_16FlashAttnBwdSm90INS1_25CollectiveMainloopBwdSm90ILi2ELi1ELi1EN4cute5tupleIJNS5_1CILi1EEES8_S8_EEENS6_IJNS7_ILi64EEENS7_ILi96EEENS7_ILi192EEEEEENS_10bfloat16_tEfNS_4arch4Sm90ELb0ELb1ELb1ELb1ELb0ELb0ELb1ELb0ELi3ELi1ELi1ELi1ELb0EEENS1_24CollectiveEpilogueBwdGQAISD_fSG_Li384ELb1ELb0EEENS1_19SingleTileSchedulerILb1ELb0ELb0ELi96EEEEEEEEEvNT_6ParamsE,@function
        .size           _ZN7cutlass13device_kernelIN5flash11enable_sm90INS1_16FlashAttnBwdSm90INS1_25CollectiveMainloopBwdSm90ILi2ELi1ELi1EN4cute5tupleIJNS5_1CILi1EEES8_S8_EEENS6_IJNS7_ILi64EEENS7_ILi96EEENS7_ILi192EEEEEENS_10bfloat16_tEfNS_4arch4Sm90ELb0ELb1ELb1ELb1ELb0ELb0ELb1ELb0ELi3ELi1ELi1ELi1ELb0EEENS1_24CollectiveEpilogueBwdGQAISD_fSG_Li384ELb1ELb0EEENS1_19SingleTileSchedulerILb1ELb0ELb0ELi96EEEEEEEEEvNT_6ParamsE,(.L_x_7663 - _ZN7cutlass13device_kernelIN5flash11enable_sm90INS1_16FlashAttnBwdSm90INS1_25CollectiveMainloopBwdSm90ILi2ELi1ELi1EN4cute5tupleIJNS5_1CILi1EEES8_S8_EEENS6_IJNS7_ILi64EEENS7_ILi96EEENS7_ILi192EEEEEENS_10bfloat16_tEfNS_4arch4Sm90ELb0ELb1ELb1ELb1ELb0ELb0ELb1ELb0ELi3ELi1ELi1ELi1ELb0EEENS1_24CollectiveEpilogueBwdGQAISD_fSG_Li384ELb1ELb0EEENS1_19SingleTileSchedulerILb1ELb0ELb0ELi96EEEEEEEEEvNT_6ParamsE)
        .other          _ZN7cutlass13device_kernelIN5flash11enable_sm90INS1_16FlashAttnBwdSm90INS1_25CollectiveMainloopBwdSm90ILi2ELi1ELi1EN4cute5tupleIJNS5_1CILi1EEES8_S8_EEENS6_IJNS7_ILi64EEENS7_ILi96EEENS7_ILi192EEEEEENS_10bfloat16_tEfNS_4arch4Sm90ELb0ELb1ELb1ELb1ELb0ELb0ELb1ELb0ELi3ELi1ELi1ELi1ELb0EEENS1_24CollectiveEpilogueBwdGQAISD_fSG_Li384ELb1ELb0EEENS1_19SingleTileSchedulerILb1ELb0ELb0ELi96EEEEEEEEEvNT_6ParamsE,@"STO_CUDA_ENTRY STV_DEFAULT"
_ZN7cutlass13device_kernelIN5flash11enable_sm90INS1_16FlashAttnBwdSm90INS1_25CollectiveMainloopBwdSm90ILi2ELi1ELi1EN4cute5tupleIJNS5_1CILi1EEES8_S8_EEENS6_IJNS7_ILi64EEENS7_ILi96EEENS7_ILi192EEEEEENS_10bfloat16_tEfNS_4arch4Sm90ELb0ELb1ELb1ELb1ELb0ELb0ELb1ELb0ELi3ELi1ELi1ELi1ELb0EEENS1_24CollectiveEpilogueBwdGQAISD_fSG_Li384ELb1ELb0EEENS1_19SingleTileSchedulerILb1ELb0ELb0ELi96EEEEEEEEEvNT_6ParamsE:
        /* <DEDUP_REMOVED lines=23> */
.L_x_2182:
[----:B------:R-:W-:Y:S05]  /*0170*/  BSYNC B0 ;  /* 0x0000000000007941 */ /* 0x000fea0003800000 */
.L_x_2181:
        /* <DEDUP_REMOVED lines=34> */
.L_x_2183:
        /* <DEDUP_REMOVED lines=20> */
.L_x_2184:
        /* <DEDUP_REMOVED lines=9> */
.L_x_2187:
        /* <DEDUP_REMOVED lines=21> */
.L_x_2188:
        /* <DEDUP_REMOVED lines=10> */
.L_x_2190:
[----:B------:R-:W2:Y:S02]  /*0760*/  LDC R0, c[0x0][0x8c4] ;  /* 0x00023100ff007b82 */ /* 0x000ea40000000800 */
.L_x_2189:
        /* <DEDUP_REMOVED lines=16> */
.L_x_2192:
        /* <DEDUP_REMOVED lines=10> */
.L_x_2193:
        /* <DEDUP_REMOVED lines=8> */
.L_x_2194:
        /* <DEDUP_REMOVED lines=9> */
.L_x_2195:
        /* <DEDUP_REMOVED lines=22> */
.L_x_2196:
        /* <DEDUP_REMOVED lines=79> */
.L_x_2199:
        /* <DEDUP_REMOVED lines=15> */
.L_x_2198:
        /* <DEDUP_REMOVED lines=20> */
.L_x_2201:
        /* <DEDUP_REMOVED lines=15> */
.L_x_2200:
        /* <DEDUP_REMOVED lines=8> */
.L_x_2304:
        /* <DEDUP_REMOVED lines=19> */
.L_x_2203:
        /* <DEDUP_REMOVED lines=113> */
.L_x_2223:
[----:B------:R-:W-:-:S13]  /*1c50*/  ISETP.NE.AND P0, PT, R8, 0x3, PT ;  /* 0x000000030800780c */ /* 0x000fda0003f05270 */
[----:B------:R-:W-:Y:S05]  /*1c60*/  @!P0 BRA `(.L_x_2205) ;  /* 0x0000000000048947 */ /* 0x000fea0003800000 */
[----:B------:R-:W-:Y:S01]  /*1c70*/  BPT.TRAP 0x1 ;  /* 0x000000040000795c */ /* 0x000fe20000300000 */
.L_x_2205:
[----:B------:R-:W-:Y:S02]  /*1c80*/  LEA R3, R2, UR36, 0x3 ;  /* 0x0000002402037c11 */ /* 0x000fe4000f8e18ff */
[----:B------:R-:W-:-:S04]  /*1c90*/  SHF.L.U32 R10, R7, 0x1f, RZ ;  /* 0x0000001f070a7819 */ /* 0x000fc800000006ff */
[----:B------:R1:W2:Y:S01]  /*1ca0*/  SYNCS.PHASECHK.TRANS64.TRYWAIT P1, [R3+URZ+0x36410], R10 ;  /* 0x0364100a030075a7 */ /* 0x0002a2000802017f */
[----:B------:R-:W-:Y:S05]  /*1cb0*/  @!P0 BRA `(.L_x_2206) ;  /* 0x0000000000048947 */ /* 0x000fea0003800000 */
[----:B------:R-:W-:Y:S01]  /*1cc0*/  BPT.TRAP 0x1 ;  /* 0x000000040000795c */ /* 0x000fe20000300000 */
.L_x_2206:
[----:B--2---:R-:W-:Y:S05]  /*1cd0*/  @P1 BRA `(.L_x_2207) ;  /* 0x0000000000081947 */ /* 0x004fea0003800000 */
[----:B------:R-:W2:Y:S02]  /*1ce0*/  SYNCS.PHASECHK.TRANS64.TRYWAIT P1, [R3+URZ+0x36410], R10 ;  /* 0x0364100a030075a7 */ /* 0x000ea4000802017f */
[----:B--2---:R-:W-:Y:S05]  /*1cf0*/  @!P1 BRA `(.L_x_2208) ;  /* 0x0000007400e09947 */ /* 0x004fea0003800000 */
.L_x_2207:
        /* <DEDUP_REMOVED lines=103> */
.L_x_2209:
[----:B-1----:R-:W-:-:S04]  /*2370*/  SHF.L.U32 R11, R5, 0x1f, RZ ;  /* 0x0000001f050b7819 */ /* 0x002fc800000006ff */
[----:B------:R1:W4:Y:S01]  /*2380*/  SYNCS.PHASECHK.TRANS64.TRYWAIT P1, [UR36+0x36430], R11 ;  /* 0x0364300bff0075a7 */ /* 0x0003220008020164 */
[----:B------:R-:W-:Y:S05]  /*2390*/  @!P0 BRA `(.L_x_2210) ;  /* 0x0000000000048947 */ /* 0x000fea0003800000 */
[----:B------:R-:W-:Y:S01]  /*23a0*/  BPT.TRAP 0x1 ;  /* 0x000000040000795c */ /* 0x000fe20000300000 */
.L_x_2210:
[----:B----4-:R-:W-:Y:S05]  /*23b0*/  @P1 BRA `(.L_x_2211) ;  /* 0x0000000000081947 */ /* 0x010fea0003800000 */
[----:B------:R-:W4:Y:S02]  /*23c0*/  SYNCS.PHASECHK.TRANS64.TRYWAIT P1, [UR36+0x36430], R11 ;  /* 0x0364300bff0075a7 */ /* 0x000f240008020164 */
[----:B----4-:R-:W-:Y:S05]  /*23d0*/  @!P1 BRA `(.L_x_2212) ;  /* 0x00000070003c9947 */ /* 0x010fea0003800000 */
.L_x_2211:
        /* <DEDUP_REMOVED lines=145> */
.L_x_2215:
[----:B------:R-:W-:-:S13]  /*2cf0*/  ISETP.NE.AND P1, PT, R140, 0x1, PT ;  /* 0x000000018c00780c */ /* 0x000fda0003f25270 */
[----:B------:R-:W1:Y:S08]  /*2d00*/  @P1 LDC R143, c[0x0][0x754] ;  /* 0x0001d500ff8f1b82 */ /* 0x000e700000000800 */
[----:B------:R-:W2:Y:S01]  /*2d10*/  @P1 LDC R142, c[0x0][0x758] ;  /* 0x0001d600ff8e1b82 */ /* 0x000ea20000000800 */
[----:B-1----:R-:W-:-:S05]  /*2d20*/  @P1 IMAD.HI.U32 R143, R145, R143, RZ ;  /* 0x0000008f918f1227 */ /* 0x002fca00078e00ff */
[----:B--2---:R-:W-:-:S07]  /*2d30*/  @P1 SHF.R.U32.HI R145, RZ, R142, R143 ;  /* 0x0000008eff911219 */ /* 0x004fce000001168f */
.L_x_2216:
[----:B------:R-:W-:Y:S05]  /*2d40*/  BSYNC B0 ;  /* 0x0000000000007941 */ /* 0x000fea0003800000 */
.L_x_2214:
[----:B------:R-:W2:Y:S01]  /*2d50*/  LDL R142, [R1+0x10] ;  /* 0x00001000018e7983 */ /* 0x000ea20000100800 */
[----:B------:R-:W-:Y:S01]  /*2d60*/  IADD3 R150, R141, UR4, R4 ;  /* 0x000000048d967c10 */ /* 0x000fe2000fffe004 */
[----:B--2---:R-:W-:-:S05]  /*2d70*/  IMAD R145, R145, R140, R142 ;  /* 0x0000008c91917224 */ /* 0x004fca00078e028e */
[----:B------:R-:W-:Y:S02]  /*2d80*/  VIADDMNMX R146, R145, R140, R146, PT ;  /* 0x0000008c91927246 */ /* 0x000fe40003800192 */
[----:B------:R-:W-:-:S07]  /*2d90*/  VIMNMX R150, R150, R145, !PT ;  /* 0x0000009196967248 */ /* 0x000fce0007fe0100 */
.L_x_2213:
        /* <DEDUP_REMOVED lines=17> */
.L_x_2219:
[----:B------:R-:W-:-:S13]  /*2eb0*/  ISETP.NE.AND P1, PT, R140, 0x1, PT ;  /* 0x000000018c00780c */ /* 0x000fda0003f25270 */
[----:B------:R-:W1:Y:S08]  /*2ec0*/  @P1 LDC R142, c[0x0][0x754] ;  /* 0x0001d500ff8e1b82 */ /* 0x000e700000000800 */
[----:B------:R-:W2:Y:S01]  /*2ed0*/  @P1 LDC R141, c[0x0][0x758] ;  /* 0x0001d600ff8d1b82 */ /* 0x000ea20000000800 */
[----:B-1----:R-:W-:-:S05]  /*2ee0*/  @P1 IMAD.HI.U32 R142, R143, R142, RZ ;  /* 0x0000008e8f8e1227 */ /* 0x002fca00078e00ff */
[----:B--2---:R-:W-:-:S07]  /*2ef0*/  @P1 SHF.R.U32.HI R143, RZ, R141, R142 ;  /* 0x0000008dff8f1219 */ /* 0x004fce000001168e */
.L_x_2220:
[----:B------:R-:W-:Y:S05]  /*2f00*/  BSYNC B0 ;  /* 0x0000000000007941 */ /* 0x000fea0003800000 */
.L_x_2218:
[----:B------:R-:W2:Y:S02]  /*2f10*/  LDL R141, [R1+0x10] ;  /* 0x00001000018d7983 */ /* 0x000ea40000100800 */
[----:B--2---:R-:W-:-:S05]  /*2f20*/  IMAD R143, R143, R140, R141 ;  /* 0x0000008c8f8f7224 */ /* 0x004fca00078e028d */
[----:B------:R-:W-:Y:S02]  /*2f30*/  VIMNMX R147, R147, R143, !PT ;  /* 0x0000008f93937248 */ /* 0x000fe40007fe0100 */
[----:B------:R-:W-:-:S07]  /*2f40*/  VIADDMNMX R144, R143, R140, R144, PT ;  /* 0x0000008c8f907246 */ /* 0x000fce0003800190 */
.L_x_2217:
        /* <DEDUP_REMOVED lines=283> */
.L_x_2221:
        /* <DEDUP_REMOVED lines=59> */
.L_x_2222:
        /* <DEDUP_REMOVED lines=63> */
.L_x_2197:
[----:B------:R-:W-:Y:S05]  /*48a0*/  @P0 BRA `(.L_x_2191) ;  /* 0x0000004800b80947 */ /* 0x000fea0003800000 */
[----:B------:R-:W3:Y:S01]  /*48b0*/  LDL.LU R120, [R1+0x18] ;  /* 0x0000180001787983 */ /* 0x000ee20000300800 */
[----:B--2---:R-:W2:Y:S01]  /*48c0*/  LDC.64 R2, c[0x0][0x878] ;  /* 0x00021e00ff027b82 */ /* 0x004ea20000000a00 */
[----:B------:R-:W4:Y:S01]  /*48d0*/  S2R R0, SR_TID.X ;  /* 0x0000000000007919 */ /* 0x000f220000002100 */
[----:B------:R-:W5:Y:S06]  /*48e0*/  S2R R6, SR_CTAID.Y ;  /* 0x0000000000067919 */ /* 0x000f6c0000002600 */
[----:B------:R-:W4:Y:S01]  /*48f0*/  S2UR UR5, SR_CgaCtaId ;  /* 0x00000000000579c3 */ /* 0x000f220000008800 */
[----:B------:R-:W5:Y:S07]  /*4900*/  S2R R10, SR_CTAID.X ;  /* 0x00000000000a7919 */ /* 0x000f6e0000002500 */
[----:B------:R-:W5:Y:S01]  /*4910*/  LDC.64 R12, c[0x0][0x818] ;  /* 0x00020600ff0c7b82 */ /* 0x000f620000000a00 */
[----:B--2---:R-:W-:-:S07]  /*4920*/  ISETP.NE.U32.AND P0, PT, R2, RZ, PT ;  /* 0x000000ff0200720c */ /* 0x004fce0003f05070 */
[----:B------:R-:W2:Y:S01]  /*4930*/  LDC.64 R16, c[0x0][0x840] ;  /* 0x00021000ff107b82 */ /* 0x000ea20000000a00 */
[----:B------:R-:W-:-:S07]  /*4940*/  ISETP.NE.AND.EX P0, PT, R3, RZ, PT, P0 ;  /* 0x000000ff0300720c */ /* 0x000fce0003f05300 */
[----:B------:R-:W4:Y:S08]  /*4950*/  LDC R2, c[0x0][0x850] ;  /* 0x00021400ff027b82 */ /* 0x000f300000000800 */
[----:B-1----:R-:W3:Y:S01]  /*4960*/  @P0 LDC.64 R4, c[0x0][0x878] ;  /* 0x00021e00ff040b82 */ /* 0x002ee20000000a00 */
        /* <DEDUP_REMOVED lines=8> */
[----:B----4-:R-:W-:Y:S01]  /*49f0*/  ISETP.NE.AND P1, PT, R2, 0x1, PT ;  /* 0x000000010200780c */ /* 0x010fe20003f25270 */
[----:B------:R-:W-:Y:S01]  /*4a00*/  VIADD R2, R0, 0xffffff80 ;  /* 0xffffff8000027836 */ /* 0x000fe20000000000 */
[----:B------:R-:W-:-:S03]  /*4a10*/  ULEA UR4, UR5, UR4, 0x18 ;  /* 0x0000000405047291 */ /* 0x000fc6000f8ec03f */
[----:B------:R-:W-:Y:S01]  /*4a20*/  BSSY B0, `(.L_x_2224) ;  /* 0x0000052000007945 */ /* 0x000fe20003800000 */
[----:B------:R-:W-:-:S04]  /*4a30*/  SHF.R.S32.HI R3, RZ, 0x1f, R2 ;  /* 0x0000001fff037819 */ /* 0x000fc80000011402 */
[----:B------:R-:W-:-:S03]  /*4a40*/  LEA.HI R7, R3, R2, RZ, 0x7 ;  /* 0x0000000203077211 */ /* 0x000fc600078f38ff */
[----:B------:R-:W4:Y:S01]  /*4a50*/  @P1 LDC R9, c[0x0][0x854] ;  /* 0x00021500ff091b82 */ /* 0x000f220000000800 */
[----:B------:R-:W-:Y:S02]  /*4a60*/  LOP3.LUT R3, R7, 0x3fffff80, RZ, 0xc0, !PT ;  /* 0x3fffff8007037812 */ /* 0x000fe400078ec0ff */
[----:B------:R-:W-:-:S03]  /*4a70*/  SHF.R.S32.HI R8, RZ, 0x7, R7 ;  /* 0x00000007ff087819 */ /* 0x000fc60000011407 */
[----:B------:R-:W-:Y:S02]  /*4a80*/  IMAD.IADD R3, R2, 0x1, -R3 ;  /* 0x0000000102037824 */ /* 0x000fe400078e0a03 */
[----:B------:R-:W2:Y:S02]  /*4a90*/  @P1 LDC R11, c[0x0][0x858] ;  /* 0x00021600ff0b1b82 */ /* 0x000ea40000000800 */
[----:B------:R-:W-:Y:S02]  /*4aa0*/  IMAD R7, R8, 0x600, R3 ;  /* 0x0000060008077824 */ /* 0x000fe400078e0203 */
[----:B-----5:R-:W-:Y:S02]  /*4ab0*/  IMAD.MOV.U32 R3, RZ, RZ, R6 ;  /* 0x000000ffff037224 */ /* 0x020fe400078e0006 */
        /* <DEDUP_REMOVED lines=20> */
[----:B-----5:R-:W5:Y:S01]  /*4c00*/  FENCE.VIEW.ASYNC.S ;  /* 0x00000000000073c6 */ /* 0x020f620000000000 */
[----:B---3--:R-:W-:-:S04]  /*4c10*/  @P0 IMAD R4, R120, 0x60, R4 ;  /* 0x0000006078040824 */ /* 0x008fc800078e0204 */
[----:B------:R-:W-:-:S04]  /*4c20*/  @P0 IMAD.HI R5, R4, 0x2aaaaaab, RZ ;  /* 0x2aaaaaab04050827 */ /* 0x000fc800078e02ff */
[----:B----4-:R-:W-:Y:S01]  /*4c30*/  @P1 IMAD.HI.U32 R4, R6, R9, RZ ;  /* 0x0000000906041227 */ /* 0x010fe200078e00ff */
[----:B------:R-:W-:-:S04]  /*4c40*/  @P0 SHF.R.U32.HI R6, RZ, 0x1f, R5 ;  /* 0x0000001fff060819 */ /* 0x000fc80000011605 */
[----:B------:R-:W-:Y:S02]  /*4c50*/  @P0 LEA.HI.SX32 R6, R5, R6, 0x1c ;  /* 0x0000000605060211 */ /* 0x000fe400078fe2ff */
[----:B--2---:R-:W-:-:S03]  /*4c60*/  @P1 SHF.R.U32.HI R3, RZ, R11, R4 ;  /* 0x0000000bff031219 */ /* 0x004fc60000011604 */
[----:B------:R-:W-:Y:S01]  /*4c70*/  @P0 IMAD R4, R6, 0x4800, RZ ;  /* 0x0000480006040824 */ /* 0x000fe200078e02ff */
[----:B------:R-:W-:-:S04]  /*4c80*/  SHF.R.S32.HI R9, RZ, 0x1f, R3 ;  /* 0x0000001fff097819 */ /* 0x000fc80000011403 */
[----:B------:R-:W-:Y:S02]  /*4c90*/  @P0 SHF.R.S32.HI R5, RZ, 0x1f, R4 ;  /* 0x0000001fff050819 */ /* 0x000fe40000011404 */
[----:B------:R-:W-:Y:S01]  /*4ca0*/  @!P0 CS2R R4, SRZ ;  /* 0x0000000000048805 */ /* 0x000fe2000001ff00 */
[----:B------:R-:W-:Y:S01]  /*4cb0*/  IMAD R10, R9, R16, RZ ;  /* 0x00000010090a7224 */ /* 0x000fe200078e02ff */
[----:B-----5:R-:W-:Y:S04]  /*4cc0*/  BAR.SYNC.DEFER_BLOCKING 0x1, 0x180 ;  /* 0x0046000000007b1d */ /* 0x020fe80000010000 */
        /* <DEDUP_REMOVED lines=13> */
[----:B-1----:R-:W-:-:S04]  /*4da0*/  IMAD.WIDE.U32 R4, R9, R14, R4 ;  /* 0x0000000e09047225 */ /* 0x002fc800078e0004 */
        /* <DEDUP_REMOVED lines=11> */
[----:B------:R-:W-:Y:S06]  /*4e60*/  @P0 BRA `(.L_x_2225) ;  /* 0x0000000000340947 */ /* 0x000fec0003800000 */
[----:B------:R-:W-:Y:S01]  /*4e70*/  R2UR UR6, R22 ;  /* 0x00000000160672ca */ /* 0x000fe200000e0000 */
[----:B------:R-:W-:Y:S01]  /*4e80*/  UMOV UR5, 0x1200 ;  /* 0x0000120000057882 */ /* 0x000fe20000000000 */
[----:B------:R-:W-:Y:S01]  /*4e90*/  R2UR UR7, R2 ;  /* 0x00000000020772ca */ /* 0x000fe200000e0000 */
[----:B------:R-:W-:Y:S01]  /*4ea0*/  UMOV UR8, 0x0 ;  /* 0x0000000000087882 */ /* 0x000fe20000000000 */
[----:B------:R-:W-:Y:S01]  /*4eb0*/  PLOP3.LUT P0, PT, PT, PT, PT, 0x80, 0x0 ;  /* 0x000000000000781c */ /* 0x000fe20003f0f070 */
[----:B------:R-:W-:-:S12]  /*4ec0*/  UMOV UR9, 0x14f00000 ;  /* 0x14f0000000097882 */ /* 0x000fd80000000000 */
.L_x_2226:
[----:B------:R-:W-:Y:S01]  /*4ed0*/  @P0 ELECT P1, URZ, PT ;  /* 0x00000000003f082f */ /* 0x000fe20003820000 */
[----:B------:R1:W-:-:S12]  /*4ee0*/  UBLKRED.G.S.ADD.F32.RN [UR6], [UR4], UR5, desc[UR8] ;  /* 0x00000806040073bb */ /* 0x0003d800080a1405 */
[----:B------:R-:W-:Y:S02]  /*4ef0*/  @P1 PLOP3.LUT P0, PT, P1, PT, PT, 0x8, 0x0 ;  /* 0x000000000000181c */ /* 0x000fe40000f0e170 */
[----:B------:R-:W-:-:S11]  /*4f00*/  PLOP3.LUT P1, PT, PT, PT, PT, 0x8, 0x0 ;  /* 0x000000000000781c */ /* 0x000fd60003f2e170 */
[----:B-1----:R-:W-:Y:S05]  /*4f10*/  @P0 BRA.U.ANY `(.L_x_2226) ;  /* 0xfffffffd00ec0947 */ /* 0x002fea000393ffff */
[----:B------:R0:W-:Y:S01]  /*4f20*/  UTMACMDFLUSH ;  /* 0x00000000000079b7 */ /* 0x0001e20000000000 */
[----:B------:R-:W-:-:S04]  /*4f30*/  DEPBAR.LE SB0, 0x0 ;  /* 0x000080000000791a */ /* 0x000fc80000000000 */
.L_x_2225:
[----:B------:R-:W-:Y:S05]  /*4f40*/  BSYNC B0 ;  /* 0x0000000000007941 */ /* 0x000fea0003800000 */
.L_x_2224:
        /* <DEDUP_REMOVED lines=28> */
.L_x_2227:
        /* <DEDUP_REMOVED lines=8> */
.L_x_2186:
        /* <DEDUP_REMOVED lines=21> */
.L_x_2229:
        /* <DEDUP_REMOVED lines=13> */
.L_x_2231:
[----:B------:R-:W-:-:S05]  /*53b0*/  ULDC UR4, c[0x0][0x8c4] ;  /* 0x0002310000047ab9 */ /* 0x000fca0000000800 */
.L_x_2230:
        /* <DEDUP_REMOVED lines=44> */
.L_x_2232:
        /* <DEDUP_REMOVED lines=13> */
.L_x_2233:
        /* <DEDUP_REMOVED lines=12> */
.L_x_2234:
        /* <DEDUP_REMOVED lines=22> */
.L_x_2235:
        /* <DEDUP_REMOVED lines=40> */
.L_x_2238:
[----:B------:R-:W-:Y:S05]  /*5bf0*/  BSYNC B0 ;  /* 0x0000000000007941 */ /* 0x000fea0003800000 */
.L_x_2237:
        /* <DEDUP_REMOVED lines=18> */
.L_x_2240:
[----:B------:R-:W-:Y:S05]  /*5d20*/  BSYNC B0 ;  /* 0x0000000000007941 */ /* 0x000fea0003800000 */
.L_x_2239:
        /* <DEDUP_REMOVED lines=19> */
.L_x_2242:
[----:B------:R-:W-:Y:S05]  /*5e60*/  BSYNC B0 ;  /* 0x0000000000007941 */ /* 0x000fea0003800000 */
.L_x_2241:
[----:B------:R-:W-:Y:S06]  /*5e70*/  BAR.ARV 0xa, 0xa0 ;  /* 0x0282800000007b1d */ /* 0x000fec0000002000 */
[----:B------:R-:W-:Y:S04]  /*5e80*/  BSSY B0, `(.L_x_2243) ;  /* 0x0000003000007945 */ /* 0x000fe80003800000 */
[----:B------:R-:W-:Y:S05]  /*5e90*/  @!P0 BRA `(.L_x_2244) ;  /* 0x0000000000048947 */ /* 0x000fea0003800000 */
[----:B------:R-:W-:-:S04]  /*5ea0*/  DEPBAR.LE SB0, 0x1 ;  /* 0x000080400000791a */ /* 0x000fc80000000000 */
.L_x_2244:
[----:B------:R-:W-:Y:S05]  /*5eb0*/  BSYNC B0 ;  /* 0x0000000000007941 */ /* 0x000fea0003800000 */
.L_x_2243:
[----:B------:R-:W-:Y:S06]  /*5ec0*/  BAR.ARV 0xb, 0xa0 ;  /* 0x02c2800000007b1d */ /* 0x000fec0000002000 */
[----:B------:R-:W-:Y:S04]  /*5ed0*/  BSSY B0, `(.L_x_2245) ;  /* 0x0000003000007945 */ /* 0x000fe80003800000 */
[----:B------:R-:W-:Y:S05]  /*5ee0*/  @!P0 BRA `(.L_x_2246) ;  /* 0x0000000000048947 */ /* 0x000fea0003800000 */
[----:B------:R-:W-:-:S04]  /*5ef0*/  DEPBAR.LE SB0, 0x0 ;  /* 0x000080000000791a */ /* 0x000fc80000000000 */
.L_x_2246:
[----:B------:R-:W-:Y:S05]  /*5f00*/  BSYNC B0 ;  /* 0x0000000000007941 */ /* 0x000fea0003800000 */
.L_x_2245:
[----:B------:R-:W-:Y:S06]  /*5f10*/  BAR.ARV 0xc, 0xa0 ;  /* 0x0302800000007b1d */ /* 0x000fec0000002000 */
[----:B------:R-:W-:Y:S01]  /*5f20*/  UIADD3 UR19, UR7, 0x1, URZ ;  /* 0x0000000107137890 */ /* 0x000fe2000fffe03f */
[----:B------:R-:W-:Y:S11]  /*5f30*/  BRA `(.L_x_2247) ;  /* 0x0000000000047947 */ /* 0x000ff60003800000 */
.L_x_2236:
[----:B------:R-:W-:-:S05]  /*5f40*/  UMOV UR19, UR7 ;  /* 0x0000000700137c82 */ /* 0x000fca0008000000 */
.L_x_2247:
        /* <DEDUP_REMOVED lines=25> */
.L_x_2268:
        /* <DEDUP_REMOVED lines=32> */
.L_x_2249:
[----:B------:R-:W-:Y:S05]  /*62e0*/  BSYNC B0 ;  /* 0x0000000000007941 */ /* 0x000fea0003800000 */
.L_x_2248:
        /* <DEDUP_REMOVED lines=12> */
.L_x_2251:
[----:B------:R-:W-:Y:S05]  /*63b0*/  BSYNC B0 ;  /* 0x0000000000007941 */ /* 0x000fea0003800000 */
.L_x_2250:
        /* <DEDUP_REMOVED lines=13> */
.L_x_2253:
[----:B------:R-:W-:Y:S05]  /*6490*/  BSYNC B0 ;  /* 0x0000000000007941 */ /* 0x000fea0003800000 */
.L_x_2252:
[----:B------:R-:W-:Y:S06]  /*64a0*/  BAR.ARV 0xa, 0xa0 ;  /* 0x0282800000007b1d */ /* 0x000fec0000002000 */
[----:B------:R-:W-:Y:S04]  /*64b0*/  BSSY B0, `(.L_x_2254) ;  /* 0x0000003000007945 */ /* 0x000fe80003800000 */
[----:B------:R-:W-:Y:S05]  /*64c0*/  @!P0 BRA `(.L_x_2255) ;  /* 0x0000000000048947 */ /* 0x000fea0003800000 */
[----:B------:R-:W-:-:S04]  /*64d0*/  DEPBAR.LE SB0, 0x1 ;  /* 0x000080400000791a */ /* 0x000fc80000000000 */
.L_x_2255:
[----:B------:R-:W-:Y:S05]  /*64e0*/  BSYNC B0 ;  /* 0x0000000000007941 */ /* 0x000fea0003800000 */
.L_x_2254:
[----:B------:R-:W-:Y:S06]  /*64f0*/  BAR.ARV 0xb, 0xa0 ;  /* 0x02c2800000007b1d */ /* 0x000fec0000002000 */
[----:B------:R-:W-:Y:S04]  /*6500*/  BSSY B0, `(.L_x_2256) ;  /* 0x0000003000007945 */ /* 0x000fe80003800000 */
[----:B------:R-:W-:Y:S05]  /*6510*/  @!P0 BRA `(.L_x_2257) ;  /* 0x0000000000048947 */ /* 0x000fea0003800000 */
[----:B------:R-:W-:-:S04]  /*6520*/  DEPBAR.LE SB0, 0x0 ;  /* 0x000080000000791a */ /* 0x000fc80000000000 */
.L_x_2257:
[----:B------:R-:W-:Y:S05]  /*6530*/  BSYNC B0 ;  /* 0x0000000000007941 */ /* 0x000fea0003800000 */
.L_x_2256:
        /* <DEDUP_REMOVED lines=13> */
.L_x_2259:
[----:B------:R-:W-:Y:S05]  /*6610*/  BSYNC B0 ;  /* 0x0000000000007941 */ /* 0x000fea0003800000 */
.L_x_2258:
        /* <DEDUP_REMOVED lines=12> */
.L_x_2261:
[----:B------:R-:W-:Y:S05]  /*66e0*/  BSYNC B0 ;  /* 0x0000000000007941 */ /* 0x000fea0003800000 */
.L_x_2260:
        /* <DEDUP_REMOVED lines=13> */
.L_x_2263:
[----:B------:R-:W-:Y:S05]  /*67c0*/  BSYNC B0 ;  /* 0x0000000000007941 */ /* 0x000fea0003800000 */
.L_x_2262:
[----:B------:R-:W-:Y:S06]  /*67d0*/  BAR.ARV 0xa, 0xa0 ;  /* 0x0282800000007b1d */ /* 0x000fec0000002000 */
[----:B------:R-:W-:Y:S04]  /*67e0*/  BSSY B0, `(.L_x_2264) ;  /* 0x0000003000007945 */ /* 0x000fe80003800000 */
[----:B------:R-:W-:Y:S05]  /*67f0*/  @!P0 BRA `(.L_x_2265) ;  /* 0x0000000000048947 */ /* 0x000fea0003800000 */
[----:B------:R-:W-:-:S04]  /*6800*/  DEPBAR.LE SB0, 0x1 ;  /* 0x000080400000791a */ /* 0x000fc80000000000 */
.L_x_2265:
[----:B------:R-:W-:Y:S05]  /*6810*/  BSYNC B0 ;  /* 0x0000000000007941 */ /* 0x000fea0003800000 */
.L_x_2264:
[----:B------:R-:W-:Y:S01]  /*6820*/  UIADD3 UR19, UR19, 0x2, URZ ;  /* 0x0000000213137890 */ /* 0x000fe2000fffe03f */
[----:B------:R-:W-:Y:S06]  /*6830*/  BAR.ARV 0xb, 0xa0 ;  /* 0x02c2800000007b1d */ /* 0x000fec0000002000 */
[----:B------:R-:W-:Y:S01]  /*6840*/  BSSY B0, `(.L_x_2266) ;  /* 0x0000004000007945 */ /* 0x000fe20003800000 */
[----:B------:R-:W-:-:S03]  /*6850*/  ISETP.LE.AND P1, PT, R2, UR19, PT ;  /* 0x0000001302007c0c */ /* 0x000fc6000bf23270 */
[----:B------:R-:W-:Y:S10]  /*6860*/  @!P0 BRA `(.L_x_2267) ;  /* 0x0000000000048947 */ /* 0x000ff40003800000 */
[----:B------:R-:W-:-:S04]  /*6870*/  DEPBAR.LE SB0, 0x0 ;  /* 0x000080000000791a */ /* 0x000fc80000000000 */
.L_x_2267:
[----:B------:R-:W-:Y:S05]  /*6880*/  BSYNC B0 ;  /* 0x0000000000007941 */ /* 0x000fea0003800000 */
.L_x_2266:
[----:B------:R-:W-:Y:S06]  /*6890*/  BAR.ARV 0xc, 0xa0 ;  /* 0x0302800000007b1d */ /* 0x000fec0000002000 */
[----:B------:R-:W-:Y:S02]  /*68a0*/  UIADD3 UR46, UR46, 0x6000, URZ ;  /* 0x000060002e2e7890 */ /* 0x000fe4000fffe03f */
[----:B------:R-:W-:Y:S01]  /*68b0*/  UIADD3 UR6, UR6, 0x6000, URZ ;  /* 0x0000600006067890 */ /* 0x000fe2000fffe03f */
[----:B------:R-:W-:Y:S11]  /*68c0*/  @!P1 BRA `(.L_x_2268) ;  /* 0xfffffff800049947 */ /* 0x000ff6000383ffff */
[----:B------:R-:W-:Y:S05]  /*68d0*/  BRA `(.L_x_2191) ;  /* 0x0000002800ac7947 */ /* 0x000fea0003800000 */
.L_x_2228:
        /* <DEDUP_REMOVED lines=11> */
.L_x_2269:
        /* <DEDUP_REMOVED lines=10> */
.L_x_2271:
[----:B------:R-:W4:Y:S02]  /*6a30*/  LDC R5, c[0x0][0x8c4] ;  /* 0x00023100ff057b82 */ /* 0x000f240000000800 */
.L_x_2270:
        /* <DEDUP_REMOVED lines=48> */
.L_x_2273:
        /* <DEDUP_REMOVED lines=9> */
.L_x_2274:
[----:B------:R-:W-:Y:S05]  /*6dd0*/  @!P0 BRA `(.L_x_2275) ;  /* 0x00000000000c8947 */ /* 0x000fea0003800000 */
[----:B------:R-:W2:Y:S04]  /*6de0*/  LDG.E R5, desc[UR38][R2.64] ;  /* 0x0000002602057981 */ /* 0x000ea8000c1e1900 */
[----:B-1----:R-:W2:Y:S02]  /*6df0*/  LDG.E R14, desc[UR38][R2.64+0x4] ;  /* 0x00000426020e7981 */ /* 0x002ea4000c1e1900 */
[----:B--2---:R-:W-:-:S07]  /*6e00*/  IMAD.IADD R14, R14, 0x1, -R5 ;  /* 0x000000010e0e7824 */ /* 0x004fce00078e0a05 */
.L_x_2275:
        /* <DEDUP_REMOVED lines=20> */
.L_x_2276:
        /* <DEDUP_REMOVED lines=62> */
.L_x_2305:
        /* <DEDUP_REMOVED lines=9> */
.L_x_2279:
        /* <DEDUP_REMOVED lines=112> */
.L_x_2290:
[----:B-1----:R-:W-:-:S05]  /*7ac0*/  IMAD.MOV.U32 R6, RZ, RZ, 0x1 ;  /* 0x00000001ff067424 */ /* 0x002fca00078e00ff */
[----:B------:R-:W-:-:S04]  /*7ad0*/  SHF.L.U32 R6, R6, 0x1f, RZ ;  /* 0x0000001f06067819 */ /* 0x000fc800000006ff */
[----:B------:R-:W1:Y:S02]  /*7ae0*/  SYNCS.PHASECHK.TRANS64.TRYWAIT P1, [R0+URZ+0x36438], R6 ;  /* 0x03643806000075a7 */ /* 0x000e64000802017f */
[----:B-1----:R-:W-:Y:S05]  /*7af0*/  @!P1 BRA `(.L_x_2282) ;  /* 0x0000001800a09947 */ /* 0x002fea0003800000 */
.L_x_2306:
[----:B------:R-:W-:Y:S05]  /*7b00*/  @P0 BRA `(.L_x_2283) ;  /* 0x0000000000140947 */ /* 0x000fea0003800000 */
[----:B------:R-:W-:Y:S01]  /*7b10*/  ISETP.NE.AND P1, PT, R18, RZ, PT ;  /* 0x000000ff1200720c */ /* 0x000fe20003f25270 */
[----:B------:R-:W-:-:S04]  /*7b20*/  IMAD.MOV.U32 R3, RZ, RZ, 0x6100 ;  /* 0x00006100ff037424 */ /* 0x000fc800078e00ff */
[----:B------:R2:W-:Y:S08]  /*7b30*/  SYNCS.ARRIVE.TRANS64 RZ, [R0+URZ+0x36430], R3 ;  /* 0x0364300300ff79a7 */ /* 0x0005f0000800003f */
[----:B------:R-:W-:Y:S05]  /*7b40*/  @!P1 BRA `(.L_x_2283) ;  /* 0x0000000000049947 */ /* 0x000fea0003800000 */
[----:B------:R-:W-:Y:S01]  /*7b50*/  BPT.TRAP 0x1 ;  /* 0x000000040000795c */ /* 0x000fe20000300000 */
.L_x_2283:
        /* <DEDUP_REMOVED lines=48> */
.L_x_2307:
[----:B------:R-:W-:Y:S05]  /*7e60*/  @P0 BRA `(.L_x_2285) ;  /* 0x0000000000140947 */ /* 0x000fea0003800000 */
[----:B------:R-:W-:Y:S01]  /*7e70*/  ISETP.NE.AND P1, PT, R18, RZ, PT ;  /* 0x000000ff1200720c */ /* 0x000fe20003f25270 */
[----:B--2---:R-:W-:-:S04]  /*7e80*/  IMAD.MOV.U32 R3, RZ, RZ, 0x6100 ;  /* 0x00006100ff037424 */ /* 0x004fc800078e00ff */
[----:B------:R3:W-:Y:S08]  /*7e90*/  SYNCS.ARRIVE.TRANS64 RZ, [R0+URZ+0x36418], R3 ;  /* 0x0364180300ff79a7 */ /* 0x0007f0000800003f */
[----:B------:R-:W-:Y:S05]  /*7ea0*/  @!P1 BRA `(.L_x_2285) ;  /* 0x0000000000049947 */ /* 0x000fea0003800000 */
[----:B------:R-:W-:Y:S01]  /*7eb0*/  BPT.TRAP 0x1 ;  /* 0x000000040000795c */ /* 0x000fe20000300000 */
.L_x_2285:
        /* <DEDUP_REMOVED lines=47> */
.L_x_2308:
        /* <DEDUP_REMOVED lines=8> */
.L_x_2287:
        /* <DEDUP_REMOVED lines=37> */
.L_x_2310:
[----:B------:R-:W-:Y:S05]  /*8480*/  @P0 BRA `(.L_x_2289) ;  /* 0x0000000000140947 */ /* 0x000fea0003800000 */
[----:B------:R-:W-:Y:S01]  /*8490*/  ISETP.NE.AND P1, PT, R18, RZ, PT ;  /* 0x000000ff1200720c */ /* 0x000fe20003f25270 */
[----:B--2---:R-:W-:-:S04]  /*84a0*/  IMAD.MOV.U32 R5, RZ, RZ, 0x6100 ;  /* 0x00006100ff057424 */ /* 0x004fc800078e00ff */
[----:B------:R3:W-:Y:S08]  /*84b0*/  SYNCS.ARRIVE.TRANS64 RZ, [R0+URZ+0x36410], R5 ;  /* 0x0364100500ff79a7 */ /* 0x0007f0000800003f */
[----:B------:R-:W-:Y:S05]  /*84c0*/  @!P1 BRA `(.L_x_2289) ;  /* 0x0000000000049947 */ /* 0x000fea0003800000 */
[----:B------:R-:W-:Y:S01]  /*84d0*/  BPT.TRAP 0x1 ;  /* 0x000000040000795c */ /* 0x000fe20000300000 */
.L_x_2289:
        /* <DEDUP_REMOVED lines=44> */
.L_x_2281:
[----:B------:R-:W-:Y:S01]  /*87a0*/  ISETP.NE.AND P1, PT, R20, RZ, PT ;  /* 0x000000ff1400720c */ /* 0x000fe20003f25270 */
[----:B------:R-:W-:Y:S02]  /*87b0*/  IMAD.MOV.U32 R5, RZ, RZ, R14 ;  /* 0x000000ffff057224 */ /* 0x000fe400078e000e */
[----:B------:R-:W-:-:S10]  /*87c0*/  IMAD.MOV.U32 R16, RZ, RZ, 0x1 ;  /* 0x00000001ff107424 */ /* 0x000fd400078e00ff */
[----:B------:R-:W-:Y:S05]  /*87d0*/  @!P1 BRA `(.L_x_2280) ;  /* 0x00000004008c9947 */ /* 0x000fea0003800000 */
[----:B------:R-:W2:Y:S02]  /*87e0*/  SYNCS.PHASECHK.TRANS64.TRYWAIT P1, [R0+URZ+0x36438], R6 ;  /* 0x03643806000075a7 */ /* 0x000ea4000802017f */
[----:B--2---:R-:W-:Y:S05]  /*87f0*/  @!P1 BRA `(.L_x_2291) ;  /* 0x0000000c00c09947 */ /* 0x004fea0003800000 */
.L_x_2311:
[----:B------:R-:W-:Y:S05]  /*8800*/  @P0 BRA `(.L_x_2292) ;  /* 0x0000000000140947 */ /* 0x000fea0003800000 */
[----:B------:R-:W-:Y:S01]  /*8810*/  ISETP.NE.AND P1, PT, R18, RZ, PT ;  /* 0x000000ff1200720c */ /* 0x000fe20003f25270 */
[----:B------:R-:W-:-:S04]  /*8820*/  IMAD.MOV.U32 R5, RZ, RZ, 0x6100 ;  /* 0x00006100ff057424 */ /* 0x000fc800078e00ff */
[----:B------:R3:W-:Y:S08]  /*8830*/  SYNCS.ARRIVE.TRANS64 RZ, [R0+URZ+0x36430], R5 ;  /* 0x0364300500ff79a7 */ /* 0x0007f0000800003f */
[----:B------:R-:W-:Y:S05]  /*8840*/  @!P1 BRA `(.L_x_2292) ;  /* 0x0000000000049947 */ /* 0x000fea0003800000 */
[----:B------:R-:W-:Y:S01]  /*8850*/  BPT.TRAP 0x1 ;  /* 0x000000040000795c */ /* 0x000fe20000300000 */
.L_x_2292:
        /* <DEDUP_REMOVED lines=42> */
.L_x_2312:
[----:B------:R-:W-:Y:S01]  /*8b00*/  IMAD.MOV.U32 R16, RZ, RZ, RZ ;  /* 0x000000ffff107224 */ /* 0x000fe200078e00ff */
[----:B------:R-:W-:Y:S06]  /*8b10*/  @P0 BRA `(.L_x_2294) ;  /* 0x0000000000140947 */ /* 0x000fec0003800000 */
[----:B------:R-:W-:Y:S01]  /*8b20*/  ISETP.NE.AND P1, PT, R18, RZ, PT ;  /* 0x000000ff1200720c */ /* 0x000fe20003f25270 */
[----:B-1----:R-:W-:-:S04]  /*8b30*/  IMAD.MOV.U32 R5, RZ, RZ, 0x6100 ;  /* 0x00006100ff057424 */ /* 0x002fc800078e00ff */
[----:B------:R2:W-:Y:S08]  /*8b40*/  SYNCS.ARRIVE.TRANS64 RZ, [R0+URZ+0x36418], R5 ;  /* 0x0364180500ff79a7 */ /* 0x0005f0000800003f */
[----:B------:R-:W-:Y:S05]  /*8b50*/  @!P1 BRA `(.L_x_2294) ;  /* 0x0000000000049947 */ /* 0x000fea0003800000 */
[----:B------:R-:W-:Y:S01]  /*8b60*/  BPT.TRAP 0x1 ;  /* 0x000000040000795c */ /* 0x000fe20000300000 */
.L_x_2294:
        /* <DEDUP_REMOVED lines=42> */
.L_x_2280:
[----:B------:R-:W-:-:S04]  /*8e10*/  SHF.L.U32 R3, R16, 0x1f, RZ ;  /* 0x0000001f10037819 */ /* 0x000fc800000006ff */
[----:B------:R-:W2:Y:S02]  /*8e20*/  SYNCS.PHASECHK.TRANS64.TRYWAIT P1, [R0+URZ+0x36438], R3 ;  /* 0x03643803000075a7 */ /* 0x000ea4000802017f */
[----:B--2---:R-:W-:Y:S05]  /*8e30*/  @!P1 BRA `(.L_x_2295) ;  /* 0x0000000800589947 */ /* 0x004fea0003800000 */
.L_x_2313:
[----:B------:R-:W-:Y:S05]  /*8e40*/  @P0 BRA `(.L_x_2296) ;  /* 0x0000000000180947 */ /* 0x000fea0003800000 */
[----:B------:R-:W3:Y:S01]  /*8e50*/  S2R R2, SR_TID.X ;  /* 0x0000000000027919 */ /* 0x000ee20000002100 */
[----:B--2---:R-:W-:-:S04]  /*8e60*/  IMAD.MOV.U32 R3, RZ, RZ, 0x6100 ;  /* 0x00006100ff037424 */ /* 0x004fc800078e00ff */
[----:B------:R4:W-:Y:S01]  /*8e70*/  SYNCS.ARRIVE.TRANS64 RZ, [R0+URZ+0x36430], R3 ;  /* 0x0364300300ff79a7 */ /* 0x0009e2000800003f */
[----:B---3--:R-:W-:-:S13]  /*8e80*/  LOP3.LUT P0, RZ, R2, 0x1f, RZ, 0xc0, !PT ;  /* 0x0000001f02ff7812 */ /* 0x008fda000780c0ff */
[----:B----4-:R-:W-:Y:S05]  /*8e90*/  @!P0 BRA `(.L_x_2296) ;  /* 0x0000000000048947 */ /* 0x010fea0003800000 */
[----:B------:R-:W-:Y:S01]  /*8ea0*/  BPT.TRAP 0x1 ;  /* 0x000000040000795c */ /* 0x000fe20000300000 */
.L_x_2296:
        /* <DEDUP_REMOVED lines=44> */
.L_x_2277:
[----:B------:R-:W-:Y:S05]  /*9170*/  BSYNC B0 ;  /* 0x0000000000007941 */ /* 0x000fea0003800000 */
.L_x_2272:
[----:B------:R-:W-:-:S03]  /*9180*/  UMOV UR7, 0xffffffff ;  /* 0xffffffff00077882 */ /* 0x000fc60000000000 */
[----:B------:R-:W-:Y:S05]  /*9190*/  BRA.DIV UR7, `(.L_x_2297) ;  /* 0x0000000607947947 */ /* 0x000fea000b800000 */
[----:B------:R-:W-:-:S13]  /*91a0*/  ELECT P6, URZ, PT ;  /* 0x00000000003f782f */ /* 0x000fda00038c0000 */
.L_x_2316:
[----:B------:R-:W-:Y:S05]  /*91b0*/  @!P6 BRA `(.L_x_2191) ;  /* 0x000000000074e947 */ /* 0x000fea0003800000 */
[----:B------:R-:W3:Y:S02]  /*91c0*/  LDL.LU R3, [R1] ;  /* 0x0000000001037983 */ /* 0x000ee40000300800 */
[----:B---3--:R-:W-:-:S04]  /*91d0*/  LOP3.LUT R3, R3, 0x2, RZ, 0xfc, !PT ;  /* 0x0000000203037812 */ /* 0x008fc800078efcff */
[----:B------:R-:W-:-:S13]  /*91e0*/  ISETP.NE.AND P2, PT, R3, 0x3, PT ;  /* 0x000000030300780c */ /* 0x000fda0003f45270 */
[----:B------:R-:W-:Y:S05]  /*91f0*/  @!P2 BRA `(.L_x_2298) ;  /* 0x000000000004a947 */ /* 0x000fea0003800000 */
[----:B--2---:R-:W-:Y:S01]  /*9200*/  BPT.TRAP 0x1 ;  /* 0x000000040000795c */ /* 0x004fe20000300000 */
.L_x_2298:
        /* <DEDUP_REMOVED lines=15> */
.L_x_2317:
[----:B------:R-:W3:Y:S02]  /*9300*/  SYNCS.PHASECHK.TRANS64.TRYWAIT P0, [R3+URZ], R0 ;  /* 0x00000000030075a7 */ /* 0x000ee4000800017f */
[----:B---3--:R-:W-:Y:S05]  /*9310*/  @!P0 BRA `(.L_x_2300) ;  /* 0x0000000400688947 */ /* 0x008fea0003800000 */
.L_x_2318:
[----:B------:R-:W-:Y:S05]  /*9320*/  @!P2 BRA `(.L_x_2301) ;  /* 0x000000000004a947 */ /* 0x000fea0003800000 */
[----:B--2---:R-:W-:Y:S01]  /*9330*/  BPT.TRAP 0x1 ;  /* 0x000000040000795c */ /* 0x004fe20000300000 */
.L_x_2301:
[----:B------:R-:W-:-:S07]  /*9340*/  SHF.L.U32 R16, R16, 0x1f, RZ ;  /* 0x0000001f10107819 */ /* 0x000fce00000006ff */
.L_x_2302:
[----:B----4-:R4:W1:Y:S02]  /*9350*/  SYNCS.PHASECHK.TRANS64.TRYWAIT P0, [R9+URZ+0x36438], R16 ;  /* 0x03643810090075a7 */ /* 0x010864000800017f */
[----:B-1----:R-:W-:Y:S05]  /*9360*/  @!P0 NANOSLEEP.SYNCS 0x989680 ;  /* 0x009896800000895d */ /* 0x002fea0003900000 */
[----:B------:R-:W1:Y:S02]  /*9370*/  @!P0 SYNCS.PHASECHK.TRANS64 P0, [R9+URZ+0x36438], R16 ;  /* 0x03643810090085a7 */ /* 0x000e64000800007f */
[----:B-1----:R-:W-:Y:S05]  /*9380*/  @!P0 BRA `(.L_x_2302) ;  /* 0xfffffffc00f08947 */ /* 0x002fea000383ffff */
.L_x_2191:
[----:B--2---:R-:W-:Y:S05]  /*9390*/  BSYNC B6 ;  /* 0x0000000000067941 */ /* 0x004fea0003800000 */
.L_x_2185:
[----:B------:R-:W-:Y:S05]  /*93a0*/  EXIT ;  /* 0x000000000000794d */ /* 0x000fea0003800000 */
.L_x_2202:
[----:B------:R-:W-:Y:S02]  /*93b0*/  IMAD.MOV.U32 R12, RZ, RZ, RZ ;  /* 0x000000ffff0c7224 */ /* 0x000fe400078e00ff */
[----:B------:R-:W-:Y:S02]  /*93c0*/  IMAD.MOV.U32 R11, RZ, RZ, 0x1f ;  /* 0x0000001fff0b7424 */ /* 0x000fe400078e00ff */
[----:B------:R-:W-:-:S07]  /*93d0*/  IMAD.MOV.U32 R15, RZ, RZ, -0x1 ;  /* 0xffffffffff0f7424 */ /* 0x000fce00078e00ff */
[----:B-1----:R-:W-:Y:S05]  /*93e0*/  WARPSYNC.COLLECTIVE R15, `(.L_x_2303) ;  /* 0x000000000f087348 */ /* 0x002fea0003c00000 */
[----:B------:R2:W3:Y:S02]  /*93f0*/  SHFL.IDX P6, R14, R13, R12, R11 ;  /* 0x0000000c0d0e7389 */ /* 0x0004e400000c000b */
[----:B-123--:R-:W-:Y:S01]  /*9400*/  ENDCOLLECTIVE ;  /* 0x000000000000791b */ /* 0x00efe20003800000 */
.L_x_2303:
[----:B------:R-:W-:Y:S05]  /*9410*/  BRA `(.L_x_2304) ;  /* 0xffffff7c00fc7947 */ /* 0x000fea000383ffff */
.L_x_2204:
[----:B-1----:R-:W-:-:S04]  /*9420*/  IMAD.U32 R3, RZ, RZ, UR36 ;  /* 0x00000024ff037e24 */ /* 0x002fc8000f8e00ff */
[----:B------:R1:W3:Y:S03]  /*9430*/  SYNCS.PHASECHK.TRANS64.TRYWAIT P0, [R3+URZ+0x36400], R10 ;  /* 0x0364000a030075a7 */ /* 0x0002e6000800017f */
[----:B---3--:R-:W-:Y:S05]  /*9440*/  @!P0 NANOSLEEP.SYNCS 0x989680 ;  /* 0x009896800000895d */ /* 0x008fea0003900000 */
[----:B------:R-:W3:Y:S02]  /*9450*/  @!P0 SYNCS.PHASECHK.TRANS64 P0, [R3+URZ+0x36400], R10 ;  /* 0x0364000a030085a7 */ /* 0x000ee4000800007f */
[----:B---3--:R-:W-:Y:S05]  /*9460*/  @!P0 BRA `(.L_x_2204) ;  /* 0xfffffffc00ec8947 */ /* 0x008fea000383ffff */
[----:B------:R-:W-:Y:S05]  /*9470*/  BRA `(.L_x_2203) ;  /* 0xffffff8000307947 */ /* 0x000fea000383ffff */
.L_x_2208:
[----:B--2---:R2:W3:Y:S02]  /*9480*/  SYNCS.PHASECHK.TRANS64.TRYWAIT P1, [R3+URZ+0x36410], R10 ;  /* 0x0364100a030075a7 */ /* 0x0044e4000802017f */
[----:B---3--:R-:W-:Y:S05]  /*9490*/  @!P1 NANOSLEEP.SYNCS 0x989680 ;  /* 0x009896800000995d */ /* 0x008fea0003900000 */
[----:B------:R-:W3:Y:S02]  /*94a0*/  @!P1 SYNCS.PHASECHK.TRANS64 P1, [R3+URZ+0x36410], R10 ;  /* 0x0364100a030095a7 */ /* 0x000ee4000802007f */
[----:B---3--:R-:W-:Y:S05]  /*94b0*/  @!P1 BRA `(.L_x_2208) ;  /* 0xfffffffc00f09947 */ /* 0x008fea000383ffff */
[----:B------:R-:W-:Y:S05]  /*94c0*/  BRA `(.L_x_2207) ;  /* 0xffffff88000c7947 */ /* 0x000fea000383ffff */
.L_x_2212:
[----:B----4-:R-:W-:-:S04]  /*94d0*/  IMAD.U32 R12, RZ, RZ, UR36 ;  /* 0x00000024ff0c7e24 */ /* 0x010fc8000f8e00ff */
[----:B------:R4:W1:Y:S03]  /*94e0*/  SYNCS.PHASECHK.TRANS64.TRYWAIT P1, [R12+URZ+0x36430], R11 ;  /* 0x0364300b0c0075a7 */ /* 0x000866000802017f */
[----:B-1----:R-:W-:Y:S05]  /*94f0*/  @!P1 NANOSLEEP.SYNCS 0x989680 ;  /* 0x009896800000995d */ /* 0x002fea0003900000 */
[----:B------:R-:W1:Y:S02]  /*9500*/  @!P1 SYNCS.PHASECHK.TRANS64 P1, [R12+URZ+0x36430], R11 ;  /* 0x0364300b0c0095a7 */ /* 0x000e64000802007f */
[----:B-1----:R-:W-:Y:S05]  /*9510*/  @!P1 BRA `(.L_x_2212) ;  /* 0xfffffffc00ec9947 */ /* 0x002fea000383ffff */
[----:B------:R-:W-:Y:S05]  /*9520*/  BRA `(.L_x_2211) ;  /* 0xffffff8c00ac7947 */ /* 0x000fea000383ffff */
.L_x_2278:
[----:B-1----:R1:W2:Y:S02]  /*9530*/  SYNCS.PHASECHK.TRANS64.TRYWAIT P1, [R0+URZ+0x36420], R6 ;  /* 0x03642006000075a7 */ /* 0x0022a4000802017f */
[----:B--2---:R-:W-:Y:S05]  /*9540*/  @!P1 NANOSLEEP.SYNCS 0x989680 ;  /* 0x009896800000995d */ /* 0x004fea0003900000 */
[----:B------:R-:W2:Y:S02]  /*9550*/  @!P1 SYNCS.PHASECHK.TRANS64 P1, [R0+URZ+0x36420], R6 ;  /* 0x03642006000095a7 */ /* 0x000ea4000802007f */
[----:B--2---:R-:W-:Y:S05]  /*9560*/  @!P1 BRA `(.L_x_2278) ;  /* 0xfffffffc00f09947 */ /* 0x004fea000383ffff */
[----:B------:R-:W-:Y:S05]  /*9570*/  BRA `(.L_x_2305) ;  /* 0xffffffdc006c7947 */ /* 0x000fea000383ffff */
.L_x_2282:
[----:B-1----:R1:W2:Y:S02]  /*9580*/  SYNCS.PHASECHK.TRANS64.TRYWAIT P1, [R0+URZ+0x36438], R6 ;  /* 0x03643806000075a7 */ /* 0x0022a4000802017f */
[----:B--2---:R-:W-:Y:S05]  /*9590*/  @!P1 NANOSLEEP.SYNCS 0x989680 ;  /* 0x009896800000995d */ /* 0x004fea0003900000 */
[----:B------:R-:W2:Y:S02]  /*95a0*/  @!P1 SYNCS.PHASECHK.TRANS64 P1, [R0+URZ+0x36438], R6 ;  /* 0x03643806000095a7 */ /* 0x000ea4000802007f */
[----:B--2---:R-:W-:Y:S05]  /*95b0*/  @!P1 BRA `(.L_x_2282) ;  /* 0xfffffffc00f09947 */ /* 0x004fea000383ffff */
[----:B------:R-:W-:Y:S05]  /*95c0*/  BRA `(.L_x_2306) ;  /* 0xffffffe4004c7947 */ /* 0x000fea000383ffff */
.L_x_2284:
[----:B--2---:R2:W3:Y:S02]  /*95d0*/  SYNCS.PHASECHK.TRANS64.TRYWAIT P1, [R0+URZ+0x36428], R3 ;  /* 0x03642803000075a7 */ /* 0x0044e4000802017f */
[----:B---3--:R-:W-:Y:S05]  /*95e0*/  @!P1 NANOSLEEP.SYNCS 0x989680 ;  /* 0x009896800000995d */ /* 0x008fea0003900000 */
[----:B------:R-:W3:Y:S02]  /*95f0*/  @!P1 SYNCS.PHASECHK.TRANS64 P1, [R0+URZ+0x36428], R3 ;  /* 0x03642803000095a7 */ /* 0x000ee4000802007f */
[----:B---3--:R-:W-:Y:S05]  /*9600*/  @!P1 BRA `(.L_x_2284) ;  /* 0xfffffffc00f09947 */ /* 0x008fea000383ffff */
[----:B------:R-:W-:Y:S05]  /*9610*/  BRA `(.L_x_2307) ;  /* 0xffffffe800107947 */ /* 0x000fea000383ffff */
.L_x_2286:
        /* <DEDUP_REMOVED lines=8> */
.L_x_2288:
[----:B------:R-:W-:-:S07]  /*96a0*/  SHF.L.U32 R5, R7, 0x1f, RZ ;  /* 0x0000001f07057819 */ /* 0x000fce00000006ff */
.L_x_2309:
[----:B--2---:R2:W3:Y:S02]  /*96b0*/  SYNCS.PHASECHK.TRANS64.TRYWAIT P1, [R0+URZ+0x36420], R5 ;  /* 0x03642005000075a7 */ /* 0x0044e4000802017f */
[----:B---3--:R-:W-:Y:S05]  /*96c0*/  @!P1 NANOSLEEP.SYNCS 0x989680 ;  /* 0x009896800000995d */ /* 0x008fea0003900000 */
[----:B------:R-:W3:Y:S02]  /*96d0*/  @!P1 SYNCS.PHASECHK.TRANS64 P1, [R0+URZ+0x36420], R5 ;  /* 0x03642005000095a7 */ /* 0x000ee4000802007f */
[----:B---3--:R-:W-:Y:S05]  /*96e0*/  @!P1 BRA `(.L_x_2309) ;  /* 0xfffffffc00f09947 */ /* 0x008fea000383ffff */
[----:B------:R-:W-:Y:S05]  /*96f0*/  BRA `(.L_x_2310) ;  /* 0xffffffec00607947 */ /* 0x000fea000383ffff */
.L_x_2291:
[----:B--2---:R2:W3:Y:S02]  /*9700*/  SYNCS.PHASECHK.TRANS64.TRYWAIT P1, [R0+URZ+0x36438], R6 ;  /* 0x03643806000075a7 */ /* 0x0044e4000802017f */
[----:B---3--:R-:W-:Y:S05]  /*9710*/  @!P1 NANOSLEEP.SYNCS 0x989680 ;  /* 0x009896800000995d */ /* 0x008fea0003900000 */
[----:B------:R-:W3:Y:S02]  /*9720*/  @!P1 SYNCS.PHASECHK.TRANS64 P1, [R0+URZ+0x36438], R6 ;  /* 0x03643806000095a7 */ /* 0x000ee4000802007f */
[----:B---3--:R-:W-:Y:S05]  /*9730*/  @!P1 BRA `(.L_x_2291) ;  /* 0xfffffffc00f09947 */ /* 0x008fea000383ffff */
[----:B------:R-:W-:Y:S05]  /*9740*/  BRA `(.L_x_2311) ;  /* 0xfffffff0002c7947 */ /* 0x000fea000383ffff */
.L_x_2293:
[----:B-1----:R1:W2:Y:S02]  /*9750*/  SYNCS.PHASECHK.TRANS64.TRYWAIT P1, [R0+URZ+0x36428], R5 ;  /* 0x03642805000075a7 */ /* 0x0022a4000802017f */
[----:B--2---:R-:W-:Y:S05]  /*9760*/  @!P1 NANOSLEEP.SYNCS 0x989680 ;  /* 0x009896800000995d */ /* 0x004fea0003900000 */
[----:B------:R-:W2:Y:S02]  /*9770*/  @!P1 SYNCS.PHASECHK.TRANS64 P1, [R0+URZ+0x36428], R5 ;  /* 0x03642805000095a7 */ /* 0x000ea4000802007f */
[----:B--2---:R-:W-:Y:S05]  /*9780*/  @!P1 BRA `(.L_x_2293) ;  /* 0xfffffffc00f09947 */ /* 0x004fea000383ffff */
[----:B------:R-:W-:Y:S05]  /*9790*/  BRA `(.L_x_2312) ;  /* 0xfffffff000d87947 */ /* 0x000fea000383ffff */
.L_x_2295:
[----:B--2---:R2:W3:Y:S02]  /*97a0*/  SYNCS.PHASECHK.TRANS64.TRYWAIT P1, [R0+URZ+0x36438], R3 ;  /* 0x03643803000075a7 */ /* 0x0044e4000802017f */
[----:B---3--:R-:W-:Y:S05]  /*97b0*/  @!P1 NANOSLEEP.SYNCS 0x989680 ;  /* 0x009896800000995d */ /* 0x008fea0003900000 */
[----:B------:R-:W3:Y:S02]  /*97c0*/  @!P1 SYNCS.PHASECHK.TRANS64 P1, [R0+URZ+0x36438], R3 ;  /* 0x03643803000095a7 */ /* 0x000ee4000802007f */
[----:B---3--:R-:W-:Y:S05]  /*97d0*/  @!P1 BRA `(.L_x_2295) ;  /* 0xfffffffc00f09947 */ /* 0x008fea000383ffff */
[----:B------:R-:W-:Y:S05]  /*97e0*/  BRA `(.L_x_2313) ;  /* 0xfffffff400947947 */ /* 0x000fea000383ffff */
.L_x_2297:
[----:B------:R-:W-:Y:S01]  /*97f0*/  BSSY B0, `(.L_x_2314) ;  /* 0x0000006000007945 */ /* 0x000fe20003800000 */
[----:B------:R-:W-:-:S07]  /*9800*/  IMAD.MOV.U32 R15, RZ, RZ, -0x1 ;  /* 0xffffffffff0f7424 */ /* 0x000fce00078e00ff */
[----:B--2---:R-:W-:Y:S05]  /*9810*/  WARPSYNC.COLLECTIVE R15, `(.L_x_2315) ;  /* 0x000000000f0c7348 */ /* 0x004fea0003c00000 */
[----:B------:R-:W-:Y:S02]  /*9820*/  ELECT P6, UR62, PT ;  /* 0x00000000003e782f */ /* 0x000fe400038c0000 */
[----:B------:R-:W-:Y:S01]  /*9830*/  MOV R14, UR62 ;  /* 0x0000003e000e7c02 */ /* 0x000fe20008000f00 */
[----:B--2---:R-:W-:Y:S10]  /*9840*/  ENDCOLLECTIVE ;  /* 0x000000000000791b */ /* 0x004ff40003800000 */
.L_x_2315:
[----:B------:R-:W-:Y:S05]  /*9850*/  BSYNC B0 ;  /* 0x0000000000007941 */ /* 0x000fea0003800000 */
.L_x_2314:
[----:B------:R-:W-:Y:S05]  /*9860*/  BRA `(.L_x_2316) ;  /* 0xfffffff800507947 */ /* 0x000fea000383ffff */
.L_x_2299:
[----:B-1----:R1:W3:Y:S02]  /*9870*/  SYNCS.PHASECHK.TRANS64.TRYWAIT P0, [R7+URZ], R4 ;  /* 0x00000004070075a7 */ /* 0x0022e4000800017f */
[----:B---3--:R-:W-:Y:S05]  /*9880*/  @!P0 NANOSLEEP.SYNCS 0x989680 ;  /* 0x009896800000895d */ /* 0x008fea0003900000 */
[----:B------:R-:W3:Y:S02]  /*9890*/  @!P0 SYNCS.PHASECHK.TRANS64 P0, [R7+URZ], R4 ;  /* 0x00000004070085a7 */ /* 0x000ee4000800007f */
[----:B---3--:R-:W-:Y:S05]  /*98a0*/  @!P0 BRA `(.L_x_2299) ;  /* 0xfffffffc00f08947 */ /* 0x008fea000383ffff */
[----:B------:R-:W-:Y:S05]  /*98b0*/  BRA `(.L_x_2317) ;  /* 0xfffffff800907947 */ /* 0x000fea000383ffff */
.L_x_2300:
[----:B---3--:R3:W4:Y:S02]  /*98c0*/  SYNCS.PHASECHK.TRANS64.TRYWAIT P0, [R3+URZ], R0 ;  /* 0x00000000030075a7 */ /* 0x008724000800017f */
[----:B----4-:R-:W-:Y:S05]  /*98d0*/  @!P0 NANOSLEEP.SYNCS 0x989680 ;  /* 0x009896800000895d */ /* 0x010fea0003900000 */
[----:B------:R-:W4:Y:S02]  /*98e0*/  @!P0 SYNCS.PHASECHK.TRANS64 P0, [R3+URZ], R0 ;  /* 0x00000000030085a7 */ /* 0x000f24000800007f */
[----:B----4-:R-:W-:Y:S05]  /*98f0*/  @!P0 BRA `(.L_x_2300) ;  /* 0xfffffffc00f08947 */ /* 0x010fea000383ffff */
[----:B------:R-:W-:Y:S05]  /*9900*/  BRA `(.L_x_2318) ;  /* 0xfffffff800847947 */ /* 0x000fea000383ffff */
.L_x_2319:
        /* <DEDUP_REMOVED lines=15> */
.L_x_7663:


//--------------------- .text._ZN7cutlass13device_kernelIN5flash11enable_sm90INS1_16FlashAttnBwdSm90INS1_25CollectiveMainloopBwdSm90ILi2ELi1ELi1EN4cute5tupleIJNS5_1CILi1EEES8_S8_EEENS6_IJNS7_ILi64EEENS7_ILi96EEENS7_ILi192EEEEEENS_10bfloat16_tEfNS_4arch4Sm90ELb0ELb1ELb1ELb1ELb1ELb0ELb1ELb0ELi3ELi1ELi1ELi1ELb0EEENS1_24CollectiveEpilogueBwdGQAISD_fSG_Li384ELb1ELb1EEENS1_19SingleTileSchedulerILb1ELb0ELb0ELi96EEEEEEEEEvNT_6ParamsE --------------------------
	.section	.text._ZN7cutlass13device_kernelIN5flash11enable_sm90INS1_16FlashAttnBwdSm90INS1_25CollectiveMainloopBwdSm90ILi2ELi1ELi1EN4cute5tupleIJNS5_1CILi1EEES8_S8_EEENS6_IJNS7_ILi64EEENS7_ILi96EEENS7_ILi192EEEEEENS_10bfloat16_tEfNS_4arch4Sm90ELb0ELb1ELb1ELb1ELb1ELb0ELb1ELb0ELi3ELi1ELi1ELi1ELb0EEENS1_24CollectiveEpilogueBwdGQAISD_fSG_Li384ELb1ELb1EEENS1_19SingleTileSchedulerILb1ELb0ELb0ELi96EEEEEEEEEvNT_6ParamsE,"ax",@progbits
	.align	128
.text._ZN7cutlass13device_kernelIN5flash11enable_sm90INS1_16FlashAttnBwdSm90INS1_25CollectiveMainloopBwdSm90ILi2ELi1ELi1EN4cute5tupleIJNS5_1CILi1EEES8_S8_EEENS6_IJNS7_ILi64EEENS7_ILi96EEENS7_ILi192EEEEEENS_10bfloat16_tEfNS_4arch4Sm90ELb0ELb1ELb1ELb1ELb1ELb0ELb1ELb0ELi3ELi1ELi1ELi1ELb0EEENS1_24CollectiveEpilogueBwdGQAISD_fSG_Li384ELb1ELb1EEENS1_19SingleTileSchedulerILb1ELb0ELb0ELi96EEEEEEEEEvNT_6ParamsE:
        .type           _ZN7cutlass13device_kernelIN5flash11enable_sm90INS1_16FlashAttnBwdSm90INS1_25CollectiveMainloopBwdSm90ILi2ELi1ELi1EN4cute5tupleIJNS5_1CILi1EEES8_S8_EEENS6_IJNS7_ILi64EEENS7_ILi96EEENS7_ILi192EEEEEENS_10bfloat16_tEfNS_4arch4Sm90ELb0ELb1ELb1ELb1ELb1ELb0ELb1ELb0ELi3ELi1ELi1ELi1ELb0EEENS1_24CollectiveEpilogueBwdGQAISD_fSG_Li384ELb1ELb1EEENS1_19SingleTileSchedulerILb1ELb0ELb0ELi96EEEEEEEEEvNT_6ParamsE,@function
        .size           _ZN7cutlass13device_kernelIN5flash11enable_sm90INS1_16FlashAttnBwdSm90INS1_25CollectiveMainloopBwdSm90ILi2ELi1ELi1EN4cute5tupleIJNS5_1CILi1EEES8_S8_EEENS6_IJNS7_ILi64EEENS7_ILi96EEENS7_ILi192EEEEEENS_10bfloat16_tEfNS_4arch4Sm90ELb0ELb1ELb1ELb1ELb1ELb0ELb1ELb0ELi3ELi1ELi1ELi1ELb0EEENS1_24CollectiveEpilogueBwdGQAISD_fSG_Li384ELb1ELb1EEENS1_19SingleTileSchedulerILb1ELb0ELb0ELi96EEEEEEEEEvNT_6ParamsE,(.L_x_7664 - _ZN7cutlass13device_kernelIN5flash11enable_sm90INS1_16FlashAttnBwdSm90INS1_25CollectiveMainloopBwdSm90ILi2ELi1ELi1EN4cute5tupleIJNS5_1CILi1EEES8_S8_EEENS6_IJNS7_ILi64EEENS7_ILi96EEENS7_ILi192EEEEEENS_10bfloat16_tEfNS_4arch4Sm90ELb0ELb1ELb1ELb1ELb1ELb0ELb1ELb0ELi3ELi1ELi1ELi1ELb0EEENS1_24CollectiveEpilogueBwdGQAISD_fSG_Li384ELb1ELb1EEENS1_19SingleTileSchedulerILb1ELb0ELb0ELi96EEEEEEEEEvNT_6ParamsE)
        .other          _ZN7cutlass13device_kernelIN5flash11enable_sm90INS1_16FlashAttnBwdSm90INS1_25CollectiveMainloopBwdSm90ILi2ELi1ELi1EN4cute5tupleIJNS5_1CILi1EEES8_S8_EEENS6_IJNS7_ILi64EEENS7_ILi96EEENS7_ILi192EEEEEENS_10bfloat16_tEfNS_4arch4Sm90ELb0ELb1ELb1ELb1ELb1ELb0ELb1ELb0ELi3ELi1ELi1ELi1ELb0EEENS1_24CollectiveEpilogueBwdGQAISD_fSG_Li384ELb1ELb1EEENS1_19SingleTileSchedulerILb1ELb0ELb0ELi96EEEEEEEEEvNT_6ParamsE,@"STO_CUDA_ENTRY STV_DEFAULT"
_ZN7cutlass13device_kernelIN5flash11enable_sm90INS1_16FlashAttnBwdSm90INS1_25CollectiveMainloopBwdSm90ILi2ELi1ELi1EN4cute5tupleIJNS5_1CILi1EEES8_S8_EEENS6_IJNS7_ILi64EEENS7_ILi96EEENS7_ILi192EEEEEENS_10bfloat16_tEfNS_4arch4Sm90ELb0ELb1ELb1ELb1ELb1ELb0ELb1ELb0ELi3ELi1ELi1ELi1ELb0EEENS1_24CollectiveEpilogueBwdGQAISD_fSG_Li384ELb1ELb1EEENS1_19SingleTileSchedulerILb1ELb0ELb0ELi96EEEEEEEEEvNT_6ParamsE:
        /* <DEDUP_REMOVED lines=23> */
.L_x_2321:
[----:B------:R-:W-:Y:S05]  /*0170*/  BSYNC B0 ;  /* 0x0000000000007941 */ /* 0x000fea0003800000 */
.L_x_2320:
        /* <DEDUP_REMOVED lines=34> */
.L_x_2322:
        /* <DEDUP_REMOVED lines=20> */
.L_x_2323:
        /* <DEDUP_REMOVED lines=9> */
.L_x_2326:
        /* <DEDUP_REMOVED lines=21> */
.L_x_2327:
        /* <DEDUP_REMOVED lines=10> */
.L_x_2329:
[----:B------:R-:W2:Y:S02]  /*0760*/  LDC R0, c[0x0][0x8c4] ;  /* 0x00023100ff007b82 */ /* 0x000ea40000000800 */
.L_x_2328:
        /* <DEDUP_REMOVED lines=16> */
.L_x_2331:
        /* <DEDUP_REMOVED lines=10> */
.L_x_2332:
        /* <DEDUP_REMOVED lines=8> */
.L_x_2333:
        /* <DEDUP_REMOVED lines=9> */
.L_x_2334:
        /* <DEDUP_REMOVED lines=22> */
.L_x_2335:
        /* <DEDUP_REMOVED lines=79> */
.L_x_2338:
        /* <DEDUP_REMOVED lines=15> */
.L_x_2337:
        /* <DEDUP_REMOVED lines=20> */
.L_x_2340:
        /* <DEDUP_REMOVED lines=15> */
.L_x_2339:
        /* <DEDUP_REMOVED lines=8> */
.L_x_2483:
        /* <DEDUP_REMOVED lines=19> */
.L_x_2342:
        /* <DEDUP_REMOVED lines=113> */
.L_x_2362:
[----:B------:R-:W-:-:S13]  /*1c50*/  ISETP.NE.AND P0, PT, R8, 0x3, PT ;  /* 0x000000030800780c */ /* 0x000fda0003f05270 */
[----:B------:R-:W-:Y:S05]  /*1c60*/  @!P0 BRA `(.L_x_2344) ;  /* 0x0000000000048947 */ /* 0x000fea0003800000 */
[----:B------:R-:W-:Y:S01]  /*1c70*/  BPT.TRAP 0x1 ;  /* 0x000000040000795c */ /* 0x000fe20000300000 */
.L_x_2344:
[----:B------:R-:W-:Y:S02]  /*1c80*/  LEA R3, R2, UR36, 0x3 ;  /* 0x0000002402037c11 */ /* 0x000fe4000f8e18ff */
[----:B------:R-:W-:-:S04]  /*1c90*/  SHF.L.U32 R10, R7, 0x1f, RZ ;  /* 0x0000001f070a7819 */ /* 0x000fc800000006ff */
[----:B------:R1:W2:Y:S01]  /*1ca0*/  SYNCS.PHASECHK.TRANS64.TRYWAIT P1, [R3+URZ+0x36410], R10 ;  /* 0x0364100a030075a7 */ /* 0x0002a2000802017f */
[----:B------:R-:W-:Y:S05]  /*1cb0*/  @!P0 BRA `(.L_x_2345) ;  /* 0x0000000000048947 */ /* 0x000fea0003800000 */
[----:B------:R-:W-:Y:S01]  /*1cc0*/  BPT.TRAP 0x1 ;  /* 0x000000040000795c */ /* 0x000fe20000300000 */
.L_x_2345:
[----:B--2---:R-:W-:Y:S05]  /*1cd0*/  @P1 BRA `(.L_x_2346) ;  /* 0x0000000000081947 */ /* 0x004fea0003800000 */
[----:B------:R-:W2:Y:S02]  /*1ce0*/  SYNCS.PHASECHK.TRANS64.TRYWAIT P1, [R3+URZ+0x36410], R10 ;  /* 0x0364100a030075a7 */ /* 0x000ea4000802017f */
[----:B--2---:R-:W-:Y:S05]  /*1cf0*/  @!P1 BRA `(.L_x_2347) ;  /* 0x0000008800949947 */ /* 0x004fea0003800000 */
.L_x_2346:
        /* <DEDUP_REMOVED lines=103> */
.L_x_2348:
[----:B-1----:R-:W-:-:S04]  /*2370*/  SHF.L.U32 R11, R5, 0x1f, RZ ;  /* 0x0000001f050b7819 */ /* 0x002fc800000006ff */
[----:B------:R1:W4:Y:S01]  /*2380*/  SYNCS.PHASECHK.TRANS64.TRYWAIT P1, [UR36+0x36430], R11 ;  /* 0x0364300bff0075a7 */ /* 0x0003220008020164 */
[----:B------:R-:W-:Y:S05]  /*2390*/  @!P0 BRA `(.L_x_2349) ;  /* 0x0000000000048947 */ /* 0x000fea0003800000 */
[----:B------:R-:W-:Y:S01]  /*23a0*/  BPT.TRAP 0x1 ;  /* 0x000000040000795c */ /* 0x000fe20000300000 */
.L_x_2349:
[----:B----4-:R-:W-:Y:S05]  /*23b0*/  @P1 BRA `(.L_x_2350) ;  /* 0x0000000000081947 */ /* 0x010fea0003800000 */
[----:B------:R-:W4:Y:S02]  /*23c0*/  SYNCS.PHASECHK.TRANS64.TRYWAIT P1, [UR36+0x36430], R11 ;  /* 0x0364300bff0075a7 */ /* 0x000f240008020164 */
[----:B----4-:R-:W-:Y:S05]  /*23d0*/  @!P1 BRA `(.L_x_2351) ;  /* 0x0000008000f09947 */ /* 0x010fea0003800000 */
.L_x_2350:
        /* <DEDUP_REMOVED lines=145> */
.L_x_2354:
[----:B------:R-:W-:-:S13]  /*2cf0*/  ISETP.NE.AND P1, PT, R140, 0x1, PT ;  /* 0x000000018c00780c */ /* 0x000fda0003f25270 */
[----:B------:R-:W1:Y:S08]  /*2d00*/  @P1 LDC R143, c[0x0][0x754] ;  /* 0x0001d500ff8f1b82 */ /* 0x000e700000000800 */
[----:B------:R-:W2:Y:S01]  /*2d10*/  @P1 LDC R142, c[0x0][0x758] ;  /* 0x0001d600ff8e1b82 */ /* 0x000ea20000000800 */
[----:B-1----:R-:W-:-:S05]  /*2d20*/  @P1 IMAD.HI.U32 R143, R145, R143, RZ ;  /* 0x0000008f918f1227 */ /* 0x002fca00078e00ff */
[----:B--2---:R-:W-:-:S07]  /*2d30*/  @P1 SHF.R.U32.HI R145, RZ, R142, R143 ;  /* 0x0000008eff911219 */ /* 0x004fce000001168f */
.L_x_2355:
[----:B------:R-:W-:Y:S05]  /*2d40*/  BSYNC B0 ;  /* 0x0000000000007941 */ /* 0x000fea0003800000 */
.L_x_2353:
[----:B------:R-:W2:Y:S01]  /*2d50*/  LDL R142, [R1+0x10] ;  /* 0x00001000018e7983 */ /* 0x000ea20000100800 */
[----:B------:R-:W-:Y:S01]  /*2d60*/  IADD3 R150, R141, UR4, R4 ;  /* 0x000000048d967c10 */ /* 0x000fe2000fffe004 */
[----:B--2---:R-:W-:-:S05]  /*2d70*/  IMAD R145, R145, R140, R142 ;  /* 0x0000008c91917224 */ /* 0x004fca00078e028e */
[----:B------:R-:W-:Y:S02]  /*2d80*/  VIADDMNMX R146, R145, R140, R146, PT ;  /* 0x0000008c91927246 */ /* 0x000fe40003800192 */
[----:B------:R-:W-:-:S07]  /*2d90*/  VIMNMX R150, R150, R145, !PT ;  /* 0x0000009196967248 */ /* 0x000fce0007fe0100 */
.L_x_2352:
        /* <DEDUP_REMOVED lines=17> */
.L_x_2358:
[----:B------:R-:W-:-:S13]  /*2eb0*/  ISETP.NE.AND P1, PT, R140, 0x1, PT ;  /* 0x000000018c00780c */ /* 0x000fda0003f25270 */
[----:B------:R-:W1:Y:S08]  /*2ec0*/  @P1 LDC R142, c[0x0][0x754] ;  /* 0x0001d500ff8e1b82 */ /* 0x000e700000000800 */
[----:B------:R-:W2:Y:S01]  /*2ed0*/  @P1 LDC R141, c[0x0][0x758] ;  /* 0x0001d600ff8d1b82 */ /* 0x000ea20000000800 */
[----:B-1----:R-:W-:-:S05]  /*2ee0*/  @P1 IMAD.HI.U32 R142, R143, R142, RZ ;  /* 0x0000008e8f8e1227 */ /* 0x002fca00078e00ff */
[----:B--2---:R-:W-:-:S07]  /*2ef0*/  @P1 SHF.R.U32.HI R143, RZ, R141, R142 ;  /* 0x0000008dff8f1219 */ /* 0x004fce000001168e */
.L_x_2359:
[----:B------:R-:W-:Y:S05]  /*2f00*/  BSYNC B0 ;  /* 0x0000000000007941 */ /* 0x000fea0003800000 */
.L_x_2357:
[----:B------:R-:W2:Y:S02]  /*2f10*/  LDL R141, [R1+0x10] ;  /* 0x00001000018d7983 */ /* 0x000ea40000100800 */
[----:B--2---:R-:W-:-:S05]  /*2f20*/  IMAD R143, R143, R140, R141 ;  /* 0x0000008c8f8f7224 */ /* 0x004fca00078e028d */
[----:B------:R-:W-:Y:S02]  /*2f30*/  VIMNMX R147, R147, R143, !PT ;  /* 0x0000008f93937248 */ /* 0x000fe40007fe0100 */
[----:B------:R-:W-:-:S07]  /*2f40*/  VIADDMNMX R144, R143, R140, R144, PT ;  /* 0x0000008c8f907246 */ /* 0x000fce0003800190 */
.L_x_2356:
        /* <DEDUP_REMOVED lines=283> */
.L_x_2360:
        /* <DEDUP_REMOVED lines=59> */
.L_x_2361:
        /* <DEDUP_REMOVED lines=63> */
.L_x_2336:
[----:B------:R-:W-:Y:S05]  /*48a0*/  @P0 BRA `(.L_x_2330) ;  /* 0x0000005c006c0947 */ /* 0x000fea0003800000 */
[----:B------:R-:W3:Y:S01]  /*48b0*/  LDL.LU R120, [R1+0x18] ;  /* 0x0000180001787983 */ /* 0x000ee20000300800 */
[----:B--2---:R-:W2:Y:S01]  /*48c0*/  LDC.64 R2, c[0x0][0x878] ;  /* 0x00021e00ff027b82 */ /* 0x004ea20000000a00 */
[----:B------:R-:W-:Y:S01]  /*48d0*/  ULDC UR7, c[0x0][0x870] ;  /* 0x00021c0000077ab9 */ /* 0x000fe20000000800 */
[----:B------:R-:W-:Y:S01]  /*48e0*/  ULDC UR6, c[0x0][0x80c] ;  /* 0x0002030000067ab9 */ /* 0x000fe20000000800 */
[----:B------:R-:W4:Y:S01]  /*48f0*/  S2R R8, SR_TID.X ;  /* 0x0000000000087919 */ /* 0x000f220000002100 */
[----:B------:R-:W5:Y:S01]  /*4900*/  S2R R0, SR_CTAID.Y ;  /* 0x0000000000007919 */ /* 0x000f620000002600 */
[----:B------:R-:W5:Y:S03]  /*4910*/  S2R R16, SR_CTAID.X ;  /* 0x0000000000107919 */ /* 0x000f660000002500 */
[----:B------:R-:W4:Y:S01]  /*4920*/  S2UR UR5, SR_CgaCtaId ;  /* 0x00000000000579c3 */ /* 0x000f220000008800 */
[----:B------:R-:W-:-:S07]  /*4930*/  UMOV UR4, 0x400 ;  /* 0x0000040000047882 */ /* 0x000fce0000000000 */
[----:B------:R-:W5:Y:S01]  /*4940*/  LDC.64 R18, c[0x0][0x820] ;  /* 0x00020800ff127b82 */ /* 0x000f620000000a00 */
[----:B--2---:R-:W-:-:S04]  /*4950*/  ISETP.NE.U32.AND P0, PT, R2, RZ, PT ;  /* 0x000000ff0200720c */ /* 0x004fc80003f05070 */
[----:B------:R-:W-:-:S03]  /*4960*/  ISETP.NE.AND.EX P0, PT, R3, RZ, PT, P0 ;  /* 0x000000ff0300720c */ /* 0x000fc60003f05300 */
[----:B------:R-:W2:Y:S08]  /*4970*/  LDC.64 R20, c[0x0][0x848] ;  /* 0x00021200ff147b82 */ /* 0x000eb00000000a00 */
[----:B------:R-:W4:Y:S08]  /*4980*/  LDC R3, c[0x0][0x850] ;  /* 0x00021400ff037b82 */ /* 0x000f300000000800 */
[----:B-1----:R-:W3:Y:S08]  /*4990*/  @P0 LDC.64 R4, c[0x0][0x878] ;  /* 0x00021e00ff040b82 */ /* 0x002ef00000000a00 */
[----:B------:R-:W1:Y:S01]  /*49a0*/  LDC.64 R22, c[0x0][0x800] ;  /* 0x00020000ff167b82 */ /* 0x000e620000000a00 */
[----:B---3--:R-:W-:-:S06]  /*49b0*/  @P0 IMAD.WIDE R4, R120, 0x4, R4 ;  /* 0x0000000478040825 */ /* 0x008fcc00078e0204 */
[----:B------:R3:W2:Y:S01]  /*49c0*/  @P0 LDG.E R5, desc[UR38][R4.64] ;  /* 0x0000002604050981 */ /* 0x0006a2000c1e1900 */
[----:B------:R-:W-:Y:S01]  /*49d0*/  BAR.SYNC.DEFER_BLOCKING 0x1, 0x180 ;  /* 0x0046000000007b1d */ /* 0x000fe20000010000 */
[----:B----4-:R-:W-:Y:S01]  /*49e0*/  ISETP.NE.AND P2, PT, R3, 0x1, PT ;  /* 0x000000010300780c */ /* 0x010fe20003f45270 */
        /* <DEDUP_REMOVED lines=10> */
[----:B------:R-:W4:Y:S01]  /*4a90*/  @P2 LDC R9, c[0x0][0x858] ;  /* 0x00021600ff092b82 */ /* 0x000f220000000800 */
[----:B-----5:R-:W-:Y:S02]  /*4aa0*/  IMAD.MOV.U32 R2, RZ, RZ, R0 ;  /* 0x000000ffff027224 */ /* 0x020fe400078e0000 */
[----:B------:R-:W-:-:S04]  /*4ab0*/  IMAD R10, R11, 0x600, R6 ;  /* 0x000006000b0a7824 */ /* 0x000fc800078e0206 */
[----:B------:R-:W-:Y:S02]  /*4ac0*/  IMAD.SHL.U32 R10, R10, 0x4, RZ ;  /* 0x000000040a0a7824 */ /* 0x000fe400078e00ff */
[----:B---3--:R-:W-:-:S04]  /*4ad0*/  @P2 IMAD.HI.U32 R4, R0, R7, RZ ;  /* 0x0000000700042227 */ /* 0x008fc800078e00ff */
[----:B------:R-:W-:Y:S01]  /*4ae0*/  IMAD R7, R16, UR7, RZ ;  /* 0x0000000710077c24 */ /* 0x000fe2000f8e02ff */
[----:B----4-:R-:W-:Y:S01]  /*4af0*/  @P2 SHF.R.U32.HI R2, RZ, R9, R4 ;  /* 0x00000009ff022219 */ /* 0x010fe20000011604 */
        /* <DEDUP_REMOVED lines=9> */
[----:B--2---:R-:W-:Y:S02]  /*4b90*/  @P0 IMAD R6, R120, 0x60, R5 ;  /* 0x0000006078060824 */ /* 0x004fe400078e0205 */
        /* <DEDUP_REMOVED lines=39> */
[----:B------:R-:W-:Y:S01]  /*4e10*/  IMAD R12, R11, R20, RZ ;  /* 0x000000140b0c7224 */ /* 0x000fe200078e02ff */
[----:B------:R2:W-:Y:S01]  /*4e20*/  STS.128 [R8+0x5000], R64 ;  /* 0x0050004008007388 */ /* 0x0005e20000000c00 */
[----:B------:R-:W-:Y:S01]  /*4e30*/  IMAD.WIDE.U32 R4, R9, R18, R4 ;  /* 0x0000001209047225 */ /* 0x000fe200078e0004 */
[----:B------:R-:W-:-:S02]  /*4e40*/  IADD3.X R11, R16, UR7, RZ, P0, !PT ;  /* 0x00000007100b7c10 */ /* 0x000fc400087fe4ff */
[----:B------:R2:W-:Y:S01]  /*4e50*/  STS.128 [R8+0x5800], R68 ;  /* 0x0058004408007388 */ /* 0x0005e20000000c00 */
[----:B------:R-:W-:Y:S01]  /*4e60*/  IMAD.WIDE.U32 R6, R9, R20, R6 ;  /* 0x0000001409067225 */ /* 0x000fe200078e0006 */
[----:B-1----:R-:W-:-:S03]  /*4e70*/  LEA R22, P3, R4, R22, 0x2 ;  /* 0x0000001604167211 */ /* 0x002fc600078610ff */
[----:B------:R-:W-:Y:S01]  /*4e80*/  IMAD.MOV R2, RZ, RZ, -R2 ;  /* 0x000000ffff027224 */ /* 0x000fe200078e0a02 */
[----:B---3--:R-:W-:Y:S01]  /*4e90*/  LEA R24, P4, R6, R24, 0x2 ;  /* 0x0000001806187211 */ /* 0x008fe200078810ff */
[----:B------:R-:W-:Y:S02]  /*4ea0*/  IMAD R9, R9, R21, R12 ;  /* 0x0000001509097224 */ /* 0x000fe400078e020c */
[----:B------:R-:W-:Y:S02]  /*4eb0*/  IMAD R17, R3, R2, R0 ;  /* 0x0000000203117224 */ /* 0x000fe400078e0200 */
[----:B------:R-:W-:Y:S02]  /*4ec0*/  IMAD.IADD R3, R5, 0x1, R13 ;  /* 0x0000000105037824 */ /* 0x000fe400078e020d */
[----:B------:R-:W-:Y:S01]  /*4ed0*/  IMAD.IADD R2, R7, 0x1, R9 ;  /* 0x0000000107027824 */ /* 0x000fe200078e0209 */
[----:B--2---:R-:W-:Y:S06]  /*4ee0*/  @P2 BRA `(.L_x_2364) ;  /* 0x0000000000142947 */ /* 0x004fec0003800000 */
.L_x_2365:
[----:B------:R-:W2:Y:S04]  /*4ef0*/  LDG.E.STRONG.GPU R0, desc[UR38][R10.64] ;  /* 0x000000260a007981 */ /* 0x000ea8000c1ef900 */
[----:B--2---:R-:W-:Y:S01]  /*4f00*/  CCTL.IVALL ;  /* 0x00000000ff00798f */ /* 0x004fe20002000000 */
[----:B------:R-:W-:Y:S05]  /*4f10*/  YIELD ;  /* 0x0000000000007946 */ /* 0x000fea0003800000 */
[----:B------:R-:W-:-:S13]  /*4f20*/  ISETP.NE.AND P0, PT, R0, R17, PT ;  /* 0x000000110000720c */ /* 0x000fda0003f05270 */
[----:B------:R-:W-:Y:S05]  /*4f30*/  @P0 BRA `(.L_x_2365) ;  /* 0xfffffffc00ec0947 */ /* 0x000fea000383ffff */
.L_x_2364:
[----:B------:R-:W-:Y:S05]  /*4f40*/  BSYNC B0 ;  /* 0x0000000000007941 */ /* 0x000fea0003800000 */
.L_x_2363:
[----:B------:R-:W-:Y:S01]  /*4f50*/  UMOV UR5, 0xffffffff ;  /* 0xffffffff00057882 */ /* 0x000fe20000000000 */
[----:B------:R-:W-:Y:S02]  /*4f60*/  LEA.HI.X R23, R4, R23, R3, 0x2, P3 ;  /* 0x0000001704177211 */ /* 0x000fe400018f1403 */
[----:B------:R-:W-:Y:S01]  /*4f70*/  LEA.HI.X R2, R6, R25, R2, 0x2, P4 ;  /* 0x0000001906027211 */ /* 0x000fe200020f1402 */
[----:B------:R-:W-:Y:S06]  /*4f80*/  BRA.DIV UR5, `(.L_x_2366) ;  /* 0x0000005a051c7947 */ /* 0x000fec000b800000 */
[----:B------:R-:W-:Y:S01]  /*4f90*/  NOP ;  /* 0x0000000000007918 */ /* 0x000fe20000000000 */
.L_x_2486:
        /* <DEDUP_REMOVED lines=16> */
.L_x_2369:
[----:B------:R-:W-:Y:S01]  /*50a0*/  @P0 ELECT P2, URZ, PT ;  /* 0x00000000003f082f */ /* 0x000fe20003840000 */
[----:B------:R1:W-:-:S12]  /*50b0*/  UBLKRED.G.S.ADD.F32.RN [UR6], [UR4], UR5, desc[UR8] ;  /* 0x00000806040073bb */ /* 0x0003d800080a1405 */
[----:B------:R-:W-:Y:S02]  /*50c0*/  @P2 PLOP3.LUT P0, PT, P2, PT, PT, 0x8, 0x0 ;  /* 0x000000000000281c */ /* 0x000fe4000170e170 */
[----:B------:R-:W-:-:S11]  /*50d0*/  PLOP3.LUT P2, PT, PT, PT, PT, 0x8, 0x0 ;  /* 0x000000000000781c */ /* 0x000fd60003f4e170 */
[----:B-1----:R-:W-:Y:S05]  /*50e0*/  @P0 BRA.U.ANY `(.L_x_2369) ;  /* 0xfffffffd00ec0947 */ /* 0x002fea000393ffff */
[----:B------:R0:W-:Y:S01]  /*50f0*/  UTMACMDFLUSH ;  /* 0x00000000000079b7 */ /* 0x0001e20000000000 */
[----:B------:R-:W-:-:S04]  /*5100*/  DEPBAR.LE SB0, 0x0 ;  /* 0x000080000000791a */ /* 0x000fc80000000000 */
.L_x_2368:
[----:B------:R-:W-:Y:S05]  /*5110*/  BSYNC B0 ;  /* 0x0000000000007941 */ /* 0x000fea0003800000 */
.L_x_2367:
        /* <DEDUP_REMOVED lines=14> */
.L_x_2371:
[----:B------:R-:W-:Y:S05]  /*5200*/  BSYNC B0 ;  /* 0x0000000000007941 */ /* 0x000fea0003800000 */
.L_x_2370:
        /* <DEDUP_REMOVED lines=18> */
.L_x_2374:
[----:B------:R-:W2:Y:S04]  /*5330*/  LDG.E.STRONG.GPU R0, desc[UR38][R2.64] ;  /* 0x0000002602007981 */ /* 0x000ea8000c1ef900 */
[----:B--2---:R-:W-:Y:S01]  /*5340*/  CCTL.IVALL ;  /* 0x00000000ff00798f */ /* 0x004fe20002000000 */
[----:B------:R-:W-:Y:S05]  /*5350*/  YIELD ;  /* 0x0000000000007946 */ /* 0x000fea0003800000 */
[----:B------:R-:W-:-:S13]  /*5360*/  ISETP.NE.AND P0, PT, R0, R17, PT ;  /* 0x000000110000720c */ /* 0x000fda0003f05270 */
[----:B------:R-:W-:Y:S05]  /*5370*/  @P0 BRA `(.L_x_2374) ;  /* 0xfffffffc00ec0947 */ /* 0x000fea000383ffff */
.L_x_2373:
[----:B------:R-:W-:Y:S05]  /*5380*/  BSYNC B0 ;  /* 0x0000000000007941 */ /* 0x000fea0003800000 */
.L_x_2372:
[----:B------:R-:W-:-:S03]  /*5390*/  UMOV UR5, 0xffffffff ;  /* 0xffffffff00057882 */ /* 0x000fc60000000000 */
[----:B------:R-:W-:Y:S05]  /*53a0*/  BRA.DIV UR5, `(.L_x_2375) ;  /* 0x0000005605307947 */ /* 0x000fea000b800000 */
[----:B------:R-:W-:Y:S01]  /*53b0*/  NOP ;  /* 0x0000000000007918 */ /* 0x000fe20000000000 */
.L_x_2489:
        /* <DEDUP_REMOVED lines=16> */
.L_x_2378:
[----:B------:R-:W-:Y:S01]  /*54c0*/  @P0 ELECT P2, URZ, PT ;  /* 0x00000000003f082f */ /* 0x000fe20003840000 */
[----:B------:R2:W-:-:S12]  /*54d0*/  UBLKRED.G.S.ADD.F32.RN [UR6], [UR4], UR5, desc[UR8] ;  /* 0x00000806040073bb */ /* 0x0005d800080a1405 */
[----:B------:R-:W-:Y:S02]  /*54e0*/  @P2 PLOP3.LUT P0, PT, P2, PT, PT, 0x8, 0x0 ;  /* 0x000000000000281c */ /* 0x000fe4000170e170 */
[----:B------:R-:W-:-:S11]  /*54f0*/  PLOP3.LUT P2, PT, PT, PT, PT, 0x8, 0x0 ;  /* 0x000000000000781c */ /* 0x000fd60003f4e170 */
[----:B--2---:R-:W-:Y:S05]  /*5500*/  @P0 BRA.U.ANY `(.L_x_2378) ;  /* 0xfffffffd00ec0947 */ /* 0x004fea000393ffff */
[----:B------:R0:W-:Y:S01]  /*5510*/  UTMACMDFLUSH ;  /* 0x00000000000079b7 */ /* 0x0001e20000000000 */
[----:B------:R-:W-:-:S04]  /*5520*/  DEPBAR.LE SB0, 0x0 ;  /* 0x000080000000791a */ /* 0x000fc80000000000 */
.L_x_2377:
[----:B------:R-:W-:Y:S05]  /*5530*/  BSYNC B0 ;  /* 0x0000000000007941 */ /* 0x000fea0003800000 */
.L_x_2376:
        /* <DEDUP_REMOVED lines=14> */
.L_x_2325:
        /* <DEDUP_REMOVED lines=21> */
.L_x_2380:
        /* <DEDUP_REMOVED lines=13> */
.L_x_2382:
[----:B------:R-:W-:-:S05]  /*5840*/  ULDC UR4, c[0x0][0x8c4] ;  /* 0x0002310000047ab9 */ /* 0x000fca0000000800 */
.L_x_2381:
        /* <DEDUP_REMOVED lines=44> */
.L_x_2383:
        /* <DEDUP_REMOVED lines=13> */
.L_x_2384:
        /* <DEDUP_REMOVED lines=12> */
.L_x_2385:
        /* <DEDUP_REMOVED lines=30> */
.L_x_2386:
        /* <DEDUP_REMOVED lines=14> */
[----:B------:R-:W-:-:S02]  /*5f60*/  ULDC.64 UR16, c[0x0][0x2e0] ;  /* 0x0000b80000107ab9 */ /* 0x000fc40000000a00 */
[----:B------:R-:W-:Y:S02]  /*5f70*/  UIADD3.X UR7, UR5, UR13, URZ, UP0, !UPT ;  /* 0x0000000d05077290 */ /* 0x000fe400087fe43f */
[----:B------:R-:W-:Y:S02]  /*5f80*/  UIMAD UR11, UR19, UR16, URZ ;  /* 0x00000010130b72a4 */ /* 0x000fe4000f8e023f */
[----:B------:R-:W-:Y:S02]  /*5f90*/  UIMAD.WIDE.U32 UR6, UR12, UR16, UR6 ;  /* 0x000000100c0672a5 */ /* 0x000fe4000f8e0006 */
[----:B------:R-:W-:Y:S01]  /*5fa0*/  UIMAD UR17, UR12, UR17, UR11 ;  /* 0x000000110c1172a4 */ /* 0x000fe2000f8e020b */
[----:B------:R-:W-:Y:S02]  /*5fb0*/  ULDC UR19, c[0x0][0x760] ;  /* 0x0001d80000137ab9 */ /* 0x000fe40000000800 */
        /* <DEDUP_REMOVED lines=15> */
.L_x_2391:
[----:B------:R-:W2:Y:S04]  /*60b0*/  LDG.E.STRONG.GPU R0, desc[UR38][R2.64] ;  /* 0x0000002602007981 */ /* 0x000ea8000c1ef900 */
[----:B--2---:R-:W-:Y:S01]  /*60c0*/  CCTL.IVALL ;  /* 0x00000000ff00798f */ /* 0x004fe20002000000 */
[----:B------:R-:W-:Y:S05]  /*60d0*/  YIELD ;  /* 0x0000000000007946 */ /* 0x000fea0003800000 */
[----:B------:R-:W-:-:S13]  /*60e0*/  ISETP.NE.AND P1, PT, R0, UR20, PT ;  /* 0x0000001400007c0c */ /* 0x000fda000bf25270 */
[----:B------:R-:W-:Y:S05]  /*60f0*/  @P1 BRA `(.L_x_2391) ;  /* 0xfffffffc00ec1947 */ /* 0x000fea000383ffff */
.L_x_2390:
[----:B------:R-:W-:Y:S05]  /*6100*/  BSYNC B0 ;  /* 0x0000000000007941 */ /* 0x000fea0003800000 */
.L_x_2389:
[----:B------:R-:W-:-:S03]  /*6110*/  UMOV UR18, 0xffffffff ;  /* 0xffffffff00127882 */ /* 0x000fc60000000000 */
[----:B------:R-:W-:Y:S05]  /*6120*/  BRA.DIV UR18, `(.L_x_2392) ;  /* 0x0000004612ec7947 */ /* 0x000fea000b800000 */
[----:B------:R-:W-:Y:S01]  /*6130*/  NOP ;  /* 0x0000000000007918 */ /* 0x000fe20000000000 */
.L_x_2492:
        /* <DEDUP_REMOVED lines=22> */
.L_x_2394:
[----:B------:R-:W-:Y:S05]  /*62a0*/  BSYNC B0 ;  /* 0x0000000000007941 */ /* 0x000fea0003800000 */
.L_x_2393:
        /* <DEDUP_REMOVED lines=9> */
[----:B------:R-:W-:Y:S02]  /*6340*/  UIADD3 UR26, UP0, UR18, UR6, URZ ;  /* 0x00000006121a7290 */ /* 0x000fe4000ff1e03f */
[----:B-1----:R-:W-:Y:S02]  /*6350*/  ULEA UR23, UR23, UR19, 0x18 ;  /* 0x0000001317177291 */ /* 0x002fe4000f8ec03f */
[----:B------:R-:W-:Y:S02]  /*6360*/  ULEA.HI.X.SX32 UR19, UR18, UR22, 0x1, UP0 ;  /* 0x0000001612137291 */ /* 0x000fe400080f0e3f */
[----:B------:R-:W-:Y:S02]  /*6370*/  ULEA UR18, UP0, UR26, UR24, 0x2 ;  /* 0x000000181a127291 */ /* 0x000fe4000f80103f */
[----:B------:R-:W-:Y:S02]  /*6380*/  UIADD3 UR23, UR23, 0x16000, URZ ;  /* 0x0001600017177890 */ /* 0x000fe4000fffe03f */
[----:B------:R-:W-:Y:S01]  /*6390*/  ULEA.HI.X UR19, UR26, UR25, UR19, 0x2, UP0 ;  /* 0x000000191a137291 */ /* 0x000fe200080f1413 */
[----:B------:R-:W-:-:S02]  /*63a0*/  UMOV UR24, 0x400 ;  /* 0x0000040000187882 */ /* 0x000fc40000000000 */
[----:B------:R-:W-:-:S06]  /*63b0*/  UMOV UR26, 0x0 ;  /* 0x00000000001a7882 */ /* 0x000fcc0000000000 */
[----:B------:R1:W-:Y:S02]  /*63c0*/  UBLKRED.G.S.ADD.F32.RN [UR18], [UR23], UR24, desc[UR26] ;  /* 0x00001a12170073bb */ /* 0x0003e400080a1418 */
[----:B-1----:R0:W-:Y:S02]  /*63d0*/  UTMACMDFLUSH ;  /* 0x00000000000079b7 */ /* 0x0021e40000000000 */
.L_x_2396:
[----:B------:R-:W-:Y:S05]  /*63e0*/  BSYNC B0 ;  /* 0x0000000000007941 */ /* 0x000fea0003800000 */
.L_x_2395:
        /* <DEDUP_REMOVED lines=17> */
[----:B------:R1:W-:Y:S01]  /*6500*/  UBLKRED.G.S.ADD.F32.RN [UR18], [UR23], UR24, desc[UR26] ;  /* 0x00001a12170073bb */ /* 0x0003e200080a1418 */
[----:B------:R0:W-:Y:S01]  /*6510*/  UTMACMDFLUSH ;  /* 0x00000000000079b7 */ /* 0x0001e20000000000 */
[----:B-1----:R-:W-:-:S04]  /*6520*/  DEPBAR.LE SB0, 0x2 ;  /* 0x000080800000791a */ /* 0x002fc80000000000 */
.L_x_2398:
[----:B------:R-:W-:Y:S05]  /*6530*/  BSYNC B0 ;  /* 0x0000000000007941 */ /* 0x000fea0003800000 */
.L_x_2397:
[----:B------:R-:W-:Y:S06]  /*6540*/  BAR.ARV 0xa, 0xa0 ;  /* 0x0282800000007b1d */ /* 0x000fec0000002000 */
[----:B------:R-:W-:Y:S04]  /*6550*/  BSSY B0, `(.L_x_2399) ;  /* 0x0000003000007945 */ /* 0x000fe80003800000 */
[----:B------:R-:W-:Y:S05]  /*6560*/  @!P0 BRA `(.L_x_2400) ;  /* 0x0000000000048947 */ /* 0x000fea0003800000 */
[----:B------:R-:W-:-:S04]  /*6570*/  DEPBAR.LE SB0, 0x1 ;  /* 0x000080400000791a */ /* 0x000fc80000000000 */
.L_x_2400:
[----:B------:R-:W-:Y:S05]  /*6580*/  BSYNC B0 ;  /* 0x0000000000007941 */ /* 0x000fea0003800000 */
.L_x_2399:
[----:B------:R-:W-:Y:S06]  /*6590*/  BAR.ARV 0xb, 0xa0 ;  /* 0x02c2800000007b1d */ /* 0x000fec0000002000 */
[----:B------:R-:W-:Y:S04]  /*65a0*/  BSSY B0, `(.L_x_2401) ;  /* 0x0000003000007945 */ /* 0x000fe80003800000 */
[----:B------:R-:W-:Y:S05]  /*65b0*/  @!P0 BRA `(.L_x_2402) ;  /* 0x0000000000048947 */ /* 0x000fea0003800000 */
[----:B------:R-:W-:-:S04]  /*65c0*/  DEPBAR.LE SB0, 0x0 ;  /* 0x000080000000791a */ /* 0x000fc80000000000 */
.L_x_2402:
[----:B------:R-:W-:Y:S05]  /*65d0*/  BSYNC B0 ;  /* 0x0000000000007941 */ /* 0x000fea0003800000 */
.L_x_2401:
        /* <DEDUP_REMOVED lines=19> */
.L_x_2404:
[----:B------:R-:W-:Y:S05]  /*6710*/  BSYNC B0 ;  /* 0x0000000000007941 */ /* 0x000fea0003800000 */
.L_x_2403:
[----:B------:R-:W-:Y:S01]  /*6720*/  UIADD3 UR18, UR9, 0x1, URZ ;  /* 0x0000000109127890 */ /* 0x000fe2000fffe03f */
[----:B------:R-:W-:Y:S11]  /*6730*/  BRA `(.L_x_2405) ;  /* 0x0000000000047947 */ /* 0x000ff60003800000 */
.L_x_2388:
[----:B------:R-:W-:-:S05]  /*6740*/  UMOV UR18, UR9 ;  /* 0x0000000900127c82 */ /* 0x000fca0008000000 */
.L_x_2405:
        /* <DEDUP_REMOVED lines=15> */
.L_x_2438:
        /* <DEDUP_REMOVED lines=11> */
.L_x_2408:
[----:B------:R-:W2:Y:S04]  /*68f0*/  LDG.E.STRONG.GPU R0, desc[UR38][R2.64] ;  /* 0x0000002602007981 */ /* 0x000ea8000c1ef900 */
[----:B--2---:R-:W-:Y:S01]  /*6900*/  CCTL.IVALL ;  /* 0x00000000ff00798f */ /* 0x004fe20002000000 */
[----:B------:R-:W-:Y:S05]  /*6910*/  YIELD ;  /* 0x0000000000007946 */ /* 0x000fea0003800000 */
[----:B------:R-:W-:-:S13]  /*6920*/  ISETP.NE.AND P1, PT, R0, UR20, PT ;  /* 0x0000001400007c0c */ /* 0x000fda000bf25270 */
[----:B------:R-:W-:Y:S05]  /*6930*/  @P1 BRA `(.L_x_2408) ;  /* 0xfffffffc00ec1947 */ /* 0x000fea000383ffff */
.L_x_2407:
[----:B------:R-:W-:Y:S05]  /*6940*/  BSYNC B0 ;  /* 0x0000000000007941 */ /* 0x000fea0003800000 */
.L_x_2406:
[----:B------:R-:W-:-:S03]  /*6950*/  UMOV UR14, 0xffffffff ;  /* 0xffffffff000e7882 */ /* 0x000fc60000000000 */
[----:B------:R-:W-:Y:S05]  /*6960*/  BRA.DIV UR14, `(.L_x_2409) ;  /* 0x0000003e0ef87947 */ /* 0x000fea000b800000 */
[----:B------:R-:W-:Y:S01]  /*6970*/  NOP ;  /* 0x0000000000007918 */ /* 0x000fe20000000000 */
.L_x_2495:
        /* <DEDUP_REMOVED lines=8> */
[----:B------:R-:W-:Y:S02]  /*6a00*/  UIADD3 UR23, UP0, UR14, UR6, URZ ;  /* 0x000000060e177290 */ /* 0x000fe4000ff1e03f */
[----:B-1----:R-:W-:Y:S02]  /*6a10*/  ULEA UR19, UR19, UR15, 0x18 ;  /* 0x0000000f13137291 */ /* 0x002fe4000f8ec03f */
[----:B------:R-:W-:Y:S02]  /*6a20*/  ULEA.HI.X.SX32 UR15, UR14, UR22, 0x1, UP0 ;  /* 0x000000160e0f7291 */ /* 0x000fe400080f0e3f */
[----:B------:R-:W-:-:S02]  /*6a30*/  ULEA UR14, UP0, UR23, UR24, 0x2 ;  /* 0x00000018170e7291 */ /* 0x000fc4000f80103f */
[----:B------:R-:W-:Y:S02]  /*6a40*/  UIADD3 UR19, UR19, 0x12000, URZ ;  /* 0x0001200013137890 */ /* 0x000fe4000fffe03f */
[----:B------:R-:W-:Y:S01]  /*6a50*/  ULEA.HI.X UR15, UR23, UR25, UR15, 0x2, UP0 ;  /* 0x00000019170f7291 */ /* 0x000fe200080f140f */
[----:B------:R-:W-:Y:S02]  /*6a60*/  UMOV UR24, 0x0 ;  /* 0x0000000000187882 */ /* 0x000fe40000000000 */
[----:B------:R-:W-:Y:S01]  /*6a70*/  UMOV UR23, 0x400 ;  /* 0x0000040000177882 */ /* 0x000fe20000000000 */
[----:B------:R-:W-:-:S05]  /*6a80*/  UMOV UR25, 0x14f00000 ;  /* 0x14f0000000197882 */ /* 0x000fca0000000000 */
[----:B------:R1:W-:Y:S02]  /*6a90*/  UBLKRED.G.S.ADD.F32.RN [UR14], [UR19], UR23, desc[UR24] ;  /* 0x0000180e130073bb */ /* 0x0003e400080a1417 */
[----:B-1----:R0:W-:Y:S02]  /*6aa0*/  UTMACMDFLUSH ;  /* 0x00000000000079b7 */ /* 0x0021e40000000000 */
.L_x_2411:
[----:B------:R-:W-:Y:S05]  /*6ab0*/  BSYNC B0 ;  /* 0x0000000000007941 */ /* 0x000fea0003800000 */
.L_x_2410:
        /* <DEDUP_REMOVED lines=14> */
.L_x_2413:
[----:B------:R-:W-:Y:S05]  /*6ba0*/  BSYNC B0 ;  /* 0x0000000000007941 */ /* 0x000fea0003800000 */
.L_x_2412:
        /* <DEDUP_REMOVED lines=15> */
.L_x_2415:
[----:B------:R-:W-:Y:S05]  /*6ca0*/  BSYNC B0 ;  /* 0x0000000000007941 */ /* 0x000fea0003800000 */
.L_x_2414:
[----:B------:R-:W-:Y:S06]  /*6cb0*/  BAR.ARV 0xa, 0xa0 ;  /* 0x0282800000007b1d */ /* 0x000fec0000002000 */
[----:B------:R-:W-:Y:S04]  /*6cc0*/  BSSY B0, `(.L_x_2416) ;  /* 0x0000003000007945 */ /* 0x000fe80003800000 */
[----:B------:R-:W-:Y:S05]  /*6cd0*/  @!P0 BRA `(.L_x_2417) ;  /* 0x0000000000048947 */ /* 0x000fea0003800000 */
[----:B------:R-:W-:-:S04]  /*6ce0*/  DEPBAR.LE SB0, 0x1 ;  /* 0x000080400000791a */ /* 0x000fc80000000000 */
.L_x_2417:
[----:B------:R-:W-:Y:S05]  /*6cf0*/  BSYNC B0 ;  /* 0x0000000000007941 */ /* 0x000fea0003800000 */
.L_x_2416:
[----:B------:R-:W-:Y:S06]  /*6d00*/  BAR.ARV 0xb, 0xa0 ;  /* 0x02c2800000007b1d */ /* 0x000fec0000002000 */
[----:B------:R-:W-:Y:S04]  /*6d10*/  BSSY B0, `(.L_x_2418) ;  /* 0x0000003000007945 */ /* 0x000fe80003800000 */
[----:B------:R-:W-:Y:S05]  /*6d20*/  @!P0 BRA `(.L_x_2419) ;  /* 0x0000000000048947 */ /* 0x000fea0003800000 */
[----:B------:R-:W-:-:S04]  /*6d30*/  DEPBAR.LE SB0, 0x0 ;  /* 0x000080000000791a */ /* 0x000fc80000000000 */
.L_x_2419:
[----:B------:R-:W-:Y:S05]  /*6d40*/  BSYNC B0 ;  /* 0x0000000000007941 */ /* 0x000fea0003800000 */
.L_x_2418:
        /* <DEDUP_REMOVED lines=19> */
.L_x_2421:
[----:B------:R-:W-:Y:S05]  /*6e80*/  BSYNC B0 ;  /* 0x0000000000007941 */ /* 0x000fea0003800000 */
.L_x_2420:
        /* <DEDUP_REMOVED lines=9> */
.L_x_2424:
[----:B------:R-:W2:Y:S04]  /*6f20*/  LDG.E.STRONG.GPU R0, desc[UR38][R2.64] ;  /* 0x0000002602007981 */ /* 0x000ea8000c1ef900 */
[----:B--2---:R-:W-:Y:S01]  /*6f30*/  CCTL.IVALL ;  /* 0x00000000ff00798f */ /* 0x004fe20002000000 */
[----:B------:R-:W-:Y:S05]  /*6f40*/  YIELD ;  /* 0x0000000000007946 */ /* 0x000fea0003800000 */
[----:B------:R-:W-:-:S13]  /*6f50*/  ISETP.NE.AND P1, PT, R0, UR20, PT ;  /* 0x0000001400007c0c */ /* 0x000fda000bf25270 */
[----:B------:R-:W-:Y:S05]  /*6f60*/  @P1 BRA `(.L_x_2424) ;  /* 0xfffffffc00ec1947 */ /* 0x000fea000383ffff */
.L_x_2423:
[----:B------:R-:W-:Y:S05]  /*6f70*/  BSYNC B0 ;  /* 0x0000000000007941 */ /* 0x000fea0003800000 */
.L_x_2422:
[----:B------:R-:W-:-:S03]  /*6f80*/  UMOV UR5, 0xffffffff ;  /* 0xffffffff00057882 */ /* 0x000fc60000000000 */
[----:B------:R-:W-:Y:S05]  /*6f90*/  BRA.DIV UR5, `(.L_x_2425) ;  /* 0x0000003a05887947 */ /* 0x000fea000b800000 */
[----:B------:R-:W-:Y:S01]  /*6fa0*/  NOP ;  /* 0x0000000000007918 */ /* 0x000fe20000000000 */
.L_x_2498:
        /* <DEDUP_REMOVED lines=15> */
.L_x_2427:
[----:B------:R-:W-:Y:S05]  /*70a0*/  BSYNC B0 ;  /* 0x0000000000007941 */ /* 0x000fea0003800000 */
.L_x_2426:
        /* <DEDUP_REMOVED lines=14> */
.L_x_2429:
[----:B------:R-:W-:Y:S05]  /*7190*/  BSYNC B0 ;  /* 0x0000000000007941 */ /* 0x000fea0003800000 */
.L_x_2428:
        /* <DEDUP_REMOVED lines=15> */
.L_x_2431:
[----:B------:R-:W-:Y:S05]  /*7290*/  BSYNC B0 ;  /* 0x0000000000007941 */ /* 0x000fea0003800000 */
.L_x_2430:
[----:B------:R-:W-:Y:S06]  /*72a0*/  BAR.ARV 0xa, 0xa0 ;  /* 0x0282800000007b1d */ /* 0x000fec0000002000 */
[----:B------:R-:W-:Y:S04]  /*72b0*/  BSSY B0, `(.L_x_2432) ;  /* 0x0000003000007945 */ /* 0x000fe80003800000 */
[----:B------:R-:W-:Y:S05]  /*72c0*/  @!P0 BRA `(.L_x_2433) ;  /* 0x0000000000048947 */ /* 0x000fea0003800000 */
[----:B------:R-:W-:-:S04]  /*72d0*/  DEPBAR.LE SB0, 0x1 ;  /* 0x000080400000791a */ /* 0x000fc80000000000 */
.L_x_2433:
[----:B------:R-:W-:Y:S05]  /*72e0*/  BSYNC B0 ;  /* 0x0000000000007941 */ /* 0x000fea0003800000 */
.L_x_2432:
[----:B------:R-:W-:Y:S06]  /*72f0*/  BAR.ARV 0xb, 0xa0 ;  /* 0x02c2800000007b1d */ /* 0x000fec0000002000 */
[----:B------:R-:W-:Y:S04]  /*7300*/  BSSY B0, `(.L_x_2434) ;  /* 0x0000003000007945 */ /* 0x000fe80003800000 */
[----:B------:R-:W-:Y:S05]  /*7310*/  @!P0 BRA `(.L_x_2435) ;  /* 0x0000000000048947 */ /* 0x000fea0003800000 */
[----:B------:R-:W-:-:S04]  /*7320*/  DEPBAR.LE SB0, 0x0 ;  /* 0x000080000000791a */ /* 0x000fc80000000000 */
.L_x_2435:
[----:B------:R-:W-:Y:S05]  /*7330*/  BSYNC B0 ;  /* 0x0000000000007941 */ /* 0x000fea0003800000 */
.L_x_2434:
        /* <DEDUP_REMOVED lines=19> */
.L_x_2437:
[----:B------:R-:W-:Y:S05]  /*7470*/  BSYNC B0 ;  /* 0x0000000000007941 */ /* 0x000fea0003800000 */
.L_x_2436:
[----:B------:R-:W-:Y:S02]  /*7480*/  UIADD3 UR9, UR9, 0x2, URZ ;  /* 0x0000000209097890 */ /* 0x000fe4000fffe03f */
[----:B------:R-:W-:-:S04]  /*7490*/  UIADD3 UR4, UR4, 0x6000, URZ ;  /* 0x0000600004047890 */ /* 0x000fc8000fffe03f */
[----:B------:R-:W-:-:S13]  /*74a0*/  ISETP.LE.AND P1, PT, R9, UR9, PT ;  /* 0x0000000909007c0c */ /* 0x000fda000bf23270 */
[----:B------:R-:W-:Y:S05]  /*74b0*/  @!P1 BRA `(.L_x_2438) ;  /* 0xfffffff000e09947 */ /* 0x000fea000383ffff */
.L_x_2387:
        /* <DEDUP_REMOVED lines=41> */
.L_x_2441:
[----:B------:R-:W-:Y:S05]  /*7750*/  BSYNC B0 ;  /* 0x0000000000007941 */ /* 0x000fea0003800000 */
.L_x_2440:
[----:B------:R-:W-:Y:S05]  /*7760*/  BRA `(.L_x_2442) ;  /* 0x0000000000047947 */ /* 0x000fea0003800000 */
.L_x_2439:
[----:B------:R-:W-:-:S05]  /*7770*/  UMOV UR4, UR9 ;  /* 0x0000000900047c82 */ /* 0x000fca0008000000 */
.L_x_2442:
        /* <DEDUP_REMOVED lines=11> */
.L_x_2447:
        /* <DEDUP_REMOVED lines=24> */
.L_x_2444:
[----:B------:R-:W-:Y:S05]  /*79b0*/  BSYNC B0 ;  /* 0x0000000000007941 */ /* 0x000fea0003800000 */
.L_x_2443:
        /* <DEDUP_REMOVED lines=24> */
.L_x_2446:
[----:B------:R-:W-:Y:S05]  /*7b40*/  BSYNC B0 ;  /* 0x0000000000007941 */ /* 0x000fea0003800000 */
.L_x_2445:
[----:B------:R-:W-:Y:S02]  /*7b50*/  UIADD3 UR7, UR7, 0x2, URZ ;  /* 0x0000000207077890 */ /* 0x000fe4000fffe03f */
[----:B------:R-:W-:Y:S02]  /*7b60*/  ULEA UR5, UR17, UR5, 0x1 ;  /* 0x0000000511057291 */ /* 0x000fe4000f8e083f */
[----:B------:R-:W-:Y:S02]  /*7b70*/  ULEA UR6, UR17, UR6, 0x1 ;  /* 0x0000000611067291 */ /* 0x000fe4000f8e083f */
[----:B------:R-:W-:-:S13]  /*7b80*/  ISETP.NE.AND P0, PT, RZ, UR7, PT ;  /* 0x00000007ff007c0c */ /* 0x000fda000bf05270 */
[----:B------:R-:W-:Y:S05]  /*7b90*/  @!P0 BRA `(.L_x_2330) ;  /* 0x0000002800b08947 */ /* 0x000fea0003800000 */
[----:B------:R-:W-:Y:S05]  /*7ba0*/  BRA `(.L_x_2447) ;  /* 0xfffffffc00207947 */ /* 0x000fea000383ffff */
.L_x_2379:
        /* <DEDUP_REMOVED lines=11> */
.L_x_2448:
        /* <DEDUP_REMOVED lines=10> */
.L_x_2450:
[----:B------:R-:W4:Y:S02]  /*7d00*/  LDC R5, c[0x0][0x8c4] ;  /* 0x00023100ff057b82 */ /* 0x000f240000000800 */
.L_x_2449:
        /* <DEDUP_REMOVED lines=48> */
.L_x_2452:
        /* <DEDUP_REMOVED lines=9> */
.L_x_2453:
[----:B------:R-:W-:Y:S05]  /*80a0*/  @!P0 BRA `(.L_x_2454) ;  /* 0x00000000000c8947 */ /* 0x000fea0003800000 */
[----:B------:R-:W2:Y:S04]  /*80b0*/  LDG.E R5, desc[UR38][R2.64] ;  /* 0x0000002602057981 */ /* 0x000ea8000c1e1900 */
[----:B-1----:R-:W2:Y:S02]  /*80c0*/  LDG.E R14, desc[UR38][R2.64+0x4] ;  /* 0x00000426020e7981 */ /* 0x002ea4000c1e1900 */
[----:B--2---:R-:W-:-:S07]  /*80d0*/  IMAD.IADD R14, R14, 0x1, -R5 ;  /* 0x000000010e0e7824 */ /* 0x004fce00078e0a05 */
.L_x_2454:
        /* <DEDUP_REMOVED lines=20> */
.L_x_2455:
        /* <DEDUP_REMOVED lines=62> */
.L_x_2499:
        /* <DEDUP_REMOVED lines=9> */
.L_x_2458:
        /* <DEDUP_REMOVED lines=112> */
.L_x_2469:
[----:B-1----:R-:W-:-:S05]  /*8d90*/  IMAD.MOV.U32 R6, RZ, RZ, 0x1 ;  /* 0x00000001ff067424 */ /* 0x002fca00078e00ff */
[----:B------:R-:W-:-:S04]  /*8da0*/  SHF.L.U32 R6, R6, 0x1f, RZ ;  /* 0x0000001f06067819 */ /* 0x000fc800000006ff */
[----:B------:R-:W1:Y:S02]  /*8db0*/  SYNCS.PHASECHK.TRANS64.TRYWAIT P1, [R0+URZ+0x36438], R6 ;  /* 0x03643806000075a7 */ /* 0x000e64000802017f */
[----:B-1----:R-:W-:Y:S05]  /*8dc0*/  @!P1 BRA `(.L_x_2461) ;  /* 0x0000001c002c9947 */ /* 0x002fea0003800000 */
.L_x_2500:
[----:B------:R-:W-:Y:S05]  /*8dd0*/  @P0 BRA `(.L_x_2462) ;  /* 0x0000000000140947 */ /* 0x000fea0003800000 */
[----:B------:R-:W-:Y:S01]  /*8de0*/  ISETP.NE.AND P1, PT, R18, RZ, PT ;  /* 0x000000ff1200720c */ /* 0x000fe20003f25270 */
[----:B------:R-:W-:-:S04]  /*8df0*/  IMAD.MOV.U32 R3, RZ, RZ, 0x6100 ;  /* 0x00006100ff037424 */ /* 0x000fc800078e00ff */
[----:B------:R2:W-:Y:S08]  /*8e00*/  SYNCS.ARRIVE.TRANS64 RZ, [R0+URZ+0x36430], R3 ;  /* 0x0364300300ff79a7 */ /* 0x0005f0000800003f */
[----:B------:R-:W-:Y:S05]  /*8e10*/  @!P1 BRA `(.L_x_2462) ;  /* 0x0000000000049947 */ /* 0x000fea0003800000 */
[----:B------:R-:W-:Y:S01]  /*8e20*/  BPT.TRAP 0x1 ;  /* 0x000000040000795c */ /* 0x000fe20000300000 */
.L_x_2462:
        /* <DEDUP_REMOVED lines=48> */
.L_x_2501:
[----:B------:R-:W-:Y:S05]  /*9130*/  @P0 BRA `(.L_x_2464) ;  /* 0x0000000000140947 */ /* 0x000fea0003800000 */
[----:B------:R-:W-:Y:S01]  /*9140*/  ISETP.NE.AND P1, PT, R18, RZ, PT ;  /* 0x000000ff1200720c */ /* 0x000fe20003f25270 */
[----:B--2---:R-:W-:-:S04]  /*9150*/  IMAD.MOV.U32 R3, RZ, RZ, 0x6100 ;  /* 0x00006100ff037424 */ /* 0x004fc800078e00ff */
[----:B------:R3:W-:Y:S08]  /*9160*/  SYNCS.ARRIVE.TRANS64 RZ, [R0+URZ+0x36418], R3 ;  /* 0x0364180300ff79a7 */ /* 0x0007f0000800003f */
[----:B------:R-:W-:Y:S05]  /*9170*/  @!P1 BRA `(.L_x_2464) ;  /* 0x0000000000049947 */ /* 0x000fea0003800000 */
[----:B------:R-:W-:Y:S01]  /*9180*/  BPT.TRAP 0x1 ;  /* 0x000000040000795c */ /* 0x000fe20000300000 */
.L_x_2464:
        /* <DEDUP_REMOVED lines=47> */
.L_x_2502:
        /* <DEDUP_REMOVED lines=8> */
.L_x_2466:
        /* <DEDUP_REMOVED lines=37> */
.L_x_2504:
[----:B------:R-:W-:Y:S05]  /*9750*/  @P0 BRA `(.L_x_2468) ;  /* 0x0000000000140947 */ /* 0x000fea0003800000 */
[----:B------:R-:W-:Y:S01]  /*9760*/  ISETP.NE.AND P1, PT, R18, RZ, PT ;  /* 0x000000ff1200720c */ /* 0x000fe20003f25270 */
[----:B--2---:R-:W-:-:S04]  /*9770*/  IMAD.MOV.U32 R5, RZ, RZ, 0x6100 ;  /* 0x00006100ff057424 */ /* 0x004fc800078e00ff */
[----:B------:R3:W-:Y:S08]  /*9780*/  SYNCS.ARRIVE.TRANS64 RZ, [R0+URZ+0x36410], R5 ;  /* 0x0364100500ff79a7 */ /* 0x0007f0000800003f */
[----:B------:R-:W-:Y:S05]  /*9790*/  @!P1 BRA `(.L_x_2468) ;  /* 0x0000000000049947 */ /* 0x000fea0003800000 */
[----:B------:R-:W-:Y:S01]  /*97a0*/  BPT.TRAP 0x1 ;  /* 0x000000040000795c */ /* 0x000fe20000300000 */
.L_x_2468:
        /* <DEDUP_REMOVED lines=44> */
.L_x_2460:
[----:B------:R-:W-:Y:S01]  /*9a70*/  ISETP.NE.AND P1, PT, R20, RZ, PT ;  /* 0x000000ff1400720c */ /* 0x000fe20003f25270 */
[----:B------:R-:W-:Y:S02]  /*9a80*/  IMAD.MOV.U32 R5, RZ, RZ, R14 ;  /* 0x000000ffff057224 */ /* 0x000fe400078e000e */
[----:B------:R-:W-:-:S10]  /*9a90*/  IMAD.MOV.U32 R16, RZ, RZ, 0x1 ;  /* 0x00000001ff107424 */ /* 0x000fd400078e00ff */
[----:B------:R-:W-:Y:S05]  /*9aa0*/  @!P1 BRA `(.L_x_2459) ;  /* 0x00000004008c9947 */ /* 0x000fea0003800000 */
[----:B------:R-:W2:Y:S02]  /*9ab0*/  SYNCS.PHASECHK.TRANS64.TRYWAIT P1, [R0+URZ+0x36438], R6 ;  /* 0x03643806000075a7 */ /* 0x000ea4000802017f */
[----:B--2---:R-:W-:Y:S05]  /*9ac0*/  @!P1 BRA `(.L_x_2470) ;  /* 0x00000010004c9947 */ /* 0x004fea0003800000 */
.L_x_2505:
[----:B------:R-:W-:Y:S05]  /*9ad0*/  @P0 BRA `(.L_x_2471) ;  /* 0x0000000000140947 */ /* 0x000fea0003800000 */
[----:B------:R-:W-:Y:S01]  /*9ae0*/  ISETP.NE.AND P1, PT, R18, RZ, PT ;  /* 0x000000ff1200720c */ /* 0x000fe20003f25270 */
[----:B------:R-:W-:-:S04]  /*9af0*/  IMAD.MOV.U32 R5, RZ, RZ, 0x6100 ;  /* 0x00006100ff057424 */ /* 0x000fc800078e00ff */
[----:B------:R3:W-:Y:S08]  /*9b00*/  SYNCS.ARRIVE.TRANS64 RZ, [R0+URZ+0x36430], R5 ;  /* 0x0364300500ff79a7 */ /* 0x0007f0000800003f */
[----:B------:R-:W-:Y:S05]  /*9b10*/  @!P1 BRA `(.L_x_2471) ;  /* 0x0000000000049947 */ /* 0x000fea0003800000 */
[----:B------:R-:W-:Y:S01]  /*9b20*/  BPT.TRAP 0x1 ;  /* 0x000000040000795c */ /* 0x000fe20000300000 */
.L_x_2471:
        /* <DEDUP_REMOVED lines=42> */
.L_x_2506:
[----:B------:R-:W-:Y:S01]  /*9dd0*/  IMAD.MOV.U32 R16, RZ, RZ, RZ ;  /* 0x000000ffff107224 */ /* 0x000fe200078e00ff */
[----:B------:R-:W-:Y:S06]  /*9de0*/  @P0 BRA `(.L_x_2473) ;  /* 0x0000000000140947 */ /* 0x000fec0003800000 */
[----:B------:R-:W-:Y:S01]  /*9df0*/  ISETP.NE.AND P1, PT, R18, RZ, PT ;  /* 0x000000ff1200720c */ /* 0x000fe20003f25270 */
[----:B-1----:R-:W-:-:S04]  /*9e00*/  IMAD.MOV.U32 R5, RZ, RZ, 0x6100 ;  /* 0x00006100ff057424 */ /* 0x002fc800078e00ff */
[----:B------:R2:W-:Y:S08]  /*9e10*/  SYNCS.ARRIVE.TRANS64 RZ, [R0+URZ+0x36418], R5 ;  /* 0x0364180500ff79a7 */ /* 0x0005f0000800003f */
[----:B------:R-:W-:Y:S05]  /*9e20*/  @!P1 BRA `(.L_x_2473) ;  /* 0x0000000000049947 */ /* 0x000fea0003800000 */
[----:B------:R-:W-:Y:S01]  /*9e30*/  BPT.TRAP 0x1 ;  /* 0x000000040000795c */ /* 0x000fe20000300000 */
.L_x_2473:
        /* <DEDUP_REMOVED lines=42> */
.L_x_2459:
[----:B------:R-:W-:-:S04]  /*a0e0*/  SHF.L.U32 R3, R16, 0x1f, RZ ;  /* 0x0000001f10037819 */ /* 0x000fc800000006ff */
[----:B------:R-:W2:Y:S02]  /*a0f0*/  SYNCS.PHASECHK.TRANS64.TRYWAIT P1, [R0+URZ+0x36438], R3 ;  /* 0x03643803000075a7 */ /* 0x000ea4000802017f */
[----:B--2---:R-:W-:Y:S05]  /*a100*/  @!P1 BRA `(.L_x_2474) ;  /* 0x0000000800e49947 */ /* 0x004fea0003800000 */
.L_x_2507:
[----:B------:R-:W-:Y:S05]  /*a110*/  @P0 BRA `(.L_x_2475) ;  /* 0x0000000000180947 */ /* 0x000fea0003800000 */
[----:B------:R-:W3:Y:S01]  /*a120*/  S2R R2, SR_TID.X ;  /* 0x0000000000027919 */ /* 0x000ee20000002100 */
[----:B--2---:R-:W-:-:S04]  /*a130*/  IMAD.MOV.U32 R3, RZ, RZ, 0x6100 ;  /* 0x00006100ff037424 */ /* 0x004fc800078e00ff */
[----:B------:R4:W-:Y:S01]  /*a140*/  SYNCS.ARRIVE.TRANS64 RZ, [R0+URZ+0x36430], R3 ;  /* 0x0364300300ff79a7 */ /* 0x0009e2000800003f */
[----:B---3--:R-:W-:-:S13]  /*a150*/  LOP3.LUT P0, RZ, R2, 0x1f, RZ, 0xc0, !PT ;  /* 0x0000001f02ff7812 */ /* 0x008fda000780c0ff */
[----:B----4-:R-:W-:Y:S05]  /*a160*/  @!P0 BRA `(.L_x_2475) ;  /* 0x0000000000048947 */ /* 0x010fea0003800000 */
[----:B------:R-:W-:Y:S01]  /*a170*/  BPT.TRAP 0x1 ;  /* 0x000000040000795c */ /* 0x000fe20000300000 */
.L_x_2475:
        /* <DEDUP_REMOVED lines=44> */
.L_x_2456:
[----:B------:R-:W-:Y:S05]  /*a440*/  BSYNC B0 ;  /* 0x0000000000007941 */ /* 0x000fea0003800000 */
.L_x_2451:
[----:B------:R-:W-:-:S03]  /*a450*/  UMOV UR7, 0xffffffff ;  /* 0xffffffff00077882 */ /* 0x000fc60000000000 */
[----:B------:R-:W-:Y:S05]  /*a460*/  BRA.DIV UR7, `(.L_x_2476) ;  /* 0x0000000a07207947 */ /* 0x000fea000b800000 */
[----:B------:R-:W-:-:S13]  /*a470*/  ELECT P6, URZ, PT ;  /* 0x00000000003f782f */ /* 0x000fda00038c0000 */
.L_x_2510:
[----:B------:R-:W-:Y:S05]  /*a480*/  @!P6 BRA `(.L_x_2330) ;  /* 0x000000000074e947 */ /* 0x000fea0003800000 */
[----:B------:R-:W3:Y:S02]  /*a490*/  LDL.LU R3, [R1] ;  /* 0x0000000001037983 */ /* 0x000ee40000300800 */
[----:B---3--:R-:W-:-:S04]  /*a4a0*/  LOP3.LUT R3, R3, 0x2, RZ, 0xfc, !PT ;  /* 0x0000000203037812 */ /* 0x008fc800078efcff */
[----:B------:R-:W-:-:S13]  /*a4b0*/  ISETP.NE.AND P2, PT, R3, 0x3, PT ;  /* 0x000000030300780c */ /* 0x000fda0003f45270 */
[----:B------:R-:W-:Y:S05]  /*a4c0*/  @!P2 BRA `(.L_x_2477) ;  /* 0x000000000004a947 */ /* 0x000fea0003800000 */
[----:B--2---:R-:W-:Y:S01]  /*a4d0*/  BPT.TRAP 0x1 ;  /* 0x000000040000795c */ /* 0x004fe20000300000 */
.L_x_2477:
        /* <DEDUP_REMOVED lines=15> */
.L_x_2511:
[----:B------:R-:W3:Y:S02]  /*a5d0*/  SYNCS.PHASECHK.TRANS64.TRYWAIT P0, [R3+URZ], R0 ;  /* 0x00000000030075a7 */ /* 0x000ee4000800017f */
[----:B---3--:R-:W-:Y:S05]  /*a5e0*/  @!P0 BRA `(.L_x_2479) ;  /* 0x0000000400f48947 */ /* 0x008fea0003800000 */
.L_x_2512:
[----:B------:R-:W-:Y:S05]  /*a5f0*/  @!P2 BRA `(.L_x_2480) ;  /* 0x000000000004a947 */ /* 0x000fea0003800000 */
[----:B--2---:R-:W-:Y:S01]  /*a600*/  BPT.TRAP 0x1 ;  /* 0x000000040000795c */ /* 0x004fe20000300000 */
.L_x_2480:
[----:B------:R-:W-:-:S07]  /*a610*/  SHF.L.U32 R16, R16, 0x1f, RZ ;  /* 0x0000001f10107819 */ /* 0x000fce00000006ff */
.L_x_2481:
[----:B----4-:R4:W1:Y:S02]  /*a620*/  SYNCS.PHASECHK.TRANS64.TRYWAIT P0, [R9+URZ+0x36438], R16 ;  /* 0x03643810090075a7 */ /* 0x010864000800017f */
[----:B-1----:R-:W-:Y:S05]  /*a630*/  @!P0 NANOSLEEP.SYNCS 0x989680 ;  /* 0x009896800000895d */ /* 0x002fea0003900000 */
[----:B------:R-:W1:Y:S02]  /*a640*/  @!P0 SYNCS.PHASECHK.TRANS64 P0, [R9+URZ+0x36438], R16 ;  /* 0x03643810090085a7 */ /* 0x000e64000800007f */
[----:B-1----:R-:W-:Y:S05]  /*a650*/  @!P0 BRA `(.L_x_2481) ;  /* 0xfffffffc00f08947 */ /* 0x002fea000383ffff */
.L_x_2330:
[----:B--2---:R-:W-:Y:S05]  /*a660*/  BSYNC B6 ;  /* 0x0000000000067941 */ /* 0x004fea0003800000 */
.L_x_2324:
[----:B------:R-:W-:Y:S05]  /*a670*/  EXIT ;  /* 0x000000000000794d */ /* 0x000fea0003800000 */
.L_x_2341:
[----:B------:R-:W-:Y:S02]  /*a680*/  IMAD.MOV.U32 R12, RZ, RZ, RZ ;  /* 0x000000ffff0c7224 */ /* 0x000fe400078e00ff */
[----:B------:R-:W-:Y:S02]  /*a690*/  IMAD.MOV.U32 R11, RZ, RZ, 0x1f ;  /* 0x0000001fff0b7424 */ /* 0x000fe400078e00ff */
[----:B------:R-:W-:-:S07]  /*a6a0*/  IMAD.MOV.U32 R15, RZ, RZ, -0x1 ;  /* 0xffffffffff0f7424 */ /* 0x000fce00078e00ff */
[----:B-1----:R-:W-:Y:S05]  /*a6b0*/  WARPSYNC.COLLECTIVE R15, `(.L_x_2482) ;  /* 0x000000000f087348 */ /* 0x002fea0003c00000 */
[----:B------:R2:W3:Y:S02]  /*a6c0*/  SHFL.IDX P6, R14, R13, R12, R11 ;  /* 0x0000000c0d0e7389 */ /* 0x0004e400000c000b */
[----:B-123--:R-:W-:Y:S01]  /*a6d0*/  ENDCOLLECTIVE ;  /* 0x000000000000791b */ /* 0x00efe20003800000 */
.L_x_2482:
[----:B------:R-:W-:Y:S05]  /*a6e0*/  BRA `(.L_x_2483) ;  /* 0xffffff6c00487947 */ /* 0x000fea000383ffff */
.L_x_2343:
[----:B-1----:R-:W-:-:S04]  /*a6f0*/  IMAD.U32 R3, RZ, RZ, UR36 ;  /* 0x00000024ff037e24 */ /* 0x002fc8000f8e00ff */
[----:B------:R1:W3:Y:S03]  /*a700*/  SYNCS.PHASECHK.TRANS64.TRYWAIT P0, [R3+URZ+0x36400], R10 ;  /* 0x0364000a030075a7 */ /* 0x0002e6000800017f */
[----:B---3--:R-:W-:Y:S05]  /*a710*/  @!P0 NANOSLEEP.SYNCS 0x989680 ;  /* 0x009896800000895d */ /* 0x008fea0003900000 */
[----:B------:R-:W3:Y:S02]  /*a720*/  @!P0 SYNCS.PHASECHK.TRANS64 P0, [R3+URZ+0x36400], R10 ;  /* 0x0364000a030085a7 */ /* 0x000ee4000800007f */
[----:B---3--:R-:W-:Y:S05]  /*a730*/  @!P0 BRA `(.L_x_2343) ;  /* 0xfffffffc00ec8947 */ /* 0x008fea000383ffff */
[----:B------:R-:W-:Y:S05]  /*a740*/  BRA `(.L_x_2342) ;  /* 0xffffff6c007c7947 */ /* 0x000fea000383ffff */
.L_x_2347:
[----:B--2---:R2:W3:Y:S02]  /*a750*/  SYNCS.PHASECHK.TRANS64.TRYWAIT P1, [R3+URZ+0x36410], R10 ;  /* 0x0364100a030075a7 */ /* 0x0044e4000802017f */
[----:B---3--:R-:W-:Y:S05]  /*a760*/  @!P1 NANOSLEEP.SYNCS 0x989680 ;  /* 0x009896800000995d */ /* 0x008fea0003900000 */
[----:B------:R-:W3:Y:S02]  /*a770*/  @!P1 SYNCS.PHASECHK.TRANS64 P1, [R3+URZ+0x36410], R10 ;  /* 0x0364100a030095a7 */ /* 0x000ee4000802007f */
[----:B---3--:R-:W-:Y:S05]  /*a780*/  @!P1 BRA `(.L_x_2347) ;  /* 0xfffffffc00f09947 */ /* 0x008fea000383ffff */
[----:B------:R-:W-:Y:S05]  /*a790*/  BRA `(.L_x_2346) ;  /* 0xffffff7400587947 */ /* 0x000fea000383ffff */
.L_x_2351:
[----:B----4-:R-:W-:-:S04]  /*a7a0*/  IMAD.U32 R12, RZ, RZ, UR36 ;  /* 0x00000024ff0c7e24 */ /* 0x010fc8000f8e00ff */
[----:B------:R4:W1:Y:S03]  /*a7b0*/  SYNCS.PHASECHK.TRANS64.TRYWAIT P1, [R12+URZ+0x36430], R11 ;  /* 0x0364300b0c0075a7 */ /* 0x000866000802017f */
[----:B-1----:R-:W-:Y:S05]  /*a7c0*/  @!P1 NANOSLEEP.SYNCS 0x989680 ;  /* 0x009896800000995d */ /* 0x002fea0003900000 */
[----:B------:R-:W1:Y:S02]  /*a7d0*/  @!P1 SYNCS.PHASECHK.TRANS64 P1, [R12+URZ+0x36430], R11 ;  /* 0x0364300b0c0095a7 */ /* 0x000e64000802007f */
[----:B-1----:R-:W-:Y:S05]  /*a7e0*/  @!P1 BRA `(.L_x_2351) ;  /* 0xfffffffc00ec9947 */ /* 0x002fea000383ffff */
[----:B------:R-:W-:Y:S05]  /*a7f0*/  BRA `(.L_x_2350) ;  /* 0xffffff7800f87947 */ /* 0x000fea000383ffff */
.L_x_2366:
[----:B------:R-:W-:Y:S01]  /*a800*/  BSSY B0, `(.L_x_2484) ;  /* 0x0000005000007945 */ /* 0x000fe20003800000 */
[----:B------:R-:W-:-:S07]  /*a810*/  IMAD.MOV.U32 R15, RZ, RZ, -0x1 ;  /* 0xffffffffff0f7424 */ /* 0x000fce00078e00ff */
[----:B------:R-:W-:Y:S05]  /*a820*/  WARPSYNC.COLLECTIVE R15, `(.L_x_2485) ;  /* 0x000000000f087348 */ /* 0x000fea0003c00000 */
[----:B------:R-:W-:Y:S01]  /*a830*/  NOP ;  /* 0x0000000000007918 */ /* 0x000fe20000000000 */
[----:B------:R-:W-:Y:S01]  /*a840*/  ENDCOLLECTIVE ;  /* 0x000000000000791b */ /* 0x000fe20003800000 */
.L_x_2485:
[----:B------:R-:W-:Y:S05]  /*a850*/  BSYNC B0 ;  /* 0x0000000000007941 */ /* 0x000fea0003800000 */
.L_x_2484:
[----:B------:R-:W-:Y:S05]  /*a860*/  BRA `(.L_x_2486) ;  /* 0xffffffa400cc7947 */ /* 0x000fea000383ffff */
.L_x_2375:
[----:B------:R-:W-:Y:S01]  /*a870*/  BSSY B0, `(.L_x_2487) ;  /* 0x0000005000007945 */ /* 0x000fe20003800000 */
[----:B------:R-:W-:-:S07]  /*a880*/  IMAD.MOV.U32 R15, RZ, RZ, -0x1 ;  /* 0xffffffffff0f7424 */ /* 0x000fce00078e00ff */
[----:B-1----:R-:W-:Y:S05]  /*a890*/  WARPSYNC.COLLECTIVE R15, `(.L_x_2488) ;  /* 0x000000000f087348 */ /* 0x002fea0003c00000 */
[----:B------:R-:W-:Y:S01]  /*a8a0*/  NOP ;  /* 0x0000000000007918 */ /* 0x000fe20000000000 */
[----:B-1----:R-:W-:Y:S01]  /*a8b0*/  ENDCOLLECTIVE ;  /* 0x000000000000791b */ /* 0x002fe20003800000 */
.L_x_2488:
[----:B------:R-:W-:Y:S05]  /*a8c0*/  BSYNC B0 ;  /* 0x0000000000007941 */ /* 0x000fea0003800000 */
.L_x_2487:
[----:B------:R-:W-:Y:S05]  /*a8d0*/  BRA `(.L_x_2489) ;  /* 0xffffffa800b87947 */ /* 0x000fea000383ffff */
.L_x_2392:
[----:B------:R-:W-:Y:S01]  /*a8e0*/  BSSY B0, `(.L_x_2490) ;  /* 0x0000005000007945 */ /* 0x000fe20003800000 */
[----:B------:R-:W-:-:S07]  /*a8f0*/  IMAD.MOV.U32 R15, RZ, RZ, -0x1 ;  /* 0xffffffffff0f7424 */ /* 0x000fce00078e00ff */
[----:B------:R-:W-:Y:S05]  /*a900*/  WARPSYNC.COLLECTIVE R15, `(.L_x_2491) ;  /* 0x000000000f087348 */ /* 0x000fea0003c00000 */
[----:B------:R-:W-:Y:S01]  /*a910*/  NOP ;  /* 0x0000000000007918 */ /* 0x000fe20000000000 */
[----:B------:R-:W-:Y:S01]  /*a920*/  ENDCOLLECTIVE ;  /* 0x000000000000791b */ /* 0x000fe20003800000 */
.L_x_2491:
[----:B------:R-:W-:Y:S05]  /*a930*/  BSYNC B0 ;  /* 0x0000000000007941 */ /* 0x000fea0003800000 */
.L_x_2490:
[----:B------:R-:W-:Y:S05]  /*a940*/  BRA `(.L_x_2492) ;  /* 0xffffffb400fc7947 */ /* 0x000fea000383ffff */
.L_x_2409:
[----:B------:R-:W-:Y:S01]  /*a950*/  BSSY B0, `(.L_x_2493) ;  /* 0x0000005000007945 */ /* 0x000fe20003800000 */
[----:B------:R-:W-:-:S07]  /*a960*/  IMAD.MOV.U32 R15, RZ, RZ, -0x1 ;  /* 0xffffffffff0f7424 */ /* 0x000fce00078e00ff */
[----:B------:R-:W-:Y:S05]  /*a970*/  WARPSYNC.COLLECTIVE R15, `(.L_x_2494) ;  /* 0x000000000f087348 */ /* 0x000fea0003c00000 */
[----:B------:R-:W-:Y:S01]  /*a980*/  NOP ;  /* 0x0000000000007918 */ /* 0x000fe20000000000 */
[----:B------:R-:W-:Y:S01]  /*a990*/  ENDCOLLECTIVE ;  /* 0x000000000000791b */ /* 0x000fe20003800000 */
.L_x_2494:
[----:B------:R-:W-:Y:S05]  /*a9a0*/  BSYNC B0 ;  /* 0x0000000000007941 */ /* 0x000fea0003800000 */
.L_x_2493:
[----:B------:R-:W-:Y:S05]  /*a9b0*/  BRA `(.L_x_2495) ;  /* 0xffffffbc00f07947 */ /* 0x000fea000383ffff */
.L_x_2425:
[----:B------:R-:W-:Y:S01]  /*a9c0*/  BSSY B0, `(.L_x_2496) ;  /* 0x0000005000007945 */ /* 0x000fe20003800000 */
[----:B------:R-:W-:-:S07]  /*a9d0*/  IMAD.MOV.U32 R15, RZ, RZ, -0x1 ;  /* 0xffffffffff0f7424 */ /* 0x000fce00078e00ff */
[----:B------:R-:W-:Y:S05]  /*a9e0*/  WARPSYNC.COLLECTIVE R15, `(.L_x_2497) ;  /* 0x000000000f087348 */ /* 0x000fea0003c00000 */
[----:B------:R-:W-:Y:S01]  /*a9f0*/  NOP ;  /* 0x0000000000007918 */ /* 0x000fe20000000000 */
[----:B------:R-:W-:Y:S01]  /*aa00*/  ENDCOLLECTIVE ;  /* 0x000000000000791b */ /* 0x000fe20003800000 */
.L_x_2497:
[----:B------:R-:W-:Y:S05]  /*aa10*/  BSYNC B0 ;  /* 0x0000000000007941 */ /* 0x000fea0003800000 */
.L_x_2496:
[----:B------:R-:W-:Y:S05]  /*aa20*/  BRA `(.L_x_2498) ;  /* 0xffffffc400607947 */ /* 0x000fea000383ffff */
.L_x_2457:
[----:B-1----:R1:W2:Y:S02]  /*aa30*/  SYNCS.PHASECHK.TRANS64.TRYWAIT P1, [R0+URZ+0x36420], R6 ;  /* 0x03642006000075a7 */ /* 0x0022a4000802017f */
[----:B--2---:R-:W-:Y:S05]  /*aa40*/  @!P1 NANOSLEEP.SYNCS 0x989680 ;  /* 0x009896800000995d */ /* 0x004fea0003900000 */
[----:B------:R-:W2:Y:S02]  /*aa50*/  @!P1 SYNCS.PHASECHK.TRANS64 P1, [R0+URZ+0x36420], R6 ;  /* 0x03642006000095a7 */ /* 0x000ea4000802007f */
[----:B--2---:R-:W-:Y:S05]  /*aa60*/  @!P1 BRA `(.L_x_2457) ;  /* 0xfffffffc00f09947 */ /* 0x004fea000383ffff */
[----:B------:R-:W-:Y:S05]  /*aa70*/  BRA `(.L_x_2499) ;  /* 0xffffffd800e07947 */ /* 0x000fea000383ffff */
.L_x_2461:
[----:B-1----:R1:W2:Y:S02]  /*aa80*/  SYNCS.PHASECHK.TRANS64.TRYWAIT P1, [R0+URZ+0x36438], R6 ;  /* 0x03643806000075a7 */ /* 0x0022a4000802017f */
[----:B--2---:R-:W-:Y:S05]  /*aa90*/  @!P1 NANOSLEEP.SYNCS 0x989680 ;  /* 0x009896800000995d */ /* 0x004fea0003900000 */
[----:B------:R-:W2:Y:S02]  /*aaa0*/  @!P1 SYNCS.PHASECHK.TRANS64 P1, [R0+URZ+0x36438], R6 ;  /* 0x03643806000095a7 */ /* 0x000ea4000802007f */
[----:B--2---:R-:W-:Y:S05]  /*aab0*/  @!P1 BRA `(.L_x_2461) ;  /* 0xfffffffc00f09947 */ /* 0x004fea000383ffff */
[----:B------:R-:W-:Y:S05]  /*aac0*/  BRA `(.L_x_2500) ;  /* 0xffffffe000c07947 */ /* 0x000fea000383ffff */
.L_x_2463:
[----:B--2---:R2:W3:Y:S02]  /*aad0*/  SYNCS.PHASECHK.TRANS64.TRYWAIT P1, [R0+URZ+0x36428], R3 ;  /* 0x03642803000075a7 */ /* 0x0044e4000802017f */
[----:B---3--:R-:W-:Y:S05]  /*aae0*/  @!P1 NANOSLEEP.SYNCS 0x989680 ;  /* 0x009896800000995d */ /* 0x008fea0003900000 */
[----:B------:R-:W3:Y:S02]  /*aaf0*/  @!P1 SYNCS.PHASECHK.TRANS64 P1, [R0+URZ+0x36428], R3 ;  /* 0x03642803000095a7 */ /* 0x000ee4000802007f */
[----:B---3--:R-:W-:Y:S05]  /*ab00*/  @!P1 BRA `(.L_x_2463) ;  /* 0xfffffffc00f09947 */ /* 0x008fea000383ffff */
[----:B------:R-:W-:Y:S05]  /*ab10*/  BRA `(.L_x_2501) ;  /* 0xffffffe400847947 */ /* 0x000fea000383ffff */
.L_x_2465:
        /* <DEDUP_REMOVED lines=8> */
.L_x_2467:
[----:B------:R-:W-:-:S07]  /*aba0*/  SHF.L.U32 R5, R7, 0x1f, RZ ;  /* 0x0000001f07057819 */ /* 0x000fce00000006ff */
.L_x_2503:
[----:B--2---:R2:W3:Y:S02]  /*abb0*/  SYNCS.PHASECHK.TRANS64.TRYWAIT P1, [R0+URZ+0x36420], R5 ;  /* 0x03642005000075a7 */ /* 0x0044e4000802017f */
[----:B---3--:R-:W-:Y:S05]  /*abc0*/  @!P1 NANOSLEEP.SYNCS 0x989680 ;  /* 0x009896800000995d */ /* 0x008fea0003900000 */
[----:B------:R-:W3:Y:S02]  /*abd0*/  @!P1 SYNCS.PHASECHK.TRANS64 P1, [R0+URZ+0x36420], R5 ;  /* 0x03642005000095a7 */ /* 0x000ee4000802007f */
[----:B---3--:R-:W-:Y:S05]  /*abe0*/  @!P1 BRA `(.L_x_2503) ;  /* 0xfffffffc00f09947 */ /* 0x008fea000383ffff */
[----:B------:R-:W-:Y:S05]  /*abf0*/  BRA `(.L_x_2504) ;  /* 0xffffffe800d47947 */ /* 0x000fea000383ffff */
.L_x_2470:
[----:B--2---:R2:W3:Y:S02]  /*ac00*/  SYNCS.PHASECHK.TRANS64.TRYWAIT P1, [R0+URZ+0x36438], R6 ;  /* 0x03643806000075a7 */ /* 0x0044e4000802017f */
[----:B---3--:R-:W-:Y:S05]  /*ac10*/  @!P1 NANOSLEEP.SYNCS 0x989680 ;  /* 0x009896800000995d */ /* 0x008fea0003900000 */
[----:B------:R-:W3:Y:S02]  /*ac20*/  @!P1 SYNCS.PHASECHK.TRANS64 P1, [R0+URZ+0x36438], R6 ;  /* 0x03643806000095a7 */ /* 0x000ee4000802007f */
[----:B---3--:R-:W-:Y:S05]  /*ac30*/  @!P1 BRA `(.L_x_2470) ;  /* 0xfffffffc00f09947 */ /* 0x008fea000383ffff */
[----:B------:R-:W-:Y:S05]  /*ac40*/  BRA `(.L_x_2505) ;  /* 0xffffffec00a07947 */ /* 0x000fea000383ffff */
.L_x_2472:
[----:B-1----:R1:W2:Y:S02]  /*ac50*/  SYNCS.PHASECHK.TRANS64.TRYWAIT P1, [R0+URZ+0x36428], R5 ;  /* 0x03642805000075a7 */ /* 0x0022a4000802017f */
[----:B--2---:R-:W-:Y:S05]  /*ac60*/  @!P1 NANOSLEEP.SYNCS 0x989680 ;  /* 0x009896800000995d */ /* 0x004fea0003900000 */
[----:B------:R-:W2:Y:S02]  /*ac70*/  @!P1 SYNCS.PHASECHK.TRANS64 P1, [R0+URZ+0x36428], R5 ;  /* 0x03642805000095a7 */ /* 0x000ea4000802007f */
[----:B--2---:R-:W-:Y:S05]  /*ac80*/  @!P1 BRA `(.L_x_2472) ;  /* 0xfffffffc00f09947 */ /* 0x004fea000383ffff */
[----:B------:R-:W-:Y:S05]  /*ac90*/  BRA `(.L_x_2506) ;  /* 0xfffffff0004c7947 */ /* 0x000fea000383ffff */
.L_x_2474:
[----:B--2---:R2:W3:Y:S02]  /*aca0*/  SYNCS.PHASECHK.TRANS64.TRYWAIT P1, [R0+URZ+0x36438], R3 ;  /* 0x03643803000075a7 */ /* 0x0044e4000802017f */
[----:B---3--:R-:W-:Y:S05]  /*acb0*/  @!P1 NANOSLEEP.SYNCS 0x989680 ;  /* 0x009896800000995d */ /* 0x008fea0003900000 */
[----:B------:R-:W3:Y:S02]  /*acc0*/  @!P1 SYNCS.PHASECHK.TRANS64 P1, [R0+URZ+0x36438], R3 ;  /* 0x03643803000095a7 */ /* 0x000ee4000802007f */
[----:B---3--:R-:W-:Y:S05]  /*acd0*/  @!P1 BRA `(.L_x_2474) ;  /* 0xfffffffc00f09947 */ /* 0x008fea000383ffff */
[----:B------:R-:W-:Y:S05]  /*ace0*/  BRA `(.L_x_2507) ;  /* 0xfffffff400087947 */ /* 0x000fea000383ffff */
.L_x_2476:
[----:B------:R-:W-:Y:S01]  /*acf0*/  BSSY B0, `(.L_x_2508) ;  /* 0x0000006000007945 */ /* 0x000fe20003800000 */
[----:B------:R-:W-:-:S07]  /*ad00*/  IMAD.MOV.U32 R15, RZ, RZ, -0x1 ;  /* 0xffffffffff0f7424 */ /* 0x000fce00078e00ff */
[----:B--2---:R-:W-:Y:S05]  /*ad10*/  WARPSYNC.COLLECTIVE R15, `(.L_x_2509) ;  /* 0x000000000f0c7348 */ /* 0x004fea0003c00000 */
[----:B------:R-:W-:Y:S02]  /*ad20*/  ELECT P6, UR62, PT ;  /* 0x00000000003e782f */ /* 0x000fe400038c0000 */
[----:B------:R-:W-:Y:S01]  /*ad30*/  MOV R14, UR62 ;  /* 0x0000003e000e7c02 */ /* 0x000fe20008000f00 */
[----:B--2---:R-:W-:Y:S10]  /*ad40*/  ENDCOLLECTIVE ;  /* 0x000000000000791b */ /* 0x004ff40003800000 */
.L_x_2509:
[----:B------:R-:W-:Y:S05]  /*ad50*/  BSYNC B0 ;  /* 0x0000000000007941 */ /* 0x000fea0003800000 */
.L_x_2508:
[----:B------:R-:W-:Y:S05]  /*ad60*/  BRA `(.L_x_2510) ;  /* 0xfffffff400c47947 */ /* 0x000fea000383ffff */
.L_x_2478:
[----:B-1----:R1:W3:Y:S02]  /*ad70*/  SYNCS.PHASECHK.TRANS64.TRYWAIT P0, [R7+URZ], R4 ;  /* 0x00000004070075a7 */ /* 0x0022e4000800017f */
[----:B---3--:R-:W-:Y:S05]  /*ad80*/  @!P0 NANOSLEEP.SYNCS 0x989680 ;  /* 0x009896800000895d */ /* 0x008fea0003900000 */
[----:B------:R-:W3:Y:S02]  /*ad90*/  @!P0 SYNCS.PHASECHK.TRANS64 P0, [R7+URZ], R4 ;  /* 0x00000004070085a7 */ /* 0x000ee4000800007f */
[----:B---3--:R-:W-:Y:S05]  /*ada0*/  @!P0 BRA `(.L_x_2478) ;  /* 0xfffffffc00f08947 */ /* 0x008fea000383ffff */
[----:B------:R-:W-:Y:S05]  /*adb0*/  BRA `(.L_x_2511) ;  /* 0xfffffff800047947 */ /* 0x000fea000383ffff */
.L_x_2479:
[----:B---3--:R3:W4:Y:S02]  /*adc0*/  SYNCS.PHASECHK.TRANS64.TRYWAIT P0, [R3+URZ], R0 ;  /* 0x00000000030075a7 */ /* 0x008724000800017f */
[----:B----4-:R-:W-:Y:S05]  /*add0*/  @!P0 NANOSLEEP.SYNCS 0x989680 ;  /* 0x009896800000895d */ /* 0x010fea0003900000 */
[----:B------:R-:W4:Y:S02]  /*ade0*/  @!P0 SYNCS.PHASECHK.TRANS64 P0, [R3+URZ], R0 ;  /* 0x00000000030085a7 */ /* 0x000f24000800007f */
[----:B----4-:R-:W-:Y:S05]  /*adf0*/  @!P0 BRA `(.L_x_2479) ;  /* 0xfffffffc00f08947 */ /* 0x010fea000383ffff */
[----:B------:R-:W-:Y:S05]  /*ae00*/  BRA `(.L_x_2512) ;  /* 0xfffffff400f87947 */ /* 0x000fea000383ffff */
.L_x_2513:
        /* <DEDUP_REMOVED lines=15> */
.L_x_7664:


//--------------------- .text._ZN7cutlass13device_kernelIN5flash11enable_sm90INS1_16FlashAttnBwdSm90INS1_25CollectiveMainloopBwdSm90ILi2ELi1ELi1EN4cute5tupleIJNS5_1CILi1EEES8_S8_EEENS6_IJNS7_ILi64EEENS7_ILi96EEENS7_ILi192EEEEEENS_10bfloat16_tEfNS_4arch4Sm90ELb1ELb0ELb1ELb0ELb0ELb0ELb1ELb0ELi3ELi1ELi1ELi1ELb0EEENS1_21CollectiveEpilogueBwdISD_SE_SG_Li384ELb0ELb1ELi3EEENS1_25SingleTileBwdLPTSchedulerILb0ELi96ELb0EEEEEEEEEvNT_6ParamsE --------------------------
	.section	.text._ZN7cutlass13device_kernelIN5flash11enable_sm90INS1_16FlashAttnBwdSm90INS1_25CollectiveMainloopBwdSm90ILi2ELi1ELi1EN4cute5tupleIJNS5_1CILi1EEES8_S8_EEENS6_IJNS7_ILi64EEENS7_ILi96EEENS7_ILi192EEEEEENS_10bfloat16_tEfNS_4arch4Sm90ELb1ELb0ELb1ELb0ELb0ELb0ELb1ELb0ELi3ELi1ELi1ELi1ELb0EEENS1_21CollectiveEpilogueBwdISD_SE_SG_Li384ELb0ELb1ELi3EEENS1_25SingleTileBwdLPTSchedulerILb0ELi96ELb0EEEEEEEEEvNT_6ParamsE,"ax",@progbits
	.align	128
.text._ZN7cutlass13device_kernelIN5flash11enable_sm90INS1_16FlashAttnBwdSm90INS1_25CollectiveMainloopBwdSm90ILi2ELi1ELi1EN4cute5tupleIJNS5_1CILi1EEES8_S8_EEENS6_IJNS7_ILi64EEENS7_ILi96EEENS7_ILi192EEEEEENS_10bfloat16_tEfNS_4arch4Sm90ELb1ELb0ELb1ELb0ELb0ELb0ELb1ELb0ELi3ELi1ELi1ELi1ELb0EEENS1_21CollectiveEpilogueBwdISD_SE_SG_Li384ELb0ELb1ELi3EEENS1_25SingleTileBwdLPTSchedulerILb0ELi96ELb0EEEEEEEEEvNT_6ParamsE:
        .type           _ZN7cutlass13device_kernelIN5flash11enable_sm90INS1_16FlashAttnBwdSm90INS1_25CollectiveMainloopBwdSm90ILi2ELi1ELi1EN4cute5tupleIJNS5_1CILi1EEES8_S8_EEENS6_IJNS7_ILi64EEENS7_ILi96EEENS7_ILi192EEEEEENS_10bfloat16_tEfNS_4arch4Sm90ELb1ELb0ELb1ELb0ELb0ELb0ELb1ELb0ELi3ELi1ELi1ELi1ELb0EEENS1_21CollectiveEpilogueBwdISD_SE_SG_Li384ELb0ELb1ELi3EEENS1_25SingleTileBwdLPTSchedulerILb0ELi96ELb0EEEEEEEEEvNT_6ParamsE,@function
        .size           _ZN7cutlass13device_kernelIN5flash11enable_sm90INS1_16FlashAttnBwdSm90INS1_25CollectiveMainloopBwdSm90ILi2ELi1ELi1EN4cute5tupleIJNS5_1CILi1EEES8_S8_EEENS6_IJNS7_ILi64EEENS7_ILi96EEENS7_ILi192EEEEEENS_10bfloat16_tEfNS_4arch4Sm90ELb1ELb0ELb1ELb0ELb0ELb0ELb1ELb0ELi3ELi1ELi1ELi1ELb0EEENS1_21CollectiveEpilogueBwdISD_SE_SG_Li384ELb0ELb1ELi3EEENS1_25SingleTileBwdLPTSchedulerILb0ELi96ELb0EEEEEEEEEvNT_6ParamsE,(.L_x_7665 - _ZN7cutlass13device_kernelIN5flash11enable_sm90INS1_16FlashAttnBwdSm90INS1_25CollectiveMainloopBwdSm90ILi2ELi1ELi1EN4cute5tupleIJNS5_1CILi1EEES8_S8_EEENS6_IJNS7_ILi64EEENS7_ILi96EEENS7_ILi192EEEEEENS_10bfloat16_tEfNS_4arch4Sm90ELb1ELb0ELb1ELb0ELb0ELb0ELb1ELb0ELi3ELi1ELi1ELi1ELb0EEENS1_21CollectiveEpilogueBwdISD_SE_SG_Li384ELb0ELb1ELi3EEENS1_25SingleTileBwdLPTSchedulerILb0ELi96ELb0EEEEEEEEEvNT_6ParamsE)
        .other          _ZN7cutlass13device_kernelIN5flash11enable_sm90INS1_16FlashAttnBwdSm90INS1_25CollectiveMainloopBwdSm90ILi2ELi1ELi1EN4cute5tupleIJNS5_1CILi1EEES8_S8_EEENS6_IJNS7_ILi64EEENS7_ILi96EEENS7_ILi192EEEEEENS_10bfloat16_tEfNS_4arch4Sm90ELb1ELb0ELb1ELb0ELb0ELb0ELb1ELb0ELi3ELi1ELi1ELi1ELb0EEENS1_21CollectiveEpilogueBwdISD_SE_SG_Li384ELb0ELb1ELi3EEENS1_25SingleTileBwdLPTSchedulerILb0ELi96ELb0EEEEEEEEEvNT_6ParamsE,@"STO_CUDA_ENTRY STV_DEFAULT"
_ZN7cutlass13device_kernelIN5flash11enable_sm90INS1_16FlashAttnBwdSm90INS1_25CollectiveMainloopBwdSm90ILi2ELi1ELi1EN4cute5tupleIJNS5_1CILi1EEES8_S8_EEENS6_IJNS7_ILi64EEENS7_ILi96EEENS7_ILi192EEEEEENS_10bfloat16_tEfNS_4arch4Sm90ELb1ELb0ELb1ELb0ELb0ELb0ELb1ELb0ELi3ELi1ELi1ELi1ELb0EEENS1_21CollectiveEpilogueBwdISD_SE_SG_Li384ELb0ELb1ELi3EEENS1_25SingleTileBwdLPTSchedulerILb0ELi96ELb0EEEEEEEEEvNT_6ParamsE:
        /* <DEDUP_REMOVED lines=29> */
.L_x_2515:
[----:B------:R-:W-:Y:S05]  /*01d0*/  BSYNC B0 ;  /* 0x0000000000007941 */ /* 0x000fea0003800000 */
.L_x_2514:
        /* <DEDUP_REMOVED lines=34> */
.L_x_2516:
        /* <DEDUP_REMOVED lines=20> */
.L_x_2517:
[----:B---3--:R-:W-:Y:S01]  /*0540*/  ISETP.NE.AND P0, PT, R2, RZ, PT ;  /* 0x000000ff0200720c */ /* 0x008fe20003f05270 */
[----:B------:R-:W-:Y:S01]  /*0550*/  IMAD.MOV.U32 R2, RZ, RZ, 0x1 ;  /* 0x00000001ff027424 */ /* 0x000fe200078e00ff */
[----:B------:R-:W-:-:S04]  /*0560*/  NOP ;  /* 0x0000000000007918 */ /* 0x000fc80000000000 */
[----:B------:R-:W-:-:S05]  /*0570*/  SEL R2, R2, 0x2, !P0 ;  /* 0x0000000202027807 */ /* 0x000fca0004000000 */
[----:B------:R3:W-:Y:S01]  /*0580*/  STL [R1+0xc], R2 ;  /* 0x00000c0201007387 */ /* 0x0007e20000100800 */
[----:B-12-4-:R-:W-:Y:S06]  /*0590*/  BAR.SYNC.DEFER_BLOCKING 0x0 ;  /* 0x0000000000007b1d */ /* 0x016fec0000010000 */
[----:B------:R-:W-:Y:S05]  /*05a0*/  @!P0 BRA `(.L_x_2518) ;  /* 0x00000058002c8947 */ /* 0x000fea0003800000 */
.L_x_2519:
[----:B------:R-:W-:-:S08]  /*05b0*/  NOP ;  /* 0x0000000000007918 */ /* 0x000fd00000000000 */
[----:B------:R-:W1:Y:S02]  /*05c0*/  USETMAXREG.TRY_ALLOC.CTAPOOL UP0, 0xa0 ;  /* 0x000000a0000079c8 */ /* 0x000e640008000600 */
[----:B-1----:R-:W-:-:S13]  /*05d0*/  PLOP3.LUT P0, PT, PT, PT, UP0, 0x80, 0x0 ;  /* 0x000000000000781c */ /* 0x002fda0003f0f008 */
[----:B------:R-:W-:Y:S05]  /*05e0*/  @!P0 BRA `(.L_x_2519) ;  /* 0xfffffffc00f08947 */ /* 0x000fea000383ffff */
[----:B------:R-:W-:Y:S01]  /*05f0*/  LOP3.LUT R0, R0, 0x3, RZ, 0xc0, !PT ;  /* 0x0000000300007812 */ /* 0x000fe200078ec0ff */
[----:B---3--:R-:W1:Y:S01]  /*0600*/  S2R R2, SR_TID.X ;  /* 0x0000000000027919 */ /* 0x008e620000002100 */
[----:B------:R-:W2:Y:S01]  /*0610*/  S2UR UR7, SR_CTAID.X ;  /* 0x00000000000779c3 */ /* 0x000ea20000002500 */
[----:B------:R-:W-:Y:S02]  /*0620*/  ULDC UR8, c[0x0][0xb50] ;  /* 0x0002d40000087ab9 */ /* 0x000fe40000000800 */
[----:B------:R-:W-:Y:S01]  /*0630*/  UISETP.NE.AND UP0, UPT, UR8, 0x1, UPT ;  /* 0x000000010800788c */ /* 0x000fe2000bf05270 */
[----:B------:R-:W3:Y:S04]  /*0640*/  SHFL.IDX PT, R0, R0, RZ, 0x1f ;  /* 0x00001fff00007589 */ /* 0x000ee800000e0000 */
[----:B------:R-:W4:Y:S06]  /*0650*/  LDC R3, c[0x0][0xb68] ;  /* 0x0002da00ff037b82 */ /* 0x000f2c0000000800 */
[----:B------:R-:W-:Y:S01]  /*0660*/  @UP0 ULDC UR4, c[0x0][0xb54] ;  /* 0x0002d50000040ab9 */ /* 0x000fe20000000800 */
[----:B------:R-:W-:Y:S01]  /*0670*/  @UP0 ULDC UR9, c[0x0][0xb58] ;  /* 0x0002d60000090ab9 */ /* 0x000fe20000000800 */
[----:B--2---:R-:W-:-:S02]  /*0680*/  UIMAD.WIDE.U32 UR4, UR7, UR4, URZ ;  /* 0x00000004070472a5 */ /* 0x004fc4000f8e003f */
[----:B------:R-:W-:Y:S01]  /*0690*/  UMOV UR6, UR7 ;  /* 0x0000000700067c82 */ /* 0x000fe20008000000 */
[----:B---3--:R-:W-:Y:S01]  /*06a0*/  ISETP.NE.AND P0, PT, R0, RZ, PT ;  /* 0x000000ff0000720c */ /* 0x008fe20003f05270 */
[----:B------:R-:W-:Y:S01]  /*06b0*/  @UP0 USHF.R.U32.HI UR6, URZ, UR9, UR5 ;  /* 0x000000093f060299 */ /* 0x000fe20008011605 */
[----:B-1----:R-:W-:-:S03]  /*06c0*/  SHF.R.U32.HI R2, RZ, 0x7, R2 ;  /* 0x00000007ff027819 */ /* 0x002fc60000011602 */
[----:B------:R-:W-:-:S04]  /*06d0*/  UIADD3 UR4, -UR6, URZ, URZ ;  /* 0x0000003f06047290 */ /* 0x000fc8000fffe13f */
[----:B------:R-:W-:-:S04]  /*06e0*/  UIMAD UR10, UR8, UR4, UR7 ;  /* 0x00000004080a72a4 */ /* 0x000fc8000f8e0207 */
[----:B------:R-:W-:-:S05]  /*06f0*/  @!P0 VIADD R2, R2, 0x9 ;  /* 0x0000000902028836 */ /* 0x000fca0000000000 */
[----:B------:R1:W-:Y:S06]  /*0700*/  @!P0 BAR.ARV R2, 0xa0 ;  /* 0x000280020000851d */ /* 0x0003ec0000002000 */
[----:B----4-:R-:W-:-:S13]  /*0710*/  ISETP.LE.AND P0, PT, R3, UR6, PT ;  /* 0x0000000603007c0c */ /* 0x010fda000bf03270 */
[----:B-1----:R-:W-:Y:S05]  /*0720*/  @!P0 BRA `(.L_x_2520) ;  /* 0x0000000000208947 */ /* 0x002fea0003800000 */
[----:B------:R-:W-:Y:S01]  /*0730*/  ULDC UR7, c[0x0][0xb5c] ;  /* 0x0002d70000077ab9 */ /* 0x000fe20000000800 */
[----:B------:R-:W-:Y:S01]  /*0740*/  UMOV UR38, UR10 ;  /* 0x0000000a00267c82 */ /* 0x000fe20008000000 */
[----:B------:R-:W-:-:S11]  /*0750*/  UISETP.NE.AND UP0, UPT, UR7, 0x1, UPT ;  /* 0x000000010700788c */ /* 0x000fd6000bf05270 */
[----:B------:R-:W-:Y:S02]  /*0760*/  @UP0 ULDC.64 UR8, c[0x0][0xb60] ;  /* 0x0002d80000080ab9 */ /* 0x000fe40000000a00 */
[----:B------:R-:W-:-:S04]  /*0770*/  UIMAD.WIDE.U32 UR4, UR10, UR8, URZ ;  /* 0x000000080a0472a5 */ /* 0x000fc8000f8e003f */
[----:B------:R-:W-:-:S04]  /*0780*/  @UP0 USHF.R.U32.HI UR38, URZ, UR9, UR5 ;  /* 0x000000093f260299 */ /* 0x000fc80008011605 */
[----:B------:R-:W-:Y:S01]  /*0790*/  UIMAD UR4, UR38, UR7, URZ ;  /* 0x00000007260472a4 */ /* 0x000fe2000f8e023f */
[----:B------:R-:W-:Y:S11]  /*07a0*/  BRA `(.L_x_2521) ;  /* 0x00000000001c7947 */ /* 0x000ff60003800000 */
.L_x_2520:
[----:B------:R-:W-:Y:S01]  /*07b0*/  ULDC UR7, c[0x0][0xb44] ;  /* 0x0002d10000077ab9 */ /* 0x000fe20000000800 */
[----:B------:R-:W-:Y:S01]  /*07c0*/  UMOV UR38, UR10 ;  /* 0x0000000a00267c82 */ /* 0x000fe20008000000 */
[----:B------:R-:W-:-:S11]  /*07d0*/  UISETP.NE.AND UP0, UPT, UR7, 0x1, UPT ;  /* 0x000000010700788c */ /* 0x000fd6000bf05270 */
[----:B------:R-:W-:Y:S02]  /*07e0*/  @UP0 ULDC.64 UR8, c[0x0][0xb48] ;  /* 0x0002d20000080ab9 */ /* 0x000fe40000000a00 */
[----:B------:R-:W-:-:S04]  /*07f0*/  UIMAD.WIDE.U32 UR4, UR10, UR8, URZ ;  /* 0x000000080a0472a5 */ /* 0x000fc8000f8e003f */
[----:B------:R-:W-:-:S04]  /*0800*/  @UP0 USHF.R.U32.HI UR38, URZ, UR9, UR5 ;  /* 0x000000093f260299 */ /* 0x000fc80008011605 */
[----:B------:R-:W-:-:S12]  /*0810*/  UIMAD UR4, UR38, UR7, URZ ;  /* 0x00000007260472a4 */ /* 0x000fd8000f8e023f */
.L_x_2521:
[----:B------:R-:W-:Y:S01]  /*0820*/  ULDC UR43, c[0x0][0xb38] ;  /* 0x0002ce00002b7ab9 */ /* 0x000fe20000000800 */
[----:B------:R-:W-:Y:S02]  /*0830*/  UIADD3 UR4, UR10, -UR4, URZ ;  /* 0x800000040a047290 */ /* 0x000fe4000fffe03f */
[----:B------:R-:W-:Y:S01]  /*0840*/  UISETP.NE.AND UP0, UPT, UR43, 0x1, UPT ;  /* 0x000000012b00788c */ /* 0x000fe2000bf05270 */
[----:B------:R-:W-:Y:S02]  /*0850*/  ULDC UR5, c[0x0][0xb44] ;  /* 0x0002d10000057ab9 */ /* 0x000fe40000000800 */
[----:B------:R-:W-:-:S08]  /*0860*/  UIMAD UR6, UR6, UR5, UR4 ;  /* 0x00000005060672a4 */ /* 0x000fd0000f8e0204 */
[----:B------:R-:W-:Y:S01]  /*0870*/  @UP0 ULDC UR4, c[0x0][0xb3c] ;  /* 0x0002cf0000040ab9 */ /* 0x000fe20000000800 */
[----:B------:R-:W-:Y:S01]  /*0880*/  @UP0 ULDC UR7, c[0x0][0xb40] ;  /* 0x0002d00000070ab9 */ /* 0x000fe20000000800 */
[----:B------:R-:W-:Y:S02]  /*0890*/  UIMAD.WIDE.U32 UR4, UR6, UR4, URZ ;  /* 0x00000004060472a5 */ /* 0x000fe4000f8e003f */
[----:B------:R-:W-:Y:S02]  /*08a0*/  UMOV UR44, UR6 ;  /* 0x00000006002c7c82 */ /* 0x000fe40008000000 */
[----:B------:R-:W-:-:S04]  /*08b0*/  @UP0 USHF.R.U32.HI UR44, URZ, UR7, UR5 ;  /* 0x000000073f2c0299 */ /* 0x000fc80008011605 */
[----:B------:R-:W-:Y:S02]  /*08c0*/  UIADD3 UR4, -UR44, URZ, URZ ;  /* 0x0000003f2c047290 */ /* 0x000fe4000fffe13f */
[----:B------:R-:W-:Y:S02]  /*08d0*/  ISETP.LE.AND P0, PT, RZ, UR44, PT ;  /* 0x0000002cff007c0c */ /* 0x000fe4000bf03270 */
[----:B------:R-:W-:-:S11]  /*08e0*/  UIMAD UR43, UR43, UR4, UR6 ;  /* 0x000000042b2b72a4 */ /* 0x000fd6000f8e0206 */
[----:B------:R-:W-:Y:S05]  /*08f0*/  @!P0 EXIT ;  /* 0x000000000000894d */ /* 0x000fea0003800000 */
[----:B------:R-:W-:Y:S01]  /*0900*/  ULDC UR5, c[0x0][0x280] ;  /* 0x0000a00000057ab9 */ /* 0x000fe20000000800 */
[----:B------:R-:W-:Y:S01]  /*0910*/  ULDC UR6, c[0x0][0x290] ;  /* 0x0000a40000067ab9 */ /* 0x000fe20000000800 */
[----:B------:R-:W-:Y:S01]  /*0920*/  UIMAD UR4, UR38, 0x60, UR5 ;  /* 0x00000060260478a4 */ /* 0x000fe2000f8e0205 */
[----:B------:R-:W-:Y:S01]  /*0930*/  PLOP3.LUT P0, PT, PT, PT, PT, 0x80, 0x0 ;  /* 0x000000000000781c */ /* 0x000fe20003f0f070 */
[----:B------:R-:W-:Y:S01]  /*0940*/  ULDC UR7, c[0x0][0x74c] ;  /* 0x0001d30000077ab9 */ /* 0x000fe20000000800 */
[----:B------:R-:W-:Y:S01]  /*0950*/  CS2R R70, SRZ ;  /* 0x0000000000467805 */ /* 0x000fe2000001ff00 */
[----:B------:R-:W-:Y:S01]  /*0960*/  UIADD3 UR6, -UR7, UR4, -UR6 ;  /* 0x0000000407067290 */ /* 0x000fe2000fffe906 */
[----:B------:R-:W-:Y:S01]  /*0970*/  CS2R R68, SRZ ;  /* 0x0000000000447805 */ /* 0x000fe2000001ff00 */
[----:B------:R-:W-:Y:S01]  /*0980*/  UIADD3 UR4, UR5, 0x3f, URZ ;  /* 0x0000003f05047890 */ /* 0x000fe2000fffe03f */
[----:B------:R-:W-:Y:S01]  /*0990*/  CS2R R66, SRZ ;  /* 0x0000000000427805 */ /* 0x000fe2000001ff00 */
[----:B------:R-:W-:Y:S01]  /*09a0*/  USHF.R.S32.HI UR7, URZ, 0x1f, UR6 ;  /* 0x0000001f3f077899 */ /* 0x000fe20008011406 */
[----:B------:R-:W-:Y:S01]  /*09b0*/  CS2R R64, SRZ ;  /* 0x0000000000407805 */ /* 0x000fe2000001ff00 */
[----:B------:R-:W-:Y:S01]  /*09c0*/  USHF.R.S32.HI UR5, URZ, 0x1f, UR4 ;  /* 0x0000001f3f057899 */ /* 0x000fe20008011404 */
[----:B------:R-:W-:Y:S01]  /*09d0*/  CS2R R62, SRZ ;  /* 0x00000000003e7805 */ /* 0x000fe2000001ff00 */
[----:B------:R-:W-:Y:S01]  /*09e0*/  ULEA.HI UR7, UR7, UR6, URZ, 0x6 ;  /* 0x0000000607077291 */ /* 0x000fe2000f8f303f */
[----:B------:R-:W-:Y:S01]  /*09f0*/  CS2R R60, SRZ ;  /* 0x00000000003c7805 */ /* 0x000fe2000001ff00 */
[----:B------:R-:W-:Y:S01]  /*0a00*/  ULEA.HI UR5, UR5, UR4, URZ, 0x6 ;  /* 0x0000000405057291 */ /* 0x000fe2000f8f303f */
[----:B------:R-:W-:Y:S01]  /*0a10*/  CS2R R58, SRZ ;  /* 0x00000000003a7805 */ /* 0x000fe2000001ff00 */
[----:B------:R-:W-:Y:S01]  /*0a20*/  USHF.R.S32.HI UR7, URZ, 0x6, UR7 ;  /* 0x000000063f077899 */ /* 0x000fe20008011407 */
[----:B------:R-:W-:Y:S01]  /*0a30*/  CS2R R56, SRZ ;  /* 0x0000000000387805 */ /* 0x000fe2000001ff00 */
[----:B------:R-:W-:Y:S01]  /*0a40*/  USHF.R.S32.HI UR36, URZ, 0x6, UR5 ;  /* 0x000000063f247899 */ /* 0x000fe20008011405 */
[----:B------:R-:W-:-:S02]  /*0a50*/  CS2R R54, SRZ ;  /* 0x0000000000367805 */ /* 0x000fc4000001ff00 */
[----:B------:R-:W-:Y:S02]  /*0a60*/  CS2R R52, SRZ ;  /* 0x0000000000347805 */ /* 0x000fe4000001ff00 */
[----:B------:R-:W-:Y:S02]  /*0a70*/  CS2R R50, SRZ ;  /* 0x0000000000327805 */ /* 0x000fe4000001ff00 */
[----:B------:R-:W-:Y:S02]  /*0a80*/  VIMNMX R16, RZ, UR7, !PT ;  /* 0x00000007ff107c48 */ /* 0x000fe4000ffe0100 */
[----:B------:R-:W-:Y:S02]  /*0a90*/  CS2R R48, SRZ ;  /* 0x0000000000307805 */ /* 0x000fe4000001ff00 */
[----:B------:R-:W-:Y:S02]  /*0aa0*/  CS2R R46, SRZ ;  /* 0x00000000002e7805 */ /* 0x000fe4000001ff00 */
[----:B------:R-:W-:-:S02]  /*0ab0*/  CS2R R44, SRZ ;  /* 0x00000000002c7805 */ /* 0x000fc4000001ff00 */
[----:B------:R-:W-:Y:S02]  /*0ac0*/  ISETP.LT.AND P1, PT, R16, UR36, PT ;  /* 0x0000002410007c0c */ /* 0x000fe4000bf21270 */
        /* <DEDUP_REMOVED lines=33> */
[----:B------:R-:W-:Y:S01]  /*0ce0*/  CS2R R72, SRZ ;  /* 0x0000000000487805 */ /* 0x000fe2000001ff00 */
[----:B------:R-:W-:Y:S06]  /*0cf0*/  @!P1 BRA `(.L_x_2522) ;  /* 0x00000034001c9947 */ /* 0x000fec0003800000 */
[----:B------:R-:W1:Y:S01]  /*0d00*/  S2UR UR4, SR_CgaCtaId ;  /* 0x00000000000479c3 */ /* 0x000e620000008800 */
[----:B------:R-:W-:Y:S01]  /*0d10*/  UMOV UR37, 0x400 ;  /* 0x0000040000257882 */ /* 0x000fe20000000000 */
[----:B------:R-:W-:Y:S01]  /*0d20*/  ULDC UR40, c[0x0][0x75c] ;  /* 0x0001d70000287ab9 */ /* 0x000fe20000000800 */
[----:B------:R-:W-:Y:S01]  /*0d30*/  ULDC UR41, c[0x0][0x744] ;  /* 0x0001d10000297ab9 */ /* 0x000fe20000000800 */
        /* <DEDUP_REMOVED lines=21> */
.L_x_2524:
        /* <DEDUP_REMOVED lines=15> */
.L_x_2523:
        /* <DEDUP_REMOVED lines=20> */
.L_x_2526:
        /* <DEDUP_REMOVED lines=15> */
.L_x_2525:
        /* <DEDUP_REMOVED lines=8> */
.L_x_2640:
        /* <DEDUP_REMOVED lines=19> */
.L_x_2528:
[----:B------:R-:W3:Y:S01]  /*1360*/  LDL.LU R15, [R1+0xc] ;  /* 0x00000c00010f7983 */ /* 0x000ee20000300800 */
[----:B------:R-:W-:Y:S01]  /*1370*/  IMAD.IADD R12, R8, 0x1, -R9 ;  /* 0x00000001080c7824 */ /* 0x000fe200078e0a09 */
[--C-:B------:R-:W-:Y:S01]  /*1380*/  SHF.R.S32.HI R5, RZ, 0x1, R2.reuse ;  /* 0x00000001ff057819 */ /* 0x100fe20000011402 */
[----:B------:R-:W-:Y:S01]  /*1390*/  IMAD.HI R11, R13, 0x55555556, RZ ;  /* 0x555555560d0b7827 */ /* 0x000fe200078e02ff */
[----:B------:R-:W-:Y:S01]  /*13a0*/  SHF.R.S32.HI R8, RZ, 0x1f, R2 ;  /* 0x0000001fff087819 */ /* 0x000fe20000011402 */
[----:B------:R-:W-:Y:S01]  /*13b0*/  ULDC UR4, c[0x0][0x290] ;  /* 0x0000a40000047ab9 */ /* 0x000fe20000000800 */
[----:B--2---:R-:W-:Y:S01]  /*13c0*/  SHF.R.S32.HI R10, RZ, 0x1f, R7 ;  /* 0x0000001fff0a7819 */ /* 0x004fe20000011407 */
[----:B------:R-:W-:Y:S01]  /*13d0*/  UIMAD UR4, UR38, -0x60, UR4 ;  /* 0xffffffa0260478a4 */ /* 0x000fe2000f8e0204 */
[----:B------:R-:W-:Y:S01]  /*13e0*/  LEA.HI R8, R8, R5, RZ, 0x2 ;  /* 0x0000000508087211 */ /* 0x000fe200078f10ff */
[----:B------:R-:W-:Y:S01]  /*13f0*/  ULDC UR5, c[0x0][0x280] ;  /* 0x0000a00000057ab9 */ /* 0x000fe20000000800 */
[----:B------:R-:W-:Y:S01]  /*1400*/  LEA.HI R10, R10, R7, RZ, 0x3 ;  /* 0x000000070a0a7211 */ /* 0x000fe200078f18ff */
[----:B------:R-:W-:Y:S01]  /*1410*/  UIADD3 UR5, UR4, 0x1, -UR5 ;  /* 0x0000000104057890 */ /* 0x000fe2000fffe805 */
[----:B------:R-:W-:-:S02]  /*1420*/  LOP3.LUT R8, R8, 0xfffffffc, RZ, 0xc0, !PT ;  /* 0xfffffffc08087812 */ /* 0x000fc400078ec0ff */
[----:B------:R-:W-:Y:S02]  /*1430*/  CS2R R70, SRZ ;  /* 0x0000000000467805 */ /* 0x000fe4000001ff00 */
[----:B------:R-:W-:Y:S01]  /*1440*/  LOP3.LUT R2, R2, 0x7fffffe, RZ, 0xc0, !PT ;  /* 0x07fffffe02027812 */ /* 0x000fe200078ec0ff */
[----:B------:R-:W-:Y:S01]  /*1450*/  IMAD.SHL.U32 R10, R10, 0x20, RZ ;  /* 0x000000200a0a7824 */ /* 0x000fe200078e00ff */
[----:B------:R-:W-:Y:S01]  /*1460*/  SHF.R.S32.HI R6, RZ, 0x4, R6 ;  /* 0x00000004ff067819 */ /* 0x000fe20000011406 */
[----:B------:R-:W-:Y:S01]  /*1470*/  IMAD.IADD R8, R5, 0x1, -R8 ;  /* 0x0000000105087824 */ /* 0x000fe200078e0a08 */
[----:B------:R-:W-:Y:S01]  /*1480*/  SHF.R.S32.HI R3, RZ, 0x1f, R0 ;  /* 0x0000001fff037819 */ /* 0x000fe20000011400 */
[----:B------:R-:W-:Y:S01]  /*1490*/  IMAD.IADD R9, R7, 0x1, -R2 ;  /* 0x0000000107097824 */ /* 0x000fe200078e0a02 */
[----:B------:R-:W-:Y:S01]  /*14a0*/  LOP3.LUT R10, R10, 0x7fffff00, RZ, 0xc0, !PT ;  /* 0x7fffff000a0a7812 */ /* 0x000fe200078ec0ff */
[----:B------:R-:W-:Y:S01]  /*14b0*/  IMAD.SHL.U32 R7, R8, 0x40, RZ ;  /* 0x0000004008077824 */ /* 0x000fe200078e00ff */
[----:B------:R-:W-:Y:S01]  /*14c0*/  LEA.HI R2, R3, R0, RZ, 0x2 ;  /* 0x0000000003027211 */ /* 0x000fe200078f10ff */
[----:B------:R-:W-:Y:S01]  /*14d0*/  IMAD.SHL.U32 R14, R6, 0x8, RZ ;  /* 0x00000008060e7824 */ /* 0x000fe200078e00ff */
[----:B------:R-:W-:Y:S01]  /*14e0*/  LEA.HI R18, R11, R11, RZ, 0x1 ;  /* 0x0000000b0b127211 */ /* 0x000fe200078f08ff */
[----:B------:R-:W-:Y:S01]  /*14f0*/  IMAD R10, R13, 0x800, R10 ;  /* 0x000008000d0a7824 */ /* 0x000fe200078e020a */
[----:B------:R-:W-:-:S02]  /*1500*/  LOP3.LUT R7, R7, 0xc0, RZ, 0xc0, !PT ;  /* 0x000000c007077812 */ /* 0x000fc400078ec0ff */
[----:B------:R-:W-:Y:S02]  /*1510*/  CS2R R68, SRZ ;  /* 0x0000000000447805 */ /* 0x000fe4000001ff00 */
[----:B------:R-:W-:Y:S01]  /*1520*/  LOP3.LUT R11, R2, 0x7ffffffc, RZ, 0xc0, !PT ;  /* 0x7ffffffc020b7812 */ /* 0x000fe200078ec0ff */
[----:B------:R-:W-:Y:S01]  /*1530*/  IMAD R9, R9, 0x20, R10 ;  /* 0x0000002009097824 */ /* 0x000fe200078e020a */
[----:B------:R-:W-:Y:S01]  /*1540*/  LOP3.LUT R14, R7, 0x8, R14, 0xf8, !PT ;  /* 0x00000008070e7812 */ /* 0x000fe200078ef80e */
[----:B------:R-:W-:Y:S01]  /*1550*/  IMAD R18, R18, -0x3, R13 ;  /* 0xfffffffd12127824 */ /* 0x000fe200078e020d */
[--C-:B------:R-:W-:Y:S01]  /*1560*/  SHF.R.S32.HI R5, RZ, 0x2, R2.reuse ;  /* 0x00000002ff057819 */ /* 0x100fe20000011402 */
[----:B------:R-:W-:Y:S01]  /*1570*/  IMAD.IADD R11, R0, 0x1, -R11 ;  /* 0x00000001000b7824 */ /* 0x000fe200078e0a0b */
[----:B------:R-:W-:Y:S01]  /*1580*/  SHF.R.S32.HI R6, RZ, 0x1f, R2 ;  /* 0x0000001fff067819 */ /* 0x000fe20000011402 */
[----:B------:R-:W-:Y:S01]  /*1590*/  IMAD R9, R12, 0x200, R9 ;  /* 0x000002000c097824 */ /* 0x000fe200078e0209 */
[----:B------:R-:W-:Y:S01]  /*15a0*/  SHF.R.U32.HI R7, RZ, 0x3, R7 ;  /* 0x00000003ff077819 */ /* 0x000fe20000011607 */
[----:B------:R-:W-:Y:S01]  /*15b0*/  IMAD R11, R18, 0x10, R11 ;  /* 0x00000010120b7824 */ /* 0x000fe200078e020b */
[----:B------:R-:W-:Y:S01]  /*15c0*/  LEA.HI R6, R6, R5, RZ, 0x3 ;  /* 0x0000000506067211 */ /* 0x000fe200078f18ff */
[----:B------:R-:W-:Y:S01]  /*15d0*/  IMAD.MOV.U32 R10, RZ, RZ, 0x20 ;  /* 0x00000020ff0a7424 */ /* 0x000fe200078e00ff */
[----:B------:R-:W-:Y:S01]  /*15e0*/  LOP3.LUT R14, R14, R7, RZ, 0x3c, !PT ;  /* 0x000000070e0e7212 */ /* 0x000fe200078e3cff */
[----:B------:R-:W-:Y:S01]  /*15f0*/  IMAD.SHL.U32 R157, R11, 0x2, RZ ;  /* 0x000000020b9d7824 */ /* 0x000fe200078e00ff */
[----:B------:R-:W-:Y:S01]  /*1600*/  LEA.HI R3, R3, R0, RZ, 0x5 ;  /* 0x0000000003037211 */ /* 0x000fe200078f28ff */
[----:B-1----:R-:W-:Y:S01]  /*1610*/  IMAD R13, R13, 0x400, R0 ;  /* 0x000004000d0d7824 */ /* 0x002fe200078e0200 */
[----:B------:R-:W-:Y:S01]  /*1620*/  LOP3.LUT R6, R6, 0xfffffff8, RZ, 0xc0, !PT ;  /* 0xfffffff806067812 */ /* 0x000fe200078ec0ff */
[----:B------:R-:W-:Y:S01]  /*1630*/  IMAD.IADD R9, R9, 0x1, R14 ;  /* 0x0000000109097824 */ /* 0x000fe200078e020e */
[----:B------:R-:W-:Y:S01]  /*1640*/  LOP3.LUT P0, RZ, R8, 0x2, RZ, 0xc0, !PT ;  /* 0x0000000208ff7812 */ /* 0x000fe2000780c0ff */
[----:B------:R-:W-:Y:S01]  /*1650*/  IMAD.SHL.U32 R0, R13, 0x4, RZ ;  /* 0x000000040d007824 */ /* 0x000fe200078e00ff */
[----:B------:R-:W-:Y:S01]  /*1660*/  SHF.R.S32.HI R3, RZ, 0x5, R3 ;  /* 0x00000005ff037819 */ /* 0x000fe20000011403 */
[----:B------:R-:W-:Y:S01]  /*1670*/  IMAD.IADD R6, R5, 0x1, -R6 ;  /* 0x0000000105067824 */ /* 0x000fe200078e0a06 */
[----:B------:R-:W-:Y:S01]  /*1680*/  SEL R10, R10, 0xffffffe0, !P0 ;  /* 0xffffffe00a0a7807 */ /* 0x000fe20004000000 */
[----:B------:R-:W-:Y:S01]  /*1690*/  IMAD.MOV.U32 R7, RZ, RZ, RZ ;  /* 0x000000ffff077224 */ /* 0x000fe200078e00ff */
[----:B------:R-:W-:Y:S01]  /*16a0*/  LEA R155, R9, UR37, 0x1 ;  /* 0x00000025099b7c11 */ /* 0x000fe2000f8e08ff */
[----:B------:R-:W-:Y:S01]  /*16b0*/  IMAD R6, R3, 0x10, R6 ;  /* 0x0000001003067824 */ /* 0x000fe200078e0206 */
[----:B------:R-:W-:Y:S01]  /*16c0*/  IADD3 R9, -R157, UR4, RZ ;  /* 0x000000049d097c10 */ /* 0x000fe2000fffe1ff */
[----:B------:R-:W-:Y:S01]  /*16d0*/  IMAD.MOV.U32 R2, RZ, RZ, RZ ;  /* 0x000000ffff027224 */ /* 0x000fe200078e00ff */
[----:B------:R-:W-:Y:S01]  /*16e0*/  IADD3 R3, R10, 0x30400, R155 ;  /* 0x000304000a037810 */ /* 0x000fe20007ffe09b */
[----:B------:R-:W-:Y:S01]  /*16f0*/  IMAD.MOV.U32 R5, RZ, RZ, RZ ;  /* 0x000000ffff057224 */ /* 0x000fe200078e00ff */
        /* <DEDUP_REMOVED lines=48> */
[----:B------:R-:W-:Y:S02]  /*1a00*/  LEA R0, R0, UR37, 0x2 ;  /* 0x0000002500007c11 */ /* 0x000fe4000f8e10ff */
[----:B------:R-:W-:Y:S02]  /*1a10*/  IADD3 R157, -R157, UR5, RZ ;  /* 0x000000059d9d7c10 */ /* 0x000fe4000fffe1ff */
[----:B-1-3--:R-:W-:-:S07]  /*1a20*/  LOP3.LUT R8, R15, 0x1, RZ, 0xfc, !PT ;  /* 0x000000010f087812 */ /* 0x00afce00078efcff */
.L_x_2540:
[----:B------:R-:W-:Y:S01]  /*1a30*/  ISETP.NE.AND P0, PT, R8, 0x3, PT ;  /* 0x000000030800780c */ /* 0x000fe20003f05270 */
[----:B------:R-:W-:-:S12]  /*1a40*/  YIELD ;  /* 0x0000000000007946 */ /* 0x000fd80003800000 */
[----:B-1----:R-:W-:Y:S05]  /*1a50*/  @!P0 BRA `(.L_x_2530) ;  /* 0x0000000000048947 */ /* 0x002fea0003800000 */
[----:B------:R-:W-:Y:S01]  /*1a60*/  BPT.TRAP 0x1 ;  /* 0x000000040000795c */ /* 0x000fe20000300000 */
.L_x_2530:
[----:B------:R-:W-:Y:S02]  /*1a70*/  LEA R3, R2, UR37, 0x3 ;  /* 0x0000002502037c11 */ /* 0x000fe4000f8e18ff */
[----:B------:R-:W-:-:S04]  /*1a80*/  SHF.L.U32 R10, R7, 0x1f, RZ ;  /* 0x0000001f070a7819 */ /* 0x000fc800000006ff */
[----:B------:R1:W2:Y:S01]  /*1a90*/  SYNCS.PHASECHK.TRANS64.TRYWAIT P1, [R3+URZ+0x36410], R10 ;  /* 0x0364100a030075a7 */ /* 0x0002a2000802017f */
[----:B------:R-:W-:Y:S05]  /*1aa0*/  @!P0 BRA `(.L_x_2531) ;  /* 0x0000000000048947 */ /* 0x000fea0003800000 */
[----:B------:R-:W-:Y:S01]  /*1ab0*/  BPT.TRAP 0x1 ;  /* 0x000000040000795c */ /* 0x000fe20000300000 */
.L_x_2531:
[----:B--2---:R-:W-:Y:S05]  /*1ac0*/  @P1 BRA `(.L_x_2532) ;  /* 0x0000000000081947 */ /* 0x004fea0003800000 */
[----:B------:R-:W2:Y:S02]  /*1ad0*/  SYNCS.PHASECHK.TRANS64.TRYWAIT P1, [R3+URZ+0x36410], R10 ;  /* 0x0364100a030075a7 */ /* 0x000ea4000802017f */
[----:B--2---:R-:W-:Y:S05]  /*1ae0*/  @!P1 BRA `(.L_x_2533) ;  /* 0x0000007c008c9947 */ /* 0x004fea0003800000 */
.L_x_2532:
        /* <DEDUP_REMOVED lines=103> */
.L_x_2534:
[----:B------:R-:W-:-:S04]  /*2160*/  SHF.L.U32 R14, R5, 0x1f, RZ ;  /* 0x0000001f050e7819 */ /* 0x000fc800000006ff */
[----:B------:R1:W1:Y:S01]  /*2170*/  SYNCS.PHASECHK.TRANS64.TRYWAIT P1, [UR37+0x36430], R14 ;  /* 0x0364300eff0075a7 */ /* 0x0002620008020165 */
[----:B------:R-:W-:Y:S05]  /*2180*/  @!P0 BRA `(.L_x_2535) ;  /* 0x0000000000048947 */ /* 0x000fea0003800000 */
[----:B------:R-:W-:Y:S01]  /*2190*/  BPT.TRAP 0x1 ;  /* 0x000000040000795c */ /* 0x000fe20000300000 */
.L_x_2535:
[----:B------:R-:W5:Y:S01]  /*21a0*/  LDL R15, [R1] ;  /* 0x00000000010f7983 */ /* 0x000f620000100800 */
        /* <DEDUP_REMOVED lines=14> */
[----:B------:R-:W-:-:S02]  /*2290*/  IMAD R120, R16, 0x40, R6 ;  /* 0x0000004010787824 */ /* 0x000fc400078e0206 */
[----:B------:R-:W-:Y:S01]  /*22a0*/  FMUL.FTZ R141, R133, UR40 ;  /* 0x00000028858d7c20 */ /* 0x000fe20008410000 */
[----:B------:R-:W-:Y:S01]  /*22b0*/  FMUL.FTZ R137, R134, UR40 ;  /* 0x0000002886897c20 */ /* 0x000fe20008410000 */
[----:B------:R-:W-:-:S03]  /*22c0*/  FMUL.FTZ R136, R135, UR40 ;  /* 0x0000002887887c20 */ /* 0x000fc60008410000 */
        /* <DEDUP_REMOVED lines=12> */
[----:B-----5:R-:W-:-:S02]  /*2390*/  VIADDMNMX R15, R120, R157, R15, PT ;  /* 0x0000009d780f7246 */ /* 0x020fc4000380010f */
[----:B------:R-:W-:Y:S01]  /*23a0*/  IADD3 R120, R157, 0x8, R120 ;  /* 0x000000089d787810 */ /* 0x000fe20007ffe078 */
[----:B-123--:R-:W-:Y:S06]  /*23b0*/  @P1 BRA `(.L_x_2536) ;  /* 0x0000000000081947 */ /* 0x00efec0003800000 */
[----:B------:R-:W1:Y:S02]  /*23c0*/  SYNCS.PHASECHK.TRANS64.TRYWAIT P1, [UR37+0x36430], R14 ;  /* 0x0364300eff0075a7 */ /* 0x000e640008020165 */
[----:B-1----:R-:W-:Y:S05]  /*23d0*/  @!P1 BRA `(.L_x_2537) ;  /* 0x0000007400649947 */ /* 0x002fea0003800000 */
.L_x_2536:
[----:B-1----:R-:W2:Y:S01]  /*23e0*/  LDL R121, [R1] ;  /* 0x0000000001797983 */ /* 0x002ea20000100800 */
[----:B------:R-:W1:Y:S01]  /*23f0*/  MUFU.TANH R141, R141 ;  /* 0x0000008d008d7308 */ /* 0x000e620000002400 */
[C---:B------:R-:W-:Y:S01]  /*2400*/  ISETP.GT.AND P2, PT, R15.reuse, RZ, PT ;  /* 0x000000ff0f00720c */ /* 0x040fe20003f44270 */
[----:B------:R-:W-:Y:S01]  /*2410*/  UIADD3 UR5, UR4, 0x9000, URZ ;  /* 0x0000900004057890 */ /* 0x000fe2000fffe03f */
[C---:B------:R-:W-:Y:S01]  /*2420*/  ISETP.GT.AND P3, PT, R15.reuse, 0x1, PT ;  /* 0x000000010f00780c */ /* 0x040fe20003f64270 */
[----:B------:R-:W-:Y:S01]  /*2430*/  UIADD3 UR4, UR37, 0x2a000, URZ ;  /* 0x0002a00025047890 */ /* 0x000fe2000fffe03f */
[C---:B------:R-:W-:Y:S01]  /*2440*/  ISETP.GT.AND P4, PT, R15.reuse, 0x8, PT ;  /* 0x000000080f00780c */ /* 0x040fe20003f84270 */
[----:B------:R-:W-:Y:S01]  /*2450*/  USHF.R.U32.HI UR5, URZ, 0x4, UR5 ;  /* 0x000000043f057899 */ /* 0x000fe20008011605 */
[C---:B------:R-:W-:Y:S01]  /*2460*/  ISETP.GT.AND P5, PT, R15.reuse, 0x9, PT ;  /* 0x000000090f00780c */ /* 0x040fe20003fa4270 */
[----:B------:R-:W3:Y:S01]  /*2470*/  MUFU.TANH R137, R137 ;  /* 0x0000008900897308 */ /* 0x000ee20000002400 */
[----:B------:R-:W-:Y:S01]  /*2480*/  FSEL R153, R12, -INF , P3 ;  /* 0xff8000000c997808 */ /* 0x000fe20001800000 */
[----:B------:R-:W-:Y:S01]  /*2490*/  USHF.R.U32.HI UR6, URZ, 0x4, UR4 ;  /* 0x000000043f067899 */ /* 0x000fe20008011604 */
[C---:B------:R-:W-:Y:S01]  /*24a0*/  ISETP.GT.AND P6, PT, R15.reuse, 0x10, PT ;  /* 0x000000100f00780c */ /* 0x040fe20003fc4270 */
[----:B------:R-:W-:Y:S01]  /*24b0*/  ULOP3.LUT UR5, UR5, 0x3fff, URZ, 0xc0, !UPT ;  /* 0x00003fff05057892 */ /* 0x000fe2000f8ec03f */
[C---:B------:R-:W-:Y:S01]  /*24c0*/  ISETP.GT.AND P1, PT, R15.reuse, 0x11, PT ;  /* 0x000000110f00780c */ /* 0x040fe20003f24270 */
[----:B------:R-:W-:Y:S01]  /*24d0*/  ULOP3.LUT UR6, UR6, 0x3fff, URZ, 0xc0, !UPT ;  /* 0x00003fff06067892 */ /* 0x000fe2000f8ec03f */
[----:B------:R-:W-:Y:S01]  /*24e0*/  ISETP.GT.AND P3, PT, R15, 0x19, PT ;  /* 0x000000190f00780c */ /* 0x000fe20003f64270 */
[----:B------:R-:W5:Y:S01]  /*24f0*/  MUFU.TANH R136, R136 ;  /* 0x0000008800887308 */ /* 0x000f620000002400 */
[----:B------:R-:W-:Y:S01]  /*2500*/  FSEL R151, R17, -INF , P5 ;  /* 0xff80000011977808 */ /* 0x000fe20002800000 */
[----:B------:R-:W-:Y:S01]  /*2510*/  ULOP3.LUT UR6, UR6, 0x10000, URZ, 0xfc, !UPT ;  /* 0x0001000006067892 */ /* 0x000fe2000f8efc3f */
[----:B------:R-:W-:Y:S01]  /*2520*/  FSEL R149, R22, -INF , P6 ;  /* 0xff80000016957808 */ /* 0x000fe20003000000 */
[----:B------:R-:W-:Y:S01]  /*2530*/  ULOP3.LUT UR8, UR5, 0x10000, URZ, 0xfc, !UPT ;  /* 0x0001000005087892 */ /* 0x000fe2000f8efc3f */
[----:B------:R-:W-:Y:S01]  /*2540*/  FSEL R143, R23, -INF , P1 ;  /* 0xff800000178f7808 */ /* 0x000fe20000800000 */
[--C-:B----4-:R-:W-:Y:S01]  /*2550*/  FFMA.FTZ R153, R153, UR41, -R142.reuse ;  /* 0x0000002999997c23 */ /* 0x110fe2000801088e */
[----:B-1----:R-:W-:Y:S01]  /*2560*/  FSEL R125, R141, -INF , P3 ;  /* 0xff8000008d7d7808 */ /* 0x002fe20001800000 */
[--C-:B------:R-:W-:Y:S01]  /*2570*/  FFMA.FTZ R151, R151, UR41, -R142.reuse ;  /* 0x0000002997977c23 */ /* 0x100fe2000801088e */
[--C-:B------:R-:W-:Y:S01]  /*2580*/  FFMA.FTZ R149, R149, UR41, -R142.reuse ;  /* 0x0000002995957c23 */ /* 0x100fe2000801088e */
[----:B------:R-:W-:Y:S01]  /*2590*/  FFMA.FTZ R143, R143, UR41, -R142 ;  /* 0x000000298f8f7c23 */ /* 0x000fe2000801088e */
[----:B------:R-:W-:Y:S01]  /*25a0*/  UMOV UR12, UR6 ;  /* 0x00000006000c7c82 */ /* 0x000fe20008000000 */
[----:B------:R-:W-:Y:S01]  /*25b0*/  UMOV UR13, 0x40000040 ;  /* 0x40000040000d7882 */ /* 0x000fe20000000000 */
[----:B------:R-:W-:Y:S01]  /*25c0*/  UMOV UR14, UR8 ;  /* 0x00000008000e7c82 */ /* 0x000fe20008000000 */
[----:B------:R-:W-:Y:S01]  /*25d0*/  UMOV UR15, 0x40000040 ;  /* 0x40000040000f7882 */ /* 0x000fe20000000000 */
[----:B------:R-:W-:Y:S01]  /*25e0*/  UIADD3 UR10, UR8, 0x606, URZ ;  /* 0x00000606080a7890 */ /* 0x000fe2000fffe03f */
[----:B------:R-:W-:Y:S01]  /*25f0*/  MUFU.EX2 R153, R153 ;  /* 0x0000009900997308 */ /* 0x000fe20000000800 */
[----:B------:R-:W-:Y:S01]  /*2600*/  UMOV UR11, 0x40000040 ;  /* 0x40000040000b7882 */ /* 0x000fe20000000000 */
[----:B------:R-:W-:Y:S01]  /*2610*/  UMOV UR9, 0x40000040 ;  /* 0x4000004000097882 */ /* 0x000fe20000000000 */
[----:B------:R-:W-:-:S05]  /*2620*/  FFMA.FTZ R12, -R12, R12, 1 ;  /* 0x3f8000000c0c7423 */ /* 0x000fca000001010c */
[----:B------:R-:W-:Y:S08]  /*2630*/  MUFU.EX2 R151, R151 ;  /* 0x0000009700977308 */ /* 0x000ff00000000800 */
[----:B------:R-:W-:Y:S01]  /*2640*/  MUFU.EX2 R149, R149 ;  /* 0x0000009500957308 */ /* 0x000fe20000000800 */
[----:B--2---:R-:W-:Y:S02]  /*2650*/  VIMNMX R120, R121, R120, PT ;  /* 0x0000007879787248 */ /* 0x004fe40003fe0100 */
[C---:B------:R-:W-:Y:S01]  /*2660*/  FSEL R121, R11.reuse, -INF , P2 ;  /* 0xff8000000b797808 */ /* 0x040fe20001000000 */
[----:B------:R-:W-:Y:S01]  /*2670*/  FFMA.FTZ R11, -R11, R11, 1 ;  /* 0x3f8000000b0b7423 */ /* 0x000fe2000001010b */
[----:B------:R-:W-:-:S02]  /*2680*/  ISETP.GT.AND P2, PT, R15, 0x18, PT ;  /* 0x000000180f00780c */ /* 0x000fc40003f44270 */
[----:B------:R-:W-:Y:S01]  /*2690*/  FSEL R15, R13, -INF , P4 ;  /* 0xff8000000d0f7808 */ /* 0x000fe20002000000 */
[--C-:B------:R-:W-:Y:S01]  /*26a0*/  FFMA.FTZ R154, R121, UR41, -R142.reuse ;  /* 0x00000029799a7c23 */ /* 0x100fe2000801088e */
[C---:B------:R-:W-:Y:S01]  /*26b0*/  ISETP.GT.AND P4, PT, R120.reuse, RZ, PT ;  /* 0x000000ff7800720c */ /* 0x040fe20003f84270 */
[----:B------:R-:W-:Y:S01]  /*26c0*/  FFMA.FTZ R13, -R13, R13, 1 ;  /* 0x3f8000000d0d7423 */ /* 0x000fe2000001010d */
[----:B------:R-:W-:Y:S01]  /*26d0*/  ISETP.GT.AND P5, PT, R120, 0x1, PT ;  /* 0x000000017800780c */ /* 0x000fe20003fa4270 */
[--C-:B------:R-:W-:Y:S01]  /*26e0*/  FFMA.FTZ R14, R15, UR41, -R142.reuse ;  /* 0x000000290f0e7c23 */ /* 0x100fe2000801088e */
[----:B------:R-:W-:Y:S01]  /*26f0*/  FSEL R123, R138, -INF , P2 ;  /* 0xff8000008a7b7808 */ /* 0x000fe20001000000 */
[----:B------:R-:W1:Y:S01]  /*2700*/  MUFU.EX2 R154, R154 ;  /* 0x0000009a009a7308 */ /* 0x000e620000000800 */
[----:B------:R-:W-:Y:S02]  /*2710*/  FSEL R144, R9, -INF , P4 ;  /* 0xff80000009907808 */ /* 0x000fe40002000000 */
[C---:B------:R-:W-:Y:S01]  /*2720*/  ISETP.GT.AND P6, PT, R120.reuse, 0x8, PT ;  /* 0x000000087800780c */ /* 0x040fe20003fc4270 */
[--C-:B------:R-:W-:Y:S01]  /*2730*/  FFMA.FTZ R140, R123, UR41, -R142.reuse ;  /* 0x000000297b8c7c23 */ /* 0x100fe2000801088e */
[----:B------:R-:W-:Y:S01]  /*2740*/  ISETP.GT.AND P1, PT, R120, 0x9, PT ;  /* 0x000000097800780c */ /* 0x000fe20003f24270 */
[----:B------:R-:W-:Y:S01]  /*2750*/  FFMA.FTZ R144, R144, UR41, -R139 ;  /* 0x0000002990907c23 */ /* 0x000fe2000801088b */
[C---:B------:R-:W-:Y:S01]  /*2760*/  ISETP.GT.AND P2, PT, R120.reuse, 0x10, PT ;  /* 0x000000107800780c */ /* 0x040fe20003f44270 */
[----:B------:R-:W-:Y:S01]  /*2770*/  FFMA.FTZ R142, R125, UR41, -R142 ;  /* 0x000000297d8e7c23 */ /* 0x000fe2000801088e */
[C---:B------:R-:W-:Y:S01]  /*2780*/  ISETP.GT.AND P3, PT, R120.reuse, 0x11, PT ;  /* 0x000000117800780c */ /* 0x040fe20003f64270 */
[----:B------:R-:W2:Y:S01]  /*2790*/  MUFU.EX2 R14, R14 ;  /* 0x0000000e000e7308 */ /* 0x000ea20000000800 */
[----:B------:R-:W-:-:S02]  /*27a0*/  ISETP.GT.AND P4, PT, R120, 0x18, PT ;  /* 0x000000187800780c */ /* 0x000fc40003f84270 */
[----:B------:R-:W-:Y:S02]  /*27b0*/  FSEL R150, R10, -INF , P5 ;  /* 0xff8000000a967808 */ /* 0x000fe40002800000 */
[----:B------:R-:W-:Y:S02]  /*27c0*/  ISETP.GT.AND P5, PT, R120, 0x19, PT ;  /* 0x000000197800780c */ /* 0x000fe40003fa4270 */
[----:B------:R-:W-:Y:S01]  /*27d0*/  FSEL R156, R18, -INF , P6 ;  /* 0xff800000129c7808 */ /* 0x000fe20003000000 */
[--C-:B------:R-:W-:Y:S01]  /*27e0*/  FFMA.FTZ R150, R150, UR41, -R139.reuse ;  /* 0x0000002996967c23 */ /* 0x100fe2000801088b */
[----:B------:R-:W-:Y:S01]  /*27f0*/  FSEL R152, R19, -INF , P1 ;  /* 0xff80000013987808 */ /* 0x000fe20000800000 */
[----:B------:R-:W-:Y:S01]  /*2800*/  MUFU.EX2 R144, R144 ;  /* 0x0000009000907308 */ /* 0x000fe20000000800 */
[----:B------:R-:W-:Y:S01]  /*2810*/  FSEL R148, R20, -INF , P2 ;  /* 0xff80000014947808 */ /* 0x000fe20001000000 */
[--C-:B------:R-:W-:Y:S01]  /*2820*/  FFMA.FTZ R156, R156, UR41, -R139.reuse ;  /* 0x000000299c9c7c23 */ /* 0x100fe2000801088b */
[----:B------:R-:W-:Y:S01]  /*2830*/  FSEL R120, R21, -INF , P3 ;  /* 0xff80000015787808 */ /* 0x000fe20001800000 */
[--C-:B------:R-:W-:Y:S01]  /*2840*/  FFMA.FTZ R152, R152, UR41, -R139.reuse ;  /* 0x0000002998987c23 */ /* 0x100fe2000801088b */
[----:B---3--:R-:W-:Y:S01]  /*2850*/  FSEL R146, R137, -INF , P4 ;  /* 0xff80000089927808 */ /* 0x008fe20002000000 */
[--C-:B------:R-:W-:Y:S01]  /*2860*/  FFMA.FTZ R148, R148, UR41, -R139.reuse ;  /* 0x0000002994947c23 */ /* 0x100fe2000801088b */
[----:B-----5:R-:W-:Y:S01]  /*2870*/  FSEL R122, R136, -INF , P5 ;  /* 0xff800000887a7808 */ /* 0x020fe20002800000 */
[--C-:B------:R-:W-:Y:S01]  /*2880*/  FFMA.FTZ R147, R120, UR41, -R139.reuse ;  /* 0x0000002978937c23 */ /* 0x100fe2000801088b */
[----:B------:R-:W-:Y:S01]  /*2890*/  LEA R15, R6, UR37, 0x2 ;  /* 0x00000025060f7c11 */ /* 0x000fe2000f8e10ff */
[--C-:B------:R-:W-:Y:S01]  /*28a0*/  FFMA.FTZ R146, R146, UR41, -R139.reuse ;  /* 0x0000002992927c23 */ /* 0x100fe2000801088b */
[----:B------:R-:W3:Y:S01]  /*28b0*/  MUFU.EX2 R150, R150 ;  /* 0x0000009600967308 */ /* 0x000ee20000000800 */
[----:B------:R-:W-:-:S02]  /*28c0*/  FFMA.FTZ R139, R122, UR41, -R139 ;  /* 0x000000297a8b7c23 */ /* 0x000fc4000801088b */
[----:B------:R-:W-:-:S05]  /*28d0*/  WARPGROUP.ARRIVE ;  /* 0x00000000000079c5 */ /* 0x000fca0000000000 */
[----:B------:R-:W-:Y:S01]  /*28e0*/  MUFU.EX2 R152, R152 ;  /* 0x0000009800987308 */ /* 0x000fe20000000800 */
        /* <DEDUP_REMOVED lines=68> */
[----:B------:R-:W-:Y:S01]  /*2d30*/  UIADD3 UR8, UR6, 0x406, URZ ;  /* 0x0000040606087890 */ /* 0x000fe2000fffe03f */
[----:B------:R-:W-:Y:S02]  /*2d40*/  WARPGROUP.DEPBAR.LE gsb0, 0x0 ;  /* 0x00008000000079c5 */ /* 0x000fe40000010000 */
[----:B------:R-:W-:-:S06]  /*2d50*/  WARPGROUP.ARRIVE ;  /* 0x00000000000079c5 */ /* 0x000fcc0000000000 */
[----:B------:R-:W-:Y:S03]  /*2d60*/  HGMMA.64x32x16.F32.BF16 R120, gdesc[UR12], R120, gsb0 ;  /* 0x006000000c7879f0 */ /* 0x000fe60008001878 */
[----:B------:R-:W-:Y:S02]  /*2d70*/  WARPGROUP.DEPBAR.LE gsb0, 0x0 ;  /* 0x00008000000079c5 */ /* 0x000fe40000010000 */
[----:B------:R-:W-:-:S06]  /*2d80*/  WARPGROUP.ARRIVE ;  /* 0x00000000000079c5 */ /* 0x000fcc0000000000 */
[----:B------:R-:W-:Y:S03]  /*2d90*/  HGMMA.64x32x16.F32.BF16 R120, gdesc[UR8], R120, gsb0 ;  /* 0x00600000087879f0 */ /* 0x000fe60008001878 */
[----:B------:R-:W-:Y:S02]  /*2da0*/  WARPGROUP.DEPBAR.LE gsb0, 0x0 ;  /* 0x00008000000079c5 */ /* 0x000fe40000010000 */
[----:B------:R-:W4:Y:S02]  /*2db0*/  LDS R145, [R15+0x30200] ;  /* 0x030200000f917984 */ /* 0x000f240000000800 */
[--C-:B----4-:R-:W-:Y:S01]  /*2dc0*/  FADD.FTZ R120, R120, -R145.reuse ;  /* 0x8000009178787221 */ /* 0x110fe20000010000 */
[--C-:B------:R-:W-:Y:S01]  /*2dd0*/  FADD.FTZ R124, R124, -R145.reuse ;  /* 0x800000917c7c7221 */ /* 0x100fe20000010000 */
[--C-:B------:R-:W-:Y:S02]  /*2de0*/  FADD.FTZ R125, R125, -R145.reuse ;  /* 0x800000917d7d7221 */ /* 0x100fe40000010000 */
[----:B-1----:R-:W-:Y:S01]  /*2df0*/  FMUL.FTZ R120, R154, R120 ;  /* 0x000000789a787220 */ /* 0x002fe20000410000 */
[----:B--2---:R-:W-:Y:S01]  /*2e00*/  FMUL.FTZ R124, R14, R124 ;  /* 0x0000007c0e7c7220 */ /* 0x004fe20000410000 */
[C---:B------:R-:W-:Y:S01]  /*2e10*/  FMUL.FTZ R125, R151.reuse, R125 ;  /* 0x0000007d977d7220 */ /* 0x040fe20000410000 */
[----:B------:R-:W-:Y:S01]  /*2e20*/  F2FP.BF16.F32.PACK_AB R14, R151, R14 ;  /* 0x0000000e970e723e */ /* 0x000fe200000010ff */
[----:B------:R-:W-:Y:S01]  /*2e30*/  FMUL.FTZ R11, R11, R120 ;  /* 0x000000780b0b7220 */ /* 0x000fe20000410000 */
[----:B------:R-:W-:Y:S01]  /*2e40*/  FADD.FTZ R120, R121, -R145 ;  /* 0x8000009179787221 */ /* 0x000fe20000010000 */
[----:B------:R1:W2:Y:S01]  /*2e50*/  LDS R151, [R15+0x30220] ;  /* 0x030220000f977984 */ /* 0x0002a20000000800 */
[----:B------:R-:W1:Y:S01]  /*2e60*/  MUFU.EX2 R121, R156 ;  /* 0x0000009c00797308 */ /* 0x000e620000000800 */
[----:B------:R-:W-:Y:S01]  /*2e70*/  FMUL.FTZ R124, R13, R124 ;  /* 0x0000007c0d7c7220 */ /* 0x000fe20000410000 */
[----:B------:R-:W-:Y:S01]  /*2e80*/  FMUL.FTZ R120, R153, R120 ;  /* 0x0000007899787220 */ /* 0x000fe20000410000 */
[----:B---3--:R-:W-:-:S03]  /*2e90*/  F2FP.BF16.F32.PACK_AB R13, R150, R144 ;  /* 0x00000090960d723e */ /* 0x008fc600000010ff */
[----:B------:R-:W-:Y:S01]  /*2ea0*/  FMUL.FTZ R120, R12, R120 ;  /* 0x000000780c787220 */ /* 0x000fe20000410000 */
[----:B------:R-:W-:Y:S02]  /*2eb0*/  F2FP.BF16.F32.PACK_AB R12, R153, R154 ;  /* 0x0000009a990c723e */ /* 0x000fe400000010ff */
[----:B------:R3:W4:Y:S01]  /*2ec0*/  MUFU.EX2 R154, R143 ;  /* 0x0000008f009a7308 */ /* 0x0007220000000800 */
[--C-:B------:R-:W-:Y:S01]  /*2ed0*/  FADD.FTZ R128, R128, -R145.reuse ;  /* 0x8000009180807221 */ /* 0x100fe20000010000 */
[----:B------:R-:W-:Y:S01]  /*2ee0*/  FADD.FTZ R129, R129, -R145 ;  /* 0x8000009181817221 */ /* 0x000fe20000010000 */
[----:B-1----:R-:W-:Y:S01]  /*2ef0*/  F2FP.BF16.F32.PACK_AB R15, R152, R121 ;  /* 0x00000079980f723e */ /* 0x002fe200000010ff */
[----:B---3--:R-:W3:Y:S01]  /*2f00*/  LDL R143, [R1+0x4] ;  /* 0x00000400018f7983 */ /* 0x008ee20000100800 */
[----:B------:R-:W-:Y:S06]  /*2f10*/  BAR.SYNC.DEFER_BLOCKING 0x9, 0x180 ;  /* 0x0246000000007b1d */ /* 0x000fec0000010000 */
[----:B------:R-:W-:Y:S01]  /*2f20*/  MUFU.EX2 R140, R140 ;  /* 0x0000008c008c7308 */ /* 0x000fe20000000800 */
[----:B------:R-:W-:-:S07]  /*2f30*/  FFMA.FTZ R22, -R22, R22, 1 ;  /* 0x3f80000016167423 */ /* 0x000fce0000010116 */
[----:B------:R-:W1:Y:S01]  /*2f40*/  MUFU.EX2 R153, R142 ;  /* 0x0000008e00997308 */ /* 0x000e620000000800 */
[----:B----4-:R-:W-:-:S07]  /*2f50*/  FMUL.FTZ R129, R154, R129 ;  /* 0x000000819a817220 */ /* 0x010fce0000410000 */
[----:B------:R-:W-:Y:S01]  /*2f60*/  MUFU.EX2 R148, R148 ;  /* 0x0000009400947308 */ /* 0x000fe20000000800 */
[----:B------:R4:W-:Y:S07]  /*2f70*/  STSM.16.M88.4 [R155+0x30400], R12 ;  /* 0x0304000c9b007844 */ /* 0x0009ee0000000200 */
[----:B------:R-:W5:Y:S08]  /*2f80*/  MUFU.EX2 R147, R147 ;  /* 0x0000009300937308 */ /* 0x000f700000000800 */
[----:B------:R-:W-:Y:S01]  /*2f90*/  MUFU.EX2 R146, R146 ;  /* 0x0000009200927308 */ /* 0x000fe20000000800 */
[----:B----4-:R-:W-:-:S07]  /*2fa0*/  FFMA.FTZ R12, -R23, R23, 1 ;  /* 0x3f800000170c7423 */ /* 0x010fce0000010117 */
[----:B------:R-:W4:Y:S01]  /*2fb0*/  MUFU.EX2 R139, R139 ;  /* 0x0000008b008b7308 */ /* 0x000f220000000800 */
[----:B------:R-:W-:Y:S01]  /*2fc0*/  FMUL.FTZ R23, R149, R128 ;  /* 0x0000008095177220 */ /* 0x000fe20000410000 */
[--C-:B--2---:R-:W-:Y:S01]  /*2fd0*/  FADD.FTZ R13, R122, -R151.reuse ;  /* 0x800000977a0d7221 */ /* 0x104fe20000010000 */
[--C-:B------:R-:W-:Y:S02]  /*2fe0*/  FADD.FTZ R15, R123, -R151.reuse ;  /* 0x800000977b0f7221 */ /* 0x100fe40000010000 */
[----:B------:R-:W-:Y:S01]  /*2ff0*/  FMUL.FTZ R23, R22, R23 ;  /* 0x0000001716177220 */ /* 0x000fe20000410000 */
[----:B------:R-:W-:Y:S01]  /*3000*/  FMUL.FTZ R22, R12, R129 ;  /* 0x000000810c167220 */ /* 0x000fe20000410000 */
[----:B------:R-:W-:Y:S01]  /*3010*/  FADD.FTZ R12, R126, -R151 ;  /* 0x800000977e0c7221 */ /* 0x000fe20000010000 */
[----:B------:R-:W-:Y:S01]  /*3020*/  FMUL.FTZ R144, R144, R13 ;  /* 0x0000000d90907220 */ /* 0x000fe20000410000 */
[----:B------:R-:W-:Y:S01]  /*3030*/  FMUL.FTZ R150, R150, R15 ;  /* 0x0000000f96967220 */ /* 0x000fe20000410000 */
[----:B-1----:R-:W-:Y:S01]  /*3040*/  F2FP.BF16.F32.PACK_AB R14, R153, R140 ;  /* 0x0000008c990e723e */ /* 0x002fe200000010ff */
[----:B------:R-:W-:Y:S01]  /*3050*/  FMUL.FTZ R121, R121, R12 ;  /* 0x0000000c79797220 */ /* 0x000fe20000410000 */
[----:B------:R-:W-:-:S02]  /*3060*/  F2FP.BF16.F32.PACK_AB R12, R154, R149 ;  /* 0x000000959a0c723e */ /* 0x000fc400000010ff */
[----:B-----5:R-:W-:Y:S02]  /*3070*/  F2FP.BF16.F32.PACK_AB R13, R147, R148 ;  /* 0x00000094930d723e */ /* 0x020fe400000010ff */
[----:B----4-:R-:W-:Y:S02]  /*3080*/  F2FP.BF16.F32.PACK_AB R15, R139, R146 ;  /* 0x000000928b0f723e */ /* 0x010fe400000010ff */
[----:B------:R-:W-:Y:S01]  /*3090*/  R2UR UR10, R4 ;  /* 0x00000000040a72ca */ /* 0x000fe200000e0000 */
[--C-:B------:R-:W-:Y:S01]  /*30a0*/  FADD.FTZ R129, R127, -R151.reuse ;  /* 0x800000977f817221 */ /* 0x100fe20000010000 */
[----:B------:R-:W-:Y:S01]  /*30b0*/  FFMA.FTZ R156, -R17, R17, 1 ;  /* 0x3f800000119c7423 */ /* 0x000fe20000010111 */
[----:B------:R-:W-:Y:S01]  /*30c0*/  FADD.FTZ R127, R134, -R151 ;  /* 0x80000097867f7221 */ /* 0x000fe20000010000 */
[--C-:B------:R-:W-:Y:S01]  /*30d0*/  FADD.FTZ R17, R132, -R145.reuse ;  /* 0x8000009184117221 */ /* 0x100fe20000010000 */
[----:B------:R-:W-:Y:S01]  /*30e0*/  FADD.FTZ R132, R133, -R145 ;  /* 0x8000009185847221 */ /* 0x000fe20000010000 */
[--C-:B------:R-:W-:Y:S01]  /*30f0*/  FADD.FTZ R123, R130, -R151.reuse ;  /* 0x80000097827b7221 */ /* 0x100fe20000010000 */
[--C-:B------:R-:W-:Y:S01]  /*3100*/  FADD.FTZ R122, R131, -R151.reuse ;  /* 0x80000097837a7221 */ /* 0x100fe20000010000 */
[----:B------:R-:W-:Y:S01]  /*3110*/  FADD.FTZ R126, R135, -R151 ;  /* 0x80000097877e7221 */ /* 0x000fe20000010000 */
[----:B------:R-:W-:Y:S01]  /*3120*/  FMUL.FTZ R146, R146, R127 ;  /* 0x0000007f92927220 */ /* 0x000fe20000410000 */
[----:B------:R-:W-:Y:S01]  /*3130*/  FFMA.FTZ R128, -R138, R138, 1 ;  /* 0x3f8000008a807423 */ /* 0x000fe2000001018a */
[----:B------:R-:W-:Y:S01]  /*3140*/  FMUL.FTZ R17, R140, R17 ;  /* 0x000000118c117220 */ /* 0x000fe20000410000 */
[----:B------:R-:W-:Y:S01]  /*3150*/  FMUL.FTZ R152, R152, R129 ;  /* 0x0000008198987220 */ /* 0x000fe20000410000 */
[----:B------:R-:W-:Y:S01]  /*3160*/  FFMA.FTZ R9, -R9, R9, 1 ;  /* 0x3f80000009097423 */ /* 0x000fe20000010109 */
[----:B------:R-:W-:Y:S01]  /*3170*/  FFMA.FTZ R127, -R10, R10, 1 ;  /* 0x3f8000000a7f7423 */ /* 0x000fe2000001010a */
[----:B------:R-:W-:Y:S01]  /*3180*/  FFMA.FTZ R18, -R18, R18, 1 ;  /* 0x3f80000012127423 */ /* 0x000fe20000010112 */
[----:B------:R-:W-:Y:S01]  /*3190*/  FFMA.FTZ R19, -R19, R19, 1 ;  /* 0x3f80000013137423 */ /* 0x000fe20000010113 */
        /* <DEDUP_REMOVED lines=18> */
[----:B------:R-:W-:-:S02]  /*32c0*/  USHF.R.U32.HI UR5, URZ, 0x4, UR39 ;  /* 0x000000043f057899 */ /* 0x000fc40008011627 */
[----:B------:R-:W-:Y:S01]  /*32d0*/  ULEA UR4, UR10, UR4, 0xd ;  /* 0x000000040a047291 */ /* 0x000fe2000f8e683f */
[----:B------:R-:W-:Y:S01]  /*32e0*/  F2FP.BF16.F32.PACK_AB R120, R120, R11 ;  /* 0x0000000b7878723e */ /* 0x000fe200000010ff */
[----:B------:R-:W-:Y:S01]  /*32f0*/  ULOP3.LUT UR5, UR5, 0x3fff, URZ, 0xc0, !UPT ;  /* 0x00003fff05057892 */ /* 0x000fe2000f8ec03f */
[----:B------:R-:W-:Y:S01]  /*3300*/  F2FP.BF16.F32.PACK_AB R122, R125, R124 ;  /* 0x0000007c7d7a723e */ /* 0x000fe200000010ff */
[----:B------:R-:W-:Y:S01]  /*3310*/  USHF.R.U32.HI UR4, URZ, 0x4, UR4 ;  /* 0x000000043f047899 */ /* 0x000fe20008011604 */
[----:B------:R-:W-:Y:S01]  /*3320*/  F2FP.BF16.F32.PACK_AB R121, R150, R9 ;  /* 0x000000099679723e */ /* 0x000fe200000010ff */
[----:B------:R-:W-:Y:S02]  /*3330*/  ULOP3.LUT UR9, UR5, 0x1000000, URZ, 0xfc, !UPT ;  /* 0x0100000005097892 */ /* 0x000fe4000f8efc3f */
[----:B------:R-:W-:Y:S01]  /*3340*/  ULOP3.LUT UR8, UR4, 0x3fff, URZ, 0xc0, !UPT ;  /* 0x00003fff04087892 */ /* 0x000fe2000f8ec03f */
[----:B------:R-:W-:Y:S01]  /*3350*/  UMOV UR7, 0x80000020 ;  /* 0x8000002000077882 */ /* 0x000fe20000000000 */
[----:B------:R-:W-:-:S03]  /*3360*/  UMOV UR5, 0x40000040 ;  /* 0x4000004000057882 */ /* 0x000fc60000000000 */
[----:B------:R-:W-:Y:S02]  /*3370*/  UMOV UR6, UR9 ;  /* 0x0000000900067c82 */ /* 0x000fe40008000000 */
[----:B------:R-:W-:Y:S01]  /*3380*/  UMOV UR4, UR8 ;  /* 0x0000000800047c82 */ /* 0x000fe20008000000 */
[----:B---3--:R1:W-:Y:S01]  /*3390*/  STSM.16.M88.4 [R143], R12 ;  /* 0x0000000c8f007844 */ /* 0x0083e20000000200 */
[----:B------:R-:W-:Y:S01]  /*33a0*/  @!PT LDS RZ, [RZ] ;  /* 0x00000000fffff984 */ /* 0x000fe20000000800 */
[----:B------:R-:W-:Y:S01]  /*33b0*/  @!PT LDS RZ, [RZ] ;  /* 0x00000000fffff984 */ /* 0x000fe20000000800 */
[----:B------:R-:W-:Y:S01]  /*33c0*/  @!PT LDS RZ, [RZ] ;  /* 0x00000000fffff984 */ /* 0x000fe20000000800 */
[----:B------:R-:W-:Y:S01]  /*33d0*/  @!PT LDS RZ, [RZ] ;  /* 0x00000000fffff984 */ /* 0x000fe20000000800 */
[----:B------:R2:W-:Y:S06]  /*33e0*/  MEMBAR.ALL.CTA ;  /* 0x0000000000007992 */ /* 0x0005ec0000008000 */
[----:B--2---:R-:W2:Y:S01]  /*33f0*/  FENCE.VIEW.ASYNC.S ;  /* 0x00000000000073c6 */ /* 0x004ea20000000000 */
[----:B-1----:R-:W-:Y:S01]  /*3400*/  FMUL.FTZ R13, R20, R123 ;  /* 0x0000007b140d7220 */ /* 0x002fe20000410000 */
[----:B------:R-:W-:Y:S01]  /*3410*/  FMUL.FTZ R15, R137, R146 ;  /* 0x00000092890f7220 */ /* 0x000fe20000410000 */
[----:B------:R-:W-:Y:S01]  /*3420*/  F2FP.BF16.F32.PACK_AB R123, R19, R18 ;  /* 0x00000012137b723e */ /* 0x000fe200000010ff */
[----:B--2---:R-:W-:Y:S01]  /*3430*/  BAR.SYNC.DEFER_BLOCKING 0x9, 0x180 ;  /* 0x0246000000007b1d */ /* 0x004fe20000010000 */
[----:B------:R-:W-:-:S02]  /*3440*/  F2FP.BF16.F32.PACK_AB R12, R22, R23 ;  /* 0x00000017160c723e */ /* 0x000fc400000010ff */
[----:B------:R-:W-:Y:S02]  /*3450*/  F2FP.BF16.F32.PACK_AB R14, R17, R128 ;  /* 0x00000080110e723e */ /* 0x000fe400000010ff */
[----:B------:R-:W-:Y:S02]  /*3460*/  F2FP.BF16.F32.PACK_AB R13, R10, R13 ;  /* 0x0000000d0a0d723e */ /* 0x000fe400000010ff */
[----:B------:R-:W-:Y:S01]  /*3470*/  F2FP.BF16.F32.PACK_AB R15, R136, R15 ;  /* 0x0000000f880f723e */ /* 0x000fe200000010ff */
        /* <DEDUP_REMOVED lines=15> */
[----:B-1----:R-:W-:-:S04]  /*3570*/  IMAD.U32 R143, RZ, RZ, UR37 ;  /* 0x00000025ff8f7e24 */ /* 0x002fc8000f8e00ff */
[----:B------:R-:W-:Y:S01]  /*3580*/  VIADD R143, R143, 0x33400 ;  /* 0x000334008f8f7836 */ /* 0x000fe20000000000 */
[----:B------:R-:W-:Y:S02]  /*3590*/  WARPGROUP.DEPBAR.LE gsb0, 0x0 ;  /* 0x00008000000079c5 */ /* 0x000fe40000010000 */
[----:B------:R-:W-:-:S06]  /*35a0*/  WARPGROUP.ARRIVE ;  /* 0x00000000000079c5 */ /* 0x000fcc0000000000 */
[----:B------:R-:W-:Y:S01]  /*35b0*/  HGMMA.64x96x16.F32.BF16 R72, gdesc[UR4].tnspA.tnspB, R72, gsb0 ;  /* 0x61600000044879f0 */ /* 0x000fe20008001848 */
[----:B------:R-:W-:Y:S01]  /*35c0*/  R2UR UR5, R143 ;  /* 0x000000008f0572ca */ /* 0x000fe200000e0000 */
[----:B------:R-:W-:Y:S02]  /*35d0*/  UIMAD UR4, UR10, 0x3000, UR37 ;  /* 0x000030000a0478a4 */ /* 0x000fe4000f8e0225 */
[----:B------:R-:W-:-:S10]  /*35e0*/  UIADD3 UR6, UR9, 0xc0, URZ ;  /* 0x000000c009067890 */ /* 0x000fd4000fffe03f */
[----:B------:R-:W-:-:S04]  /*35f0*/  USHF.R.U32.HI UR5, URZ, 0x4, UR5 ;  /* 0x000000043f057899 */ /* 0x000fc80008011605 */
[----:B------:R-:W-:Y:S02]  /*3600*/  ULOP3.LUT UR12, UR5, 0x3fff, URZ, 0xc0, !UPT ;  /* 0x00003fff050c7892 */ /* 0x000fe4000f8ec03f */
[----:B------:R-:W-:Y:S02]  /*3610*/  USHF.R.U32.HI UR5, URZ, 0x4, UR4 ;  /* 0x000000043f057899 */ /* 0x000fe40008011604 */
[----:B------:R-:W-:Y:S02]  /*3620*/  UIADD3 UR4, UR8, 0x180, URZ ;  /* 0x0000018008047890 */ /* 0x000fe4000fffe03f */
[----:B------:R-:W-:Y:S01]  /*3630*/  ULOP3.LUT UR10, UR5, 0x3fff, URZ, 0xc0, !UPT ;  /* 0x00003fff050a7892 */ /* 0x000fe2000f8ec03f */
[----:B------:R-:W-:Y:S02]  /*3640*/  UMOV UR7, 0x80000020 ;  /* 0x8000002000077882 */ /* 0x000fe40000000000 */
[----:B------:R-:W-:Y:S01]  /*3650*/  UMOV UR5, 0x40000040 ;  /* 0x4000004000057882 */ /* 0x000fe20000000000 */
[----:B------:R-:W-:-:S02]  /*3660*/  WARPGROUP.DEPBAR.LE gsb0, 0x0 ;  /* 0x00008000000079c5 */ /* 0x000fc40000010000 */
[----:B------:R-:W-:-:S06]  /*3670*/  WARPGROUP.ARRIVE ;  /* 0x00000000000079c5 */ /* 0x000fcc0000000000 */
[----:B------:R-:W-:Y:S01]  /*3680*/  HGMMA.64x96x16.F32.BF16 R72, gdesc[UR4].tnspA.tnspB, R72, gsb0 ;  /* 0x61600000044879f0 */ /* 0x000fe20008001848 */
        /* <DEDUP_REMOVED lines=52> */
.L_x_2538:
        /* <DEDUP_REMOVED lines=60> */
.L_x_2539:
[----:B------:R-:W-:Y:S01]  /*3d90*/  VIADD R16, R16, 0x1 ;  /* 0x0000000110107836 */ /* 0x000fe20000000000 */
[----:B------:R-:W-:Y:S01]  /*3da0*/  LOP3.LUT R5, R5, 0x1, RZ, 0x3c, !PT ;  /* 0x0000000105057812 */ /* 0x000fe200078e3cff */
[----:B------:R-:W-:Y:S02]  /*3db0*/  VIADD R2, R2, 0x1 ;  /* 0x0000000102027836 */ /* 0x000fe40000000000 */
[----:B------:R-:W-:Y:S01]  /*3dc0*/  VIADD R3, R3, 0x36420 ;  /* 0x0003642003037836 */ /* 0x000fe20000000000 */
[----:B------:R-:W-:Y:S02]  /*3dd0*/  ISETP.GE.AND P1, PT, R16, UR36, PT ;  /* 0x0000002410007c0c */ /* 0x000fe4000bf26270 */
[----:B------:R-:W-:Y:S02]  /*3de0*/  ISETP.NE.AND P0, PT, R2, 0x2, PT ;  /* 0x000000020200780c */ /* 0x000fe40003f05270 */
[----:B------:R-:W-:Y:S02]  /*3df0*/  PRMT R3, RZ, 0x654, R3 ;  /* 0x00000654ff037816 */ /* 0x000fe40000000003 */
[----:B-1----:R-:W-:-:S02]  /*3e00*/  SEL R10, RZ, 0x1, P0 ;  /* 0x00000001ff0a7807 */ /* 0x002fc40000000000 */
[----:B------:R1:W-:Y:S01]  /*3e10*/  SYNCS.ARRIVE.TRANS64.RED.A1T0 RZ, [R3+URZ], RZ ;  /* 0x000000ff03ff79a7 */ /* 0x0003e2000810043f */
[----:B------:R-:W-:Y:S02]  /*3e20*/  SEL R2, R2, RZ, P0 ;  /* 0x000000ff02027207 */ /* 0x000fe40000000000 */
[----:B------:R-:W-:Y:S02]  /*3e30*/  LOP3.LUT R7, R7, R10, RZ, 0x3c, !PT ;  /* 0x0000000a07077212 */ /* 0x000fe400078e3cff */
        /* <DEDUP_REMOVED lines=51> */
.L_x_2522:
[----:B------:R-:W-:Y:S05]  /*4170*/  @P0 BRA `(.L_x_2541) ;  /* 0x0000000c005c0947 */ /* 0x000fea0003800000 */
[----:B------:R-:W2:Y:S01]  /*4180*/  S2UR UR4, SR_CgaCtaId ;  /* 0x00000000000479c3 */ /* 0x000ea20000008800 */
[----:B------:R-:W-:Y:S02]  /*4190*/  UMOV UR37, 0x400 ;  /* 0x0000040000257882 */ /* 0x000fe40000000000 */
[----:B--2---:R-:W-:-:S06]  /*41a0*/  ULEA UR37, UR4, UR37, 0x18 ;  /* 0x0000002504257291 */ /* 0x004fcc000f8ec03f */
        /* <DEDUP_REMOVED lines=8> */
[----:B-1----:R-:W1:Y:S01]  /*4230*/  LDC.64 R2, c[0x4][R2] ;  /* 0x0100000002027b82 */ /* 0x002e620000000a00 */
        /* <DEDUP_REMOVED lines=10> */
.L_x_2542:
        /* <DEDUP_REMOVED lines=20> */
.L_x_2543:
        /* <DEDUP_REMOVED lines=18> */
.L_x_2544:
        /* <DEDUP_REMOVED lines=18> */
.L_x_2545:
[----:B------:R-:W2:Y:S01]  /*4660*/  S2R R0, SR_TID.X ;  /* 0x0000000000007919 */ /* 0x000ea20000002100 */
        /* <DEDUP_REMOVED lines=15> */
[----:B--2---:R-:W-:Y:S01]  /*4760*/  VIADD R5, R0, 0xffffff80 ;  /* 0xffffff8000057836 */ /* 0x004fe20000000000 */
        /* <DEDUP_REMOVED lines=10> */
[----:B-1----:R-:W-:Y:S01]  /*4810*/  IMAD.SHL.U32 R3, R7, 0x10, RZ ;  /* 0x0000001007037824 */ /* 0x002fe200078e00ff */
        /* <DEDUP_REMOVED lines=70> */
[----:B------:R-:W-:Y:S01]  /*4c80*/  ULDC.64 UR6, c[0x0][0x198] ;  /* 0x0000660000067ab9 */ /* 0x000fe20000000a00 */
[----:B------:R-:W-:Y:S02]  /*4c90*/  UIADD3 UR40, UR37, 0x9000, URZ ;  /* 0x0000900025287890 */ /* 0x000fe4000fffe03f */
[----:B------:R-:W-:Y:S02]  /*4ca0*/  UIADD3 UR4, UP0, UR6, 0x770, URZ ;  /* 0x0000077006047890 */ /* 0x000fe4000ff1e03f */
[----:B------:R-:W-:Y:S02]  /*4cb0*/  UIMAD UR42, UR38, 0x60, URZ ;  /* 0x00000060262a78a4 */ /* 0x000fe4000f8e023f */
[----:B------:R-:W-:Y:S02]  /*4cc0*/  UIADD3.X UR5, URZ, UR7, URZ, UP0, !UPT ;  /* 0x000000073f057290 */ /* 0x000fe400087fe43f */
[----:B------:R-:W-:Y:S02]  /*4cd0*/  UIADD3 UR6, UP0, UR6, 0x670, URZ ;  /* 0x0000067006067890 */ /* 0x000fe4000ff1e03f */
[----:B------:R-:W-:-:S02]  /*4ce0*/  UIADD3 UR32, UR37, 0xc000, URZ ;  /* 0x0000c00025207890 */ /* 0x000fc4000fffe03f */
[----:B------:R-:W-:Y:S02]  /*4cf0*/  UIADD3 UR24, UR37, 0xf000, URZ ;  /* 0x0000f00025187890 */ /* 0x000fe4000fffe03f */
[----:B------:R-:W-:Y:S02]  /*4d00*/  UIADD3.X UR7, URZ, UR7, URZ, UP0, !UPT ;  /* 0x000000073f077290 */ /* 0x000fe400087fe43f */
[----:B------:R-:W-:Y:S02]  /*4d10*/  UIADD3 UR16, UR37, 0x3000, URZ ;  /* 0x0000300025107890 */ /* 0x000fe4000fffe03f */
[----:B------:R-:W-:Y:S01]  /*4d20*/  UIADD3 UR8, UR37, 0x6000, URZ ;  /* 0x0000600025087890 */ /* 0x000fe2000fffe03f */
[----:B------:R-:W-:Y:S01]  /*4d30*/  UMOV UR41, URZ ;  /* 0x0000003f00297c82 */ /* 0x000fe20008000000 */
[----:B------:R-:W-:Y:S01]  /*4d40*/  UMOV UR33, 0x40 ;  /* 0x0000004000217882 */ /* 0x000fe20000000000 */
[----:B------:R-:W-:Y:S01]  /*4d50*/  UMOV UR35, UR43 ;  /* 0x0000002b00237c82 */ /* 0x000fe20008000000 */
[----:B------:R-:W-:Y:S01]  /*4d60*/  UMOV UR36, UR44 ;  /* 0x0000002c00247c82 */ /* 0x000fe20008000000 */
[----:B------:R-:W-:Y:S01]  /*4d70*/  UMOV UR34, UR42 ;  /* 0x0000002a00227c82 */ /* 0x000fe20008000000 */
[----:B------:R-:W-:Y:S01]  /*4d80*/  UMOV UR25, 0x80 ;  /* 0x0000008000197882 */ /* 0x000fe20000000000 */
[----:B------:R-:W-:Y:S01]  /*4d90*/  UMOV UR27, UR43 ;  /* 0x0000002b001b7c82 */ /* 0x000fe20008000000 */
[----:B------:R-:W-:Y:S01]  /*4da0*/  UMOV UR28, UR44 ;  /* 0x0000002c001c7c82 */ /* 0x000fe20008000000 */
[----:B------:R1:W-:Y:S01]  /*4db0*/  UTMASTG.4D [UR40], [UR4] ;  /* 0x00000028040073b5 */ /* 0x0003e20008018000 */
[----:B------:R-:W-:Y:S01]  /*4dc0*/  UMOV UR26, UR42 ;  /* 0x0000002a001a7c82 */ /* 0x000fe20008000000 */
[----:B------:R-:W-:Y:S01]  /*4dd0*/  UMOV UR17, 0x40 ;  /* 0x0000004000117882 */ /* 0x000fe20000000000 */
[----:B------:R-:W-:Y:S01]  /*4de0*/  UMOV UR19, UR43 ;  /* 0x0000002b00137c82 */ /* 0x000fe20008000000 */
[----:B------:R-:W-:Y:S01]  /*4df0*/  UMOV UR20, UR44 ;  /* 0x0000002c00147c82 */ /* 0x000fe20008000000 */
[----:B------:R-:W-:Y:S01]  /*4e00*/  UMOV UR18, UR42 ;  /* 0x0000002a00127c82 */ /* 0x000fe20008000000 */
[----:B------:R-:W-:Y:S01]  /*4e10*/  UMOV UR9, 0x80 ;  /* 0x0000008000097882 */ /* 0x000fe20000000000 */
[----:B------:R-:W-:Y:S01]  /*4e20*/  UMOV UR11, UR43 ;  /* 0x0000002b000b7c82 */ /* 0x000fe20008000000 */
[----:B------:R3:W-:Y:S01]  /*4e30*/  UTMASTG.4D [UR32], [UR4] ;  /* 0x00000020040073b5 */ /* 0x0007e20008018000 */
[----:B------:R-:W-:Y:S01]  /*4e40*/  UMOV UR12, UR44 ;  /* 0x0000002c000c7c82 */ /* 0x000fe20008000000 */
[----:B------:R-:W-:Y:S01]  /*4e50*/  UMOV UR10, UR42 ;  /* 0x0000002a000a7c82 */ /* 0x000fe20008000000 */
[----:B------:R3:W-:Y:S01]  /*4e60*/  UTMASTG.4D [UR24], [UR4] ;  /* 0x00000018040073b5 */ /* 0x0007e20008018000 */
[----:B-1----:R-:W-:-:S02]  /*4e70*/  UMOV UR40, UR37 ;  /* 0x0000002500287c82 */ /* 0x002fc40008000000 */
[----:B------:R3:W-:Y:S01]  /*4e80*/  UTMASTG.4D [UR40], [UR6] ;  /* 0x00000028060073b5 */ /* 0x0007e20008018000 */
[----:B------:R3:W-:Y:S01]  /*4e90*/  UTMASTG.4D [UR16], [UR6] ;  /* 0x00000010060073b5 */ /* 0x0007e20008018000 */
[----:B------:R3:W-:Y:S02]  /*4ea0*/  UTMASTG.4D [UR8], [UR6] ;  /* 0x00000008060073b5 */ /* 0x0007e40008018000 */
[----:B---3--:R0:W-:Y:S02]  /*4eb0*/  UTMACMDFLUSH ;  /* 0x00000000000079b7 */ /* 0x0081e40000000000 */
.L_x_2547:
[----:B------:R-:W-:Y:S05]  /*4ec0*/  BSYNC B0 ;  /* 0x0000000000007941 */ /* 0x000fea0003800000 */
.L_x_2546:
[----:B------:R-:W-:-:S04]  /*4ed0*/  DEPBAR.LE SB0, 0x0 ;  /* 0x000080000000791a */ /* 0x000fc80000000000 */
[----:B------:R-:W-:Y:S05]  /*4ee0*/  EXIT ;  /* 0x000000000000794d */ /* 0x000fea0003800000 */
.L_x_2541:
[----:B------:R-:W2:Y:S01]  /*4ef0*/  S2R R0, SR_TID.X ;  /* 0x0000000000007919 */ /* 0x000ea20000002100 */
[----:B-1----:R-:W1:Y:S01]  /*4f00*/  LDC.64 R2, c[0x0][0x820] ;  /* 0x00020800ff027b82 */ /* 0x002e620000000a00 */
[----:B------:R-:W-:Y:S01]  /*4f10*/  ULDC.64 UR4, c[0x0][0x808] ;  /* 0x0002020000047ab9 */ /* 0x000fe20000000a00 */
[----:B------:R-:W-:Y:S01]  /*4f20*/  USHF.R.S32.HI UR10, URZ, 0x1f, UR43 ;  /* 0x0000001f3f0a7899 */ /* 0x000fe2000801142b */
[----:B------:R-:W-:Y:S01]  /*4f30*/  BSSY B0, `(.L_x_2548) ;  /* 0x000002f000007945 */ /* 0x000fe20003800000 */
[----:B------:R-:W-:Y:S02]  /*4f40*/  UIMAD UR4, UR38, -0x60, UR4 ;  /* 0xffffffa0260478a4 */ /* 0x000fe4000f8e0204 */
[----:B------:R-:W-:Y:S02]  /*4f50*/  USHF.R.S32.HI UR11, URZ, 0x1f, UR44 ;  /* 0x0000001f3f0b7899 */ /* 0x000fe4000801142c */
[----:B------:R-:W3:Y:S01]  /*4f60*/  LDC.64 R10, c[0x0][0x828] ;  /* 0x00020a00ff0a7b82 */ /* 0x000ee20000000a00 */
[----:B------:R-:W-:-:S07]  /*4f70*/  ULDC.64 UR6, c[0x0][0x208] ;  /* 0x0000820000067ab9 */ /* 0x000fce0000000a00 */
[----:B------:R-:W4:Y:S08]  /*4f80*/  LDC.64 R16, c[0x0][0x850] ;  /* 0x00021400ff107b82 */ /* 0x000f300000000a00 */
[----:B------:R-:W3:Y:S01]  /*4f90*/  LDC.64 R18, c[0x0][0x858] ;  /* 0x00021600ff127b82 */ /* 0x000ee20000000a00 */
[----:B--2---:R-:W-:Y:S02]  /*4fa0*/  VIADD R7, R0, 0xffffff80 ;  /* 0xffffff8000077836 */ /* 0x004fe40000000000 */
[----:B-1----:R-:W-:-:S02]  /*4fb0*/  IMAD R0, R2, UR10, RZ ;  /* 0x0000000a02007c24 */ /* 0x002fc4000f8e02ff */
[----:B------:R-:W-:-:S05]  /*4fc0*/  IMAD.HI R4, R7, 0x2aaaaaab, RZ ;  /* 0x2aaaaaab07047827 */ /* 0x000fca00078e02ff */
[----:B------:R-:W-:-:S04]  /*4fd0*/  SHF.R.U32.HI R5, RZ, 0x1f, R4 ;  /* 0x0000001fff057819 */ /* 0x000fc80000011604 */
[----:B------:R-:W-:-:S04]  /*4fe0*/  LEA.HI.SX32 R4, R4, R5, 0x1e ;  /* 0x0000000504047211 */ /* 0x000fc800078ff2ff */
[C---:B------:R-:W-:Y:S01]  /*4ff0*/  ISETP.GE.AND P3, PT, R4.reuse, UR4, PT ;  /* 0x0000000404007c0c */ /* 0x040fe2000bf66270 */
[C---:B------:R-:W-:Y:S02]  /*5000*/  IMAD R6, R4.reuse, -0x18, R7 ;  /* 0xffffffe804067824 */ /* 0x040fe400078e0207 */
[----:B------:R-:W-:Y:S02]  /*5010*/  VIADD R5, R4, 0x10 ;  /* 0x0000001004057836 */ /* 0x000fe40000000000 */
[----:B------:R-:W-:Y:S02]  /*5020*/  IMAD.SHL.U32 R6, R6, 0x8, RZ ;  /* 0x0000000806067824 */ /* 0x000fe400078e00ff */
[C---:B------:R-:W-:Y:S01]  /*5030*/  VIADD R9, R4.reuse, 0x40 ;  /* 0x0000004004097836 */ /* 0x040fe20000000000 */
[----:B------:R-:W-:Y:S01]  /*5040*/  ISETP.GE.AND P4, PT, R5, UR4, PT ;  /* 0x0000000405007c0c */ /* 0x000fe2000bf86270 */
[----:B------:R-:W-:Y:S01]  /*5050*/  IMAD R5, R3, UR43, R0 ;  /* 0x0000002b03057c24 */ /* 0x000fe2000f8e0200 */
[--C-:B------:R-:W-:Y:S01]  /*5060*/  SHF.R.S32.HI R7, RZ, 0x1f, R6.reuse ;  /* 0x0000001fff077819 */ /* 0x100fe20000011406 */
[----:B------:R-:W-:Y:S01]  /*5070*/  VIADD R0, R4, 0x20 ;  /* 0x0000002004007836 */ /* 0x000fe20000000000 */
[----:B------:R-:W-:Y:S01]  /*5080*/  ISETP.GE.OR P6, PT, R6, UR5, P3 ;  /* 0x0000000506007c0c */ /* 0x000fe20009fc6670 */
[----:B------:R-:W-:Y:S01]  /*5090*/  VIADD R8, R4, 0x30 ;  /* 0x0000003004087836 */ /* 0x000fe20000000000 */
[----:B------:R-:W-:Y:S01]  /*50a0*/  ISETP.GE.AND P1, PT, R9, UR4, PT ;  /* 0x0000000409007c0c */ /* 0x000fe2000bf26270 */
[----:B------:R-:W-:Y:S01]  /*50b0*/  IMAD.WIDE.U32 R2, R2, UR43, R6 ;  /* 0x0000002b02027c25 */ /* 0x000fe2000f8e0006 */
[----:B------:R-:W-:-:S02]  /*50c0*/  ISETP.GE.AND P5, PT, R0, UR4, PT ;  /* 0x0000000400007c0c */ /* 0x000fc4000bfa6270 */
[----:B------:R-:W-:Y:S01]  /*50d0*/  ISETP.GE.AND P0, PT, R8, UR4, PT ;  /* 0x0000000408007c0c */ /* 0x000fe2000bf06270 */
[----:B------:R-:W-:Y:S01]  /*50e0*/  IMAD.IADD R3, R3, 0x1, R5 ;  /* 0x0000000103037824 */ /* 0x000fe200078e0205 */
[----:B------:R-:W-:Y:S01]  /*50f0*/  SHF.R.S32.HI R5, RZ, 0x1f, R4 ;  /* 0x0000001fff057819 */ /* 0x000fe20000011404 */
[----:B---3--:R-:W-:Y:S01]  /*5100*/  IMAD R0, R10, UR11, RZ ;  /* 0x0000000b0a007c24 */ /* 0x008fe2000f8e02ff */
[----:B------:R-:W-:Y:S01]  /*5110*/  ISETP.GE.OR P2, PT, R6, UR5, P4 ;  /* 0x0000000506007c0c */ /* 0x000fe2000a746670 */
[----:B------:R-:W-:Y:S02]  /*5120*/  IMAD.U32 R9, RZ, RZ, UR38 ;  /* 0x00000026ff097e24 */ /* 0x000fe4000f8e00ff */
[----:B------:R-:W-:Y:S02]  /*5130*/  IMAD R11, R11, UR44, R0 ;  /* 0x0000002c0b0b7c24 */ /* 0x000fe4000f8e0200 */
[----:B------:R-:W-:-:S04]  /*5140*/  IMAD.WIDE.U32 R12, R10, UR44, R2 ;  /* 0x0000002c0a0c7c25 */ /* 0x000fc8000f8e0002 */
[----:B------:R-:W-:-:S04]  /*5150*/  IMAD.WIDE R2, R9, 0x60, R4 ;  /* 0x0000006009027825 */ /* 0x000fc800078e0204 */
[----:B------:R-:W-:Y:S01]  /*5160*/  IMAD.IADD R11, R13, 0x1, R11 ;  /* 0x000000010d0b7824 */ /* 0x000fe200078e020b */
[----:B----4-:R-:W-:Y:S06]  /*5170*/  @P6 BRA `(.L_x_2549) ;  /* 0x0000000000286947 */ /* 0x010fec0003800000 */
        /* <DEDUP_REMOVED lines=10> */
.L_x_2549:
[----:B------:R-:W-:Y:S05]  /*5220*/  BSYNC B0 ;  /* 0x0000000000007941 */ /* 0x000fea0003800000 */
.L_x_2548:
[----:B------:R-:W-:Y:S01]  /*5230*/  BSSY B0, `(.L_x_2550) ;  /* 0x0000010000007945 */ /* 0x000fe20003800000 */
[----:B------:R-:W-:-:S03]  /*5240*/  ISETP.GE.OR P6, PT, R6, UR5, P5 ;  /* 0x0000000506007c0c */ /* 0x000fc6000afc6670 */
        /* <DEDUP_REMOVED lines=14> */
.L_x_2551:
[----:B------:R-:W-:Y:S05]  /*5330*/  BSYNC B0 ;  /* 0x0000000000007941 */ /* 0x000fea0003800000 */
.L_x_2550:
[----:B------:R-:W-:Y:S01]  /*5340*/  BSSY B0, `(.L_x_2552) ;  /* 0x0000010000007945 */ /* 0x000fe20003800000 */
[----:B------:R-:W-:-:S03]  /*5350*/  ISETP.GE.OR P2, PT, R6, UR5, P0 ;  /* 0x0000000506007c0c */ /* 0x000fc60008746670 */
[----:B------:R-:W-:Y:S10]  /*5360*/  @P6 BRA `(.L_x_2553) ;  /* 0x0000000000346947 */ /* 0x000ff40003800000 */
[----:B-12---:R-:W-:Y:S01]  /*5370*/  IADD3 R15, P6, R2, 0x20, RZ ;  /* 0x00000020020f7810 */ /* 0x006fe20007fde0ff */
        /* <DEDUP_REMOVED lines=12> */
.L_x_2553:
[----:B------:R-:W-:Y:S05]  /*5440*/  BSYNC B0 ;  /* 0x0000000000007941 */ /* 0x000fea0003800000 */
.L_x_2552:
[----:B------:R-:W-:Y:S01]  /*5450*/  BSSY B0, `(.L_x_2554) ;  /* 0x0000011000007945 */ /* 0x000fe20003800000 */
[----:B------:R-:W-:Y:S01]  /*5460*/  ISETP.GE.OR P6, PT, R6, UR5, P1 ;  /* 0x0000000506007c0c */ /* 0x000fe20008fc6670 */
        /* <DEDUP_REMOVED lines=15> */
.L_x_2555:
[----:B------:R-:W-:Y:S05]  /*5560*/  BSYNC B0 ;  /* 0x0000000000007941 */ /* 0x000fea0003800000 */
.L_x_2554:
[----:B------:R-:W-:Y:S01]  /*5570*/  ISETP.GE.AND P2, PT, R0, UR4, PT ;  /* 0x0000000400007c0c */ /* 0x000fe2000bf46270 */
[C---:B------:R-:W-:Y:S01]  /*5580*/  IMAD R0, R16.reuse, UR10, RZ ;  /* 0x0000000a10007c24 */ /* 0x040fe2000f8e02ff */
[----:B------:R-:W-:Y:S01]  /*5590*/  ULDC UR8, c[0x0][0x83c] ;  /* 0x00020f0000087ab9 */ /* 0x000fe20000000800 */
[----:B------:R-:W-:Y:S01]  /*55a0*/  BSSY B0, `(.L_x_2556) ;  /* 0x0000011000007945 */ /* 0x000fe20003800000 */
[----:B----4-:R-:W-:-:S04]  /*55b0*/  IMAD.WIDE.U32 R8, R16, UR43, R6 ;  /* 0x0000002b10087c25 */ /* 0x010fc8000f8e0006 */
[----:B------:R-:W-:Y:S01]  /*55c0*/  IMAD R17, R17, UR43, R0 ;  /* 0x0000002b11117c24 */ /* 0x000fe2000f8e0200 */
[----:B------:R-:W-:Y:S06]  /*55d0*/  @P6 BRA `(.L_x_2557) ;  /* 0x0000000000346947 */ /* 0x000fec0003800000 */
[----:B-123--:R-:W-:Y:S01]  /*55e0*/  IADD3 R15, P6, R2, 0x40, RZ ;  /* 0x00000040020f7810 */ /* 0x00efe20007fde0ff */
        /* <DEDUP_REMOVED lines=12> */
.L_x_2557:
[----:B------:R-:W-:Y:S05]  /*56b0*/  BSYNC B0 ;  /* 0x0000000000007941 */ /* 0x000fea0003800000 */
.L_x_2556:
[----:B------:R-:W-:Y:S01]  /*56c0*/  ISETP.GE.OR P6, PT, R6, UR5, P2 ;  /* 0x0000000506007c0c */ /* 0x000fe200097c6670 */
[----:B------:R-:W-:Y:S01]  /*56d0*/  IMAD.IADD R9, R9, 0x1, R17 ;  /* 0x0000000109097824 */ /* 0x000fe200078e0211 */
[----:B------:R-:W-:Y:S01]  /*56e0*/  BSSY B0, `(.L_x_2558) ;  /* 0x0000018000007945 */ /* 0x000fe20003800000 */
[----:B------:R-:W-:Y:S01]  /*56f0*/  IMAD R0, R18, UR11, RZ ;  /* 0x0000000b12007c24 */ /* 0x000fe2000f8e02ff */
[----:B------:R-:W-:Y:S01]  /*5700*/  ISETP.GE.OR P3, PT, R6, UR8, P3 ;  /* 0x0000000806007c0c */ /* 0x000fe20009f66670 */
[----:B------:R-:W-:Y:S01]  /*5710*/  IMAD.WIDE.U32 R8, R18, UR44, R8 ;  /* 0x0000002c12087c25 */ /* 0x000fe2000f8e0008 */
[C---:B------:R-:W-:Y:S02]  /*5720*/  ISETP.GE.OR P4, PT, R6.reuse, UR8, P4 ;  /* 0x0000000806007c0c */ /* 0x040fe4000a786670 */
[C---:B------:R-:W-:Y:S01]  /*5730*/  ISETP.GE.OR P5, PT, R6.reuse, UR8, P5 ;  /* 0x0000000806007c0c */ /* 0x040fe2000afa6670 */
[----:B-1234-:R-:W-:Y:S01]  /*5740*/  IMAD R15, R19, UR44, R0 ;  /* 0x0000002c130f7c24 */ /* 0x01efe2000f8e0200 */
[----:B------:R-:W-:-:S02]  /*5750*/  ISETP.GE.OR P0, PT, R6, UR8, P0 ;  /* 0x0000000806007c0c */ /* 0x000fc40008706670 */
[C---:B------:R-:W-:Y:S02]  /*5760*/  ISETP.GE.OR P1, PT, R6.reuse, UR8, P1 ;  /* 0x0000000806007c0c */ /* 0x040fe40008f26670 */
[----:B------:R-:W-:Y:S01]  /*5770*/  ISETP.GE.OR P2, PT, R6, UR8, P2 ;  /* 0x0000000806007c0c */ /* 0x000fe20009746670 */
[----:B------:R-:W-:-:S12]  /*5780*/  @P6 BRA `(.L_x_2559) ;  /* 0x0000000000346947 */ /* 0x000fd80003800000 */
        /* <DEDUP_REMOVED lines=13> */
.L_x_2559:
[----:B------:R-:W-:Y:S05]  /*5860*/  BSYNC B0 ;  /* 0x0000000000007941 */ /* 0x000fea0003800000 */
.L_x_2558:
[----:B------:R-:W-:Y:S01]  /*5870*/  BSSY B0, `(.L_x_2560) ;  /* 0x000000d000007945 */ /* 0x000fe20003800000 */
[----:B-1----:R-:W-:-:S03]  /*5880*/  IMAD.IADD R7, R9, 0x1, R15 ;  /* 0x0000000109077824 */ /* 0x002fc600078e020f */
        /* <DEDUP_REMOVED lines=11> */
.L_x_2561:
[----:B------:R-:W-:Y:S05]  /*5940*/  BSYNC B0 ;  /* 0x0000000000007941 */ /* 0x000fea0003800000 */
.L_x_2560:
        /* <DEDUP_REMOVED lines=15> */
.L_x_2563:
[----:B------:R-:W-:Y:S05]  /*5a40*/  BSYNC B0 ;  /* 0x0000000000007941 */ /* 0x000fea0003800000 */
.L_x_2562:
[----:B------:R-:W-:Y:S04]  /*5a50*/  BSSY B0, `(.L_x_2564) ;  /* 0x000000f000007945 */ /* 0x000fe80003800000 */
[----:B------:R-:W-:Y:S05]  /*5a60*/  @P5 BRA `(.L_x_2565) ;  /* 0x0000000000345947 */ /* 0x000fea0003800000 */
        /* <DEDUP_REMOVED lines=13> */
.L_x_2565:
[----:B------:R-:W-:Y:S05]  /*5b40*/  BSYNC B0 ;  /* 0x0000000000007941 */ /* 0x000fea0003800000 */
.L_x_2564:
[----:B------:R-:W-:Y:S04]  /*5b50*/  BSSY B0, `(.L_x_2566) ;  /* 0x000000f000007945 */ /* 0x000fe80003800000 */
[----:B------:R-:W-:Y:S05]  /*5b60*/  @P0 BRA `(.L_x_2567) ;  /* 0x0000000000340947 */ /* 0x000fea0003800000 */
        /* <DEDUP_REMOVED lines=13> */
.L_x_2567:
[----:B------:R-:W-:Y:S05]  /*5c40*/  BSYNC B0 ;  /* 0x0000000000007941 */ /* 0x000fea0003800000 */
.L_x_2566:
[----:B------:R-:W-:Y:S04]  /*5c50*/  BSSY B0, `(.L_x_2568) ;  /* 0x000000f000007945 */ /* 0x000fe80003800000 */
[----:B------:R-:W-:Y:S05]  /*5c60*/  @P1 BRA `(.L_x_2569) ;  /* 0x0000000000341947 */ /* 0x000fea0003800000 */
[----:B-1234-:R-:W-:Y:S01]  /*5c70*/  IADD3 R11, P0, R2, 0x40, RZ ;  /* 0x00000040020b7810 */ /* 0x01efe20007f1e0ff */
        /* <DEDUP_REMOVED lines=12> */
.L_x_2569:
[----:B------:R-:W-:Y:S05]  /*5d40*/  BSYNC B0 ;  /* 0x0000000000007941 */ /* 0x000fea0003800000 */
.L_x_2568:
        /* <DEDUP_REMOVED lines=15> */
.L_x_2571:
[----:B------:R-:W-:Y:S05]  /*5e40*/  BSYNC B0 ;  /* 0x0000000000007941 */ /* 0x000fea0003800000 */
.L_x_2570:
[----:B------:R-:W-:Y:S05]  /*5e50*/  EXIT ;  /* 0x000000000000794d */ /* 0x000fea0003800000 */
.L_x_2518:
[----:B------:R-:W-:-:S08]  /*5e60*/  NOP ;  /* 0x0000000000007918 */ /* 0x000fd00000000000 */
[----:B---3--:R-:W1:-:S00]  /*5e70*/  USETMAXREG.DEALLOC.CTAPOOL 0x20 ;  /* 0x00000020000079c8 */ /* 0x008e4000080e0500 */
[----:B-1----:R-:W-:Y:S01]  /*5e80*/  LOP3.LUT R0, R0, 0x3, RZ, 0xc0, !PT ;  /* 0x0000000300007812 */ /* 0x002fe200078ec0ff */
[----:B------:R-:W-:Y:S05]  /*5e90*/  BSSY B0, `(.L_x_2572) ;  /* 0x000039a000007945 */ /* 0x000fea0003800000 */
[----:B------:R-:W1:Y:S02]  /*5ea0*/  SHFL.IDX PT, R0, R0, RZ, 0x1f ;  /* 0x00001fff00007589 */ /* 0x000e6400000e0000 */
[----:B-1----:R-:W-:-:S13]  /*5eb0*/  ISETP.NE.AND P0, PT, R0, RZ, PT ;  /* 0x000000ff0000720c */ /* 0x002fda0003f05270 */
[----:B------:R-:W-:Y:S05]  /*5ec0*/  @!P0 BRA `(.L_x_2573) ;  /* 0x0000001000908947 */ /* 0x000fea0003800000 */
[----:B------:R-:W-:-:S13]  /*5ed0*/  ISETP.NE.AND P0, PT, R0, 0x1, PT ;  /* 0x000000010000780c */ /* 0x000fda0003f05270 */
[----:B------:R-:W-:Y:S05]  /*5ee0*/  @P0 BRA `(.L_x_2574) ;  /* 0x0000003800500947 */ /* 0x000fea0003800000 */
[----:B------:R-:W1:Y:S01]  /*5ef0*/  S2UR UR7, SR_CTAID.X ;  /* 0x00000000000779c3 */ /* 0x000e620000002500 */
[----:B------:R-:W-:Y:S02]  /*5f00*/  ULDC UR8, c[0x0][0xb50] ;  /* 0x0002d40000087ab9 */ /* 0x000fe40000000800 */
[----:B------:R-:W-:-:S05]  /*5f10*/  UISETP.NE.AND UP0, UPT, UR8, 0x1, UPT ;  /* 0x000000010800788c */ /* 0x000fca000bf05270 */
[----:B------:R-:W2:Y:S06]  /*5f20*/  LDC R0, c[0x0][0xb68] ;  /* 0x0002da00ff007b82 */ /* 0x000eac0000000800 */
[----:B------:R-:W-:Y:S01]  /*5f30*/  @UP0 ULDC UR4, c[0x0][0xb54] ;  /* 0x0002d50000040ab9 */ /* 0x000fe20000000800 */
[----:B------:R-:W-:Y:S01]  /*5f40*/  @UP0 ULDC UR9, c[0x0][0xb58] ;  /* 0x0002d60000090ab9 */ /* 0x000fe20000000800 */
[----:B-1----:R-:W-:Y:S02]  /*5f50*/  UIMAD.WIDE.U32 UR4, UR7, UR4, URZ ;  /* 0x00000004070472a5 */ /* 0x002fe4000f8e003f */
[----:B------:R-:W-:-:S02]  /*5f60*/  UMOV UR6, UR7 ;  /* 0x0000000700067c82 */ /* 0x000fc40008000000 */
[----:B------:R-:W-:-:S04]  /*5f70*/  @UP0 USHF.R.U32.HI UR6, URZ, UR9, UR5 ;  /* 0x000000093f060299 */ /* 0x000fc80008011605 */
[----:B------:R-:W-:Y:S02]  /*5f80*/  UIADD3 UR4, -UR6, URZ, URZ ;  /* 0x0000003f06047290 */ /* 0x000fe4000fffe13f */
[----:B--2---:R-:W-:Y:S02]  /*5f90*/  ISETP.LE.AND P0, PT, R0, UR6, PT ;  /* 0x0000000600007c0c */ /* 0x004fe4000bf03270 */
[----:B------:R-:W-:-:S11]  /*5fa0*/  UIMAD UR8, UR8, UR4, UR7 ;  /* 0x00000004080872a4 */ /* 0x000fd6000f8e0207 */
[----:B------:R-:W-:Y:S05]  /*5fb0*/  @!P0 BRA `(.L_x_2575) ;  /* 0x0000000000208947 */ /* 0x000fea0003800000 */
        /* <DEDUP_REMOVED lines=8> */
.L_x_2575:
[----:B------:R-:W-:Y:S01]  /*6040*/  ULDC UR9, c[0x0][0xb44] ;  /* 0x0002d10000097ab9 */ /* 0x000fe20000000800 */
[----:B------:R-:W-:Y:S01]  /*6050*/  UMOV UR7, UR8 ;  /* 0x0000000800077c82 */ /* 0x000fe20008000000 */
[----:B------:R-:W-:-:S11]  /*6060*/  UISETP.NE.AND UP0, UPT, UR9, 0x1, UPT ;  /* 0x000000010900788c */ /* 0x000fd6000bf05270 */
[----:B------:R-:W-:Y:S02]  /*6070*/  @UP0 ULDC.64 UR10, c[0x0][0xb48] ;  /* 0x0002d200000a0ab9 */ /* 0x000fe40000000a00 */
[----:B------:R-:W-:-:S04]  /*6080*/  UIMAD.WIDE.U32 UR4, UR8, UR10, URZ ;  /* 0x0000000a080472a5 */ /* 0x000fc8000f8e003f */
[----:B------:R-:W-:-:S04]  /*6090*/  @UP0 USHF.R.U32.HI UR7, URZ, UR11, UR5 ;  /* 0x0000000b3f070299 */ /* 0x000fc80008011605 */
[----:B------:R-:W-:-:S12]  /*60a0*/  UIMAD UR4, UR7, UR9, URZ ;  /* 0x00000009070472a4 */ /* 0x000fd8000f8e023f */
.L_x_2576:
        /* <DEDUP_REMOVED lines=13> */
[----:B------:R-:W-:Y:S05]  /*6180*/  @!P0 BRA `(.L_x_2574) ;  /* 0x0000003400a88947 */ /* 0x000fea0003800000 */
[----:B------:R-:W-:Y:S01]  /*6190*/  ULDC UR5, c[0x0][0x280] ;  /* 0x0000a00000057ab9 */ /* 0x000fe20000000800 */
[----:B------:R-:W-:Y:S01]  /*61a0*/  ULDC UR4, c[0x0][0x290] ;  /* 0x0000a40000047ab9 */ /* 0x000fe20000000800 */
[----:B------:R-:W-:Y:S01]  /*61b0*/  UIMAD UR7, UR7, 0x60, UR5 ;  /* 0x00000060070778a4 */ /* 0x000fe2000f8e0205 */
[----:B------:R-:W-:Y:S01]  /*61c0*/  ULDC UR6, c[0x0][0x74c] ;  /* 0x0001d30000067ab9 */ /* 0x000fe20000000800 */
[----:B------:R-:W-:Y:S02]  /*61d0*/  UIADD3 UR5, UR5, 0x3f, URZ ;  /* 0x0000003f05057890 */ /* 0x000fe4000fffe03f */
[----:B------:R-:W-:Y:S02]  /*61e0*/  UIADD3 UR7, -UR6, UR7, -UR4 ;  /* 0x0000000706077290 */ /* 0x000fe4000fffe904 */
[----:B------:R-:W-:Y:S02]  /*61f0*/  USHF.R.S32.HI UR6, URZ, 0x1f, UR5 ;  /* 0x0000001f3f067899 */ /* 0x000fe40008011405 */
[----:B------:R-:W-:-:S02]  /*6200*/  USHF.R.S32.HI UR4, URZ, 0x1f, UR7 ;  /* 0x0000001f3f047899 */ /* 0x000fc40008011407 */
[----:B------:R-:W-:Y:S02]  /*6210*/  ULEA.HI UR5, UR6, UR5, URZ, 0x6 ;  /* 0x0000000506057291 */ /* 0x000fe4000f8f303f */
[----:B------:R-:W-:Y:S02]  /*6220*/  ULEA.HI UR4, UR4, UR7, URZ, 0x6 ;  /* 0x0000000704047291 */ /* 0x000fe4000f8f303f */
[----:B------:R-:W-:Y:S02]  /*6230*/  USHF.R.S32.HI UR5, URZ, 0x6, UR5 ;  /* 0x000000063f057899 */ /* 0x000fe40008011405 */
[----:B------:R-:W-:-:S04]  /*6240*/  USHF.R.S32.HI UR4, URZ, 0x6, UR4 ;  /* 0x000000063f047899 */ /* 0x000fc80008011404 */
[----:B------:R-:W-:-:S04]  /*6250*/  UISETP.LT.AND UP0, UPT, URZ, UR4, UPT ;  /* 0x000000043f00728c */ /* 0x000fc8000bf01270 */
[----:B------:R-:W-:-:S04]  /*6260*/  USEL UR8, URZ, UR4, !UP0 ;  /* 0x000000043f087287 */ /* 0x000fc8000c000000 */
[----:B------:R-:W-:-:S06]  /*6270*/  UISETP.GT.AND UP0, UPT, UR5, UR8, UPT ;  /* 0x000000080500728c */ /* 0x000fcc000bf04270 */
[----:B------:R-:W-:-:S13]  /*6280*/  PLOP3.LUT P0, PT, PT, PT, UP0, 0x80, 0x0 ;  /* 0x000000000000781c */ /* 0x000fda0003f0f008 */
[----:B------:R-:W-:Y:S05]  /*6290*/  @!P0 BRA `(.L_x_2574) ;  /* 0x0000003400648947 */ /* 0x000fea0003800000 */
[----:B------:R-:W-:Y:S01]  /*62a0*/  USHF.R.S32.HI UR4, URZ, 0x1f, UR11 ;  /* 0x0000001f3f047899 */ /* 0x000fe2000801140b */
[----:B------:R-:W-:Y:S01]  /*62b0*/  ULDC.64 UR12, c[0x0][0x2d8] ;  /* 0x0000b600000c7ab9 */ /* 0x000fe20000000a00 */
[----:B------:R-:W-:Y:S02]  /*62c0*/  ELECT P0, URZ, PT ;  /* 0x00000000003f782f */ /* 0x000fe40003800000 */
[----:B------:R-:W-:Y:S02]  /*62d0*/  UIMAD UR9, UR4, UR12, URZ ;  /* 0x0000000c040972a4 */ /* 0x000fe4000f8e023f */
[----:B------:R-:W-:Y:S02]  /*62e0*/  UIADD3 UR4, UR5, -UR8, URZ ;  /* 0x8000000805047290 */ /* 0x000fe4000fffe03f */
[----:B------:R-:W-:Y:S02]  /*62f0*/  UIMAD.WIDE.U32 UR6, UR11, UR12, URZ ;  /* 0x0000000c0b0672a5 */ /* 0x000fe4000f8e003f */
[----:B------:R-:W-:-:S02]  /*6300*/  ULOP3.LUT UR4, UR4, 0x1, URZ, 0xc0, !UPT ;  /* 0x0000000104047892 */ /* 0x000fc4000f8ec03f */
[----:B------:R-:W-:Y:S02]  /*6310*/  UIMAD UR9, UR11, UR13, UR9 ;  /* 0x0000000d0b0972a4 */ /* 0x000fe4000f8e0209 */
[----:B------:R-:W-:Y:S02]  /*6320*/  UISETP.NE.U32.AND UP0, UPT, UR4, 0x1, UPT ;  /* 0x000000010400788c */ /* 0x000fe4000bf05070 */
[----:B------:R-:W-:Y:S01]  /*6330*/  USHF.R.S32.HI UR11, URZ, 0x1f, UR10 ;  /* 0x0000001f3f0b7899 */ /* 0x000fe2000801140a */
[----:B------:R-:W-:Y:S01]  /*6340*/  ULDC.64 UR12, c[0x0][0x2e0] ;  /* 0x0000b800000c7ab9 */ /* 0x000fe20000000a00 */
[----:B------:R-:W-:Y:S02]  /*6350*/  UIADD3 UR7, UR7, UR9, URZ ;  /* 0x0000000907077290 */ /* 0x000fe4000fffe03f */
[----:B------:R-:W-:Y:S01]  /*6360*/  PLOP3.LUT P1, PT, PT, PT, UP0, 0x80, 0x0 ;  /* 0x000000000000781c */ /* 0x000fe20003f2f008 */
[----:B------:R-:W-:Y:S02]  /*6370*/  UIMAD UR9, UR11, UR12, URZ ;  /* 0x0000000c0b0972a4 */ /* 0x000fe4000f8e023f */
[----:B------:R-:W-:-:S02]  /*6380*/  UIMAD.WIDE.U32 UR6, UR10, UR12, UR6 ;  /* 0x0000000c0a0672a5 */ /* 0x000fc4000f8e0006 */
[----:B------:R-:W-:-:S04]  /*6390*/  UIMAD UR9, UR10, UR13, UR9 ;  /* 0x0000000d0a0972a4 */ /* 0x000fc8000f8e0209 */
[----:B------:R-:W-:-:S04]  /*63a0*/  UIADD3 UR25, UR7, UR9, URZ ;  /* 0x0000000907197290 */ /* 0x000fc8000fffe03f */
[----:B------:R-:W-:Y:S08]  /*63b0*/  @P1 BRA `(.L_x_2577) ;  /* 0x00000004001c1947 */ /* 0x000ff00003800000 */
        /* <DEDUP_REMOVED lines=18> */
.L_x_2579:
[----:B------:R-:W-:Y:S05]  /*64e0*/  BSYNC B1 ;  /* 0x0000000000017941 */ /* 0x000fea0003800000 */
.L_x_2578:
        /* <DEDUP_REMOVED lines=18> */
.L_x_2581:
[----:B------:R-:W-:Y:S05]  /*6610*/  BSYNC B1 ;  /* 0x0000000000017941 */ /* 0x000fea0003800000 */
.L_x_2580:
        /* <DEDUP_REMOVED lines=19> */
.L_x_2583:
[----:B------:R-:W-:Y:S05]  /*6750*/  BSYNC B1 ;  /* 0x0000000000017941 */ /* 0x000fea0003800000 */
.L_x_2582:
[----:B------:R-:W-:Y:S06]  /*6760*/  BAR.ARV 0xa, 0xa0 ;  /* 0x0282800000007b1d */ /* 0x000fec0000002000 */
[----:B------:R-:W-:Y:S04]  /*6770*/  BSSY B1, `(.L_x_2584) ;  /* 0x0000003000017945 */ /* 0x000fe80003800000 */
[----:B------:R-:W-:Y:S05]  /*6780*/  @!P0 BRA `(.L_x_2585) ;  /* 0x0000000000048947 */ /* 0x000fea0003800000 */
[----:B------:R-:W-:-:S04]  /*6790*/  DEPBAR.LE SB0, 0x1 ;  /* 0x000080400000791a */ /* 0x000fc80000000000 */
.L_x_2585:
[----:B------:R-:W-:Y:S05]  /*67a0*/  BSYNC B1 ;  /* 0x0000000000017941 */ /* 0x000fea0003800000 */
.L_x_2584:
[----:B------:R-:W-:Y:S06]  /*67b0*/  BAR.ARV 0xb, 0xa0 ;  /* 0x02c2800000007b1d */ /* 0x000fec0000002000 */
[----:B------:R-:W-:Y:S04]  /*67c0*/  BSSY B1, `(.L_x_2586) ;  /* 0x0000003000017945 */ /* 0x000fe80003800000 */
[----:B------:R-:W-:Y:S05]  /*67d0*/  @!P0 BRA `(.L_x_2587) ;  /* 0x0000000000048947 */ /* 0x000fea0003800000 */
[----:B------:R-:W-:-:S04]  /*67e0*/  DEPBAR.LE SB0, 0x0 ;  /* 0x000080000000791a */ /* 0x000fc80000000000 */
.L_x_2587:
[----:B------:R-:W-:Y:S05]  /*67f0*/  BSYNC B1 ;  /* 0x0000000000017941 */ /* 0x000fea0003800000 */
.L_x_2586:
[----:B------:R-:W-:Y:S06]  /*6800*/  BAR.ARV 0xc, 0xa0 ;  /* 0x0302800000007b1d */ /* 0x000fec0000002000 */
[----:B------:R-:W-:Y:S01]  /*6810*/  UIADD3 UR12, UR8, 0x1, URZ ;  /* 0x00000001080c7890 */ /* 0x000fe2000fffe03f */
[----:B------:R-:W-:Y:S11]  /*6820*/  BRA `(.L_x_2588) ;  /* 0x0000000000047947 */ /* 0x000ff60003800000 */
.L_x_2577:
[----:B------:R-:W-:-:S05]  /*6830*/  UMOV UR12, UR8 ;  /* 0x00000008000c7c82 */ /* 0x000fca0008000000 */
.L_x_2588:
[----:B------:R-:W-:-:S04]  /*6840*/  UIADD3 UR4, UR8, 0x1, URZ ;  /* 0x0000000108047890 */ /* 0x000fc8000fffe03f */
[----:B------:R-:W-:-:S06]  /*6850*/  UISETP.NE.AND UP0, UPT, UR5, UR4, UPT ;  /* 0x000000040500728c */ /* 0x000fcc000bf05270 */
[----:B------:R-:W-:-:S13]  /*6860*/  PLOP3.LUT P1, PT, PT, PT, UP0, 0x80, 0x0 ;  /* 0x000000000000781c */ /* 0x000fda0003f2f008 */
[----:B------:R-:W-:Y:S05]  /*6870*/  @!P1 BRA `(.L_x_2574) ;  /* 0x0000002c00ec9947 */ /* 0x000fea0003800000 */
[----:B------:R-:W-:Y:S01]  /*6880*/  ULDC.64 UR10, c[0x0][0x2c0] ;  /* 0x0000b000000a7ab9 */ /* 0x000fe20000000a00 */
[----:B------:R-:W-:Y:S02]  /*6890*/  UIADD3 UR23, UR9, UR7, URZ ;  /* 0x0000000709177290 */ /* 0x000fe4000fffe03f */
[----:B------:R-:W-:Y:S02]  /*68a0*/  ULEA UR22, UP0, UR6, UR10, 0x2 ;  /* 0x0000000a06167291 */ /* 0x000fe4000f80103f */
[----:B------:R-:W-:Y:S02]  /*68b0*/  UIMAD UR13, UR12, 0x3000, URZ ;  /* 0x000030000c0d78a4 */ /* 0x000fe4000f8e023f */
        /* <DEDUP_REMOVED lines=11> */
[----:B------:R-:W-:Y:S01]  /*6970*/  UMOV UR4, URZ ;  /* 0x0000003f00047c82 */ /* 0x000fe20008000000 */
[----:B------:R-:W-:Y:S01]  /*6980*/  ULDC.64 UR28, c[0x0][0x2c0] ;  /* 0x0000b000001c7ab9 */ /* 0x000fe20000000a00 */
[----:B------:R-:W-:-:S09]  /*6990*/  UMOV UR24, UR13 ;  /* 0x0000000d00187c82 */ /* 0x000fd20008000000 */
.L_x_2609:
        /* <DEDUP_REMOVED lines=13> */
[----:B------:R-:W-:Y:S02]  /*6a70*/  ULEA.HI.X.SX32 UR40, UR24, UR25, 0x1, UP0 ;  /* 0x0000001918287291 */ /* 0x000fe400080f0e3f */
[----:B------:R-:W-:-:S04]  /*6a80*/  ULEA UR38, UP0, UR39, UR28, 0x2 ;  /* 0x0000001c27267291 */ /* 0x000fc8000f80103f */
[----:B------:R-:W-:-:S03]  /*6a90*/  ULEA.HI.X UR39, UR39, UR29, UR40, 0x2, UP0 ;  /* 0x0000001d27277291 */ /* 0x000fc600080f1428 */
[----:B------:R-:W-:Y:S01]  /*6aa0*/  UMOV UR40, 0x0 ;  /* 0x0000000000287882 */ /* 0x000fe20000000000 */
[----:B-1----:R-:W-:-:S03]  /*6ab0*/  ULEA UR26, UR27, UR26, 0x18 ;  /* 0x0000001a1b1a7291 */ /* 0x002fc6000f8ec03f */
[----:B------:R-:W-:Y:S01]  /*6ac0*/  UMOV UR27, 0x400 ;  /* 0x00000400001b7882 */ /* 0x000fe20000000000 */
[----:B------:R-:W-:-:S09]  /*6ad0*/  UIADD3 UR26, UR26, 0x12000, URZ ;  /* 0x000120001a1a7890 */ /* 0x000fd2000fffe03f */
[----:B------:R1:W-:Y:S02]  /*6ae0*/  UBLKRED.G.S.ADD.F32.RN [UR38], [UR26], UR27, desc[UR40] ;  /* 0x000028261a0073bb */ /* 0x0003e400080a141b */
[----:B-1----:R0:W-:Y:S02]  /*6af0*/  UTMACMDFLUSH ;  /* 0x00000000000079b7 */ /* 0x0021e40000000000 */
.L_x_2590:
[----:B------:R-:W-:Y:S05]  /*6b00*/  BSYNC B1 ;  /* 0x0000000000017941 */ /* 0x000fea0003800000 */
.L_x_2589:
        /* <DEDUP_REMOVED lines=12> */
.L_x_2592:
[----:B------:R-:W-:Y:S05]  /*6bd0*/  BSYNC B1 ;  /* 0x0000000000017941 */ /* 0x000fea0003800000 */
.L_x_2591:
        /* <DEDUP_REMOVED lines=13> */
.L_x_2594:
[----:B------:R-:W-:Y:S05]  /*6cb0*/  BSYNC B1 ;  /* 0x0000000000017941 */ /* 0x000fea0003800000 */
.L_x_2593:
[----:B------:R-:W-:Y:S06]  /*6cc0*/  BAR.ARV 0xa, 0xa0 ;  /* 0x0282800000007b1d */ /* 0x000fec0000002000 */
[----:B------:R-:W-:Y:S04]  /*6cd0*/  BSSY B1, `(.L_x_2595) ;  /* 0x0000003000017945 */ /* 0x000fe80003800000 */
[----:B------:R-:W-:Y:S05]  /*6ce0*/  @!P0 BRA `(.L_x_2596) ;  /* 0x0000000000048947 */ /* 0x000fea0003800000 */
[----:B------:R-:W-:-:S04]  /*6cf0*/  DEPBAR.LE SB0, 0x1 ;  /* 0x000080400000791a */ /* 0x000fc80000000000 */
.L_x_2596:
[----:B------:R-:W-:Y:S05]  /*6d00*/  BSYNC B1 ;  /* 0x0000000000017941 */ /* 0x000fea0003800000 */
.L_x_2595:
[----:B------:R-:W-:Y:S06]  /*6d10*/  BAR.ARV 0xb, 0xa0 ;  /* 0x02c2800000007b1d */ /* 0x000fec0000002000 */
[----:B------:R-:W-:Y:S04]  /*6d20*/  BSSY B1, `(.L_x_2597) ;  /* 0x0000003000017945 */ /* 0x000fe80003800000 */
[----:B------:R-:W-:Y:S05]  /*6d30*/  @!P0 BRA `(.L_x_2598) ;  /* 0x0000000000048947 */ /* 0x000fea0003800000 */
[----:B------:R-:W-:-:S04]  /*6d40*/  DEPBAR.LE SB0, 0x0 ;  /* 0x000080000000791a */ /* 0x000fc80000000000 */
.L_x_2598:
[----:B------:R-:W-:Y:S05]  /*6d50*/  BSYNC B1 ;  /* 0x0000000000017941 */ /* 0x000fea0003800000 */
.L_x_2597:
        /* <DEDUP_REMOVED lines=13> */
.L_x_2600:
[----:B------:R-:W-:Y:S05]  /*6e30*/  BSYNC B1 ;  /* 0x0000000000017941 */ /* 0x000fea0003800000 */
.L_x_2599:
        /* <DEDUP_REMOVED lines=12> */
.L_x_2602:
[----:B------:R-:W-:Y:S05]  /*6f00*/  BSYNC B1 ;  /* 0x0000000000017941 */ /* 0x000fea0003800000 */
.L_x_2601:
        /* <DEDUP_REMOVED lines=13> */
.L_x_2604:
[----:B------:R-:W-:Y:S05]  /*6fe0*/  BSYNC B1 ;  /* 0x0000000000017941 */ /* 0x000fea0003800000 */
.L_x_2603:
[----:B------:R-:W-:Y:S06]  /*6ff0*/  BAR.ARV 0xa, 0xa0 ;  /* 0x0282800000007b1d */ /* 0x000fec0000002000 */
[----:B------:R-:W-:Y:S04]  /*7000*/  BSSY B1, `(.L_x_2605) ;  /* 0x0000003000017945 */ /* 0x000fe80003800000 */
[----:B------:R-:W-:Y:S05]  /*7010*/  @!P0 BRA `(.L_x_2606) ;  /* 0x0000000000048947 */ /* 0x000fea0003800000 */
[----:B------:R-:W-:-:S04]  /*7020*/  DEPBAR.LE SB0, 0x1 ;  /* 0x000080400000791a */ /* 0x000fc80000000000 */
.L_x_2606:
[----:B------:R-:W-:Y:S05]  /*7030*/  BSYNC B1 ;  /* 0x0000000000017941 */ /* 0x000fea0003800000 */
.L_x_2605:
[----:B------:R-:W-:Y:S01]  /*7040*/  UIADD3 UR12, UR12, 0x2, URZ ;  /* 0x000000020c0c7890 */ /* 0x000fe2000fffe03f */
[----:B------:R-:W-:Y:S06]  /*7050*/  BAR.ARV 0xb, 0xa0 ;  /* 0x02c2800000007b1d */ /* 0x000fec0000002000 */
[----:B------:R-:W-:Y:S01]  /*7060*/  UISETP.GE.AND UP0, UPT, UR12, UR5, UPT ;  /* 0x000000050c00728c */ /* 0x000fe2000bf06270 */
[----:B------:R-:W-:Y:S04]  /*7070*/  BSSY B1, `(.L_x_2607) ;  /* 0x0000003000017945 */ /* 0x000fe80003800000 */
[----:B------:R-:W-:Y:S06]  /*7080*/  @!P0 BRA `(.L_x_2608) ;  /* 0x0000000000048947 */ /* 0x000fec0003800000 */
[----:B------:R-:W-:-:S04]  /*7090*/  DEPBAR.LE SB0, 0x0 ;  /* 0x000080000000791a */ /* 0x000fc80000000000 */
.L_x_2608:
[----:B------:R-:W-:Y:S05]  /*70a0*/  BSYNC B1 ;  /* 0x0000000000017941 */ /* 0x000fea0003800000 */
.L_x_2607:
[----:B------:R-:W-:Y:S06]  /*70b0*/  BAR.ARV 0xc, 0xa0 ;  /* 0x0302800000007b1d */ /* 0x000fec0000002000 */
[----:B------:R-:W-:Y:S01]  /*70c0*/  PLOP3.LUT P1, PT, PT, PT, UP0, 0x80, 0x0 ;  /* 0x000000000000781c */ /* 0x000fe20003f2f008 */
[----:B------:R-:W-:Y:S02]  /*70d0*/  UIADD3 UR24, UR24, 0x6000, URZ ;  /* 0x0000600018187890 */ /* 0x000fe4000fffe03f */
[----:B------:R-:W-:-:S10]  /*70e0*/  UIADD3 UR4, UR4, 0x6000, URZ ;  /* 0x0000600004047890 */ /* 0x000fd4000fffe03f */
[----:B------:R-:W-:Y:S05]  /*70f0*/  @!P1 BRA `(.L_x_2609) ;  /* 0xfffffff800289947 */ /* 0x000fea000383ffff */
[----:B------:R-:W-:Y:S05]  /*7100*/  BRA `(.L_x_2574) ;  /* 0x0000002400c87947 */ /* 0x000fea0003800000 */
.L_x_2573:
        /* <DEDUP_REMOVED lines=21> */
.L_x_2610:
[----:B------:R-:W-:Y:S01]  /*7260*/  ULDC UR8, c[0x0][0xb44] ;  /* 0x0002d10000087ab9 */ /* 0x000fe20000000800 */
[----:B------:R-:W-:Y:S01]  /*7270*/  UMOV UR35, UR7 ;  /* 0x0000000700237c82 */ /* 0x000fe20008000000 */
[----:B------:R-:W-:-:S11]  /*7280*/  UISETP.NE.AND UP0, UPT, UR8, 0x1, UPT ;  /* 0x000000010800788c */ /* 0x000fd6000bf05270 */
[----:B------:R-:W-:Y:S02]  /*7290*/  @UP0 ULDC.64 UR10, c[0x0][0xb48] ;  /* 0x0002d200000a0ab9 */ /* 0x000fe40000000a00 */
[----:B------:R-:W-:-:S04]  /*72a0*/  UIMAD.WIDE.U32 UR4, UR7, UR10, URZ ;  /* 0x0000000a070472a5 */ /* 0x000fc8000f8e003f */
[----:B------:R-:W-:-:S04]  /*72b0*/  @UP0 USHF.R.U32.HI UR35, URZ, UR11, UR5 ;  /* 0x0000000b3f230299 */ /* 0x000fc80008011605 */
[----:B------:R-:W-:-:S12]  /*72c0*/  UIMAD UR4, UR35, UR8, URZ ;  /* 0x00000008230472a4 */ /* 0x000fd8000f8e023f */
.L_x_2611:
[----:B------:R-:W-:Y:S01]  /*72d0*/  ULDC UR8, c[0x0][0xb38] ;  /* 0x0002ce0000087ab9 */ /* 0x000fe20000000800 */
[----:B------:R-:W-:Y:S01]  /*72e0*/  UIADD3 UR4, UR7, -UR4, URZ ;  /* 0x8000000407047290 */ /* 0x000fe2000fffe03f */
[----:B------:R-:W-:Y:S01]  /*72f0*/  IMAD.MOV.U32 R16, RZ, RZ, 0x1 ;  /* 0x00000001ff107424 */ /* 0x000fe200078e00ff */
[----:B------:R-:W-:Y:S01]  /*7300*/  UISETP.NE.AND UP0, UPT, UR8, 0x1, UPT ;  /* 0x000000010800788c */ /* 0x000fe2000bf05270 */
[----:B------:R-:W-:Y:S01]  /*7310*/  IMAD.MOV.U32 R23, RZ, RZ, RZ ;  /* 0x000000ffff177224 */ /* 0x000fe200078e00ff */
[----:B------:R-:W-:Y:S01]  /*7320*/  ULDC UR5, c[0x0][0xb44] ;  /* 0x0002d10000057ab9 */ /* 0x000fe20000000800 */
[----:B------:R-:W-:Y:S01]  /*7330*/  IMAD.MOV.U32 R10, RZ, RZ, 0x1 ;  /* 0x00000001ff0a7424 */ /* 0x000fe200078e00ff */
[----:B------:R-:W-:-:S07]  /*7340*/  UIMAD UR6, UR6, UR5, UR4 ;  /* 0x00000005060672a4 */ /* 0x000fce000f8e0204 */
        /* <DEDUP_REMOVED lines=9> */
[----:B------:R-:W1:Y:S01]  /*73e0*/  LDC R2, c[0x0][0x280] ;  /* 0x0000a000ff027b82 */ /* 0x000e620000000800 */
[----:B------:R-:W-:Y:S01]  /*73f0*/  UIMAD UR35, UR35, 0x60, URZ ;  /* 0x00000060232378a4 */ /* 0x000fe2000f8e023f */
[----:B------:R-:W-:-:S06]  /*7400*/  ULDC UR4, c[0x0][0x74c] ;  /* 0x0001d30000047ab9 */ /* 0x000fcc0000000800 */
[----:B------:R-:W1:Y:S02]  /*7410*/  LDC R3, c[0x0][0x290] ;  /* 0x0000a400ff037b82 */ /* 0x000e640000000800 */
[----:B-1----:R-:W-:Y:S01]  /*7420*/  IADD3 R0, -R3, UR35, R2 ;  /* 0x0000002303007c10 */ /* 0x002fe2000fffe102 */
[----:B------:R-:W-:-:S04]  /*7430*/  VIADD R2, R2, 0x3f ;  /* 0x0000003f02027836 */ /* 0x000fc80000000000 */
[----:B------:R-:W-:Y:S01]  /*7440*/  VIADD R0, R0, -UR4 ;  /* 0x8000000400007c36 */ /* 0x000fe20008000000 */
[----:B------:R-:W-:-:S04]  /*7450*/  SHF.R.S32.HI R5, RZ, 0x1f, R2 ;  /* 0x0000001fff057819 */ /* 0x000fc80000011402 */
[----:B------:R-:W-:Y:S02]  /*7460*/  SHF.R.S32.HI R3, RZ, 0x1f, R0 ;  /* 0x0000001fff037819 */ /* 0x000fe40000011400 */
[----:B------:R-:W-:Y:S02]  /*7470*/  LEA.HI R4, R5, R2, RZ, 0x6 ;  /* 0x0000000205047211 */ /* 0x000fe400078f30ff */
[----:B------:R-:W-:Y:S02]  /*7480*/  LEA.HI R3, R3, R0, RZ, 0x6 ;  /* 0x0000000003037211 */ /* 0x000fe400078f30ff */
[----:B------:R-:W-:Y:S02]  /*7490*/  SHF.R.S32.HI R4, RZ, 0x6, R4 ;  /* 0x00000006ff047819 */ /* 0x000fe40000011404 */
[----:B------:R-:W-:-:S04]  /*74a0*/  SHF.R.S32.HI R3, RZ, 0x6, R3 ;  /* 0x00000006ff037819 */ /* 0x000fc80000011403 */
[----:B------:R-:W-:-:S04]  /*74b0*/  VIMNMX R5, RZ, R3, !PT ;  /* 0x00000003ff057248 */ /* 0x000fc80007fe0100 */
[----:B------:R-:W-:-:S13]  /*74c0*/  ISETP.GT.AND P0, PT, R4, R5, PT ;  /* 0x000000050400720c */ /* 0x000fda0003f04270 */
[----:B------:R-:W-:Y:S05]  /*74d0*/  @!P0 BRA `(.L_x_2612) ;  /* 0x0000002000508947 */ /* 0x000fea0003800000 */
[----:B------:R-:W1:Y:S01]  /*74e0*/  LDC.64 R8, c[0x0][0x718] ;  /* 0x0001c600ff087b82 */ /* 0x000e620000000a00 */
[----:B------:R-:W-:Y:S01]  /*74f0*/  IMAD.U32 R3, RZ, RZ, UR28 ;  /* 0x0000001cff037e24 */ /* 0x000fe2000f8e00ff */
[----:B------:R-:W-:Y:S01]  /*7500*/  ULDC UR4, c[0x0][0x2e8] ;  /* 0x0000ba0000047ab9 */ /* 0x000fe20000000800 */
[----:B------:R-:W-:Y:S01]  /*7510*/  ELECT P0, URZ, PT ;  /* 0x00000000003f782f */ /* 0x000fe20003800000 */
[----:B------:R-:W-:Y:S01]  /*7520*/  BSSY B1, `(.L_x_2612) ;  /* 0x000020f000017945 */ /* 0x000fe20003800000 */
[----:B------:R-:W-:Y:S01]  /*7530*/  UISETP.NE.AND UP0, UPT, UR4, 0x1, UPT ;  /* 0x000000010400788c */ /* 0x000fe2000bf05270 */
[----:B------:R-:W-:Y:S01]  /*7540*/  SHF.R.S32.HI R3, RZ, 0x1f, R3 ;  /* 0x0000001fff037819 */ /* 0x000fe20000011403 */
[----:B------:R-:W-:Y:S01]  /*7550*/  UMOV UR36, UR28 ;  /* 0x0000001c00247c82 */ /* 0x000fe20008000000 */
[----:B------:R-:W2:Y:S01]  /*7560*/  LDC.64 R6, c[0x0][0x730] ;  /* 0x0001cc00ff067b82 */ /* 0x000ea20000000a00 */
[----:B------:R-:W-:-:S07]  /*7570*/  IMAD.MOV.U32 R23, RZ, RZ, RZ ;  /* 0x000000ffff177224 */ /* 0x000fce00078e00ff */
[----:B------:R-:W3:Y:S01]  /*7580*/  LDC.64 R10, c[0x0][0x720] ;  /* 0x0001c800ff0a7b82 */ /* 0x000ee20000000a00 */
[----:B------:R-:W-:Y:S01]  /*7590*/  @UP0 ULDC UR4, c[0x0][0x2ec] ;  /* 0x0000bb0000040ab9 */ /* 0x000fe20000000800 */
[----:B------:R-:W-:Y:S01]  /*75a0*/  @UP0 ULDC UR6, c[0x0][0x2f0] ;  /* 0x0000bc0000060ab9 */ /* 0x000fe20000000800 */
[----:B------:R-:W-:-:S04]  /*75b0*/  UIMAD.WIDE.U32 UR4, UR28, UR4, URZ ;  /* 0x000000041c0472a5 */ /* 0x000fc8000f8e003f */
[----:B------:R-:W-:Y:S01]  /*75c0*/  @UP0 USHF.R.U32.HI UR36, URZ, UR6, UR5 ;  /* 0x000000063f240299 */ /* 0x000fe20008011605 */
[----:B-1----:R-:W-:-:S04]  /*75d0*/  IMAD R0, R3, R8, RZ ;  /* 0x0000000803007224 */ /* 0x002fc800078e02ff */
[----:B------:R-:W-:Y:S02]  /*75e0*/  IMAD R13, R9, UR28, R0 ;  /* 0x0000001c090d7c24 */ /* 0x000fe4000f8e0200 */
[----:B------:R-:W-:-:S04]  /*75f0*/  IMAD.WIDE.U32 R8, R8, UR28, RZ ;  /* 0x0000001c08087c25 */ /* 0x000fc8000f8e00ff */
[----:B--2---:R-:W-:Y:S02]  /*7600*/  IMAD R12, R3, R6, RZ ;  /* 0x00000006030c7224 */ /* 0x004fe400078e02ff */
[----:B------:R-:W1:Y:S01]  /*7610*/  LDC.64 R2, c[0x0][0x738] ;  /* 0x0001ce00ff027b82 */ /* 0x000e620000000a00 */
[----:B------:R-:W-:Y:S02]  /*7620*/  IMAD.U32 R0, RZ, RZ, UR29 ;  /* 0x0000001dff007e24 */ /* 0x000fe4000f8e00ff */
[----:B------:R-:W-:Y:S02]  /*7630*/  IMAD.IADD R9, R9, 0x1, R13 ;  /* 0x0000000109097824 */ /* 0x000fe400078e020d */
[----:B------:R-:W-:Y:S01]  /*7640*/  IMAD R15, R7, UR28, R12 ;  /* 0x0000001c070f7c24 */ /* 0x000fe2000f8e020c */
[----:B------:R-:W-:Y:S01]  /*7650*/  SHF.R.S32.HI R13, RZ, 0x1f, R0 ;  /* 0x0000001fff0d7819 */ /* 0x000fe20000011400 */
[----:B------:R-:W-:-:S04]  /*7660*/  IMAD.WIDE.U32 R6, R6, UR28, RZ ;  /* 0x0000001c06067c25 */ /* 0x000fc8000f8e00ff */
[----:B---3--:R-:W-:Y:S02]  /*7670*/  IMAD R0, R13, R10, RZ ;  /* 0x0000000a0d007224 */ /* 0x008fe400078e02ff */
[----:B------:R-:W-:Y:S02]  /*7680*/  IMAD.IADD R7, R7, 0x1, R15 ;  /* 0x0000000107077824 */ /* 0x000fe400078e020f */
[----:B------:R-:W-:Y:S02]  /*7690*/  IMAD R11, R11, UR29, R0 ;  /* 0x0000001d0b0b7c24 */ /* 0x000fe4000f8e0200 */
[----:B------:R-:W-:-:S04]  /*76a0*/  IMAD.WIDE.U32 R8, R10, UR29, R8 ;  /* 0x0000001d0a087c25 */ /* 0x000fc8000f8e0008 */
[----:B------:R-:W-:Y:S02]  /*76b0*/  IMAD.MOV.U32 R10, RZ, RZ, 0x1 ;  /* 0x00000001ff0a7424 */ /* 0x000fe400078e00ff */
[----:B-1----:R-:W-:Y:S02]  /*76c0*/  IMAD R0, R13, R2, RZ ;  /* 0x000000020d007224 */ /* 0x002fe400078e02ff */
[----:B------:R-:W-:-:S04]  /*76d0*/  IMAD.WIDE.U32 R6, R2, UR29, R6 ;  /* 0x0000001d02067c25 */ /* 0x000fc8000f8e0006 */
[----:B------:R-:W-:Y:S01]  /*76e0*/  IMAD R3, R3, UR29, R0 ;  /* 0x0000001d03037c24 */ /* 0x000fe2000f8e0200 */
[----:B------:R-:W-:Y:S06]  /*76f0*/  @!P0 BRA `(.L_x_2613) ;  /* 0x0000001c00c48947 */ /* 0x000fec0003800000 */
[----:B------:R-:W1:Y:S01]  /*7700*/  S2R R13, SR_CgaCtaId ;  /* 0x00000000000d7919 */ /* 0x000e620000008800 */
[----:B------:R-:W-:Y:S01]  /*7710*/  MOV R12, 0x400 ;  /* 0x00000400000c7802 */ /* 0x000fe20000000f00 */
[----:B------:R-:W-:Y:S01]  /*7720*/  IMAD.MOV.U32 R0, RZ, RZ, 0x1 ;  /* 0x00000001ff007424 */ /* 0x000fe200078e00ff */
[----:B------:R-:W2:Y:S02]  /*7730*/  S2R R14, SR_TID.X ;  /* 0x00000000000e7919 */ /* 0x000ea40000002100 */
[----:B-1----:R-:W-:Y:S02]  /*7740*/  LEA R12, R13, R12, 0x18 ;  /* 0x0000000c0d0c7211 */ /* 0x002fe400078ec0ff */
[----:B------:R-:W-:Y:S02]  /*7750*/  SHF.L.U32 R13, R0, 0x1f, RZ ;  /* 0x0000001f000d7819 */ /* 0x000fe400000006ff */
[----:B--2---:R-:W-:Y:S01]  /*7760*/  LOP3.LUT P0, RZ, R14, 0x7f, RZ, 0xc0, !PT ;  /* 0x0000007f0eff7812 */ /* 0x004fe2000780c0ff */
[----:B------:R-:W-:Y:S01]  /*7770*/  IMAD.IADD R14, R9, 0x1, R11 ;  /* 0x00000001090e7824 */ /* 0x000fe200078e020b */
[----:B------:R-:W1:Y:S02]  /*7780*/  SYNCS.PHASECHK.TRANS64.TRYWAIT P1, [R12+URZ+0x36420], R13 ;  /* 0x0364200d0c0075a7 */ /* 0x000e64000802017f */
[----:B-1----:R-:W-:Y:S09]  /*7790*/  @!P1 BRA `(.L_x_2614) ;  /* 0x00000020008c9947 */ /* 0x002ff20003800000 */
.L_x_2641:
        /* <DEDUP_REMOVED lines=9> */
.L_x_2615:
[----:B------:R-:W-:Y:S01]  /*7830*/  R2UR UR27, R5 ;  /* 0x00000000051b72ca */ /* 0x000fe200000e0000 */
[----:B------:R-:W2:Y:S01]  /*7840*/  LDC.64 R18, c[0x0][0x198] ;  /* 0x00006600ff127b82 */ /* 0x000ea20000000a00 */
[----:B------:R-:W-:Y:S01]  /*7850*/  ULDC.64 UR4, c[0x0][0x700] ;  /* 0x0001c00000047ab9 */ /* 0x000fe20000000a00 */
[----:B------:R-:W-:Y:S01]  /*7860*/  R2UR UR32, R12 ;  /* 0x000000000c2072ca */ /* 0x000fe200000e0000 */
[----:B------:R-:W-:Y:S01]  /*7870*/  IMAD.U32 R11, RZ, RZ, UR4 ;  /* 0x00000004ff0b7e24 */ /* 0x000fe2000f8e00ff */
[----:B------:R-:W-:Y:S01]  /*7880*/  UMOV UR30, 0x0 ;  /* 0x00000000001e7882 */ /* 0x000fe20000000000 */
[----:B------:R-:W-:Y:S01]  /*7890*/  IMAD.U32 R0, RZ, RZ, UR5 ;  /* 0x00000005ff007e24 */ /* 0x000fe2000f8e00ff */
[----:B------:R-:W-:Y:S01]  /*78a0*/  UMOV UR31, 0x14f00000 ;  /* 0x14f00000001f7882 */ /* 0x000fe20000000000 */
[----:B------:R-:W-:Y:S01]  /*78b0*/  UMOV UR26, URZ ;  /* 0x0000003f001a7c82 */ /* 0x000fe20008000000 */
[----:B------:R-:W-:Y:S01]  /*78c0*/  UMOV UR18, 0x40 ;  /* 0x0000004000127882 */ /* 0x000fe20000000000 */
[----:B------:R-:W-:Y:S01]  /*78d0*/  UMOV UR20, UR28 ;  /* 0x0000001c00147c82 */ /* 0x000fe20008000000 */
[----:B------:R-:W-:Y:S01]  /*78e0*/  UMOV UR21, UR29 ;  /* 0x0000001d00157c82 */ /* 0x000fe20008000000 */
[----:B------:R-:W-:Y:S01]  /*78f0*/  UMOV UR10, 0x80 ;  /* 0x00000080000a7882 */ /* 0x000fe20000000000 */
[----:B------:R-:W-:Y:S01]  /*7900*/  USHF.L.U32 UR27, UR27, 0x6, URZ ;  /* 0x000000061b1b7899 */ /* 0x000fe2000800063f */
[----:B------:R-:W-:Y:S01]  /*7910*/  IMAD.MOV.U32 R17, RZ, RZ, 0x12000 ;  /* 0x00012000ff117424 */ /* 0x000fe200078e00ff */
[----:B------:R-:W-:Y:S01]  /*7920*/  UMOV UR12, UR28 ;  /* 0x0000001c000c7c82 */ /* 0x000fe20008000000 */
[----:B------:R-:W-:Y:S01]  /*7930*/  UIADD3 UR25, UR32, 0x36410, URZ ;  /* 0x0003641020197890 */ /* 0x000fe2000fffe03f */
[----:B------:R-:W-:Y:S01]  /*7940*/  IMAD.MOV.U32 R23, RZ, RZ, 0x1 ;  /* 0x00000001ff177424 */ /* 0x000fe200078e00ff */
[----:B------:R-:W-:Y:S01]  /*7950*/  UIADD3 UR24, UR32, 0x1e000, URZ ;  /* 0x0001e00020187890 */ /* 0x000fe2000fffe03f */
[----:B------:R-:W-:Y:S01]  /*7960*/  IMAD.U32 R3, RZ, RZ, UR27 ;  /* 0x0000001bff037e24 */ /* 0x000fe2000f8e00ff */
[----:B------:R-:W-:Y:S01]  /*7970*/  IADD3 R2, P1, R8, UR27, RZ ;  /* 0x0000001b08027c10 */ /* 0x000fe2000ff3e0ff */
[----:B------:R-:W-:-:S02]  /*7980*/  UIADD3 UR16, UR32, 0x20000, URZ ;  /* 0x0002000020107890 */ /* 0x000fc4000fffe03f */
[----:B------:R-:W-:Y:S01]  /*7990*/  UIADD3 UR8, UR32, 0x22000, URZ ;  /* 0x0002200020087890 */ /* 0x000fe2000fffe03f */
[----:B------:R-:W-:Y:S01]  /*79a0*/  LEA.HI.X.SX32 R3, R3, R14, 0x1, P1 ;  /* 0x0000000e03037211 */ /* 0x000fe200008f0eff */
[----:B--2---:R-:W-:Y:S01]  /*79b0*/  IMAD.MOV.U32 R20, RZ, RZ, R18 ;  /* 0x000000ffff147224 */ /* 0x004fe200078e0012 */
[C---:B------:R-:W-:Y:S01]  /*79c0*/  LEA R10, P1, R2.reuse, R11, 0x2 ;  /* 0x0000000b020a7211 */ /* 0x040fe200078210ff */
[----:B------:R-:W-:Y:S01]  /*79d0*/  IMAD.MOV.U32 R21, RZ, RZ, R19 ;  /* 0x000000ffff157224 */ /* 0x000fe200078e0013 */
[----:B------:R-:W-:Y:S02]  /*79e0*/  UIADD3 UR40, UR32, 0x30000, URZ ;  /* 0x0003000020287890 */ /* 0x000fe4000fffe03f */
[----:B------:R-:W-:Y:S01]  /*79f0*/  LEA.HI.X R2, R2, R0, R3, 0x2, P1 ;  /* 0x0000000002027211 */ /* 0x000fe200008f1403 */
[----:B------:R-:W-:Y:S01]  /*7a00*/  UMOV UR17, UR25 ;  /* 0x0000001900117c82 */ /* 0x000fe20008000000 */
[----:B------:R-:W-:Y:S01]  /*7a10*/  R2UR UR14, R10 ;  /* 0x000000000a0e72ca */ /* 0x000fe200000e0000 */
[----:B------:R-:W-:Y:S01]  /*7a20*/  UMOV UR19, UR27 ;  /* 0x0000001b00137c82 */ /* 0x000fe20008000000 */
[----:B------:R-:W-:Y:S01]  /*7a30*/  R2UR UR15, R2 ;  /* 0x00000000020f72ca */ /* 0x000fe200000e0000 */
[----:B------:R-:W-:Y:S01]  /*7a40*/  UMOV UR13, UR29 ;  /* 0x0000001d000d7c82 */ /* 0x000fe20008000000 */
[----:B------:R-:W-:Y:S01]  /*7a50*/  IADD3 R2, P1, R20, 0x2f0, RZ ;  /* 0x000002f014027810 */ /* 0x000fe20007f3e0ff */
[----:B------:R-:W-:Y:S01]  /*7a60*/  UMOV UR9, UR25 ;  /* 0x0000001900097c82 */ /* 0x000fe20008000000 */
[----:B------:R-:W-:Y:S01]  /*7a70*/  UMOV UR11, UR27 ;  /* 0x0000001b000b7c82 */ /* 0x000fe20008000000 */
[----:B------:R-:W-:Y:S01]  /*7a80*/  UMOV UR33, 0x10 ;  /* 0x0000001000217882 */ /* 0x000fe20000000000 */
[----:B------:R-:W-:Y:S01]  /*7a90*/  R2UR UR6, R2 ;  /* 0x00000000020672ca */ /* 0x000fe200000e0000 */
[----:B------:R-:W-:Y:S01]  /*7aa0*/  UMOV UR41, UR25 ;  /* 0x0000001900297c82 */ /* 0x000fe20008000000 */
[----:B------:R-:W-:Y:S01]  /*7ab0*/  IADD3 R2, P2, R20, 0x3f0, RZ ;  /* 0x000003f014027810 */ /* 0x000fe20007f5e0ff */
[----:B------:R-:W-:Y:S01]  /*7ac0*/  VIADD R10, R4, 0xffffffff ;  /* 0xffffffff040a7836 */ /* 0x000fe20000000000 */
[----:B------:R-:W-:-:S02]  /*7ad0*/  UIADD3 UR48, UR32, 0x3000, URZ ;  /* 0x0000300020307890 */ /* 0x000fc4000fffe03f */
[----:B------:R-:W-:Y:S01]  /*7ae0*/  R2UR UR4, R2 ;  /* 0x00000000020472ca */ /* 0x000fe200000e0000 */
[--C-:B------:R-:W-:Y:S01]  /*7af0*/  IMAD.X R2, RZ, RZ, R21.reuse, P1 ;  /* 0x000000ffff027224 */ /* 0x100fe200008e0615 */
[----:B------:R-:W-:Y:S01]  /*7b00*/  UMOV UR38, 0x0 ;  /* 0x0000000000267882 */ /* 0x000fe20000000000 */
[----:B------:R-:W-:Y:S01]  /*7b10*/  UMOV UR39, 0x10000000 ;  /* 0x1000000000277882 */ /* 0x000fe20000000000 */
[----:B------:R-:W-:Y:S01]  /*7b20*/  UMOV UR37, UR29 ;  /* 0x0000001d00257c82 */ /* 0x000fe20008000000 */
[----:B------:R-:W-:Y:S01]  /*7b30*/  UMOV UR34, UR26 ;  /* 0x0000001a00227c82 */ /* 0x000fe20008000000 */
[----:B------:R-:W-:Y:S01]  /*7b40*/  R2UR UR7, R2 ;  /* 0x00000000020772ca */ /* 0x000fe200000e0000 */
[--C-:B------:R-:W-:Y:S01]  /*7b50*/  IMAD.X R2, RZ, RZ, R21.reuse, P2 ;  /* 0x000000ffff027224 */ /* 0x100fe200010e0615 */
[----:B------:R-:W-:Y:S01]  /*7b60*/  UMOV UR50, 0x40 ;  /* 0x0000004000327882 */ /* 0x000fe20000000000 */
[----:B------:R-:W-:Y:S01]  /*7b70*/  UMOV UR51, UR35 ;  /* 0x0000002300337c82 */ /* 0x000fe20008000000 */
[----:B------:R-:W-:Y:S01]  /*7b80*/  UMOV UR52, UR36 ;  /* 0x0000002400347c82 */ /* 0x000fe20008000000 */
[----:B------:R-:W-:Y:S01]  /*7b90*/  UMOV UR53, UR29 ;  /* 0x0000001d00357c82 */ /* 0x000fe20008000000 */
[----:B------:R-:W-:Y:S01]  /*7ba0*/  R2UR UR5, R2 ;  /* 0x00000000020572ca */ /* 0x000fe200000e0000 */
[----:B------:R-:W-:Y:S01]  /*7bb0*/  UMOV UR42, 0x80 ;  /* 0x00000080002a7882 */ /* 0x000fe20000000000 */
[----:B------:R-:W-:Y:S01]  /*7bc0*/  IADD3 R2, P1, R20, 0xf0, RZ ;  /* 0x000000f014027810 */ /* 0x000fe20007f3e0ff */
[----:B------:R-:W-:Y:S01]  /*7bd0*/  UMOV UR43, UR35 ;  /* 0x00000023002b7c82 */ /* 0x000fe20008000000 */
[----:B------:R-:W-:Y:S01]  /*7be0*/  UMOV UR44, UR36 ;  /* 0x00000024002c7c82 */ /* 0x000fe20008000000 */
[----:B------:R-:W-:Y:S01]  /*7bf0*/  UMOV UR45, UR29 ;  /* 0x0000001d002d7c82 */ /* 0x000fe20008000000 */
[----:B------:R-:W-:Y:S01]  /*7c00*/  R2UR UR22, R2 ;  /* 0x00000000021672ca */ /* 0x000fe200000e0000 */
[----:B------:R-:W-:Y:S01]  /*7c10*/  IMAD.X R3, RZ, RZ, R21, P1 ;  /* 0x000000ffff037224 */ /* 0x000fe200008e0615 */
[----:B------:R-:W-:Y:S01]  /*7c20*/  ISETP.GE.AND P1, PT, R5, R10, PT ;  /* 0x0000000a0500720c */ /* 0x000fe20003f26270 */
[----:B------:R2:W-:Y:S03]  /*7c30*/  STL [R1+0x8], R10 ;  /* 0x0000080a01007387 */ /* 0x0005e60000100800 */
[----:B------:R-:W-:Y:S01]  /*7c40*/  R2UR UR23, R3 ;  /* 0x00000000031772ca */ /* 0x000fe200000e0000 */
[----:B--2---:R-:W-:-:S12]  /*7c50*/  IMAD.MOV.U32 R10, RZ, RZ, 0x1 ;  /* 0x00000001ff0a7424 */ /* 0x004fd800078e00ff */
[----:B------:R-:W-:Y:S01]  /*7c60*/  UTMALDG.4D [UR24], [UR22], desc[UR30] ;  /* 0x00001e18160075b4 */ /* 0x000fe20008019000 */
[----:B------:R2:W-:Y:S01]  /*7c70*/  UTMALDG.4D [UR16], [UR22], desc[UR30] ;  /* 0x00001e10160075b4 */ /* 0x0005e20008019000 */
[----:B------:R-:W-:Y:S01]  /*7c80*/  UTMALDG.4D [UR8], [UR22], desc[UR30] ;  /* 0x00001e08160075b4 */ /* 0x000fe20008019000 */
[----:B------:R3:W-:Y:S01]  /*7c90*/  UBLKCP.S.G [UR40], [UR14], UR33 ;  /* 0x000000280e0073ba */ /* 0x0007e20008000221 */
[----:B------:R4:W-:Y:S01]  /*7ca0*/  SYNCS.ARRIVE.TRANS64 RZ, [R12+URZ+0x36400], R17 ;  /* 0x036400110cff79a7 */ /* 0x0009e2000800003f */
[----:B--2---:R-:W-:Y:S01]  /*7cb0*/  UIADD3 UR16, UR32, 0x9000, URZ ;  /* 0x0000900020107890 */ /* 0x004fe2000fffe03f */
[----:B------:R-:W-:Y:S01]  /*7cc0*/  UMOV UR19, UR35 ;  /* 0x0000002300137c82 */ /* 0x000fe20008000000 */
[----:B------:R-:W-:Y:S01]  /*7cd0*/  UMOV UR20, UR36 ;  /* 0x0000002400147c82 */ /* 0x000fe20008000000 */
[----:B------:R-:W-:Y:S01]  /*7ce0*/  UMOV UR18, UR26 ;  /* 0x0000001a00127c82 */ /* 0x000fe20008000000 */
[----:B---3--:R-:W-:Y:S02]  /*7cf0*/  UIADD3 UR33, UR32, 0x36400, URZ ;  /* 0x0003640020217890 */ /* 0x008fe4000fffe03f */
[----:B------:R-:W-:-:S02]  /*7d00*/  UIADD3 UR40, UR32, 0x6000, URZ ;  /* 0x0000600020287890 */ /* 0x000fc4000fffe03f */
[----:B------:R-:W-:Y:S01]  /*7d10*/  UIADD3 UR8, UR32, 0xc000, URZ ;  /* 0x0000c00020087890 */ /* 0x000fe2000fffe03f */
[----:B------:R-:W-:Y:S02]  /*7d20*/  UMOV UR10, 0x40 ;  /* 0x00000040000a7882 */ /* 0x000fe40000000000 */
[----:B------:R-:W-:Y:S01]  /*7d30*/  UMOV UR49, UR33 ;  /* 0x0000002100317c82 */ /* 0x000fe20008000000 */
[----:B------:R-:W-:Y:S01]  /*7d40*/  UMOV UR41, UR33 ;  /* 0x0000002100297c82 */ /* 0x000fe20008000000 */
[----:B------:R2:W-:Y:S01]  /*7d50*/  UTMALDG.4D [UR32], [UR6], desc[UR38] ;  /* 0x00002620060075b4 */ /* 0x0005e20008019000 */
[----:B------:R-:W-:Y:S01]  /*7d60*/  UMOV UR17, UR33 ;  /* 0x0000002100117c82 */ /* 0x000fe20008000000 */
[----:B------:R-:W-:Y:S01]  /*7d70*/  UMOV UR11, UR35 ;  /* 0x00000023000b7c82 */ /* 0x000fe20008000000 */
[----:B------:R-:W-:Y:S01]  /*7d80*/  UMOV UR12, UR36 ;  /* 0x00000024000c7c82 */ /* 0x000fe20008000000 */
[----:B------:R-:W-:Y:S01]  /*7d90*/  UMOV UR9, UR33 ;  /* 0x0000002100097c82 */ /* 0x000fe20008000000 */
[----:B------:R4:W-:Y:S01]  /*7da0*/  UTMALDG.4D [UR48], [UR6], desc[UR38] ;  /* 0x00002630060075b4 */ /* 0x0009e20008019000 */
[----:B------:R4:W-:Y:S01]  /*7db0*/  UTMALDG.4D [UR40], [UR6], desc[UR38] ;  /* 0x00002628060075b4 */ /* 0x0009e20008019000 */
[----:B------:R4:W-:Y:S01]  /*7dc0*/  UTMALDG.4D [UR16], [UR4], desc[UR38] ;  /* 0x00002610040075b4 */ /* 0x0009e20008019000 */
[----:B--2---:R-:W-:Y:S01]  /*7dd0*/  UIADD3 UR32, UR32, 0xf000, URZ ;  /* 0x0000f00020207890 */ /* 0x004fe2000fffe03f */
[----:B------:R-:W-:Y:S01]  /*7de0*/  UMOV UR34, 0x80 ;  /* 0x0000008000227882 */ /* 0x000fe20000000000 */
[----:B------:R4:W-:Y:S07]  /*7df0*/  UTMALDG.4D [UR8], [UR4], desc[UR38] ;  /* 0x00002608040075b4 */ /* 0x0009ee0008019000 */
[----:B------:R4:W-:Y:S02]  /*7e00*/  UTMALDG.4D [UR32], [UR4], desc[UR38] ;  /* 0x00002620040075b4 */ /* 0x0009e40008019000 */
[----:B----4-:R-:W-:Y:S05]  /*7e10*/  @P1 BRA `(.L_x_2616) ;  /* 0x0000001400201947 */ /* 0x010fea0003800000 */
[-C--:B------:R-:W-:Y:S01]  /*7e20*/  LOP3.LUT R17, RZ, R5.reuse, RZ, 0x33, !PT ;  /* 0x00000005ff117212 */ /* 0x080fe200078e33ff */
[C---:B------:R-:W-:Y:S02]  /*7e30*/  VIADD R10, R4.reuse, 0xfffffffe ;  /* 0xfffffffe040a7836 */ /* 0x040fe40000000000 */
[----:B------:R-:W-:Y:S02]  /*7e40*/  IMAD.MOV.U32 R23, RZ, RZ, 0x1 ;  /* 0x00000001ff177424 */ /* 0x000fe400078e00ff */
[----:B------:R-:W-:Y:S01]  /*7e50*/  IMAD.IADD R17, R4, 0x1, R17 ;  /* 0x0000000104117824 */ /* 0x000fe200078e0211 */
[----:B------:R-:W-:Y:S01]  /*7e60*/  ISETP.NE.AND P1, PT, R10, R5, PT ;  /* 0x000000050a00720c */ /* 0x000fe20003f25270 */
[----:B------:R-:W-:Y:S02]  /*7e70*/  IMAD.MOV.U32 R24, RZ, RZ, R5 ;  /* 0x000000ffff187224 */ /* 0x000fe400078e0005 */
[----:B------:R-:W-:Y:S01]  /*7e80*/  IMAD.MOV.U32 R16, RZ, RZ, 0x1 ;  /* 0x00000001ff107424 */ /* 0x000fe200078e00ff */
[----:B------:R-:W-:-:S05]  /*7e90*/  LOP3.LUT R4, R17, 0x1, RZ, 0xc0, !PT ;  /* 0x0000000111047812 */ /* 0x000fca00078ec0ff */
[----:B------:R2:W-:Y:S04]  /*7ea0*/  STL [R1+0x4], R4 ;  /* 0x0000040401007387 */ /* 0x0005e80000100800 */
[----:B------:R-:W-:Y:S05]  /*7eb0*/  @!P1 BRA `(.L_x_2617) ;  /* 0x0000000c005c9947 */ /* 0x000fea0003800000 */
[----:B------:R-:W-:Y:S02]  /*7ec0*/  IMAD.IADD R25, R17, 0x1, -R4 ;  /* 0x0000000111197824 */ /* 0x000fe400078e0a04 */
[----:B------:R-:W-:Y:S02]  /*7ed0*/  IMAD.MOV.U32 R24, RZ, RZ, R5 ;  /* 0x000000ffff187224 */ /* 0x000fe400078e0005 */
[----:B------:R-:W-:-:S07]  /*7ee0*/  IMAD.MOV.U32 R16, RZ, RZ, 0x1 ;  /* 0x00000001ff107424 */ /* 0x000fce00078e00ff */
.L_x_2626:
[----:B-1----:R-:W-:-:S05]  /*7ef0*/  IMAD.MOV.U32 R13, RZ, RZ, 0x1 ;  /* 0x00000001ff0d7424 */ /* 0x002fca00078e00ff */
[----:B------:R-:W-:-:S04]  /*7f00*/  SHF.L.U32 R13, R13, 0x1f, RZ ;  /* 0x0000001f0d0d7819 */ /* 0x000fc800000006ff */
[----:B------:R-:W1:Y:S02]  /*7f10*/  SYNCS.PHASECHK.TRANS64.TRYWAIT P1, [R12+URZ+0x36438], R13 ;  /* 0x0364380d0c0075a7 */ /* 0x000e64000802017f */
[----:B-1----:R-:W-:Y:S05]  /*7f20*/  @!P1 BRA `(.L_x_2618) ;  /* 0x0000001800bc9947 */ /* 0x002fea0003800000 */
.L_x_2642:
[----:B------:R-:W-:Y:S05]  /*7f30*/  @P0 BRA `(.L_x_2619) ;  /* 0x00000000001c0947 */ /* 0x000fea0003800000 */
[----:B------:R-:W3:Y:S01]  /*7f40*/  S2R R0, SR_TID.X ;  /* 0x0000000000007919 */ /* 0x000ee20000002100 */
[----:B------:R-:W-:-:S04]  /*7f50*/  IMAD.MOV.U32 R3, RZ, RZ, 0x6100 ;  /* 0x00006100ff037424 */ /* 0x000fc800078e00ff */
[----:B------:R4:W-:Y:S01]  /*7f60*/  SYNCS.ARRIVE.TRANS64 RZ, [R12+URZ+0x36430], R3 ;  /* 0x036430030cff79a7 */ /* 0x0009e2000800003f */
[----:B---3--:R-:W-:-:S04]  /*7f70*/  LOP3.LUT R0, R0, 0x1f, RZ, 0xc0, !PT ;  /* 0x0000001f00007812 */ /* 0x008fc800078ec0ff */
[----:B------:R-:W-:-:S13]  /*7f80*/  ISETP.NE.AND P1, PT, R0, RZ, PT ;  /* 0x000000ff0000720c */ /* 0x000fda0003f25270 */
[----:B----4-:R-:W-:Y:S05]  /*7f90*/  @!P1 BRA `(.L_x_2619) ;  /* 0x0000000000049947 */ /* 0x010fea0003800000 */
[----:B------:R-:W-:Y:S01]  /*7fa0*/  BPT.TRAP 0x1 ;  /* 0x000000040000795c */ /* 0x000fe20000300000 */
.L_x_2619:
[----:B------:R-:W3:Y:S01]  /*7fb0*/  LDC.64 R18, c[0x0][0x728] ;  /* 0x0001ca00ff127b82 */ /* 0x000ee20000000a00 */
[----:B------:R-:W-:Y:S01]  /*7fc0*/  IMAD.SHL.U32 R22, R24, 0x40, RZ ;  /* 0x0000004018167824 */ /* 0x000fe200078e00ff */
[----:B------:R-:W-:Y:S01]  /*7fd0*/  UMOV UR6, 0x0 ;  /* 0x0000000000067882 */ /* 0x000fe20000000000 */
[C---:B------:R-:W-:Y:S01]  /*7fe0*/  VIADD R26, R12.reuse, 0x36430 ;  /* 0x000364300c1a7836 */ /* 0x040fe20000000000 */
[----:B------:R-:W-:Y:S01]  /*7ff0*/  UMOV UR7, 0x14f00000 ;  /* 0x14f0000000077882 */ /* 0x000fe20000000000 */
[----:B------:R-:W-:Y:S01]  /*8000*/  VIADD R27, R12, 0x2a000 ;  /* 0x0002a0000c1b7836 */ /* 0x000fe20000000000 */
[----:B------:R-:W-:Y:S01]  /*8010*/  IADD3 R0, P1, R22, R6, RZ ;  /* 0x0000000616007210 */ /* 0x000fe20007f3e0ff */
[C---:B------:R-:W-:Y:S01]  /*8020*/  VIADD R28, R12.reuse, 0x2c000 ;  /* 0x0002c0000c1c7836 */ /* 0x040fe20000000000 */
[----:B--2---:R-:W2:Y:S01]  /*8030*/  LDC.64 R4, c[0x0][0x198] ;  /* 0x00006600ff047b82 */ /* 0x004ea20000000a00 */
        /* <DEDUP_REMOVED lines=39> */
.L_x_2643:
[----:B------:R-:W-:Y:S05]  /*82b0*/  @P0 BRA `(.L_x_2621) ;  /* 0x00000000001c0947 */ /* 0x000fea0003800000 */
[----:B------:R-:W3:Y:S01]  /*82c0*/  S2R R2, SR_TID.X ;  /* 0x0000000000027919 */ /* 0x000ee20000002100 */
[----:B--2---:R-:W-:-:S04]  /*82d0*/  IMAD.MOV.U32 R0, RZ, RZ, 0x6100 ;  /* 0x00006100ff007424 */ /* 0x004fc800078e00ff */
[----:B------:R4:W-:Y:S01]  /*82e0*/  SYNCS.ARRIVE.TRANS64 RZ, [R12+URZ+0x36418], R0 ;  /* 0x036418000cff79a7 */ /* 0x0009e2000800003f */
[----:B---3--:R-:W-:-:S04]  /*82f0*/  LOP3.LUT R2, R2, 0x1f, RZ, 0xc0, !PT ;  /* 0x0000001f02027812 */ /* 0x008fc800078ec0ff */
[----:B------:R-:W-:-:S13]  /*8300*/  ISETP.NE.AND P1, PT, R2, RZ, PT ;  /* 0x000000ff0200720c */ /* 0x000fda0003f25270 */
[----:B----4-:R-:W-:Y:S05]  /*8310*/  @!P1 BRA `(.L_x_2621) ;  /* 0x0000000000049947 */ /* 0x010fea0003800000 */
[----:B------:R-:W-:Y:S01]  /*8320*/  BPT.TRAP 0x1 ;  /* 0x000000040000795c */ /* 0x000fe20000300000 */
.L_x_2621:
[----:B------:R-:W-:Y:S01]  /*8330*/  VIADD R22, R22, 0x40 ;  /* 0x0000004016167836 */ /* 0x000fe20000000000 */
[----:B------:R-:W-:Y:S01]  /*8340*/  ULDC.64 UR4, c[0x0][0x700] ;  /* 0x0001c00000047ab9 */ /* 0x000fe20000000a00 */
[----:B------:R-:W-:Y:S01]  /*8350*/  R2UR UR14, R12 ;  /* 0x000000000c0e72ca */ /* 0x000fe200000e0000 */
[----:B------:R-:W-:Y:S01]  /*8360*/  IMAD.U32 R11, RZ, RZ, UR4 ;  /* 0x00000004ff0b7e24 */ /* 0x000fe2000f8e00ff */
[----:B------:R3:W-:Y:S01]  /*8370*/  STL [R1+0x10], R4 ;  /* 0x0000100401007387 */ /* 0x0007e20000100800 */
[----:B------:R-:W-:Y:S01]  /*8380*/  IADD3 R2, P1, R22, R8, RZ ;  /* 0x0000000816027210 */ /* 0x000fe20007f3e0ff */
[----:B------:R-:W-:Y:S01]  /*8390*/  UMOV UR6, 0x0 ;  /* 0x0000000000067882 */ /* 0x000fe20000000000 */
[----:B------:R-:W-:Y:S01]  /*83a0*/  SHF.R.S32.HI R10, RZ, 0x1f, R22 ;  /* 0x0000001fff0a7819 */ /* 0x000fe20000011416 */
[----:B------:R-:W-:Y:S01]  /*83b0*/  UMOV UR7, 0x14f00000 ;  /* 0x14f0000000077882 */ /* 0x000fe20000000000 */
[----:B--2---:R-:W-:Y:S01]  /*83c0*/  LEA R0, P2, R2, R11, 0x2 ;  /* 0x0000000b02007211 */ /* 0x004fe200078410ff */
[----:B------:R-:W-:Y:S01]  /*83d0*/  UMOV UR18, URZ ;  /* 0x0000003f00127c82 */ /* 0x000fe20008000000 */
[----:B------:R-:W-:Y:S01]  /*83e0*/  R2UR UR19, R22 ;  /* 0x00000000161372ca */ /* 0x000fe200000e0000 */
[----:B------:R-:W-:Y:S01]  /*83f0*/  IMAD.X R3, R10, 0x1, R14, P1 ;  /* 0x000000010a037824 */ /* 0x000fe200008e060e */
[----:B------:R-:W-:Y:S01]  /*8400*/  R2UR UR30, R0 ;  /* 0x00000000001e72ca */ /* 0x000fe200000e0000 */
[----:B------:R-:W-:Y:S01]  /*8410*/  IMAD.U32 R0, RZ, RZ, UR5 ;  /* 0x00000005ff007e24 */ /* 0x000fe2000f8e00ff */
[----:B------:R-:W-:Y:S01]  /*8420*/  UIADD3 UR17, UR14, 0x36418, URZ ;  /* 0x000364180e117890 */ /* 0x000fe2000fffe03f */
[----:B---3--:R-:W-:Y:S01]  /*8430*/  SHF.L.U32 R4, RZ, 0x1f, RZ ;  /* 0x0000001fff047819 */ /* 0x008fe200000006ff */
        /* <DEDUP_REMOVED lines=10> */
[----:B------:R-:W-:Y:S01]  /*84e0*/  UMOV UR21, UR29 ;  /* 0x0000001d00157c82 */ /* 0x000fe20008000000 */
[----:B------:R-:W-:Y:S01]  /*84f0*/  UMOV UR10, 0x40 ;  /* 0x00000040000a7882 */ /* 0x000fe20000000000 */
[----:B------:R-:W-:Y:S01]  /*8500*/  UMOV UR12, UR28 ;  /* 0x0000001c000c7c82 */ /* 0x000fe20008000000 */
[----:B------:R-:W-:Y:S01]  /*8510*/  R2UR UR5, R3 ;  /* 0x00000000030572ca */ /* 0x000fe200000e0000 */
[----:B------:R-:W-:Y:S01]  /*8520*/  UMOV UR13, UR29 ;  /* 0x0000001d000d7c82 */ /* 0x000fe20008000000 */
[----:B------:R-:W-:Y:S01]  /*8530*/  UMOV UR9, UR17 ;  /* 0x0000001100097c82 */ /* 0x000fe20008000000 */
[----:B------:R-:W-:Y:S01]  /*8540*/  UMOV UR11, UR19 ;  /* 0x00000013000b7c82 */ /* 0x000fe20008000000 */
[----:B------:R-:W-:Y:S01]  /*8550*/  UMOV UR26, 0x80 ;  /* 0x00000080001a7882 */ /* 0x000fe20000000000 */
[----:B------:R-:W-:Y:S01]  /*8560*/  UMOV UR25, UR17 ;  /* 0x0000001100197c82 */ /* 0x000fe20008000000 */
[----:B------:R-:W-:Y:S01]  /*8570*/  UMOV UR27, UR19 ;  /* 0x00000013001b7c82 */ /* 0x000fe20008000000 */
[----:B------:R-:W-:Y:S01]  /*8580*/  UMOV UR15, UR17 ;  /* 0x00000011000f7c82 */ /* 0x000fe20008000000 */
[----:B------:R-:W-:-:S05]  /*8590*/  UMOV UR22, 0x10 ;  /* 0x0000001000167882 */ /* 0x000fca0000000000 */
[----:B------:R2:W-:Y:S01]  /*85a0*/  UTMALDG.4D [UR16], [UR4], desc[UR6] ;  /* 0x00000610040075b4 */ /* 0x0005e20008019000 */
[----:B------:R2:W-:Y:S01]  /*85b0*/  UTMALDG.4D [UR8], [UR4], desc[UR6] ;  /* 0x00000608040075b4 */ /* 0x0005e20008019000 */
[----:B------:R2:W-:Y:S01]  /*85c0*/  UTMALDG.4D [UR24], [UR4], desc[UR6] ;  /* 0x00000618040075b4 */ /* 0x0005e20008019000 */
[----:B------:R2:W-:Y:S01]  /*85d0*/  UBLKCP.S.G [UR14], [UR30], UR22 ;  /* 0x0000000e1e0073ba */ /* 0x0005e20008000216 */
[----:B------:R3:W4:Y:S02]  /*85e0*/  SYNCS.PHASECHK.TRANS64.TRYWAIT P1, [R12+URZ+0x36438], R4 ;  /* 0x036438040c0075a7 */ /* 0x000724000802017f */
[----:B---3--:R2:W5:Y:S02]  /*85f0*/  LDL.LU R4, [R1+0x10] ;  /* 0x0000100001047983 */ /* 0x0085640000300800 */
[----:B--2-4-:R-:W-:Y:S05]  /*8600*/  @!P1 BRA `(.L_x_2622) ;  /* 0x00000014002c9947 */ /* 0x014fea0003800000 */
.L_x_2644:
[----:B------:R-:W-:Y:S05]  /*8610*/  @P0 BRA `(.L_x_2623) ;  /* 0x00000000002c0947 */ /* 0x000fea0003800000 */
[----:B------:R2:W-:Y:S04]  /*8620*/  STL [R1+0x14], R2 ;  /* 0x0000140201007387 */ /* 0x0005e80000100800 */
[----:B-----5:R3:W-:Y:S01]  /*8630*/  STL [R1+0x10], R0 ;  /* 0x0000100001007387 */ /* 0x0207e20000100800 */
[----:B--2---:R-:W3:Y:S02]  /*8640*/  S2R R2, SR_TID.X ;  /* 0x0000000000027919 */ /* 0x004ee40000002100 */
[----:B---3--:R-:W-:Y:S01]  /*8650*/  LOP3.LUT R0, R2, 0x1f, RZ, 0xc0, !PT ;  /* 0x0000001f02007812 */ /* 0x008fe200078ec0ff */
[----:B------:R-:W-:-:S03]  /*8660*/  IMAD.MOV.U32 R2, RZ, RZ, 0x6100 ;  /* 0x00006100ff027424 */ /* 0x000fc600078e00ff */
[----:B------:R-:W-:Y:S01]  /*8670*/  ISETP.NE.AND P1, PT, R0, RZ, PT ;  /* 0x000000ff0000720c */ /* 0x000fe20003f25270 */
[----:B------:R2:W-:Y:S02]  /*8680*/  SYNCS.ARRIVE.TRANS64 RZ, [R12+URZ+0x36430], R2 ;  /* 0x036430020cff79a7 */ /* 0x0005e4000800003f */
[----:B--2---:R2:W5:Y:S04]  /*8690*/  LDL.LU R2, [R1+0x14] ;  /* 0x0000140001027983 */ /* 0x0045680000300800 */
[----:B------:R2:W5:Y:S06]  /*86a0*/  LDL.LU R0, [R1+0x10] ;  /* 0x0000100001007983 */ /* 0x00056c0000300800 */
[----:B------:R-:W-:Y:S05]  /*86b0*/  @!P1 BRA `(.L_x_2623) ;  /* 0x0000000000049947 */ /* 0x000fea0003800000 */
[----:B------:R-:W-:Y:S01]  /*86c0*/  BPT.TRAP 0x1 ;  /* 0x000000040000795c */ /* 0x000fe20000300000 */
.L_x_2623:
        /* <DEDUP_REMOVED lines=10> */
[----:B-----5:R-:W-:Y:S01]  /*8770*/  R2UR UR4, R4 ;  /* 0x00000000040472ca */ /* 0x020fe200000e0000 */
        /* <DEDUP_REMOVED lines=26> */
.L_x_2646:
[----:B------:R-:W-:Y:S05]  /*8920*/  @P0 BRA `(.L_x_2625) ;  /* 0x00000000001c0947 */ /* 0x000fea0003800000 */
[----:B------:R-:W4:Y:S01]  /*8930*/  S2R R4, SR_TID.X ;  /* 0x0000000000047919 */ /* 0x000f220000002100 */
[----:B---3--:R-:W-:-:S04]  /*8940*/  IMAD.MOV.U32 R5, RZ, RZ, 0x6100 ;  /* 0x00006100ff057424 */ /* 0x008fc800078e00ff */
[----:B------:R3:W-:Y:S01]  /*8950*/  SYNCS.ARRIVE.TRANS64 RZ, [R12+URZ+0x36410], R5 ;  /* 0x036410050cff79a7 */ /* 0x0007e2000800003f */
[----:B----4-:R-:W-:-:S04]  /*8960*/  LOP3.LUT R4, R4, 0x1f, RZ, 0xc0, !PT ;  /* 0x0000001f04047812 */ /* 0x010fc800078ec0ff */
[----:B------:R-:W-:-:S13]  /*8970*/  ISETP.NE.AND P1, PT, R4, RZ, PT ;  /* 0x000000ff0400720c */ /* 0x000fda0003f25270 */
[----:B---3--:R-:W-:Y:S05]  /*8980*/  @!P1 BRA `(.L_x_2625) ;  /* 0x0000000000049947 */ /* 0x008fea0003800000 */
[----:B------:R-:W-:Y:S01]  /*8990*/  BPT.TRAP 0x1 ;  /* 0x000000040000795c */ /* 0x000fe20000300000 */
.L_x_2625:
        /* <DEDUP_REMOVED lines=18> */
[----:B------:R-:W-:Y:S02]  /*8ac0*/  UIADD3 UR8, UR22, 0x20000, URZ ;  /* 0x0002000016087890 */ /* 0x000fe4000fffe03f */
[----:B------:R-:W-:Y:S01]  /*8ad0*/  IADD3 R4, P1, R8, UR19, RZ ;  /* 0x0000001308047c10 */ /* 0x000fe2000ff3e0ff */
[----:B------:R-:W-:Y:S02]  /*8ae0*/  UIADD3 UR24, UR22, 0x22000, URZ ;  /* 0x0002200016187890 */ /* 0x000fe4000fffe03f */
[----:B------:R-:W-:Y:S01]  /*8af0*/  UIADD3 UR22, UR22, 0x30000, URZ ;  /* 0x0003000016167890 */ /* 0x000fe2000fffe03f */
[----:B---3--:R-:W-:Y:S01]  /*8b00*/  LEA R5, P2, R4, R11, 0x2 ;  /* 0x0000000b04057211 */ /* 0x008fe200078410ff */
[----:B------:R-:W-:Y:S01]  /*8b10*/  UMOV UR9, UR17 ;  /* 0x0000001100097c82 */ /* 0x000fe20008000000 */
[----:B------:R-:W-:Y:S01]  /*8b20*/  UMOV UR11, UR19 ;  /* 0x00000013000b7c82 */ /* 0x000fe20008000000 */
[----:B------:R-:W-:Y:S01]  /*8b30*/  UMOV UR26, 0x80 ;  /* 0x00000080001a7882 */ /* 0x000fe20000000000 */
[----:B------:R-:W-:Y:S01]  /*8b40*/  R2UR UR30, R5 ;  /* 0x00000000051e72ca */ /* 0x000fe200000e0000 */
[----:B------:R-:W-:Y:S01]  /*8b50*/  IMAD.U32 R5, RZ, RZ, UR19 ;  /* 0x00000013ff057e24 */ /* 0x000fe2000f8e00ff */
[----:B------:R-:W-:Y:S01]  /*8b60*/  UMOV UR25, UR17 ;  /* 0x0000001100197c82 */ /* 0x000fe20008000000 */
[----:B------:R3:W-:Y:S01]  /*8b70*/  UTMALDG.4D [UR16], [UR4], desc[UR6] ;  /* 0x00000610040075b4 */ /* 0x0007e20008019000 */
[----:B------:R-:W-:Y:S01]  /*8b80*/  UMOV UR27, UR19 ;  /* 0x00000013001b7c82 */ /* 0x000fe20008000000 */
[----:B------:R-:W-:Y:S01]  /*8b90*/  UMOV UR23, UR17 ;  /* 0x0000001100177c82 */ /* 0x000fe20008000000 */
[----:B------:R-:W-:Y:S01]  /*8ba0*/  LEA.HI.X.SX32 R5, R5, R14, 0x1, P1 ;  /* 0x0000000e05057211 */ /* 0x000fe200008f0eff */
[----:B------:R-:W-:Y:S01]  /*8bb0*/  UMOV UR15, 0x10 ;  /* 0x00000010000f7882 */ /* 0x000fe20000000000 */
[----:B------:R-:W-:-:S02]  /*8bc0*/  ISETP.NE.AND P1, PT, R25, RZ, PT ;  /* 0x000000ff1900720c */ /* 0x000fc40003f25270 */
[----:B------:R-:W-:Y:S01]  /*8bd0*/  LEA.HI.X R4, R4, R0, R5, 0x2, P2 ;  /* 0x0000000004047211 */ /* 0x000fe200010f1405 */
[----:B------:R3:W-:Y:S03]  /*8be0*/  UTMALDG.4D [UR8], [UR4], desc[UR6] ;  /* 0x00000608040075b4 */ /* 0x0007e60008019000 */
[----:B------:R-:W-:Y:S01]  /*8bf0*/  R2UR UR31, R4 ;  /* 0x00000000041f72ca */ /* 0x000fe200000e0000 */
[----:B------:R3:W-:-:S12]  /*8c00*/  UTMALDG.4D [UR24], [UR4], desc[UR6] ;  /* 0x00000618040075b4 */ /* 0x0007d80008019000 */
[----:B------:R3:W-:Y:S02]  /*8c10*/  UBLKCP.S.G [UR22], [UR30], UR15 ;  /* 0x000000161e0073ba */ /* 0x0007e4000800020f */
[----:B---3--:R-:W-:Y:S05]  /*8c20*/  @P1 BRA `(.L_x_2626) ;  /* 0xfffffff000b01947 */ /* 0x008fea000383ffff */
.L_x_2617:
[----:B--2---:R-:W2:Y:S01]  /*8c30*/  LDL.LU R4, [R1+0x4] ;  /* 0x0000040001047983 */ /* 0x004ea20000300800 */
[----:B------:R-:W-:-:S03]  /*8c40*/  IMAD.MOV.U32 R10, RZ, RZ, 0x1 ;  /* 0x00000001ff0a7424 */ /* 0x000fc600078e00ff */
[----:B------:R3:W5:Y:S01]  /*8c50*/  LDL R5, [R1+0x8] ;  /* 0x0000080001057983 */ /* 0x0007620000100800 */
[----:B--2---:R-:W-:-:S13]  /*8c60*/  ISETP.NE.AND P1, PT, R4, RZ, PT ;  /* 0x000000ff0400720c */ /* 0x004fda0003f25270 */
[----:B---3--:R-:W-:Y:S05]  /*8c70*/  @!P1 BRA `(.L_x_2616) ;  /* 0x0000000400889947 */ /* 0x008fea0003800000 */
[----:B------:R-:W2:Y:S02]  /*8c80*/  SYNCS.PHASECHK.TRANS64.TRYWAIT P1, [R12+URZ+0x36438], R13 ;  /* 0x0364380d0c0075a7 */ /* 0x000ea4000802017f */
[----:B--2---:R-:W-:Y:S05]  /*8c90*/  @!P1 BRA `(.L_x_2627) ;  /* 0x0000000c00c09947 */ /* 0x004fea0003800000 */
.L_x_2647:
[----:B------:R-:W-:Y:S05]  /*8ca0*/  @P0 BRA `(.L_x_2628) ;  /* 0x00000000001c0947 */ /* 0x000fea0003800000 */
[----:B------:R-:W3:Y:S01]  /*8cb0*/  S2R R4, SR_TID.X ;  /* 0x0000000000047919 */ /* 0x000ee20000002100 */
[----:B-----5:R-:W-:-:S04]  /*8cc0*/  IMAD.MOV.U32 R5, RZ, RZ, 0x6100 ;  /* 0x00006100ff057424 */ /* 0x020fc800078e00ff */
[----:B------:R4:W-:Y:S01]  /*8cd0*/  SYNCS.ARRIVE.TRANS64 RZ, [R12+URZ+0x36430], R5 ;  /* 0x036430050cff79a7 */ /* 0x0009e2000800003f */
[----:B---3--:R-:W-:-:S04]  /*8ce0*/  LOP3.LUT R4, R4, 0x1f, RZ, 0xc0, !PT ;  /* 0x0000001f04047812 */ /* 0x008fc800078ec0ff */
[----:B------:R-:W-:-:S13]  /*8cf0*/  ISETP.NE.AND P1, PT, R4, RZ, PT ;  /* 0x000000ff0400720c */ /* 0x000fda0003f25270 */
[----:B----4-:R-:W-:Y:S05]  /*8d00*/  @!P1 BRA `(.L_x_2628) ;  /* 0x0000000000049947 */ /* 0x010fea0003800000 */
[----:B------:R-:W-:Y:S01]  /*8d10*/  BPT.TRAP 0x1 ;  /* 0x000000040000795c */ /* 0x000fe20000300000 */
.L_x_2628:
[----:B-----5:R-:W3:Y:S01]  /*8d20*/  LDC.64 R4, c[0x0][0x728] ;  /* 0x0001ca00ff047b82 */ /* 0x020ee20000000a00 */
        /* <DEDUP_REMOVED lines=9> */
[----:B-12---:R-:W-:Y:S01]  /*8dc0*/  LEA.HI.X.SX32 R13, R24, R15, 0x1, P1 ;  /* 0x0000000f180d7211 */ /* 0x006fe200008f0eff */
        /* <DEDUP_REMOVED lines=9> */
[----:B---3--:R-:W-:Y:S01]  /*8e60*/  LEA R4, P2, R10, R4, 0x2 ;  /* 0x000000040a047211 */ /* 0x008fe200078410ff */
[----:B------:R-:W-:Y:S01]  /*8e70*/  UMOV UR9, UR17 ;  /* 0x0000001100097c82 */ /* 0x000fe20008000000 */
[----:B------:R-:W-:Y:S01]  /*8e80*/  UMOV UR11, UR19 ;  /* 0x00000013000b7c82 */ /* 0x000fe20008000000 */
[----:B------:R-:W-:Y:S01]  /*8e90*/  UMOV UR25, UR17 ;  /* 0x0000001100197c82 */ /* 0x000fe20008000000 */
[----:B------:R-:W-:Y:S01]  /*8ea0*/  R2UR UR22, R4 ;  /* 0x00000000041672ca */ /* 0x000fe200000e0000 */
[----:B------:R-:W-:Y:S01]  /*8eb0*/  UMOV UR27, UR19 ;  /* 0x00000013001b7c82 */ /* 0x000fe20008000000 */
[----:B------:R-:W-:Y:S01]  /*8ec0*/  IADD3 R4, P1, R20, 0x1f0, RZ ;  /* 0x000001f014047810 */ /* 0x000fe20007f3e0ff */
[----:B------:R-:W-:Y:S01]  /*8ed0*/  UMOV UR31, UR17 ;  /* 0x00000011001f7c82 */ /* 0x000fe20008000000 */
[----:B------:R-:W-:Y:S01]  /*8ee0*/  LEA.HI.X R5, R10, R5, R13, 0x2, P2 ;  /* 0x000000050a057211 */ /* 0x000fe200010f140d */
        /* <DEDUP_REMOVED lines=10> */
[----:B------:R-:W2:Y:S02]  /*8f90*/  SYNCS.PHASECHK.TRANS64.TRYWAIT P1, [R12+URZ+0x36428], R5 ;  /* 0x036428050c0075a7 */ /* 0x000ea4000802017f */
[----:B-12---:R-:W-:Y:S05]  /*8fa0*/  @!P1 BRA `(.L_x_2629) ;  /* 0x0000000c00109947 */ /* 0x006fea0003800000 */
.L_x_2648:
[----:B------:R-:W-:Y:S01]  /*8fb0*/  IMAD.MOV.U32 R10, RZ, RZ, RZ ;  /* 0x000000ffff0a7224 */ /* 0x000fe200078e00ff */
[----:B------:R-:W-:Y:S06]  /*8fc0*/  @P0 BRA `(.L_x_2630) ;  /* 0x00000000001c0947 */ /* 0x000fec0003800000 */
[----:B------:R-:W2:Y:S01]  /*8fd0*/  S2R R4, SR_TID.X ;  /* 0x0000000000047919 */ /* 0x000ea20000002100 */
[----:B-1----:R-:W-:-:S04]  /*8fe0*/  IMAD.MOV.U32 R5, RZ, RZ, 0x6100 ;  /* 0x00006100ff057424 */ /* 0x002fc800078e00ff */
[----:B------:R3:W-:Y:S01]  /*8ff0*/  SYNCS.ARRIVE.TRANS64 RZ, [R12+URZ+0x36418], R5 ;  /* 0x036418050cff79a7 */ /* 0x0007e2000800003f */
[----:B--2---:R-:W-:-:S04]  /*9000*/  LOP3.LUT R4, R4, 0x1f, RZ, 0xc0, !PT ;  /* 0x0000001f04047812 */ /* 0x004fc800078ec0ff */
[----:B------:R-:W-:-:S13]  /*9010*/  ISETP.NE.AND P1, PT, R4, RZ, PT ;  /* 0x000000ff0400720c */ /* 0x000fda0003f25270 */
[----:B---3--:R-:W-:Y:S05]  /*9020*/  @!P1 BRA `(.L_x_2630) ;  /* 0x0000000000049947 */ /* 0x008fea0003800000 */
[----:B------:R-:W-:Y:S01]  /*9030*/  BPT.TRAP 0x1 ;  /* 0x000000040000795c */ /* 0x000fe20000300000 */
.L_x_2630:
[----:B-1----:R2:W5:Y:S01]  /*9040*/  LDL.LU R5, [R1+0x8] ;  /* 0x0000080001057983 */ /* 0x0025620000300800 */
        /* <DEDUP_REMOVED lines=14> */
[----:B------:R-:W-:-:S03]  /*9130*/  UMOV UR22, 0x10 ;  /* 0x0000001000167882 */ /* 0x000fc60000000000 */
[----:B------:R-:W-:Y:S02]  /*9140*/  UIADD3 UR16, UR14, 0x24000, URZ ;  /* 0x000240000e107890 */ /* 0x000fe4000fffe03f */
[----:B------:R-:W-:Y:S01]  /*9150*/  IMAD.U32 R3, RZ, RZ, UR19 ;  /* 0x00000013ff037e24 */ /* 0x000fe2000f8e00ff */
[----:B------:R-:W-:Y:S01]  /*9160*/  IADD3 R8, P1, R8, UR19, RZ ;  /* 0x0000001308087c10 */ /* 0x000fe2000ff3e0ff */
[----:B------:R-:W-:Y:S02]  /*9170*/  UIADD3 UR17, UR14, 0x36418, URZ ;  /* 0x000364180e117890 */ /* 0x000fe4000fffe03f */
[----:B------:R-:W-:Y:S01]  /*9180*/  UIADD3 UR8, UR14, 0x26000, URZ ;  /* 0x000260000e087890 */ /* 0x000fe2000fffe03f */
[----:B------:R-:W-:Y:S01]  /*9190*/  LEA.HI.X.SX32 R3, R3, R14, 0x1, P1 ;  /* 0x0000000e03037211 */ /* 0x000fe200008f0eff */
[----:B------:R-:W-:Y:S01]  /*91a0*/  UIADD3 UR24, UR14, 0x28000, URZ ;  /* 0x000280000e187890 */ /* 0x000fe2000fffe03f */
[----:B------:R-:W-:Y:S01]  /*91b0*/  LEA R11, P1, R8, R11, 0x2 ;  /* 0x0000000b080b7211 */ /* 0x000fe200078210ff */
[----:B------:R-:W-:Y:S01]  /*91c0*/  UIADD3 UR14, UR14, 0x30100, URZ ;  /* 0x000301000e0e7890 */ /* 0x000fe2000fffe03f */
[----:B------:R-:W-:-:S02]  /*91d0*/  UMOV UR9, UR17 ;  /* 0x0000001100097c82 */ /* 0x000fc40008000000 */
[----:B------:R-:W-:Y:S01]  /*91e0*/  LEA.HI.X R0, R8, R0, R3, 0x2, P1 ;  /* 0x0000000008007211 */ /* 0x000fe200008f1403 */
[----:B------:R-:W-:Y:S01]  /*91f0*/  UMOV UR11, UR19 ;  /* 0x00000013000b7c82 */ /* 0x000fe20008000000 */
[----:B------:R-:W-:Y:S01]  /*9200*/  R2UR UR30, R11 ;  /* 0x000000000b1e72ca */ /* 0x000fe200000e0000 */
[----:B------:R2:W-:Y:S01]  /*9210*/  UTMALDG.4D [UR16], [UR4], desc[UR6] ;  /* 0x00000610040075b4 */ /* 0x0005e20008019000 */
[----:B------:R-:W-:Y:S01]  /*9220*/  R2UR UR31, R0 ;  /* 0x00000000001f72ca */ /* 0x000fe200000e0000 */
[----:B------:R-:W-:Y:S01]  /*9230*/  UMOV UR25, UR17 ;  /* 0x0000001100197c82 */ /* 0x000fe20008000000 */
[----:B------:R-:W-:Y:S01]  /*9240*/  UMOV UR27, UR19 ;  /* 0x00000013001b7c82 */ /* 0x000fe20008000000 */
[----:B------:R-:W-:Y:S01]  /*9250*/  UMOV UR15, UR17 ;  /* 0x00000011000f7c82 */ /* 0x000fe20008000000 */
[----:B------:R2:W-:Y:S01]  /*9260*/  UTMALDG.4D [UR8], [UR4], desc[UR6] ;  /* 0x00000608040075b4 */ /* 0x0005e20008019000 */
[----:B------:R2:W-:Y:S08]  /*9270*/  UTMALDG.4D [UR24], [UR4], desc[UR6] ;  /* 0x00000618040075b4 */ /* 0x0005f00008019000 */
[----:B------:R2:W-:Y:S02]  /*9280*/  UBLKCP.S.G [UR14], [UR30], UR22 ;  /* 0x0000000e1e0073ba */ /* 0x0005e40008000216 */
[----:B--2---:R-:W-:-:S07]  /*9290*/  IMAD.MOV.U32 R23, RZ, RZ, 0x2 ;  /* 0x00000002ff177424 */ /* 0x004fce00078e00ff */
.L_x_2616:
[----:B------:R-:W-:-:S04]  /*92a0*/  SHF.L.U32 R3, R10, 0x1f, RZ ;  /* 0x0000001f0a037819 */ /* 0x000fc800000006ff */
[----:B------:R-:W2:Y:S02]  /*92b0*/  SYNCS.PHASECHK.TRANS64.TRYWAIT P1, [R12+URZ+0x36438], R3 ;  /* 0x036438030c0075a7 */ /* 0x000ea4000802017f */
[----:B--2---:R-:W-:Y:S05]  /*92c0*/  @!P1 BRA `(.L_x_2631) ;  /* 0x00000008005c9947 */ /* 0x004fea0003800000 */
.L_x_2649:
[----:B------:R-:W-:Y:S05]  /*92d0*/  @P0 BRA `(.L_x_2632) ;  /* 0x0000000000180947 */ /* 0x000fea0003800000 */
[----:B------:R-:W3:Y:S01]  /*92e0*/  S2R R0, SR_TID.X ;  /* 0x0000000000007919 */ /* 0x000ee20000002100 */
[----:B--2---:R-:W-:-:S04]  /*92f0*/  IMAD.MOV.U32 R3, RZ, RZ, 0x6100 ;  /* 0x00006100ff037424 */ /* 0x004fc800078e00ff */
[----:B------:R4:W-:Y:S01]  /*9300*/  SYNCS.ARRIVE.TRANS64 RZ, [R12+URZ+0x36430], R3 ;  /* 0x036430030cff79a7 */ /* 0x0009e2000800003f */
[----:B---3--:R-:W-:-:S13]  /*9310*/  LOP3.LUT P0, RZ, R0, 0x1f, RZ, 0xc0, !PT ;  /* 0x0000001f00ff7812 */ /* 0x008fda000780c0ff */
[----:B----4-:R-:W-:Y:S05]  /*9320*/  @!P0 BRA `(.L_x_2632) ;  /* 0x0000000000048947 */ /* 0x010fea0003800000 */
[----:B------:R-:W-:Y:S01]  /*9330*/  BPT.TRAP 0x1 ;  /* 0x000000040000795c */ /* 0x000fe20000300000 */
.L_x_2632:
[----:B-----5:R-:W-:Y:S01]  /*9340*/  R2UR UR19, R5 ;  /* 0x00000000051372ca */ /* 0x020fe200000e0000 */
[----:B--2---:R-:W2:Y:S01]  /*9350*/  LDC.64 R2, c[0x0][0x728] ;  /* 0x0001ca00ff027b82 */ /* 0x004ea20000000a00 */
[----:B------:R-:W-:Y:S01]  /*9360*/  IADD3 R20, P1, R20, 0x1f0, RZ ;  /* 0x000001f014147810 */ /* 0x000fe20007f3e0ff */
[----:B------:R-:W-:Y:S01]  /*9370*/  UMOV UR6, 0x0 ;  /* 0x0000000000067882 */ /* 0x000fe20000000000 */
[----:B------:R-:W-:Y:S01]  /*9380*/  R2UR UR24, R12 ;  /* 0x000000000c1872ca */ /* 0x000fe200000e0000 */
[----:B------:R-:W-:Y:S01]  /*9390*/  UMOV UR7, 0x14f00000 ;  /* 0x14f0000000077882 */ /* 0x000fe20000000000 */
[----:B------:R-:W-:Y:S01]  /*93a0*/  R2UR UR4, R20 ;  /* 0x00000000140472ca */ /* 0x000fe200000e0000 */
[----:B------:R-:W-:Y:S01]  /*93b0*/  IMAD.X R21, RZ, RZ, R21, P1 ;  /* 0x000000ffff157224 */ /* 0x000fe200008e0615 */
[----:B------:R-:W-:Y:S01]  /*93c0*/  UMOV UR18, URZ ;  /* 0x0000003f00127c82 */ /* 0x000fe20008000000 */
[----:B------:R-:W-:Y:S01]  /*93d0*/  UMOV UR20, UR28 ;  /* 0x0000001c00147c82 */ /* 0x000fe20008000000 */
[----:B------:R-:W-:Y:S01]  /*93e0*/  UMOV UR21, UR29 ;  /* 0x0000001d00157c82 */ /* 0x000fe20008000000 */
[----:B------:R-:W-:Y:S01]  /*93f0*/  UMOV UR10, 0x40 ;  /* 0x00000040000a7882 */ /* 0x000fe20000000000 */
[----:B------:R-:W-:Y:S01]  /*9400*/  R2UR UR5, R21 ;  /* 0x00000000150572ca */ /* 0x000fe200000e0000 */
[----:B------:R-:W-:Y:S01]  /*9410*/  USHF.L.U32 UR19, UR19, 0x6, URZ ;  /* 0x0000000613137899 */ /* 0x000fe2000800063f */
[----:B------:R-:W-:Y:S01]  /*9420*/  LOP3.LUT R10, R10, 0x1, RZ, 0x3c, !PT ;  /* 0x000000010a0a7812 */ /* 0x000fe200078e3cff */
[----:B------:R-:W-:Y:S01]  /*9430*/  UMOV UR12, UR28 ;  /* 0x0000001c000c7c82 */ /* 0x000fe20008000000 */
[----:B------:R-:W-:Y:S01]  /*9440*/  UMOV UR13, UR29 ;  /* 0x0000001d000d7c82 */ /* 0x000fe20008000000 */
[----:B------:R-:W-:-:S02]  /*9450*/  UIADD3 UR17, UR24, 0x36430, URZ ;  /* 0x0003643018117890 */ /* 0x000fc4000fffe03f */
[----:B------:R-:W-:Y:S01]  /*9460*/  IMAD.U32 R0, RZ, RZ, UR19 ;  /* 0x00000013ff007e24 */ /* 0x000fe2000f8e00ff */
[----:B------:R-:W-:Y:S01]  /*9470*/  IADD3 R6, P0, R6, UR19, RZ ;  /* 0x0000001306067c10 */ /* 0x000fe2000ff1e0ff */
[----:B------:R-:W-:Y:S02]  /*9480*/  UIADD3 UR16, UR24, 0x2a000, URZ ;  /* 0x0002a00018107890 */ /* 0x000fe4000fffe03f */
[----:B------:R-:W-:Y:S01]  /*9490*/  UIADD3 UR30, UR24, 0x30200, URZ ;  /* 0x00030200181e7890 */ /* 0x000fe2000fffe03f */
[----:B------:R-:W-:Y:S01]  /*94a0*/  LEA.HI.X.SX32 R15, R0, R15, 0x1, P0 ;  /* 0x0000000f000f7211 */ /* 0x000fe200000f0eff */
[----:B------:R-:W-:Y:S01]  /*94b0*/  UIADD3 UR8, UR24, 0x2c000, URZ ;  /* 0x0002c00018087890 */ /* 0x000fe2000fffe03f */
[C---:B--2---:R-:W-:Y:S01]  /*94c0*/  LEA R2, P0, R6.reuse, R2, 0x2 ;  /* 0x0000000206027211 */ /* 0x044fe200078010ff */
[----:B------:R-:W-:Y:S01]  /*94d0*/  UIADD3 UR24, UR24, 0x2e000, URZ ;  /* 0x0002e00018187890 */ /* 0x000fe2000fffe03f */
[----:B------:R-:W-:Y:S02]  /*94e0*/  UMOV UR9, UR17 ;  /* 0x0000001100097c82 */ /* 0x000fe40008000000 */
[----:B------:R-:W-:Y:S01]  /*94f0*/  LEA.HI.X R3, R6, R3, R15, 0x2, P0 ;  /* 0x0000000306037211 */ /* 0x000fe200000f140f */
[----:B------:R-:W-:Y:S01]  /*9500*/  UMOV UR11, UR19 ;  /* 0x00000013000b7c82 */ /* 0x000fe20008000000 */
[----:B------:R-:W-:Y:S01]  /*9510*/  R2UR UR22, R2 ;  /* 0x00000000021672ca */ /* 0x000fe200000e0000 */
[----:B------:R-:W-:Y:S01]  /*9520*/  UMOV UR26, 0x80 ;  /* 0x00000080001a7882 */ /* 0x000fe20000000000 */
        /* <DEDUP_REMOVED lines=13> */
[----:B--2---:R-:W-:-:S03]  /*9600*/  NOP ;  /* 0x0000000000007918 */ /* 0x004fc60000000000 */
.L_x_2613:
[----:B------:R-:W-:Y:S05]  /*9610*/  BSYNC B1 ;  /* 0x0000000000017941 */ /* 0x000fea0003800000 */
.L_x_2612:
[----:B------:R-:W-:-:S03]  /*9620*/  UMOV UR4, 0xffffffff ;  /* 0xffffffff00047882 */ /* 0x000fc60000000000 */
[----:B------:R-:W-:Y:S05]  /*9630*/  BRA.DIV UR4, `(.L_x_2633) ;  /* 0x0000000604947947 */ /* 0x000fea000b800000 */
[----:B------:R-:W-:-:S13]  /*9640*/  ELECT P6, URZ, PT ;  /* 0x00000000003f782f */ /* 0x000fda00038c0000 */
.L_x_2652:
[----:B------:R-:W-:Y:S05]  /*9650*/  @!P6 BRA `(.L_x_2574) ;  /* 0x000000000074e947 */ /* 0x000fea0003800000 */
[----:B------:R-:W2:Y:S02]  /*9660*/  LDL.LU R0, [R1+0xc] ;  /* 0x00000c0001007983 */ /* 0x000ea40000300800 */
[----:B--2---:R-:W-:-:S04]  /*9670*/  LOP3.LUT R0, R0, 0x2, RZ, 0xfc, !PT ;  /* 0x0000000200007812 */ /* 0x004fc800078efcff */
[----:B------:R-:W-:-:S13]  /*9680*/  ISETP.NE.AND P2, PT, R0, 0x3, PT ;  /* 0x000000030000780c */ /* 0x000fda0003f45270 */
[----:B------:R-:W-:Y:S05]  /*9690*/  @!P2 BRA `(.L_x_2634) ;  /* 0x000000000004a947 */ /* 0x000fea0003800000 */
[----:B------:R-:W-:Y:S01]  /*96a0*/  BPT.TRAP 0x1 ;  /* 0x000000040000795c */ /* 0x000fe20000300000 */
.L_x_2634:
[----:B------:R-:W2:Y:S01]  /*96b0*/  S2R R3, SR_CgaCtaId ;  /* 0x0000000000037919 */ /* 0x000ea20000008800 */
[----:B------:R-:W-:Y:S02]  /*96c0*/  MOV R0, 0x400 ;  /* 0x0000040000007802 */ /* 0x000fe40000000f00 */
[----:B------:R-:W-:Y:S02]  /*96d0*/  SHF.L.U32 R2, R16, 0x1f, RZ ;  /* 0x0000001f10027819 */ /* 0x000fe400000006ff */
[----:B--2---:R-:W-:-:S05]  /*96e0*/  LEA R7, R3, R0, 0x18 ;  /* 0x0000000003077211 */ /* 0x004fca00078ec0ff */
[----:B------:R-:W-:-:S04]  /*96f0*/  VIADD R0, R7, 0x36420 ;  /* 0x0003642007007836 */ /* 0x000fc80000000000 */
[C---:B------:R-:W-:Y:S02]  /*9700*/  IMAD R5, R23.reuse, 0x8, R0 ;  /* 0x0000000817057824 */ /* 0x040fe400078e0200 */
[----:B------:R-:W-:Y:S02]  /*9710*/  VIADD R23, R23, 0x1 ;  /* 0x0000000117177836 */ /* 0x000fe40000000000 */
[----:B------:R-:W2:Y:S03]  /*9720*/  SYNCS.PHASECHK.TRANS64.TRYWAIT P0, [R5+URZ], R2 ;  /* 0x00000002050075a7 */ /* 0x000ea6000800017f */
[----:B------:R-:W-:-:S04]  /*9730*/  ISETP.NE.AND P1, PT, R23, 0x2, PT ;  /* 0x000000021700780c */ /* 0x000fc80003f25270 */
[----:B------:R-:W-:Y:S02]  /*9740*/  SEL R3, RZ, 0x1, P1 ;  /* 0x00000001ff037807 */ /* 0x000fe40000800000 */
[----:B------:R-:W-:Y:S02]  /*9750*/  SEL R23, R23, RZ, P1 ;  /* 0x000000ff17177207 */ /* 0x000fe40000800000 */
[----:B------:R-:W-:-:S03]  /*9760*/  LOP3.LUT R3, R16, R3, RZ, 0x3c, !PT ;  /* 0x0000000310037212 */ /* 0x000fc600078e3cff */
[----:B------:R-:W-:Y:S01]  /*9770*/  IMAD R23, R23, 0x8, R0 ;  /* 0x0000000817177824 */ /* 0x000fe200078e0200 */
[----:B------:R-:W-:Y:S01]  /*9780*/  SHF.L.U32 R0, R3, 0x1f, RZ ;  /* 0x0000001f03007819 */ /* 0x000fe200000006ff */
[----:B--2---:R-:W-:Y:S06]  /*9790*/  @!P0 BRA `(.L_x_2635) ;  /* 0x00000004005c8947 */ /* 0x004fec0003800000 */
.L_x_2653:
[----:B------:R-:W3:Y:S02]  /*97a0*/  SYNCS.PHASECHK.TRANS64.TRYWAIT P0, [R23+URZ], R0 ;  /* 0x00000000170075a7 */ /* 0x000ee4000800017f */
[----:B---3--:R-:W-:Y:S05]  /*97b0*/  @!P0 BRA `(.L_x_2636) ;  /* 0x0000000400688947 */ /* 0x008fea0003800000 */
.L_x_2654:
[----:B------:R-:W-:Y:S05]  /*97c0*/  @!P2 BRA `(.L_x_2637) ;  /* 0x000000000004a947 */ /* 0x000fea0003800000 */
[----:B------:R-:W-:Y:S01]  /*97d0*/  BPT.TRAP 0x1 ;  /* 0x000000040000795c */ /* 0x000fe20000300000 */
.L_x_2637:
[----:B------:R-:W-:-:S07]  /*97e0*/  SHF.L.U32 R10, R10, 0x1f, RZ ;  /* 0x0000001f0a0a7819 */ /* 0x000fce00000006ff */
.L_x_2638:
[----:B----4-:R4:W1:Y:S02]  /*97f0*/  SYNCS.PHASECHK.TRANS64.TRYWAIT P0, [R7+URZ+0x36438], R10 ;  /* 0x0364380a070075a7 */ /* 0x010864000800017f */
[----:B-1----:R-:W-:Y:S05]  /*9800*/  @!P0 NANOSLEEP.SYNCS 0x989680 ;  /* 0x009896800000895d */ /* 0x002fea0003900000 */
[----:B------:R-:W1:Y:S02]  /*9810*/  @!P0 SYNCS.PHASECHK.TRANS64 P0, [R7+URZ+0x36438], R10 ;  /* 0x0364380a070085a7 */ /* 0x000e64000800007f */
[----:B-1----:R-:W-:Y:S05]  /*9820*/  @!P0 BRA `(.L_x_2638) ;  /* 0xfffffffc00f08947 */ /* 0x002fea000383ffff */
.L_x_2574:
[----:B------:R-:W-:Y:S05]  /*9830*/  BSYNC B0 ;  /* 0x0000000000007941 */ /* 0x000fea0003800000 */
.L_x_2572:
[----:B------:R-:W-:Y:S05]  /*9840*/  EXIT ;  /* 0x000000000000794d */ /* 0x000fea0003800000 */
.L_x_2527:
[----:B------:R-:W-:Y:S02]  /*9850*/  IMAD.MOV.U32 R12, RZ, RZ, RZ ;  /* 0x000000ffff0c7224 */ /* 0x000fe400078e00ff */
[----:B------:R-:W-:Y:S02]  /*9860*/  IMAD.MOV.U32 R11, RZ, RZ, 0x1f ;  /* 0x0000001fff0b7424 */ /* 0x000fe400078e00ff */
[----:B------:R-:W-:-:S07]  /*9870*/  IMAD.MOV.U32 R15, RZ, RZ, -0x1 ;  /* 0xffffffffff0f7424 */ /* 0x000fce00078e00ff */
[----:B------:R-:W-:Y:S05]  /*9880*/  WARPSYNC.COLLECTIVE R15, `(.L_x_2639) ;  /* 0x000000000f087348 */ /* 0x000fea0003c00000 */
[----:B------:R1:W2:Y:S02]  /*9890*/  SHFL.IDX P6, R14, R13, R12, R11 ;  /* 0x0000000c0d0e7389 */ /* 0x0002a400000c000b */
[----:B-12---:R-:W-:Y:S01]  /*98a0*/  ENDCOLLECTIVE ;  /* 0x000000000000791b */ /* 0x006fe20003800000 */
.L_x_2639:
[----:B------:R-:W-:Y:S05]  /*98b0*/  BRA `(.L_x_2640) ;  /* 0xffffff78005c7947 */ /* 0x000fea000383ffff */
.L_x_2529:
[----:B--2---:R-:W-:-:S04]  /*98c0*/  IMAD.U32 R3, RZ, RZ, UR37 ;  /* 0x00000025ff037e24 */ /* 0x004fc8000f8e00ff */
[----:B------:R2:W3:Y:S03]  /*98d0*/  SYNCS.PHASECHK.TRANS64.TRYWAIT P0, [R3+URZ+0x36400], R10 ;  /* 0x0364000a030075a7 */ /* 0x0004e6000800017f */
[----:B---3--:R-:W-:Y:S05]  /*98e0*/  @!P0 NANOSLEEP.SYNCS 0x989680 ;  /* 0x009896800000895d */ /* 0x008fea0003900000 */
[----:B------:R-:W3:Y:S02]  /*98f0*/  @!P0 SYNCS.PHASECHK.TRANS64 P0, [R3+URZ+0x36400], R10 ;  /* 0x0364000a030085a7 */ /* 0x000ee4000800007f */
[----:B---3--:R-:W-:Y:S05]  /*9900*/  @!P0 BRA `(.L_x_2529) ;  /* 0xfffffffc00ec8947 */ /* 0x008fea000383ffff */
[----:B------:R-:W-:Y:S05]  /*9910*/  BRA `(.L_x_2528) ;  /* 0xffffff7800907947 */ /* 0x000fea000383ffff */
.L_x_2533:
[----:B--2---:R2:W3:Y:S02]  /*9920*/  SYNCS.PHASECHK.TRANS64.TRYWAIT P1, [R3+URZ+0x36410], R10 ;  /* 0x0364100a030075a7 */ /* 0x0044e4000802017f */
[----:B---3--:R-:W-:Y:S05]  /*9930*/  @!P1 NANOSLEEP.SYNCS 0x989680 ;  /* 0x009896800000995d */ /* 0x008fea0003900000 */
[----:B------:R-:W3:Y:S02]  /*9940*/  @!P1 SYNCS.PHASECHK.TRANS64 P1, [R3+URZ+0x36410], R10 ;  /* 0x0364100a030095a7 */ /* 0x000ee4000802007f */
[----:B---3--:R-:W-:Y:S05]  /*9950*/  @!P1 BRA `(.L_x_2533) ;  /* 0xfffffffc00f09947 */ /* 0x008fea000383ffff */
[----:B------:R-:W-:Y:S05]  /*9960*/  BRA `(.L_x_2532) ;  /* 0xffffff8000607947 */ /* 0x000fea000383ffff */
.L_x_2537:
[----:B-1----:R-:W-:-:S04]  /*9970*/  IMAD.U32 R121, RZ, RZ, UR37 ;  /* 0x00000025ff797e24 */ /* 0x002fc8000f8e00ff */
[----:B------:R1:W2:Y:S03]  /*9980*/  SYNCS.PHASECHK.TRANS64.TRYWAIT P1, [R121+URZ+0x36430], R14 ;  /* 0x0364300e790075a7 */ /* 0x0002a6000802017f */
[----:B--2---:R-:W-:Y:S05]  /*9990*/  @!P1 NANOSLEEP.SYNCS 0x989680 ;  /* 0x009896800000995d */ /* 0x004fea0003900000 */
[----:B------:R-:W2:Y:S02]  /*99a0*/  @!P1 SYNCS.PHASECHK.TRANS64 P1, [R121+URZ+0x36430], R14 ;  /* 0x0364300e790095a7 */ /* 0x000ea4000802007f */
[----:B--2---:R-:W-:Y:S05]  /*99b0*/  @!P1 BRA `(.L_x_2537) ;  /* 0xfffffffc00ec9947 */ /* 0x004fea000383ffff */
[----:B------:R-:W-:Y:S05]  /*99c0*/  BRA `(.L_x_2536) ;  /* 0xffffff8800847947 */ /* 0x000fea000383ffff */
.L_x_2614:
[----:B-1----:R1:W2:Y:S02]  /*99d0*/  SYNCS.PHASECHK.TRANS64.TRYWAIT P1, [R12+URZ+0x36420], R13 ;  /* 0x0364200d0c0075a7 */ /* 0x0022a4000802017f */
[----:B--2---:R-:W-:Y:S05]  /*99e0*/  @!P1 NANOSLEEP.SYNCS 0x989680 ;  /* 0x009896800000995d */ /* 0x004fea0003900000 */
[----:B------:R-:W2:Y:S02]  /*99f0*/  @!P1 SYNCS.PHASECHK.TRANS64 P1, [R12+URZ+0x36420], R13 ;  /* 0x0364200d0c0095a7 */ /* 0x000ea4000802007f */
[----:B--2---:R-:W-:Y:S05]  /*9a00*/  @!P1 BRA `(.L_x_2614) ;  /* 0xfffffffc00f09947 */ /* 0x004fea000383ffff */
[----:B------:R-:W-:Y:S05]  /*9a10*/  BRA `(.L_x_2641) ;  /* 0xffffffdc00607947 */ /* 0x000fea000383ffff */
.L_x_2618:
[----:B-1----:R1:W3:Y:S02]  /*9a20*/  SYNCS.PHASECHK.TRANS64.TRYWAIT P1, [R12+URZ+0x36438], R13 ;  /* 0x0364380d0c0075a7 */ /* 0x0022e4000802017f */
[----:B---3--:R-:W-:Y:S05]  /*9a30*/  @!P1 NANOSLEEP.SYNCS 0x989680 ;  /* 0x009896800000995d */ /* 0x008fea0003900000 */
[----:B------:R-:W3:Y:S02]  /*9a40*/  @!P1 SYNCS.PHASECHK.TRANS64 P1, [R12+URZ+0x36438], R13 ;  /* 0x0364380d0c0095a7 */ /* 0x000ee4000802007f */
[----:B---3--:R-:W-:Y:S05]  /*9a50*/  @!P1 BRA `(.L_x_2618) ;  /* 0xfffffffc00f09947 */ /* 0x008fea000383ffff */
[----:B------:R-:W-:Y:S05]  /*9a60*/  BRA `(.L_x_2642) ;  /* 0xffffffe400307947 */ /* 0x000fea000383ffff */
.L_x_2620:
[----:B--2---:R2:W3:Y:S02]  /*9a70*/  SYNCS.PHASECHK.TRANS64.TRYWAIT P1, [R12+URZ+0x36428], R0 ;  /* 0x036428000c0075a7 */ /* 0x0044e4000802017f */
[----:B---3--:R-:W-:Y:S05]  /*9a80*/  @!P1 NANOSLEEP.SYNCS 0x989680 ;  /* 0x009896800000995d */ /* 0x008fea0003900000 */
[----:B------:R-:W3:Y:S02]  /*9a90*/  @!P1 SYNCS.PHASECHK.TRANS64 P1, [R12+URZ+0x36428], R0 ;  /* 0x036428000c0095a7 */ /* 0x000ee4000802007f */
[----:B---3--:R-:W-:Y:S05]  /*9aa0*/  @!P1 BRA `(.L_x_2620) ;  /* 0xfffffffc00f09947 */ /* 0x008fea000383ffff */
[----:B------:R-:W-:Y:S05]  /*9ab0*/  BRA `(.L_x_2643) ;  /* 0xffffffe400fc7947 */ /* 0x000fea000383ffff */
.L_x_2622:
[----:B-----5:R2:W-:Y:S02]  /*9ac0*/  STL [R1+0x10], R0 ;  /* 0x0000100001007387 */ /* 0x0205e40000100800 */
[----:B--2---:R-:W-:-:S04]  /*9ad0*/  SHF.L.U32 R0, RZ, 0x1f, RZ ;  /* 0x0000001fff007819 */ /* 0x004fc800000006ff */
[----:B------:R2:W3:Y:S03]  /*9ae0*/  SYNCS.PHASECHK.TRANS64.TRYWAIT P1, [R12+URZ+0x36438], R0 ;  /* 0x036438000c0075a7 */ /* 0x0004e6000802017f */
[----:B---3--:R-:W-:Y:S05]  /*9af0*/  @!P1 NANOSLEEP.SYNCS 0x989680 ;  /* 0x009896800000995d */ /* 0x008fea0003900000 */
[----:B------:R2:W3:Y:S02]  /*9b00*/  @!P1 SYNCS.PHASECHK.TRANS64 P1, [R12+URZ+0x36438], R0 ;  /* 0x036438000c0095a7 */ /* 0x0004e4000802007f */
[----:B--2---:R2:W5:Y:S02]  /*9b10*/  LDL.LU R0, [R1+0x10] ;  /* 0x0000100001007983 */ /* 0x0045640000300800 */
[----:B--23--:R-:W-:Y:S05]  /*9b20*/  @!P1 BRA `(.L_x_2622) ;  /* 0xfffffffc00e49947 */ /* 0x00cfea000383ffff */
[----:B------:R-:W-:Y:S05]  /*9b30*/  BRA `(.L_x_2644) ;  /* 0xffffffe800b47947 */ /* 0x000fea000383ffff */
.L_x_2624:
[----:B------:R-:W-:-:S07]  /*9b40*/  SHF.L.U32 R5, R16, 0x1f, RZ ;  /* 0x0000001f10057819 */ /* 0x000fce00000006ff */
.L_x_2645:
[----:B---3--:R3:W4:Y:S02]  /*9b50*/  SYNCS.PHASECHK.TRANS64.TRYWAIT P1, [R12+URZ+0x36420], R5 ;  /* 0x036420050c0075a7 */ /* 0x008724000802017f */
[----:B----4-:R-:W-:Y:S05]  /*9b60*/  @!P1 NANOSLEEP.SYNCS 0x989680 ;  /* 0x009896800000995d */ /* 0x010fea0003900000 */
[----:B------:R-:W4:Y:S02]  /*9b70*/  @!P1 SYNCS.PHASECHK.TRANS64 P1, [R12+URZ+0x36420], R5 ;  /* 0x036420050c0095a7 */ /* 0x000f24000802007f */
[----:B----4-:R-:W-:Y:S05]  /*9b80*/  @!P1 BRA `(.L_x_2645) ;  /* 0xfffffffc00f09947 */ /* 0x010fea000383ffff */
[----:B------:R-:W-:Y:S05]  /*9b90*/  BRA `(.L_x_2646) ;  /* 0xffffffec00607947 */ /* 0x000fea000383ffff */
.L_x_2627:
[----:B--2---:R2:W3:Y:S02]  /*9ba0*/  SYNCS.PHASECHK.TRANS64.TRYWAIT P1, [R12+URZ+0x36438], R13 ;  /* 0x0364380d0c0075a7 */ /* 0x0044e4000802017f */
[----:B---3--:R-:W-:Y:S05]  /*9bb0*/  @!P1 NANOSLEEP.SYNCS 0x989680 ;  /* 0x009896800000995d */ /* 0x008fea0003900000 */
[----:B------:R-:W3:Y:S02]  /*9bc0*/  @!P1 SYNCS.PHASECHK.TRANS64 P1, [R12+URZ+0x36438], R13 ;  /* 0x0364380d0c0095a7 */ /* 0x000ee4000802007f */
[----:B---3--:R-:W-:Y:S05]  /*9bd0*/  @!P1 BRA `(.L_x_2627) ;  /* 0xfffffffc00f09947 */ /* 0x008fea000383ffff */
[----:B------:R-:W-:Y:S05]  /*9be0*/  BRA `(.L_x_2647) ;  /* 0xfffffff0002c7947 */ /* 0x000fea000383ffff */
.L_x_2629:
[----:B-1----:R1:W2:Y:S02]  /*9bf0*/  SYNCS.PHASECHK.TRANS64.TRYWAIT P1, [R12+URZ+0x36428], R5 ;  /* 0x036428050c0075a7 */ /* 0x0022a4000802017f */
[----:B--2---:R-:W-:Y:S05]  /*9c00*/  @!P1 NANOSLEEP.SYNCS 0x989680 ;  /* 0x009896800000995d */ /* 0x004fea0003900000 */
[----:B------:R-:W2:Y:S02]  /*9c10*/  @!P1 SYNCS.PHASECHK.TRANS64 P1, [R12+URZ+0x36428], R5 ;  /* 0x036428050c0095a7 */ /* 0x000ea4000802007f */
[----:B--2---:R-:W-:Y:S05]  /*9c20*/  @!P1 BRA `(.L_x_2629) ;  /* 0xfffffffc00f09947 */ /* 0x004fea000383ffff */
[----:B------:R-:W-:Y:S05]  /*9c30*/  BRA `(.L_x_2648) ;  /* 0xfffffff000dc7947 */ /* 0x000fea000383ffff */
.L_x_2631:
[----:B--2---:R2:W3:Y:S02]  /*9c40*/  SYNCS.PHASECHK.TRANS64.TRYWAIT P1, [R12+URZ+0x36438], R3 ;  /* 0x036438030c0075a7 */ /* 0x0044e4000802017f */
[----:B---3--:R-:W-:Y:S05]  /*9c50*/  @!P1 NANOSLEEP.SYNCS 0x989680 ;  /* 0x009896800000995d */ /* 0x008fea0003900000 */
[----:B------:R-:W3:Y:S02]  /*9c60*/  @!P1 SYNCS.PHASECHK.TRANS64 P1, [R12+URZ+0x36438], R3 ;  /* 0x036438030c0095a7 */ /* 0x000ee4000802007f */
[----:B---3--:R-:W-:Y:S05]  /*9c70*/  @!P1 BRA `(.L_x_2631) ;  /* 0xfffffffc00f09947 */ /* 0x008fea000383ffff */
[----:B------:R-:W-:Y:S05]  /*9c80*/  BRA `(.L_x_2649) ;  /* 0xfffffff400907947 */ /* 0x000fea000383ffff */
.L_x_2633:
[----:B------:R-:W-:Y:S01]  /*9c90*/  BSSY B1, `(.L_x_2650) ;  /* 0x0000006000017945 */ /* 0x000fe20003800000 */
[----:B------:R-:W-:-:S07]  /*9ca0*/  IMAD.MOV.U32 R15, RZ, RZ, -0x1 ;  /* 0xffffffffff0f7424 */ /* 0x000fce00078e00ff */
[----:B-1----:R-:W-:Y:S05]  /*9cb0*/  WARPSYNC.COLLECTIVE R15, `(.L_x_2651) ;  /* 0x000000000f0c7348 */ /* 0x002fea0003c00000 */
[----:B------:R-:W-:Y:S02]  /*9cc0*/  ELECT P6, UR62, PT ;  /* 0x00000000003e782f */ /* 0x000fe400038c0000 */
[----:B------:R-:W-:Y:S01]  /*9cd0*/  MOV R14, UR62 ;  /* 0x0000003e000e7c02 */ /* 0x000fe20008000f00 */
[----:B-1----:R-:W-:Y:S10]  /*9ce0*/  ENDCOLLECTIVE ;  /* 0x000000000000791b */ /* 0x002ff40003800000 */
.L_x_2651:
[----:B------:R-:W-:Y:S05]  /*9cf0*/  BSYNC B1 ;  /* 0x0000000000017941 */ /* 0x000fea0003800000 */
.L_x_2650:
[----:B------:R-:W-:Y:S05]  /*9d00*/  BRA `(.L_x_2652) ;  /* 0xfffffff800507947 */ /* 0x000fea000383ffff */
.L_x_2635:
[----:B--2---:R2:W3:Y:S02]  /*9d10*/  SYNCS.PHASECHK.TRANS64.TRYWAIT P0, [R5+URZ], R2 ;  /* 0x00000002050075a7 */ /* 0x0044e4000800017f */
[----:B---3--:R-:W-:Y:S05]  /*9d20*/  @!P0 NANOSLEEP.SYNCS 0x989680 ;  /* 0x009896800000895d */ /* 0x008fea0003900000 */
[----:B------:R-:W3:Y:S02]  /*9d30*/  @!P0 SYNCS.PHASECHK.TRANS64 P0, [R5+URZ], R2 ;  /* 0x00000002050085a7 */ /* 0x000ee4000800007f */
[----:B---3--:R-:W-:Y:S05]  /*9d40*/  @!P0 BRA `(.L_x_2635) ;  /* 0xfffffffc00f08947 */ /* 0x008fea000383ffff */
[----:B------:R-:W-:Y:S05]  /*9d50*/  BRA `(.L_x_2653) ;  /* 0xfffffff800907947 */ /* 0x000fea000383ffff */
.L_x_2636:
[----:B---3--:R3:W4:Y:S02]  /*9d60*/  SYNCS.PHASECHK.TRANS64.TRYWAIT P0, [R23+URZ], R0 ;  /* 0x00000000170075a7 */ /* 0x008724000800017f */
[----:B----4-:R-:W-:Y:S05]  /*9d70*/  @!P0 NANOSLEEP.SYNCS 0x989680 ;  /* 0x009896800000895d */ /* 0x010fea0003900000 */
[----:B------:R-:W4:Y:S02]  /*9d80*/  @!P0 SYNCS.PHASECHK.TRANS64 P0, [R23+URZ], R0 ;  /* 0x00000000170085a7 */ /* 0x000f24000800007f */
[----:B----4-:R-:W-:Y:S05]  /*9d90*/  @!P0 BRA `(.L_x_2636) ;  /* 0xfffffffc00f08947 */ /* 0x010fea000383ffff */
[----:B------:R-:W-:Y:S05]  /*9da0*/  BRA `(.L_x_2654) ;  /* 0xfffffff800847947 */ /* 0x000fea000383ffff */
.L_x_2655:
        /* <DEDUP_REMOVED lines=13> */
.L_x_7665:


//--------------------- .text._ZN7cutlass13device_kernelIN5flash11enable_sm90INS1_16FlashAttnBwdSm90INS1_25CollectiveMainloopBwdSm90ILi2ELi1ELi1EN4cute5tupleIJNS5_1CILi1EEES8_S8_EEENS6_IJNS7_ILi64EEENS7_ILi96EEENS7_ILi192EEEEEENS_10bfloat16_tEfNS_4arch4Sm90ELb1ELb0ELb1ELb0ELb1ELb0ELb1ELb0ELi3ELi1ELi1ELi1ELb0EEENS1_21CollectiveEpilogueBwdISD_SE_SG_Li384ELb0ELb1ELi3EEENS1_25SingleTileBwdLPTSchedulerILb0ELi96ELb1EEEEEEEEEvNT_6ParamsE --------------------------
	.section	.text._ZN7cutlass13device_kernelIN5flash11enable_sm90INS1_16FlashAttnBwdSm90INS1_25CollectiveMainloopBwdSm90ILi2ELi1ELi1EN4cute5tupleIJNS5_1CILi1EEES8_S8_EEENS6_IJNS7_ILi64EEENS7_ILi96EEENS7_ILi192EEEEEENS_10bfloat16_tEfNS_4arch4Sm90ELb1ELb0ELb1ELb0ELb1ELb0ELb1ELb0ELi3ELi1ELi1ELi1ELb0EEENS1_21CollectiveEpilogueBwdISD_SE_SG_Li384ELb0ELb1ELi3EEENS1_25SingleTileBwdLPTSchedulerILb0ELi96ELb1EEEEEEEEEvNT_6ParamsE,"ax",@progbits
	.align	128
.text._ZN7cutlass13device_kernelIN5flash11enable_sm90INS1_16FlashAttnBwdSm90INS1_25CollectiveMainloopBwdSm90ILi2ELi1ELi1EN4cute5tupleIJNS5_1CILi1EEES8_S8_EEENS6_IJNS7_ILi64EEENS7_ILi96EEENS7_ILi192EEEEEENS_10bfloat16_tEfNS_4arch4Sm90ELb1ELb0ELb1ELb0ELb1ELb0ELb1ELb0ELi3ELi1ELi1ELi1ELb0EEENS1_21CollectiveEpilogueBwdISD_SE_SG_Li384ELb0ELb1ELi3EEENS1_25SingleTileBwdLPTSchedulerILb0ELi96ELb1EEEEEEEEEvNT_6ParamsE:
        .type           _ZN7cutlass13device_kernelIN5flash11enable_sm90INS1_16FlashAttnBwdSm90INS1_25CollectiveMainloopBwdSm90ILi2ELi1ELi1EN4cute5tupleIJNS5_1CILi1EEES8_S8_EEENS6_IJNS7_ILi64EEENS7_ILi96EEENS7_ILi192EEEEEENS_10bfloat16_tEfNS_4arch4Sm90ELb1ELb0ELb1ELb0ELb1ELb0ELb1ELb0ELi3ELi1ELi1ELi1ELb0EEENS1_21CollectiveEpilogueBwdISD_SE_SG_Li384ELb0ELb1ELi3EEENS1_25SingleTileBwdLPTSchedulerILb0ELi96ELb1EEEEEEEEEvNT_6ParamsE,@function
        .size           _ZN7cutlass13device_kernelIN5flash11enable_sm90INS1_16FlashAttnBwdSm90INS1_25CollectiveMainloopBwdSm90ILi2ELi1ELi1EN4cute5tupleIJNS5_1CILi1EEES8_S8_EEENS6_IJNS7_ILi64EEENS7_ILi96EEENS7_ILi192EEEEEENS_10bfloat16_tEfNS_4arch4Sm90ELb1ELb0ELb1ELb0ELb1ELb0ELb1ELb0ELi3ELi1ELi1ELi1ELb0EEENS1_21CollectiveEpilogueBwdISD_SE_SG_Li384ELb0ELb1ELi3EEENS1_25SingleTileBwdLPTSchedulerILb0ELi96ELb1EEEEEEEEEvNT_6ParamsE,(.L_x_7666 - _ZN7cutlass13device_kernelIN5flash11enable_sm90INS1_16FlashAttnBwdSm90INS1_25CollectiveMainloopBwdSm90ILi2ELi1ELi1EN4cute5tupleIJNS5_1CILi1EEES8_S8_EEENS6_IJNS7_ILi64EEENS7_ILi96EEENS7_ILi192EEEEEENS_10bfloat16_tEfNS_4arch4Sm90ELb1ELb0ELb1ELb0ELb1ELb0ELb1ELb0ELi3ELi1ELi1ELi1ELb0EEENS1_21CollectiveEpilogueBwdISD_SE_SG_Li384ELb0ELb1ELi3EEENS1_25SingleTileBwdLPTSchedulerILb0ELi96ELb1EEEEEEEEEvNT_6ParamsE)
        .other          _ZN7cutlass13device_kernelIN5flash11enable_sm90INS1_16FlashAttnBwdSm90INS1_25CollectiveMainloopBwdSm90ILi2ELi1ELi1EN4cute5tupleIJNS5_1CILi1EEES8_S8_EEENS6_IJNS7_ILi64EEENS7_ILi96EEENS7_ILi192EEEEEENS_10bfloat16_tEfNS_4arch4Sm90ELb1ELb0ELb1ELb0ELb1ELb0ELb1ELb0ELi3ELi1ELi1ELi1ELb0EEENS1_21CollectiveEpilogueBwdISD_SE_SG_Li384ELb0ELb1ELi3EEENS1_25SingleTileBwdLPTSchedulerILb0ELi96ELb1EEEEEEEEEvNT_6ParamsE,@"STO_CUDA_ENTRY STV_DEFAULT"
_ZN7cutlass13device_kernelIN5flash11enable_sm90INS1_16FlashAttnBwdSm90INS1_25CollectiveMainloopBwdSm90ILi2ELi1ELi1EN4cute5tupleIJNS5_1CILi1EEES8_S8_EEENS6_IJNS7_ILi64EEENS7_ILi96EEENS7_ILi192EEEEEENS_10bfloat16_tEfNS_4arch4Sm90ELb1ELb0ELb1ELb0ELb1ELb0ELb1ELb0ELi3ELi1ELi1ELi1ELb0EEENS1_21CollectiveEpilogueBwdISD_SE_SG_Li384ELb0ELb1ELi3EEENS1_25SingleTileBwdLPTSchedulerILb0ELi96ELb1EEEEEEEEEvNT_6ParamsE:
        /* <DEDUP_REMOVED lines=29> */
.L_x_2657:
[----:B------:R-:W-:Y:S05]  /*01d0*/  BSYNC B0 ;  /* 0x0000000000007941 */ /* 0x000fea0003800000 */
.L_x_2656:
        /* <DEDUP_REMOVED lines=34> */
.L_x_2658:
        /* <DEDUP_REMOVED lines=20> */
.L_x_2659:
[----:B---3--:R-:W-:Y:S01]  /*0540*/  ISETP.NE.AND P0, PT, R2, RZ, PT ;  /* 0x000000ff0200720c */ /* 0x008fe20003f05270 */
[----:B------:R-:W-:Y:S01]  /*0550*/  IMAD.MOV.U32 R2, RZ, RZ, 0x1 ;  /* 0x00000001ff027424 */ /* 0x000fe200078e00ff */
[----:B------:R-:W-:Y:S01]  /*0560*/  NOP ;  /* 0x0000000000007918 */ /* 0x000fe20000000000 */
[----:B------:R-:W-:-:S03]  /*0570*/  ULDC.64 UR38, c[0x0][0x208] ;  /* 0x0000820000267ab9 */ /* 0x000fc60000000a00 */
[----:B------:R-:W-:-:S05]  /*0580*/  SEL R2, R2, 0x2, !P0 ;  /* 0x0000000202027807 */ /* 0x000fca0004000000 */
[----:B------:R3:W-:Y:S01]  /*0590*/  STL [R1+0xc], R2 ;  /* 0x00000c0201007387 */ /* 0x0007e20000100800 */
[----:B-12-4-:R-:W-:Y:S06]  /*05a0*/  BAR.SYNC.DEFER_BLOCKING 0x0 ;  /* 0x0000000000007b1d */ /* 0x016fec0000010000 */
[----:B------:R-:W-:Y:S05]  /*05b0*/  @!P0 BRA `(.L_x_2660) ;  /* 0x0000005800488947 */ /* 0x000fea0003800000 */
.L_x_2661:
        /* <DEDUP_REMOVED lines=32> */
.L_x_2662:
[----:B------:R-:W-:Y:S01]  /*07c0*/  ULDC UR7, c[0x0][0xb44] ;  /* 0x0002d10000077ab9 */ /* 0x000fe20000000800 */
[----:B------:R-:W-:Y:S01]  /*07d0*/  UMOV UR45, UR10 ;  /* 0x0000000a002d7c82 */ /* 0x000fe20008000000 */
[----:B------:R-:W-:-:S11]  /*07e0*/  UISETP.NE.AND UP0, UPT, UR7, 0x1, UPT ;  /* 0x000000010700788c */ /* 0x000fd6000bf05270 */
[----:B------:R-:W-:Y:S02]  /*07f0*/  @UP0 ULDC.64 UR8, c[0x0][0xb48] ;  /* 0x0002d20000080ab9 */ /* 0x000fe40000000a00 */
[----:B------:R-:W-:-:S04]  /*0800*/  UIMAD.WIDE.U32 UR4, UR10, UR8, URZ ;  /* 0x000000080a0472a5 */ /* 0x000fc8000f8e003f */
[----:B------:R-:W-:-:S04]  /*0810*/  @UP0 USHF.R.U32.HI UR45, URZ, UR9, UR5 ;  /* 0x000000093f2d0299 */ /* 0x000fc80008011605 */
[----:B------:R-:W-:-:S12]  /*0820*/  UIMAD UR4, UR45, UR7, URZ ;  /* 0x000000072d0472a4 */ /* 0x000fd8000f8e023f */
.L_x_2663:
[----:B------:R-:W-:Y:S01]  /*0830*/  ULDC UR43, c[0x0][0xb38] ;  /* 0x0002ce00002b7ab9 */ /* 0x000fe20000000800 */
[----:B------:R-:W-:Y:S02]  /*0840*/  UIADD3 UR4, UR10, -UR4, URZ ;  /* 0x800000040a047290 */ /* 0x000fe4000fffe03f */
[----:B------:R-:W-:Y:S01]  /*0850*/  UISETP.NE.AND UP0, UPT, UR43, 0x1, UPT ;  /* 0x000000012b00788c */ /* 0x000fe2000bf05270 */
[----:B------:R-:W-:Y:S01]  /*0860*/  ULDC UR5, c[0x0][0xb44] ;  /* 0x0002d10000057ab9 */ /* 0x000fe20000000800 */
[----:B------:R-:W-:Y:S02]  /*0870*/  ULOP3.LUT UR36, URZ, UR45, URZ, 0x33, !UPT ;  /* 0x0000002d3f247292 */ /* 0x000fe4000f8e333f */
[----:B------:R-:W-:-:S07]  /*0880*/  UIMAD UR6, UR6, UR5, UR4 ;  /* 0x00000005060672a4 */ /* 0x000fce000f8e0204 */
[----:B------:R-:W-:Y:S01]  /*0890*/  @UP0 ULDC UR4, c[0x0][0xb3c] ;  /* 0x0002cf0000040ab9 */ /* 0x000fe20000000800 */
[----:B------:R-:W-:Y:S01]  /*08a0*/  @UP0 ULDC UR7, c[0x0][0xb40] ;  /* 0x0002d00000070ab9 */ /* 0x000fe20000000800 */
[----:B------:R-:W-:Y:S02]  /*08b0*/  UIMAD.WIDE.U32 UR4, UR6, UR4, URZ ;  /* 0x00000004060472a5 */ /* 0x000fe4000f8e003f */
[----:B------:R-:W-:Y:S02]  /*08c0*/  UMOV UR44, UR6 ;  /* 0x00000006002c7c82 */ /* 0x000fe40008000000 */
[----:B------:R-:W-:-:S03]  /*08d0*/  @UP0 USHF.R.U32.HI UR44, URZ, UR7, UR5 ;  /* 0x000000073f2c0299 */ /* 0x000fc60008011605 */
[----:B------:R-:W-:Y:S01]  /*08e0*/  ULDC UR5, c[0x0][0xb2c] ;  /* 0x0002cb0000057ab9 */ /* 0x000fe20000000800 */
[----:B------:R-:W-:Y:S02]  /*08f0*/  UIADD3 UR4, -UR44, URZ, URZ ;  /* 0x0000003f2c047290 */ /* 0x000fe4000fffe13f */
[----:B------:R-:W-:Y:S01]  /*0900*/  ISETP.LE.AND P0, PT, RZ, UR44, PT ;  /* 0x0000002cff007c0c */ /* 0x000fe2000bf03270 */
[----:B------:R-:W-:Y:S02]  /*0910*/  UIADD3 UR36, UR36, UR5, URZ ;  /* 0x0000000524247290 */ /* 0x000fe4000fffe03f */
[----:B------:R-:W-:-:S10]  /*0920*/  UIMAD UR43, UR43, UR4, UR6 ;  /* 0x000000042b2b72a4 */ /* 0x000fd4000f8e0206 */
        /* <DEDUP_REMOVED lines=90> */
.L_x_2666:
        /* <DEDUP_REMOVED lines=15> */
.L_x_2665:
        /* <DEDUP_REMOVED lines=20> */
.L_x_2668:
        /* <DEDUP_REMOVED lines=15> */
.L_x_2667:
        /* <DEDUP_REMOVED lines=8> */
.L_x_2800:
        /* <DEDUP_REMOVED lines=19> */
.L_x_2670:
        /* <DEDUP_REMOVED lines=109> */
.L_x_2682:
[----:B------:R-:W-:Y:S01]  /*1a70*/  ISETP.NE.AND P0, PT, R8, 0x3, PT ;  /* 0x000000030800780c */ /* 0x000fe20003f05270 */
[----:B------:R-:W-:-:S12]  /*1a80*/  YIELD ;  /* 0x0000000000007946 */ /* 0x000fd80003800000 */
[----:B-1----:R-:W-:Y:S05]  /*1a90*/  @!P0 BRA `(.L_x_2672) ;  /* 0x0000000000048947 */ /* 0x002fea0003800000 */
[----:B------:R-:W-:Y:S01]  /*1aa0*/  BPT.TRAP 0x1 ;  /* 0x000000040000795c */ /* 0x000fe20000300000 */
.L_x_2672:
[----:B------:R-:W-:Y:S02]  /*1ab0*/  LEA R3, R2, UR40, 0x3 ;  /* 0x0000002802037c11 */ /* 0x000fe4000f8e18ff */
[----:B------:R-:W-:-:S04]  /*1ac0*/  SHF.L.U32 R10, R7, 0x1f, RZ ;  /* 0x0000001f070a7819 */ /* 0x000fc800000006ff */
[----:B------:R1:W2:Y:S01]  /*1ad0*/  SYNCS.PHASECHK.TRANS64.TRYWAIT P1, [R3+URZ+0x36410], R10 ;  /* 0x0364100a030075a7 */ /* 0x0002a2000802017f */
[----:B------:R-:W-:Y:S05]  /*1ae0*/  @!P0 BRA `(.L_x_2673) ;  /* 0x0000000000048947 */ /* 0x000fea0003800000 */
[----:B------:R-:W-:Y:S01]  /*1af0*/  BPT.TRAP 0x1 ;  /* 0x000000040000795c */ /* 0x000fe20000300000 */
.L_x_2673:
[----:B--2---:R-:W-:Y:S05]  /*1b00*/  @P1 BRA `(.L_x_2674) ;  /* 0x0000000000081947 */ /* 0x004fea0003800000 */
[----:B------:R-:W2:Y:S02]  /*1b10*/  SYNCS.PHASECHK.TRANS64.TRYWAIT P1, [R3+URZ+0x36410], R10 ;  /* 0x0364100a030075a7 */ /* 0x000ea4000802017f */
[----:B--2---:R-:W-:Y:S05]  /*1b20*/  @!P1 BRA `(.L_x_2675) ;  /* 0x00000088001c9947 */ /* 0x004fea0003800000 */
.L_x_2674:
        /* <DEDUP_REMOVED lines=103> */
.L_x_2676:
[----:B------:R-:W-:-:S04]  /*21a0*/  SHF.L.U32 R14, R5, 0x1f, RZ ;  /* 0x0000001f050e7819 */ /* 0x000fc800000006ff */
[----:B------:R1:W1:Y:S01]  /*21b0*/  SYNCS.PHASECHK.TRANS64.TRYWAIT P1, [UR40+0x36430], R14 ;  /* 0x0364300eff0075a7 */ /* 0x0002620008020168 */
[----:B------:R-:W-:Y:S05]  /*21c0*/  @!P0 BRA `(.L_x_2677) ;  /* 0x0000000000048947 */ /* 0x000fea0003800000 */
[----:B------:R-:W-:Y:S01]  /*21d0*/  BPT.TRAP 0x1 ;  /* 0x000000040000795c */ /* 0x000fe20000300000 */
.L_x_2677:
        /* <DEDUP_REMOVED lines=36> */
.L_x_2678:
        /* <DEDUP_REMOVED lines=351> */
.L_x_2680:
        /* <DEDUP_REMOVED lines=60> */
.L_x_2681:
        /* <DEDUP_REMOVED lines=62> */
.L_x_2664:
        /* <DEDUP_REMOVED lines=23> */
.L_x_2684:
        /* <DEDUP_REMOVED lines=20> */
.L_x_2685:
        /* <DEDUP_REMOVED lines=18> */
.L_x_2686:
        /* <DEDUP_REMOVED lines=18> */
.L_x_2687:
        /* <DEDUP_REMOVED lines=98> */
[----:B------:R-:W-:Y:S01]  /*4cc0*/  ULOP3.LUT UR4, URZ, UR45, URZ, 0x33, !UPT ;  /* 0x0000002d3f047292 */ /* 0x000fe2000f8e333f */
[----:B------:R-:W-:Y:S01]  /*4cd0*/  ULDC UR5, c[0x0][0xb2c] ;  /* 0x0002cb0000057ab9 */ /* 0x000fe20000000800 */
[----:B------:R-:W-:Y:S02]  /*4ce0*/  ULDC.64 UR6, c[0x0][0x198] ;  /* 0x0000660000067ab9 */ /* 0x000fe40000000a00 */
[----:B------:R-:W-:Y:S02]  /*4cf0*/  UIADD3 UR42, UR4, UR5, URZ ;  /* 0x00000005042a7290 */ /* 0x000fe4000fffe03f */
[----:B------:R-:W-:Y:S02]  /*4d00*/  UIADD3 UR4, UP0, UR6, 0x770, URZ ;  /* 0x0000077006047890 */ /* 0x000fe4000ff1e03f */
[----:B------:R-:W-:Y:S02]  /*4d10*/  UIADD3 UR40, UR37, 0x9000, URZ ;  /* 0x0000900025287890 */ /* 0x000fe4000fffe03f */
[----:B------:R-:W-:-:S02]  /*4d20*/  UIADD3.X UR5, URZ, UR7, URZ, UP0, !UPT ;  /* 0x000000073f057290 */ /* 0x000fc400087fe43f */
[----:B------:R-:W-:Y:S02]  /*4d30*/  UIADD3 UR6, UP0, UR6, 0x670, URZ ;  /* 0x0000067006067890 */ /* 0x000fe4000ff1e03f */
[----:B------:R-:W-:Y:S02]  /*4d40*/  UIMAD UR42, UR42, 0x60, URZ ;  /* 0x000000602a2a78a4 */ /* 0x000fe4000f8e023f */
[----:B------:R-:W-:Y:S02]  /*4d50*/  UIADD3 UR32, UR37, 0xc000, URZ ;  /* 0x0000c00025207890 */ /* 0x000fe4000fffe03f */
[----:B------:R-:W-:Y:S02]  /*4d60*/  UIADD3 UR24, UR37, 0xf000, URZ ;  /* 0x0000f00025187890 */ /* 0x000fe4000fffe03f */
[----:B------:R-:W-:Y:S02]  /*4d70*/  UIADD3.X UR7, URZ, UR7, URZ, UP0, !UPT ;  /* 0x000000073f077290 */ /* 0x000fe400087fe43f */
[----:B------:R-:W-:-:S02]  /*4d80*/  UIADD3 UR16, UR37, 0x3000, URZ ;  /* 0x0000300025107890 */ /* 0x000fc4000fffe03f */
        /* <DEDUP_REMOVED lines=9> */
[----:B------:R-:W-:Y:S01]  /*4e20*/  UMOV UR26, UR42 ;  /* 0x0000002a001a7c82 */ /* 0x000fe20008000000 */
[----:B------:R1:W-:Y:S01]  /*4e30*/  UTMASTG.4D [UR40], [UR4] ;  /* 0x00000028040073b5 */ /* 0x0003e20008018000 */
        /* <DEDUP_REMOVED lines=9> */
[----:B------:R3:W-:Y:S01]  /*4ed0*/  UTMASTG.4D [UR24], [UR4] ;  /* 0x00000018040073b5 */ /* 0x0007e20008018000 */
[----:B-1----:R-:W-:-:S02]  /*4ee0*/  UMOV UR40, UR37 ;  /* 0x0000002500287c82 */ /* 0x002fc40008000000 */
[----:B------:R3:W-:Y:S01]  /*4ef0*/  UTMASTG.4D [UR40], [UR6] ;  /* 0x00000028060073b5 */ /* 0x0007e20008018000 */
[----:B------:R3:W-:Y:S01]  /*4f00*/  UTMASTG.4D [UR16], [UR6] ;  /* 0x00000010060073b5 */ /* 0x0007e20008018000 */
[----:B------:R3:W-:Y:S02]  /*4f10*/  UTMASTG.4D [UR8], [UR6] ;  /* 0x00000008060073b5 */ /* 0x0007e40008018000 */
[----:B---3--:R0:W-:Y:S02]  /*4f20*/  UTMACMDFLUSH ;  /* 0x00000000000079b7 */ /* 0x0081e40000000000 */
.L_x_2689:
[----:B------:R-:W-:Y:S05]  /*4f30*/  BSYNC B0 ;  /* 0x0000000000007941 */ /* 0x000fea0003800000 */
.L_x_2688:
[----:B------:R-:W-:-:S04]  /*4f40*/  DEPBAR.LE SB0, 0x0 ;  /* 0x000080000000791a */ /* 0x000fc80000000000 */
[----:B------:R-:W-:Y:S05]  /*4f50*/  EXIT ;  /* 0x000000000000794d */ /* 0x000fea0003800000 */
.L_x_2683:
[----:B------:R-:W2:Y:S01]  /*4f60*/  S2R R0, SR_TID.X ;  /* 0x0000000000007919 */ /* 0x000ea20000002100 */
[----:B------:R-:W3:Y:S01]  /*4f70*/  LDC R8, c[0x0][0xb2c] ;  /* 0x0002cb00ff087b82 */ /* 0x000ee20000000800 */
[----:B------:R-:W-:Y:S01]  /*4f80*/  ULOP3.LUT UR45, URZ, UR45, URZ, 0x33, !UPT ;  /* 0x0000002d3f2d7292 */ /* 0x000fe2000f8e333f */
[----:B------:R-:W-:Y:S01]  /*4f90*/  BSSY B0, `(.L_x_2690) ;  /* 0x0000031000007945 */ /* 0x000fe20003800000 */
[----:B------:R-:W-:Y:S02]  /*4fa0*/  USHF.R.S32.HI UR6, URZ, 0x1f, UR43 ;  /* 0x0000001f3f067899 */ /* 0x000fe4000801142b */
[----:B------:R-:W-:-:S03]  /*4fb0*/  USHF.R.S32.HI UR7, URZ, 0x1f, UR44 ;  /* 0x0000001f3f077899 */ /* 0x000fc6000801142c */
[----:B-1----:R-:W1:Y:S08]  /*4fc0*/  LDC.64 R2, c[0x0][0x820] ;  /* 0x00020800ff027b82 */ /* 0x002e700000000a00 */
[----:B------:R-:W4:Y:S08]  /*4fd0*/  LDC.64 R16, c[0x0][0x808] ;  /* 0x00020200ff107b82 */ /* 0x000f300000000a00 */
[----:B------:R-:W5:Y:S01]  /*4fe0*/  LDC.64 R10, c[0x0][0x828] ;  /* 0x00020a00ff0a7b82 */ /* 0x000f620000000a00 */
[----:B---3--:R-:W-:-:S02]  /*4ff0*/  VIADD R9, R8, UR45 ;  /* 0x0000002d08097c36 */ /* 0x008fc40008000000 */
[----:B--2---:R-:W-:-:S05]  /*5000*/  VIADD R7, R0, 0xffffff80 ;  /* 0xffffff8000077836 */ /* 0x004fca0000000000 */
[----:B------:R-:W2:Y:S01]  /*5010*/  LDC.64 R18, c[0x0][0x850] ;  /* 0x00021400ff127b82 */ /* 0x000ea20000000a00 */
[----:B-1----:R-:W-:Y:S02]  /*5020*/  IMAD R0, R2, UR6, RZ ;  /* 0x0000000602007c24 */ /* 0x002fe4000f8e02ff */
[----:B------:R-:W-:-:S05]  /*5030*/  IMAD.HI R4, R7, 0x2aaaaaab, RZ ;  /* 0x2aaaaaab07047827 */ /* 0x000fca00078e02ff */
[----:B------:R-:W-:Y:S01]  /*5040*/  SHF.R.U32.HI R5, RZ, 0x1f, R4 ;  /* 0x0000001fff057819 */ /* 0x000fe20000011604 */
[----:B----4-:R-:W-:Y:S01]  /*5050*/  IMAD R23, R9, -0x60, R16 ;  /* 0xffffffa009177824 */ /* 0x010fe200078e0210 */
[----:B------:R-:W1:Y:S02]  /*5060*/  LDC.64 R20, c[0x0][0x858] ;  /* 0x00021600ff147b82 */ /* 0x000e640000000a00 */
[----:B------:R-:W-:Y:S01]  /*5070*/  LEA.HI.SX32 R4, R4, R5, 0x1e ;  /* 0x0000000504047211 */ /* 0x000fe200078ff2ff */
[----:B------:R-:W-:-:S03]  /*5080*/  IMAD R5, R3, UR43, R0 ;  /* 0x0000002b03057c24 */ /* 0x000fc6000f8e0200 */
[CC--:B------:R-:W-:Y:S01]  /*5090*/  ISETP.GE.AND P3, PT, R4.reuse, R23.reuse, PT ;  /* 0x000000170400720c */ /* 0x0c0fe20003f66270 */
[C---:B------:R-:W-:Y:S02]  /*50a0*/  IMAD R6, R4.reuse, -0x18, R7 ;  /* 0xffffffe804067824 */ /* 0x040fe400078e0207 */
[----:B------:R-:W-:Y:S02]  /*50b0*/  VIADD R0, R4, 0x10 ;  /* 0x0000001004007836 */ /* 0x000fe40000000000 */
[----:B------:R-:W-:Y:S02]  /*50c0*/  IMAD.SHL.U32 R6, R6, 0x8, RZ ;  /* 0x0000000806067824 */ /* 0x000fe400078e00ff */
[----:B------:R-:W-:Y:S01]  /*50d0*/  VIADD R8, R4, 0x40 ;  /* 0x0000004004087836 */ /* 0x000fe20000000000 */
[----:B------:R-:W-:Y:S01]  /*50e0*/  ISETP.GE.AND P4, PT, R0, R23, PT ;  /* 0x000000170000720c */ /* 0x000fe20003f86270 */
[----:B------:R-:W-:Y:S01]  /*50f0*/  VIADD R0, R4, 0x20 ;  /* 0x0000002004007836 */ /* 0x000fe20000000000 */
[----:B------:R-:W-:-:S02]  /*5100*/  SHF.R.S32.HI R7, RZ, 0x1f, R6 ;  /* 0x0000001fff077819 */ /* 0x000fc40000011406 */
[----:B------:R-:W-:Y:S02]  /*5110*/  ISETP.GE.OR P6, PT, R6, R17, P3 ;  /* 0x000000110600720c */ /* 0x000fe40001fc6670 */
[-C--:B------:R-:W-:Y:S01]  /*5120*/  ISETP.GE.AND P5, PT, R0, R23.reuse, PT ;  /* 0x000000170000720c */ /* 0x080fe20003fa6270 */
[----:B------:R-:W-:Y:S01]  /*5130*/  IMAD.WIDE.U32 R2, R2, UR43, R6 ;  /* 0x0000002b02027c25 */ /* 0x000fe2000f8e0006 */
[----:B------:R-:W-:Y:S02]  /*5140*/  ISETP.GE.AND P1, PT, R8, R23, PT ;  /* 0x000000170800720c */ /* 0x000fe40003f26270 */
[----:B------:R-:W-:Y:S01]  /*5150*/  ISETP.GE.OR P2, PT, R6, R17, P4 ;  /* 0x000000110600720c */ /* 0x000fe20002746670 */
[----:B------:R-:W-:Y:S02]  /*5160*/  IMAD.IADD R3, R3, 0x1, R5 ;  /* 0x0000000103037824 */ /* 0x000fe400078e0205 */
[----:B------:R-:W-:Y:S02]  /*5170*/  VIADD R5, R4, 0x30 ;  /* 0x0000003004057836 */ /* 0x000fe40000000000 */
[----:B-----5:R-:W-:-:S02]  /*5180*/  IMAD R0, R10, UR7, RZ ;  /* 0x000000070a007c24 */ /* 0x020fc4000f8e02ff */
[----:B------:R-:W-:Y:S01]  /*5190*/  IMAD.WIDE.U32 R12, R10, UR44, R2 ;  /* 0x0000002c0a0c7c25 */ /* 0x000fe2000f8e0002 */
[----:B------:R-:W-:Y:S02]  /*51a0*/  ISETP.GE.AND P0, PT, R5, R23, PT ;  /* 0x000000170500720c */ /* 0x000fe40003f06270 */
[----:B------:R-:W-:Y:S01]  /*51b0*/  SHF.R.S32.HI R5, RZ, 0x1f, R4 ;  /* 0x0000001fff057819 */ /* 0x000fe20000011404 */
[----:B------:R-:W-:Y:S02]  /*51c0*/  IMAD R11, R11, UR44, R0 ;  /* 0x0000002c0b0b7c24 */ /* 0x000fe4000f8e0200 */
[----:B------:R-:W-:-:S04]  /*51d0*/  IMAD.WIDE R2, R9, 0x60, R4 ;  /* 0x0000006009027825 */ /* 0x000fc800078e0204 */
[----:B------:R-:W-:Y:S01]  /*51e0*/  IMAD.IADD R11, R13, 0x1, R11 ;  /* 0x000000010d0b7824 */ /* 0x000fe200078e020b */
[----:B--2---:R-:W-:Y:S06]  /*51f0*/  @P6 BRA `(.L_x_2691) ;  /* 0x0000000000286947 */ /* 0x004fec0003800000 */
        /* <DEDUP_REMOVED lines=10> */
.L_x_2691:
[----:B------:R-:W-:Y:S05]  /*52a0*/  BSYNC B0 ;  /* 0x0000000000007941 */ /* 0x000fea0003800000 */
.L_x_2690:
[----:B------:R-:W-:Y:S01]  /*52b0*/  BSSY B0, `(.L_x_2692) ;  /* 0x0000010000007945 */ /* 0x000fe20003800000 */
[----:B------:R-:W-:-:S03]  /*52c0*/  ISETP.GE.OR P6, PT, R6, R17, P5 ;  /* 0x000000110600720c */ /* 0x000fc60002fc6670 */
[----:B------:R-:W-:Y:S10]  /*52d0*/  @P2 BRA `(.L_x_2693) ;  /* 0x0000000000342947 */ /* 0x000ff40003800000 */
        /* <DEDUP_REMOVED lines=13> */
.L_x_2693:
[----:B------:R-:W-:Y:S05]  /*53b0*/  BSYNC B0 ;  /* 0x0000000000007941 */ /* 0x000fea0003800000 */
.L_x_2692:
[----:B------:R-:W-:Y:S01]  /*53c0*/  BSSY B0, `(.L_x_2694) ;  /* 0x0000010000007945 */ /* 0x000fe20003800000 */
[----:B------:R-:W-:-:S03]  /*53d0*/  ISETP.GE.OR P2, PT, R6, R17, P0 ;  /* 0x000000110600720c */ /* 0x000fc60000746670 */
[----:B------:R-:W-:Y:S10]  /*53e0*/  @P6 BRA `(.L_x_2695) ;  /* 0x0000000000346947 */ /* 0x000ff40003800000 */
        /* <DEDUP_REMOVED lines=13> */
.L_x_2695:
[----:B------:R-:W-:Y:S05]  /*54c0*/  BSYNC B0 ;  /* 0x0000000000007941 */ /* 0x000fea0003800000 */
.L_x_2694:
        /* <DEDUP_REMOVED lines=17> */
.L_x_2697:
[----:B------:R-:W-:Y:S05]  /*55e0*/  BSYNC B0 ;  /* 0x0000000000007941 */ /* 0x000fea0003800000 */
.L_x_2696:
[----:B------:R-:W-:Y:S01]  /*55f0*/  BSSY B0, `(.L_x_2698) ;  /* 0x0000011000007945 */ /* 0x000fe20003800000 */
[----:B------:R-:W-:Y:S01]  /*5600*/  ISETP.GE.AND P2, PT, R0, R23, PT ;  /* 0x000000170000720c */ /* 0x000fe20003f46270 */
[----:B-1----:R-:W-:Y:S02]  /*5610*/  IMAD R8, R18, UR6, RZ ;  /* 0x0000000612087c24 */ /* 0x002fe4000f8e02ff */
        /* <DEDUP_REMOVED lines=14> */
.L_x_2699:
[----:B------:R-:W-:Y:S05]  /*5700*/  BSYNC B0 ;  /* 0x0000000000007941 */ /* 0x000fea0003800000 */
.L_x_2698:
        /* <DEDUP_REMOVED lines=8> */
[----:B------:R-:W-:Y:S01]  /*5790*/  IMAD R0, R20, UR7, RZ ;  /* 0x0000000714007c24 */ /* 0x000fe2000f8e02ff */
[----:B------:R-:W-:Y:S01]  /*57a0*/  ISETP.GE.OR P5, PT, R6, UR4, P5 ;  /* 0x0000000406007c0c */ /* 0x000fe2000afa6670 */
[----:B------:R-:W-:Y:S01]  /*57b0*/  IMAD.WIDE.U32 R8, R20, UR44, R4 ;  /* 0x0000002c14087c25 */ /* 0x000fe2000f8e0004 */
[----:B------:R-:W-:-:S02]  /*57c0*/  ISETP.GE.OR P0, PT, R6, UR4, P0 ;  /* 0x0000000406007c0c */ /* 0x000fc40008706670 */
[C---:B------:R-:W-:Y:S01]  /*57d0*/  ISETP.GE.OR P1, PT, R6.reuse, UR4, P1 ;  /* 0x0000000406007c0c */ /* 0x040fe20008f26670 */
[----:B-1234-:R-:W-:Y:S01]  /*57e0*/  IMAD R15, R21, UR44, R0 ;  /* 0x0000002c150f7c24 */ /* 0x01efe2000f8e0200 */
        /* <DEDUP_REMOVED lines=15> */
.L_x_2701:
[----:B------:R-:W-:Y:S05]  /*58e0*/  BSYNC B0 ;  /* 0x0000000000007941 */ /* 0x000fea0003800000 */
.L_x_2700:
        /* <DEDUP_REMOVED lines=13> */
.L_x_2703:
[----:B------:R-:W-:Y:S05]  /*59c0*/  BSYNC B0 ;  /* 0x0000000000007941 */ /* 0x000fea0003800000 */
.L_x_2702:
        /* <DEDUP_REMOVED lines=15> */
.L_x_2705:
[----:B------:R-:W-:Y:S05]  /*5ac0*/  BSYNC B0 ;  /* 0x0000000000007941 */ /* 0x000fea0003800000 */
.L_x_2704:
        /* <DEDUP_REMOVED lines=15> */
.L_x_2707:
[----:B------:R-:W-:Y:S05]  /*5bc0*/  BSYNC B0 ;  /* 0x0000000000007941 */ /* 0x000fea0003800000 */
.L_x_2706:
        /* <DEDUP_REMOVED lines=15> */
.L_x_2709:
[----:B------:R-:W-:Y:S05]  /*5cc0*/  BSYNC B0 ;  /* 0x0000000000007941 */ /* 0x000fea0003800000 */
.L_x_2708:
        /* <DEDUP_REMOVED lines=15> */
.L_x_2711:
[----:B------:R-:W-:Y:S05]  /*5dc0*/  BSYNC B0 ;  /* 0x0000000000007941 */ /* 0x000fea0003800000 */
.L_x_2710:
        /* <DEDUP_REMOVED lines=15> */
.L_x_2713:
[----:B------:R-:W-:Y:S05]  /*5ec0*/  BSYNC B0 ;  /* 0x0000000000007941 */ /* 0x000fea0003800000 */
.L_x_2712:
[----:B------:R-:W-:Y:S05]  /*5ed0*/  EXIT ;  /* 0x000000000000794d */ /* 0x000fea0003800000 */
.L_x_2660:
        /* <DEDUP_REMOVED lines=30> */
.L_x_2717:
[----:B------:R-:W-:Y:S01]  /*60c0*/  ULDC UR9, c[0x0][0xb44] ;  /* 0x0002d10000097ab9 */ /* 0x000fe20000000800 */
[----:B------:R-:W-:Y:S01]  /*60d0*/  UMOV UR7, UR8 ;  /* 0x0000000800077c82 */ /* 0x000fe20008000000 */
[----:B------:R-:W-:-:S11]  /*60e0*/  UISETP.NE.AND UP0, UPT, UR9, 0x1, UPT ;  /* 0x000000010900788c */ /* 0x000fd6000bf05270 */
[----:B------:R-:W-:Y:S02]  /*60f0*/  @UP0 ULDC.64 UR10, c[0x0][0xb48] ;  /* 0x0002d200000a0ab9 */ /* 0x000fe40000000a00 */
[----:B------:R-:W-:-:S04]  /*6100*/  UIMAD.WIDE.U32 UR4, UR8, UR10, URZ ;  /* 0x0000000a080472a5 */ /* 0x000fc8000f8e003f */
[----:B------:R-:W-:-:S04]  /*6110*/  @UP0 USHF.R.U32.HI UR7, URZ, UR11, UR5 ;  /* 0x0000000b3f070299 */ /* 0x000fc80008011605 */
[----:B------:R-:W-:-:S12]  /*6120*/  UIMAD UR4, UR7, UR9, URZ ;  /* 0x00000009070472a4 */ /* 0x000fd8000f8e023f */
.L_x_2718:
[----:B------:R-:W-:Y:S01]  /*6130*/  ULDC UR16, c[0x0][0xb38] ;  /* 0x0002ce0000107ab9 */ /* 0x000fe20000000800 */
[----:B------:R-:W-:Y:S02]  /*6140*/  UIADD3 UR4, UR8, -UR4, URZ ;  /* 0x8000000408047290 */ /* 0x000fe4000fffe03f */
[----:B------:R-:W-:Y:S01]  /*6150*/  UISETP.NE.AND UP0, UPT, UR16, 0x1, UPT ;  /* 0x000000011000788c */ /* 0x000fe2000bf05270 */
[----:B------:R-:W-:Y:S01]  /*6160*/  ULDC UR5, c[0x0][0xb44] ;  /* 0x0002d10000057ab9 */ /* 0x000fe20000000800 */
[----:B------:R-:W-:Y:S02]  /*6170*/  ULOP3.LUT UR7, URZ, UR7, URZ, 0x33, !UPT ;  /* 0x000000073f077292 */ /* 0x000fe4000f8e333f */
[----:B------:R-:W-:Y:S01]  /*6180*/  UIMAD UR6, UR6, UR5, UR4 ;  /* 0x00000005060672a4 */ /* 0x000fe2000f8e0204 */
[----:B------:R-:W-:Y:S02]  /*6190*/  ULDC UR18, c[0x0][0xb2c] ;  /* 0x0002cb0000127ab9 */ /* 0x000fe40000000800 */
[----:B------:R-:W-:-:S04]  /*61a0*/  UIADD3 UR18, UR7, UR18, URZ ;  /* 0x0000001207127290 */ /* 0x000fc8000fffe03f */
        /* <DEDUP_REMOVED lines=14> */
[----:B------:R-:W-:-:S04]  /*6290*/  UIADD3 UR4, -UR5, UR4, -UR20 ;  /* 0x0000000405047290 */ /* 0x000fc8000fffe914 */
        /* <DEDUP_REMOVED lines=8> */
[----:B------:R-:W-:-:S06]  /*6320*/  UISETP.GT.AND UP0, UPT, UR5, UR8, UPT ;  /* 0x000000080500728c */ /* 0x000fcc000bf04270 */
[----:B------:R-:W-:-:S13]  /*6330*/  PLOP3.LUT P0, PT, PT, PT, UP0, 0x80, 0x0 ;  /* 0x000000000000781c */ /* 0x000fda0003f0f008 */
[----:B------:R-:W-:Y:S05]  /*6340*/  @!P0 BRA `(.L_x_2716) ;  /* 0x0000003c00d88947 */ /* 0x000fea0003800000 */
[----:B------:R-:W-:Y:S01]  /*6350*/  USHF.R.S32.HI UR19, URZ, 0x1f, UR16 ;  /* 0x0000001f3f137899 */ /* 0x000fe20008011410 */
[----:B------:R-:W1:Y:S01]  /*6360*/  S2R R0, SR_TID.X ;  /* 0x0000000000007919 */ /* 0x000e620000002100 */
[----:B------:R-:W-:Y:S01]  /*6370*/  ULDC.64 UR12, c[0x0][0x2d8] ;  /* 0x0000b600000c7ab9 */ /* 0x000fe20000000a00 */
[----:B------:R-:W-:Y:S01]  /*6380*/  UIADD3 UR11, UR5, -UR8, URZ ;  /* 0x80000008050b7290 */ /* 0x000fe2000fffe03f */
[----:B------:R-:W-:Y:S01]  /*6390*/  LOP3.LUT R10, RZ, UR18, RZ, 0x33, !PT ;  /* 0x00000012ff0a7c12 */ /* 0x000fe2000f8e33ff */
[----:B------:R-:W-:Y:S02]  /*63a0*/  UIMAD UR4, UR19, UR12, URZ ;  /* 0x0000000c130472a4 */ /* 0x000fe4000f8e023f */
[----:B------:R-:W-:Y:S02]  /*63b0*/  UIMAD.WIDE.U32 UR6, UR16, UR12, URZ ;  /* 0x0000000c100672a5 */ /* 0x000fe4000f8e003f */
[----:B------:R-:W-:Y:S02]  /*63c0*/  UIMAD UR4, UR16, UR13, UR4 ;  /* 0x0000000d100472a4 */ /* 0x000fe4000f8e0204 */
[----:B------:R-:W-:-:S02]  /*63d0*/  USHF.R.S32.HI UR9, URZ, 0x1f, UR10 ;  /* 0x0000001f3f097899 */ /* 0x000fc4000801140a */
[----:B------:R-:W-:Y:S02]  /*63e0*/  UIADD3 UR7, UR7, UR4, URZ ;  /* 0x0000000407077290 */ /* 0x000fe4000fffe03f */
[----:B------:R-:W-:Y:S01]  /*63f0*/  ULOP3.LUT UR14, UR11, 0x1, URZ, 0xc0, !UPT ;  /* 0x000000010b0e7892 */ /* 0x000fe2000f8ec03f */
[----:B------:R-:W-:Y:S01]  /*6400*/  ULDC.64 UR12, c[0x0][0x2e0] ;  /* 0x0000b800000c7ab9 */ /* 0x000fe20000000a00 */
[----:B------:R-:W-:Y:S01]  /*6410*/  ULDC UR15, c[0x0][0x288] ;  /* 0x0000a200000f7ab9 */ /* 0x000fe20000000800 */
[----:B------:R-:W-:Y:S02]  /*6420*/  UIMAD UR9, UR9, UR12, URZ ;  /* 0x0000000c090972a4 */ /* 0x000fe4000f8e023f */
[----:B------:R-:W-:Y:S02]  /*6430*/  UIMAD.WIDE.U32 UR6, UR10, UR12, UR6 ;  /* 0x0000000c0a0672a5 */ /* 0x000fe4000f8e0006 */
[----:B------:R-:W-:Y:S02]  /*6440*/  UISETP.NE.U32.AND UP0, UPT, UR14, 0x1, UPT ;  /* 0x000000010e00788c */ /* 0x000fe4000bf05070 */
[----:B------:R-:W-:-:S02]  /*6450*/  UIADD3 UR12, UR20, 0x5f, URZ ;  /* 0x0000005f140c7890 */ /* 0x000fc4000fffe03f */
[----:B------:R-:W-:Y:S02]  /*6460*/  UIMAD UR9, UR10, UR13, UR9 ;  /* 0x0000000d0a0972a4 */ /* 0x000fe4000f8e0209 */
[----:B------:R-:W-:Y:S01]  /*6470*/  UIMAD.WIDE UR12, UR12, 0x2aaaaaab, URZ ;  /* 0x2aaaaaab0c0c78a5 */ /* 0x000fe2000f8e023f */
[----:B------:R-:W-:Y:S01]  /*6480*/  PLOP3.LUT P1, PT, PT, PT, UP0, 0x80, 0x0 ;  /* 0x000000000000781c */ /* 0x000fe20003f2f008 */
[----:B------:R-:W-:Y:S02]  /*6490*/  UIMAD UR4, UR10, UR15, URZ ;  /* 0x0000000f0a0472a4 */ /* 0x000fe4000f8e023f */
[----:B------:R-:W-:Y:S01]  /*64a0*/  UIADD3 UR10, UR20, 0x9f, -UR17 ;  /* 0x0000009f140a7890 */ /* 0x000fe2000fffe811 */
[----:B-1----:R-:W-:Y:S01]  /*64b0*/  LOP3.LUT R0, R0, 0x1f, RZ, 0xc0, !PT ;  /* 0x0000001f00007812 */ /* 0x002fe200078ec0ff */
[----:B------:R-:W-:Y:S01]  /*64c0*/  UIADD3 UR11, UP1, UR16, UR4, URZ ;  /* 0x00000004100b7290 */ /* 0x000fe2000ff3e03f */
[----:B------:R-:W-:Y:S02]  /*64d0*/  ULDC UR17, c[0x0][0x760] ;  /* 0x0001d80000117ab9 */ /* 0x000fe40000000800 */
[----:B------:R-:W-:Y:S01]  /*64e0*/  UMOV UR16, UR13 ;  /* 0x0000000d00107c82 */ /* 0x000fe20008000000 */
[----:B------:R-:W-:Y:S01]  /*64f0*/  ELECT P0, URZ, PT ;  /* 0x00000000003f782f */ /* 0x000fe20003800000 */
[----:B------:R-:W-:-:S02]  /*6500*/  USHF.R.U32.HI UR14, URZ, 0x1f, UR16 ;  /* 0x0000001f3f0e7899 */ /* 0x000fc40008011610 */
[----:B------:R-:W-:Y:S02]  /*6510*/  UIMAD UR12, UR15, UR17, URZ ;  /* 0x000000110f0c72a4 */ /* 0x000fe4000f8e023f */
[----:B------:R-:W-:Y:S02]  /*6520*/  ULEA.HI.X.SX32 UR13, UR4, UR19, 0x1, UP1 ;  /* 0x00000013040d7291 */ /* 0x000fe400088f0e3f */
[----:B------:R-:W-:Y:S02]  /*6530*/  ULEA.HI.SX32 UR16, UR16, UR14, 0x1c ;  /* 0x0000000e10107291 */ /* 0x000fe4000f8fe23f */
[----:B------:R-:W-:Y:S01]  /*6540*/  UIADD3 UR25, UR7, UR9, URZ ;  /* 0x0000000907197290 */ /* 0x000fe2000fffe03f */
[----:B------:R-:W-:Y:S11]  /*6550*/  @P1 BRA `(.L_x_2719) ;  /* 0x0000000400ec1947 */ /* 0x000ff60003800000 */
        /* <DEDUP_REMOVED lines=11> */
[----:B------:R-:W-:-:S04]  /*6610*/  ULEA UR14, UR8, UR10, 0x6 ;  /* 0x0000000a080e7291 */ /* 0x000fc8000f8e303f */
[----:B------:R-:W-:-:S04]  /*6620*/  UIMAD.WIDE UR14, UR14, 0x2aaaaaab, URZ ;  /* 0x2aaaaaab0e0e78a5 */ /* 0x000fc8000f8e023f */
[----:B------:R-:W-:-:S04]  /*6630*/  USHF.R.U32.HI UR4, URZ, 0x1f, UR15 ;  /* 0x0000001f3f047899 */ /* 0x000fc8000801160f */
[----:B------:R-:W-:-:S04]  /*6640*/  ULEA.HI.SX32 UR4, UR15, UR4, 0x1c ;  /* 0x000000040f047291 */ /* 0x000fc8000f8fe23f */
[----:B------:R-:W-:-:S04]  /*6650*/  UISETP.LT.AND UP0, UPT, UR16, UR4, UPT ;  /* 0x000000041000728c */ /* 0x000fc8000bf01270 */
[----:B------:R-:W-:-:S06]  /*6660*/  USEL UR4, UR16, UR4, UP0 ;  /* 0x0000000410047287 */ /* 0x000fcc0008000000 */
[----:B------:R-:W-:-:S07]  /*6670*/  VIADD R5, R10, UR4 ;  /* 0x000000040a057c36 */ /* 0x000fce0008000000 */
.L_x_2722:
[----:B------:R-:W2:Y:S04]  /*6680*/  LDG.E.STRONG.GPU R4, desc[UR38][R2.64] ;  /* 0x0000002602047981 */ /* 0x000ea8000c1ef900 */
[----:B--2---:R-:W-:Y:S01]  /*6690*/  CCTL.IVALL ;  /* 0x00000000ff00798f */ /* 0x004fe20002000000 */
[----:B------:R-:W-:Y:S05]  /*66a0*/  YIELD ;  /* 0x0000000000007946 */ /* 0x000fea0003800000 */
[----:B------:R-:W-:-:S13]  /*66b0*/  ISETP.NE.AND P1, PT, R4, R5, PT ;  /* 0x000000050400720c */ /* 0x000fda0003f25270 */
[----:B------:R-:W-:Y:S05]  /*66c0*/  @P1 BRA `(.L_x_2722) ;  /* 0xfffffffc00ec1947 */ /* 0x000fea000383ffff */
.L_x_2721:
[----:B------:R-:W-:Y:S05]  /*66d0*/  BSYNC B1 ;  /* 0x0000000000017941 */ /* 0x000fea0003800000 */
.L_x_2720:
[----:B------:R-:W-:-:S03]  /*66e0*/  UMOV UR4, 0xffffffff ;  /* 0xffffffff00047882 */ /* 0x000fc60000000000 */
[----:B------:R-:W-:Y:S05]  /*66f0*/  BRA.DIV UR4, `(.L_x_2723) ;  /* 0x0000003e04547947 */ /* 0x000fea000b800000 */
[----:B------:R-:W-:Y:S01]  /*6700*/  NOP ;  /* 0x0000000000007918 */ /* 0x000fe20000000000 */
.L_x_2803:
        /* <DEDUP_REMOVED lines=22> */
.L_x_2725:
[----:B------:R-:W-:Y:S05]  /*6870*/  BSYNC B1 ;  /* 0x0000000000017941 */ /* 0x000fea0003800000 */
.L_x_2724:
[----:B------:R-:W-:Y:S06]  /*6880*/  BAR.SYNC.DEFER_BLOCKING 0xe, 0xa0 ;  /* 0x0382800000007b1d */ /* 0x000fec0000010000 */
[----:B------:R-:W-:Y:S04]  /*6890*/  BSSY B1, `(.L_x_2726) ;  /* 0x0000012000017945 */ /* 0x000fe80003800000 */
[----:B------:R-:W-:Y:S05]  /*68a0*/  @!P0 BRA `(.L_x_2727) ;  /* 0x0000000000408947 */ /* 0x000fea0003800000 */
[----:B------:R-:W1:Y:S01]  /*68b0*/  S2UR UR18, SR_CgaCtaId ;  /* 0x00000000001279c3 */ /* 0x000e620000008800 */
[----:B------:R-:W-:Y:S01]  /*68c0*/  R2UR UR4, R7 ;  /* 0x00000000070472ca */ /* 0x000fe200000e0000 */
[----:B------:R-:W-:Y:S01]  /*68d0*/  UMOV UR17, 0x400 ;  /* 0x0000040000117882 */ /* 0x000fe20000000000 */
[----:B------:R-:W-:-:S11]  /*68e0*/  ULDC.64 UR14, c[0x0][0x2c0] ;  /* 0x0000b000000e7ab9 */ /* 0x000fd60000000a00 */
[----:B------:R-:W-:-:S04]  /*68f0*/  UIADD3 UR4, UR4, 0x1000, URZ ;  /* 0x0000100004047890 */ /* 0x000fc8000fffe03f */
[----:B------:R-:W-:-:S04]  /*6900*/  UIADD3 UR19, UP0, UR4, UR6, URZ ;  /* 0x0000000604137290 */ /* 0x000fc8000ff1e03f */
[----:B------:R-:W-:Y:S02]  /*6910*/  ULEA.HI.X.SX32 UR4, UR4, UR25, 0x1, UP0 ;  /* 0x0000001904047291 */ /* 0x000fe400080f0e3f */
[----:B-1----:R-:W-:Y:S02]  /*6920*/  ULEA UR17, UR18, UR17, 0x18 ;  /* 0x0000001112117291 */ /* 0x002fe4000f8ec03f */
[----:B------:R-:W-:Y:S02]  /*6930*/  ULEA UR14, UP0, UR19, UR14, 0x2 ;  /* 0x0000000e130e7291 */ /* 0x000fe4000f80103f */
[----:B------:R-:W-:Y:S02]  /*6940*/  UIADD3 UR17, UR17, 0x16000, URZ ;  /* 0x0001600011117890 */ /* 0x000fe4000fffe03f */
[----:B------:R-:W-:Y:S01]  /*6950*/  ULEA.HI.X UR15, UR19, UR15, UR4, 0x2, UP0 ;  /* 0x0000000f130f7291 */ /* 0x000fe200080f1404 */
[----:B------:R-:W-:Y:S02]  /*6960*/  UMOV UR18, 0x0 ;  /* 0x0000000000127882 */ /* 0x000fe40000000000 */
[----:B------:R-:W-:Y:S01]  /*6970*/  UMOV UR4, 0x400 ;  /* 0x0000040000047882 */ /* 0x000fe20000000000 */
[----:B------:R-:W-:-:S05]  /*6980*/  UMOV UR19, 0x14f00000 ;  /* 0x14f0000000137882 */ /* 0x000fca0000000000 */
[----:B------:R1:W-:Y:S02]  /*6990*/  UBLKRED.G.S.ADD.F32.RN [UR14], [UR17], UR4, desc[UR18] ;  /* 0x0000120e110073bb */ /* 0x0003e400080a1404 */
[----:B-1----:R0:W-:Y:S02]  /*69a0*/  UTMACMDFLUSH ;  /* 0x00000000000079b7 */ /* 0x0021e40000000000 */
.L_x_2727:
[----:B------:R-:W-:Y:S05]  /*69b0*/  BSYNC B1 ;  /* 0x0000000000017941 */ /* 0x000fea0003800000 */
.L_x_2726:
        /* <DEDUP_REMOVED lines=17> */
[----:B------:R1:W-:Y:S01]  /*6ad0*/  UBLKRED.G.S.ADD.F32.RN [UR14], [UR17], UR4, desc[UR18] ;  /* 0x0000120e110073bb */ /* 0x0003e200080a1404 */
[----:B------:R0:W-:Y:S01]  /*6ae0*/  UTMACMDFLUSH ;  /* 0x00000000000079b7 */ /* 0x0001e20000000000 */
[----:B-1----:R-:W-:-:S04]  /*6af0*/  DEPBAR.LE SB0, 0x2 ;  /* 0x000080800000791a */ /* 0x002fc80000000000 */
.L_x_2729:
[----:B------:R-:W-:Y:S05]  /*6b00*/  BSYNC B1 ;  /* 0x0000000000017941 */ /* 0x000fea0003800000 */
.L_x_2728:
[----:B------:R-:W-:Y:S06]  /*6b10*/  BAR.ARV 0xa, 0xa0 ;  /* 0x0282800000007b1d */ /* 0x000fec0000002000 */
[----:B------:R-:W-:Y:S04]  /*6b20*/  BSSY B1, `(.L_x_2730) ;  /* 0x0000003000017945 */ /* 0x000fe80003800000 */
[----:B------:R-:W-:Y:S05]  /*6b30*/  @!P0 BRA `(.L_x_2731) ;  /* 0x0000000000048947 */ /* 0x000fea0003800000 */
[----:B------:R-:W-:-:S04]  /*6b40*/  DEPBAR.LE SB0, 0x1 ;  /* 0x000080400000791a */ /* 0x000fc80000000000 */
.L_x_2731:
[----:B------:R-:W-:Y:S05]  /*6b50*/  BSYNC B1 ;  /* 0x0000000000017941 */ /* 0x000fea0003800000 */
.L_x_2730:
[----:B------:R-:W-:Y:S06]  /*6b60*/  BAR.ARV 0xb, 0xa0 ;  /* 0x02c2800000007b1d */ /* 0x000fec0000002000 */
[----:B------:R-:W-:Y:S04]  /*6b70*/  BSSY B1, `(.L_x_2732) ;  /* 0x0000003000017945 */ /* 0x000fe80003800000 */
[----:B------:R-:W-:Y:S05]  /*6b80*/  @!P0 BRA `(.L_x_2733) ;  /* 0x0000000000048947 */ /* 0x000fea0003800000 */
[----:B------:R-:W-:-:S04]  /*6b90*/  DEPBAR.LE SB0, 0x0 ;  /* 0x000080000000791a */ /* 0x000fc80000000000 */
.L_x_2733:
[----:B------:R-:W-:Y:S05]  /*6ba0*/  BSYNC B1 ;  /* 0x0000000000017941 */ /* 0x000fea0003800000 */
.L_x_2732:
        /* <DEDUP_REMOVED lines=19> */
.L_x_2735:
[----:B------:R-:W-:Y:S05]  /*6ce0*/  BSYNC B1 ;  /* 0x0000000000017941 */ /* 0x000fea0003800000 */
.L_x_2734:
[----:B------:R-:W-:Y:S01]  /*6cf0*/  UIADD3 UR17, UR8, 0x1, URZ ;  /* 0x0000000108117890 */ /* 0x000fe2000fffe03f */
[----:B------:R-:W-:Y:S11]  /*6d00*/  BRA `(.L_x_2736) ;  /* 0x0000000000047947 */ /* 0x000ff60003800000 */
.L_x_2719:
[----:B------:R-:W-:-:S05]  /*6d10*/  UMOV UR17, UR8 ;  /* 0x0000000800117c82 */ /* 0x000fca0008000000 */
.L_x_2736:
[----:B------:R-:W-:-:S04]  /*6d20*/  UIADD3 UR4, UR8, 0x1, URZ ;  /* 0x0000000108047890 */ /* 0x000fc8000fffe03f */
[----:B------:R-:W-:-:S06]  /*6d30*/  UISETP.NE.AND UP0, UPT, UR5, UR4, UPT ;  /* 0x000000040500728c */ /* 0x000fcc000bf05270 */
[----:B------:R-:W-:-:S13]  /*6d40*/  PLOP3.LUT P1, PT, PT, PT, UP0, 0x80, 0x0 ;  /* 0x000000000000781c */ /* 0x000fda0003f2f008 */
[----:B------:R-:W-:Y:S05]  /*6d50*/  @!P1 BRA `(.L_x_2716) ;  /* 0x0000003400549947 */ /* 0x000fea0003800000 */
[----:B------:R-:W-:Y:S01]  /*6d60*/  ULDC.64 UR14, c[0x0][0x2c0] ;  /* 0x0000b000000e7ab9 */ /* 0x000fe20000000a00 */
[----:B------:R-:W-:Y:S02]  /*6d70*/  UIADD3 UR21, UR9, UR7, URZ ;  /* 0x0000000709157290 */ /* 0x000fe4000fffe03f */
[----:B------:R-:W-:Y:S01]  /*6d80*/  ULEA UR20, UP0, UR6, UR14, 0x2 ;  /* 0x0000000e06147291 */ /* 0x000fe2000f80103f */
[----:B------:R-:W-:Y:S01]  /*6d90*/  UMOV UR22, UR17 ;  /* 0x0000001100167c82 */ /* 0x000fe20008000000 */
[----:B------:R-:W-:Y:S02]  /*6da0*/  UMOV UR4, URZ ;  /* 0x0000003f00047c82 */ /* 0x000fe40008000000 */
[----:B------:R-:W-:Y:S02]  /*6db0*/  ULEA.HI.X UR21, UR6, UR15, UR21, 0x2, UP0 ;  /* 0x0000000f06157291 */ /* 0x000fe400080f1415 */
[----:B------:R-:W-:-:S04]  /*6dc0*/  UIADD3 UR20, UP0, UR20, 0x4000, URZ ;  /* 0x0000400014147890 */ /* 0x000fc8000ff1e03f */
[----:B------:R-:W-:-:S12]  /*6dd0*/  UIADD3.X UR21, URZ, UR21, URZ, UP0, !UPT ;  /* 0x000000153f157290 */ /* 0x000fd800087fe43f */
.L_x_2769:
[----:B------:R-:W-:Y:S01]  /*6de0*/  UIMAD UR23, UR12, UR17, URZ ;  /* 0x000000110c1772a4 */ /* 0x000fe2000f8e023f */
[----:B------:R-:W-:Y:S01]  /*6df0*/  ISETP.NE.AND P2, PT, R0, RZ, PT ;  /* 0x000000ff0000720c */ /* 0x000fe20003f45270 */
[----:B------:R-:W-:Y:S01]  /*6e00*/  ULDC.64 UR14, c[0x0][0x768] ;  /* 0x0001da00000e7ab9 */ /* 0x000fe20000000a00 */
[----:B------:R-:W-:Y:S01]  /*6e10*/  ULEA UR28, UR17, UR10, 0x6 ;  /* 0x0000000a111c7291 */ /* 0x000fe2000f8e303f */
        /* <DEDUP_REMOVED lines=8> */
[----:B------:R-:W-:-:S04]  /*6ea0*/  UIMAD.WIDE UR18, UR28, 0x2aaaaaab, URZ ;  /* 0x2aaaaaab1c1278a5 */ /* 0x000fc8000f8e023f */
[----:B------:R-:W-:-:S04]  /*6eb0*/  USHF.R.U32.HI UR18, URZ, 0x1f, UR19 ;  /* 0x0000001f3f127899 */ /* 0x000fc80008011613 */
[----:B------:R-:W-:-:S04]  /*6ec0*/  ULEA.HI.SX32 UR18, UR19, UR18, 0x1c ;  /* 0x0000001213127291 */ /* 0x000fc8000f8fe23f */
[----:B------:R-:W-:-:S04]  /*6ed0*/  UISETP.LT.AND UP0, UPT, UR16, UR18, UPT ;  /* 0x000000121000728c */ /* 0x000fc8000bf01270 */
[----:B------:R-:W-:-:S06]  /*6ee0*/  USEL UR18, UR16, UR18, UP0 ;  /* 0x0000001210127287 */ /* 0x000fcc0008000000 */
[----:B------:R-:W-:-:S07]  /*6ef0*/  VIADD R5, R10, UR18 ;  /* 0x000000120a057c36 */ /* 0x000fce0008000000 */
.L_x_2739:
[----:B------:R-:W2:Y:S04]  /*6f00*/  LDG.E.STRONG.GPU R4, desc[UR38][R2.64] ;  /* 0x0000002602047981 */ /* 0x000ea8000c1ef900 */
[----:B--2---:R-:W-:Y:S01]  /*6f10*/  CCTL.IVALL ;  /* 0x00000000ff00798f */ /* 0x004fe20002000000 */
[----:B------:R-:W-:Y:S05]  /*6f20*/  YIELD ;  /* 0x0000000000007946 */ /* 0x000fea0003800000 */
[----:B------:R-:W-:-:S13]  /*6f30*/  ISETP.NE.AND P1, PT, R4, R5, PT ;  /* 0x000000050400720c */ /* 0x000fda0003f25270 */
[----:B------:R-:W-:Y:S05]  /*6f40*/  @P1 BRA `(.L_x_2739) ;  /* 0xfffffffc00ec1947 */ /* 0x000fea000383ffff */
.L_x_2738:
[----:B------:R-:W-:Y:S05]  /*6f50*/  BSYNC B1 ;  /* 0x0000000000017941 */ /* 0x000fea0003800000 */
.L_x_2737:
[----:B------:R-:W-:-:S03]  /*6f60*/  UMOV UR18, 0xffffffff ;  /* 0xffffffff00127882 */ /* 0x000fc60000000000 */
[----:B------:R-:W-:Y:S05]  /*6f70*/  BRA.DIV UR18, `(.L_x_2740) ;  /* 0x0000003612507947 */ /* 0x000fea000b800000 */
[----:B------:R-:W-:Y:S01]  /*6f80*/  NOP ;  /* 0x0000000000007918 */ /* 0x000fe20000000000 */
.L_x_2806:
        /* <DEDUP_REMOVED lines=19> */
.L_x_2742:
[----:B------:R-:W-:Y:S05]  /*70c0*/  BSYNC B1 ;  /* 0x0000000000017941 */ /* 0x000fea0003800000 */
.L_x_2741:
        /* <DEDUP_REMOVED lines=14> */
.L_x_2744:
[----:B------:R-:W-:Y:S05]  /*71b0*/  BSYNC B1 ;  /* 0x0000000000017941 */ /* 0x000fea0003800000 */
.L_x_2743:
        /* <DEDUP_REMOVED lines=15> */
.L_x_2746:
[----:B------:R-:W-:Y:S05]  /*72b0*/  BSYNC B1 ;  /* 0x0000000000017941 */ /* 0x000fea0003800000 */
.L_x_2745:
[----:B------:R-:W-:Y:S06]  /*72c0*/  BAR.ARV 0xa, 0xa0 ;  /* 0x0282800000007b1d */ /* 0x000fec0000002000 */
[----:B------:R-:W-:Y:S04]  /*72d0*/  BSSY B1, `(.L_x_2747) ;  /* 0x0000003000017945 */ /* 0x000fe80003800000 */
[----:B------:R-:W-:Y:S05]  /*72e0*/  @!P0 BRA `(.L_x_2748) ;  /* 0x0000000000048947 */ /* 0x000fea0003800000 */
[----:B------:R-:W-:-:S04]  /*72f0*/  DEPBAR.LE SB0, 0x1 ;  /* 0x000080400000791a */ /* 0x000fc80000000000 */
.L_x_2748:
[----:B------:R-:W-:Y:S05]  /*7300*/  BSYNC B1 ;  /* 0x0000000000017941 */ /* 0x000fea0003800000 */
.L_x_2747:
[----:B------:R-:W-:Y:S06]  /*7310*/  BAR.ARV 0xb, 0xa0 ;  /* 0x02c2800000007b1d */ /* 0x000fec0000002000 */
[----:B------:R-:W-:Y:S04]  /*7320*/  BSSY B1, `(.L_x_2749) ;  /* 0x0000003000017945 */ /* 0x000fe80003800000 */
[----:B------:R-:W-:Y:S05]  /*7330*/  @!P0 BRA `(.L_x_2750) ;  /* 0x0000000000048947 */ /* 0x000fea0003800000 */
[----:B------:R-:W-:-:S04]  /*7340*/  DEPBAR.LE SB0, 0x0 ;  /* 0x000080000000791a */ /* 0x000fc80000000000 */
.L_x_2750:
[----:B------:R-:W-:Y:S05]  /*7350*/  BSYNC B1 ;  /* 0x0000000000017941 */ /* 0x000fea0003800000 */
.L_x_2749:
        /* <DEDUP_REMOVED lines=19> */
.L_x_2752:
[----:B------:R-:W-:Y:S05]  /*7490*/  BSYNC B1 ;  /* 0x0000000000017941 */ /* 0x000fea0003800000 */
.L_x_2751:
        /* <DEDUP_REMOVED lines=9> */
[----:B------:R-:W-:-:S04]  /*7530*/  UIADD3 UR14, UR28, 0x40, URZ ;  /* 0x000000401c0e7890 */ /* 0x000fc8000fffe03f */
[----:B------:R-:W-:-:S04]  /*7540*/  UIMAD.WIDE UR14, UR14, 0x2aaaaaab, URZ ;  /* 0x2aaaaaab0e0e78a5 */ /* 0x000fc8000f8e023f */
[----:B------:R-:W-:-:S04]  /*7550*/  USHF.R.U32.HI UR14, URZ, 0x1f, UR15 ;  /* 0x0000001f3f0e7899 */ /* 0x000fc8000801160f */
[----:B------:R-:W-:-:S04]  /*7560*/  ULEA.HI.SX32 UR14, UR15, UR14, 0x1c ;  /* 0x0000000e0f0e7291 */ /* 0x000fc8000f8fe23f */
[----:B------:R-:W-:-:S04]  /*7570*/  UISETP.LT.AND UP0, UPT, UR16, UR14, UPT ;  /* 0x0000000e1000728c */ /* 0x000fc8000bf01270 */
[----:B------:R-:W-:-:S06]  /*7580*/  USEL UR14, UR16, UR14, UP0 ;  /* 0x0000000e100e7287 */ /* 0x000fcc0008000000 */
[----:B------:R-:W-:-:S07]  /*7590*/  VIADD R5, R10, UR14 ;  /* 0x0000000e0a057c36 */ /* 0x000fce0008000000 */
.L_x_2755:
[----:B------:R-:W2:Y:S04]  /*75a0*/  LDG.E.STRONG.GPU R4, desc[UR38][R2.64] ;  /* 0x0000002602047981 */ /* 0x000ea8000c1ef900 */
[----:B--2---:R-:W-:Y:S01]  /*75b0*/  CCTL.IVALL ;  /* 0x00000000ff00798f */ /* 0x004fe20002000000 */
[----:B------:R-:W-:Y:S05]  /*75c0*/  YIELD ;  /* 0x0000000000007946 */ /* 0x000fea0003800000 */
[----:B------:R-:W-:-:S13]  /*75d0*/  ISETP.NE.AND P1, PT, R4, R5, PT ;  /* 0x000000050400720c */ /* 0x000fda0003f25270 */
[----:B------:R-:W-:Y:S05]  /*75e0*/  @P1 BRA `(.L_x_2755) ;  /* 0xfffffffc00ec1947 */ /* 0x000fea000383ffff */
.L_x_2754:
[----:B------:R-:W-:Y:S05]  /*75f0*/  BSYNC B1 ;  /* 0x0000000000017941 */ /* 0x000fea0003800000 */
.L_x_2753:
[----:B------:R-:W-:-:S03]  /*7600*/  UMOV UR14, 0xffffffff ;  /* 0xffffffff000e7882 */ /* 0x000fc60000000000 */
[----:B------:R-:W-:Y:S05]  /*7610*/  BRA.DIV UR14, `(.L_x_2756) ;  /* 0x0000002e0ec47947 */ /* 0x000fea000b800000 */
[----:B------:R-:W-:Y:S01]  /*7620*/  NOP ;  /* 0x0000000000007918 */ /* 0x000fe20000000000 */
.L_x_2809:
        /* <DEDUP_REMOVED lines=15> */
.L_x_2758:
[----:B------:R-:W-:Y:S05]  /*7720*/  BSYNC B1 ;  /* 0x0000000000017941 */ /* 0x000fea0003800000 */
.L_x_2757:
        /* <DEDUP_REMOVED lines=14> */
.L_x_2760:
[----:B------:R-:W-:Y:S05]  /*7810*/  BSYNC B1 ;  /* 0x0000000000017941 */ /* 0x000fea0003800000 */
.L_x_2759:
        /* <DEDUP_REMOVED lines=15> */
.L_x_2762:
[----:B------:R-:W-:Y:S05]  /*7910*/  BSYNC B1 ;  /* 0x0000000000017941 */ /* 0x000fea0003800000 */
.L_x_2761:
[----:B------:R-:W-:Y:S06]  /*7920*/  BAR.ARV 0xa, 0xa0 ;  /* 0x0282800000007b1d */ /* 0x000fec0000002000 */
[----:B------:R-:W-:Y:S04]  /*7930*/  BSSY B1, `(.L_x_2763) ;  /* 0x0000003000017945 */ /* 0x000fe80003800000 */
[----:B------:R-:W-:Y:S05]  /*7940*/  @!P0 BRA `(.L_x_2764) ;  /* 0x0000000000048947 */ /* 0x000fea0003800000 */
[----:B------:R-:W-:-:S04]  /*7950*/  DEPBAR.LE SB0, 0x1 ;  /* 0x000080400000791a */ /* 0x000fc80000000000 */
.L_x_2764:
[----:B------:R-:W-:Y:S05]  /*7960*/  BSYNC B1 ;  /* 0x0000000000017941 */ /* 0x000fea0003800000 */
.L_x_2763:
[----:B------:R-:W-:Y:S06]  /*7970*/  BAR.ARV 0xb, 0xa0 ;  /* 0x02c2800000007b1d */ /* 0x000fec0000002000 */
[----:B------:R-:W-:Y:S04]  /*7980*/  BSSY B1, `(.L_x_2765) ;  /* 0x0000003000017945 */ /* 0x000fe80003800000 */
[----:B------:R-:W-:Y:S05]  /*7990*/  @!P0 BRA `(.L_x_2766) ;  /* 0x0000000000048947 */ /* 0x000fea0003800000 */
[----:B------:R-:W-:-:S04]  /*79a0*/  DEPBAR.LE SB0, 0x0 ;  /* 0x000080000000791a */ /* 0x000fc80000000000 */
.L_x_2766:
[----:B------:R-:W-:Y:S05]  /*79b0*/  BSYNC B1 ;  /* 0x0000000000017941 */ /* 0x000fea0003800000 */
.L_x_2765:
        /* <DEDUP_REMOVED lines=19> */
.L_x_2768:
[----:B------:R-:W-:Y:S05]  /*7af0*/  BSYNC B1 ;  /* 0x0000000000017941 */ /* 0x000fea0003800000 */
.L_x_2767:
[----:B------:R-:W-:Y:S02]  /*7b00*/  UIADD3 UR17, UR17, 0x2, URZ ;  /* 0x0000000211117890 */ /* 0x000fe4000fffe03f */
[----:B------:R-:W-:Y:S02]  /*7b10*/  UIADD3 UR4, UR4, 0x6000, URZ ;  /* 0x0000600004047890 */ /* 0x000fe4000fffe03f */
[----:B------:R-:W-:-:S06]  /*7b20*/  UISETP.GE.AND UP0, UPT, UR17, UR5, UPT ;  /* 0x000000051100728c */ /* 0x000fcc000bf06270 */
[----:B------:R-:W-:-:S13]  /*7b30*/  PLOP3.LUT P1, PT, PT, PT, UP0, 0x80, 0x0 ;  /* 0x000000000000781c */ /* 0x000fda0003f2f008 */
[----:B------:R-:W-:Y:S05]  /*7b40*/  @!P1 BRA `(.L_x_2769) ;  /* 0xfffffff000a49947 */ /* 0x000fea000383ffff */
[----:B------:R-:W-:Y:S05]  /*7b50*/  BRA `(.L_x_2716) ;  /* 0x0000002400d47947 */ /* 0x000fea0003800000 */
.L_x_2715:
        /* <DEDUP_REMOVED lines=21> */
.L_x_2770:
[----:B------:R-:W-:Y:S01]  /*7cb0*/  ULDC UR9, c[0x0][0xb44] ;  /* 0x0002d10000097ab9 */ /* 0x000fe20000000800 */
[----:B------:R-:W-:Y:S01]  /*7cc0*/  UMOV UR7, UR8 ;  /* 0x0000000800077c82 */ /* 0x000fe20008000000 */
[----:B------:R-:W-:-:S11]  /*7cd0*/  UISETP.NE.AND UP0, UPT, UR9, 0x1, UPT ;  /* 0x000000010900788c */ /* 0x000fd6000bf05270 */
[----:B------:R-:W-:Y:S02]  /*7ce0*/  @UP0 ULDC.64 UR10, c[0x0][0xb48] ;  /* 0x0002d200000a0ab9 */ /* 0x000fe40000000a00 */
[----:B------:R-:W-:-:S04]  /*7cf0*/  UIMAD.WIDE.U32 UR4, UR8, UR10, URZ ;  /* 0x0000000a080472a5 */ /* 0x000fc8000f8e003f */
[----:B------:R-:W-:-:S04]  /*7d00*/  @UP0 USHF.R.U32.HI UR7, URZ, UR11, UR5 ;  /* 0x0000000b3f070299 */ /* 0x000fc80008011605 */
[----:B------:R-:W-:-:S12]  /*7d10*/  UIMAD UR4, UR7, UR9, URZ ;  /* 0x00000009070472a4 */ /* 0x000fd8000f8e023f */
.L_x_2771:
        /* <DEDUP_REMOVED lines=18> */
[----:B------:R-:W-:Y:S01]  /*7e40*/  ULOP3.LUT UR7, URZ, UR7, URZ, 0x33, !UPT ;  /* 0x000000073f077292 */ /* 0x000fe2000f8e333f */
[----:B------:R-:W-:-:S03]  /*7e50*/  ULDC UR4, c[0x0][0xb2c] ;  /* 0x0002cb0000047ab9 */ /* 0x000fc60000000800 */
[----:B------:R-:W-:-:S03]  /*7e60*/  UIADD3 UR7, UR7, UR4, URZ ;  /* 0x0000000407077290 */ /* 0x000fc6000fffe03f */
[----:B------:R-:W1:Y:S01]  /*7e70*/  LDC R3, c[0x0][0x290] ;  /* 0x0000a400ff037b82 */ /* 0x000e620000000800 */
[----:B------:R-:W-:Y:S01]  /*7e80*/  UIMAD UR35, UR7, 0x60, URZ ;  /* 0x00000060072378a4 */ /* 0x000fe2000f8e023f */
[----:B------:R-:W-:-:S05]  /*7e90*/  ULDC UR4, c[0x0][0x74c] ;  /* 0x0001d30000047ab9 */ /* 0x000fca0000000800 */
        /* <DEDUP_REMOVED lines=56> */
.L_x_2810:
        /* <DEDUP_REMOVED lines=9> */
.L_x_2775:
        /* <DEDUP_REMOVED lines=108> */
.L_x_2786:
[----:B-1----:R-:W-:-:S05]  /*8970*/  IMAD.MOV.U32 R13, RZ, RZ, 0x1 ;  /* 0x00000001ff0d7424 */ /* 0x002fca00078e00ff */
[----:B------:R-:W-:-:S04]  /*8980*/  SHF.L.U32 R13, R13, 0x1f, RZ ;  /* 0x0000001f0d0d7819 */ /* 0x000fc800000006ff */
[----:B------:R-:W1:Y:S02]  /*8990*/  SYNCS.PHASECHK.TRANS64.TRYWAIT P1, [R12+URZ+0x36438], R13 ;  /* 0x0364380d0c0075a7 */ /* 0x000e64000802017f */
[----:B-1----:R-:W-:Y:S05]  /*89a0*/  @!P1 BRA `(.L_x_2778) ;  /* 0x0000001c00109947 */ /* 0x002fea0003800000 */
.L_x_2811:
        /* <DEDUP_REMOVED lines=8> */
.L_x_2779:
        /* <DEDUP_REMOVED lines=48> */
.L_x_2812:
        /* <DEDUP_REMOVED lines=8> */
.L_x_2781:
        /* <DEDUP_REMOVED lines=46> */
.L_x_2813:
        /* <DEDUP_REMOVED lines=12> */
.L_x_2783:
        /* <DEDUP_REMOVED lines=37> */
.L_x_2815:
        /* <DEDUP_REMOVED lines=8> */
.L_x_2785:
        /* <DEDUP_REMOVED lines=41> */
.L_x_2777:
[----:B--2---:R-:W2:Y:S01]  /*96b0*/  LDL.LU R4, [R1+0x4] ;  /* 0x0000040001047983 */ /* 0x004ea20000300800 */
[----:B------:R-:W-:-:S03]  /*96c0*/  IMAD.MOV.U32 R10, RZ, RZ, 0x1 ;  /* 0x00000001ff0a7424 */ /* 0x000fc600078e00ff */
[----:B------:R3:W5:Y:S01]  /*96d0*/  LDL R5, [R1+0x8] ;  /* 0x0000080001057983 */ /* 0x0007620000100800 */
[----:B--2---:R-:W-:-:S13]  /*96e0*/  ISETP.NE.AND P1, PT, R4, RZ, PT ;  /* 0x000000ff0400720c */ /* 0x004fda0003f25270 */
[----:B---3--:R-:W-:Y:S05]  /*96f0*/  @!P1 BRA `(.L_x_2776) ;  /* 0x0000000400889947 */ /* 0x008fea0003800000 */
[----:B------:R-:W2:Y:S02]  /*9700*/  SYNCS.PHASECHK.TRANS64.TRYWAIT P1, [R12+URZ+0x36438], R13 ;  /* 0x0364380d0c0075a7 */ /* 0x000ea4000802017f */
[----:B--2---:R-:W-:Y:S05]  /*9710*/  @!P1 BRA `(.L_x_2787) ;  /* 0x0000001000149947 */ /* 0x004fea0003800000 */
.L_x_2816:
        /* <DEDUP_REMOVED lines=8> */
.L_x_2788:
        /* <DEDUP_REMOVED lines=41> */
.L_x_2817:
        /* <DEDUP_REMOVED lines=9> */
.L_x_2790:
        /* <DEDUP_REMOVED lines=38> */
.L_x_2776:
[----:B------:R-:W-:-:S04]  /*9d20*/  SHF.L.U32 R3, R10, 0x1f, RZ ;  /* 0x0000001f0a037819 */ /* 0x000fc800000006ff */
[----:B------:R-:W2:Y:S02]  /*9d30*/  SYNCS.PHASECHK.TRANS64.TRYWAIT P1, [R12+URZ+0x36438], R3 ;  /* 0x036438030c0075a7 */ /* 0x000ea4000802017f */
[----:B--2---:R-:W-:Y:S05]  /*9d40*/  @!P1 BRA `(.L_x_2791) ;  /* 0x0000000800b09947 */ /* 0x004fea0003800000 */
.L_x_2818:
[----:B------:R-:W-:Y:S05]  /*9d50*/  @P0 BRA `(.L_x_2792) ;  /* 0x0000000000180947 */ /* 0x000fea0003800000 */
[----:B------:R-:W3:Y:S01]  /*9d60*/  S2R R0, SR_TID.X ;  /* 0x0000000000007919 */ /* 0x000ee20000002100 */
[----:B--2---:R-:W-:-:S04]  /*9d70*/  IMAD.MOV.U32 R3, RZ, RZ, 0x6100 ;  /* 0x00006100ff037424 */ /* 0x004fc800078e00ff */
[----:B------:R4:W-:Y:S01]  /*9d80*/  SYNCS.ARRIVE.TRANS64 RZ, [R12+URZ+0x36430], R3 ;  /* 0x036430030cff79a7 */ /* 0x0009e2000800003f */
[----:B---3--:R-:W-:-:S13]  /*9d90*/  LOP3.LUT P0, RZ, R0, 0x1f, RZ, 0xc0, !PT ;  /* 0x0000001f00ff7812 */ /* 0x008fda000780c0ff */
[----:B----4-:R-:W-:Y:S05]  /*9da0*/  @!P0 BRA `(.L_x_2792) ;  /* 0x0000000000048947 */ /* 0x010fea0003800000 */
[----:B------:R-:W-:Y:S01]  /*9db0*/  BPT.TRAP 0x1 ;  /* 0x000000040000795c */ /* 0x000fe20000300000 */
.L_x_2792:
        /* <DEDUP_REMOVED lines=45> */
.L_x_2773:
[----:B------:R-:W-:Y:S05]  /*a090*/  BSYNC B1 ;  /* 0x0000000000017941 */ /* 0x000fea0003800000 */
.L_x_2772:
[----:B------:R-:W-:-:S03]  /*a0a0*/  UMOV UR4, 0xffffffff ;  /* 0xffffffff00047882 */ /* 0x000fc60000000000 */
[----:B------:R-:W-:Y:S05]  /*a0b0*/  BRA.DIV UR4, `(.L_x_2793) ;  /* 0x0000000604e87947 */ /* 0x000fea000b800000 */
[----:B------:R-:W-:-:S13]  /*a0c0*/  ELECT P6, URZ, PT ;  /* 0x00000000003f782f */ /* 0x000fda00038c0000 */
.L_x_2821:
[----:B------:R-:W-:Y:S05]  /*a0d0*/  @!P6 BRA `(.L_x_2716) ;  /* 0x000000000074e947 */ /* 0x000fea0003800000 */
[----:B------:R-:W2:Y:S02]  /*a0e0*/  LDL.LU R0, [R1+0xc] ;  /* 0x00000c0001007983 */ /* 0x000ea40000300800 */
[----:B--2---:R-:W-:-:S04]  /*a0f0*/  LOP3.LUT R0, R0, 0x2, RZ, 0xfc, !PT ;  /* 0x0000000200007812 */ /* 0x004fc800078efcff */
[----:B------:R-:W-:-:S13]  /*a100*/  ISETP.NE.AND P2, PT, R0, 0x3, PT ;  /* 0x000000030000780c */ /* 0x000fda0003f45270 */
[----:B------:R-:W-:Y:S05]  /*a110*/  @!P2 BRA `(.L_x_2794) ;  /* 0x000000000004a947 */ /* 0x000fea0003800000 */
[----:B------:R-:W-:Y:S01]  /*a120*/  BPT.TRAP 0x1 ;  /* 0x000000040000795c */ /* 0x000fe20000300000 */
.L_x_2794:
        /* <DEDUP_REMOVED lines=15> */
.L_x_2822:
[----:B------:R-:W3:Y:S02]  /*a220*/  SYNCS.PHASECHK.TRANS64.TRYWAIT P0, [R23+URZ], R0 ;  /* 0x00000000170075a7 */ /* 0x000ee4000800017f */
[----:B---3--:R-:W-:Y:S05]  /*a230*/  @!P0 BRA `(.L_x_2796) ;  /* 0x0000000400bc8947 */ /* 0x008fea0003800000 */
.L_x_2823:
[----:B------:R-:W-:Y:S05]  /*a240*/  @!P2 BRA `(.L_x_2797) ;  /* 0x000000000004a947 */ /* 0x000fea0003800000 */
[----:B------:R-:W-:Y:S01]  /*a250*/  BPT.TRAP 0x1 ;  /* 0x000000040000795c */ /* 0x000fe20000300000 */
.L_x_2797:
[----:B------:R-:W-:-:S07]  /*a260*/  SHF.L.U32 R10, R10, 0x1f, RZ ;  /* 0x0000001f0a0a7819 */ /* 0x000fce00000006ff */
.L_x_2798:
[----:B----4-:R4:W1:Y:S02]  /*a270*/  SYNCS.PHASECHK.TRANS64.TRYWAIT P0, [R7+URZ+0x36438], R10 ;  /* 0x0364380a070075a7 */ /* 0x010864000800017f */
[----:B-1----:R-:W-:Y:S05]  /*a280*/  @!P0 NANOSLEEP.SYNCS 0x989680 ;  /* 0x009896800000895d */ /* 0x002fea0003900000 */
[----:B------:R-:W1:Y:S02]  /*a290*/  @!P0 SYNCS.PHASECHK.TRANS64 P0, [R7+URZ+0x36438], R10 ;  /* 0x0364380a070085a7 */ /* 0x000e64000800007f */
[----:B-1----:R-:W-:Y:S05]  /*a2a0*/  @!P0 BRA `(.L_x_2798) ;  /* 0xfffffffc00f08947 */ /* 0x002fea000383ffff */
.L_x_2716:
[----:B------:R-:W-:Y:S05]  /*a2b0*/  BSYNC B0 ;  /* 0x0000000000007941 */ /* 0x000fea0003800000 */
.L_x_2714:
[----:B------:R-:W-:Y:S05]  /*a2c0*/  EXIT ;  /* 0x000000000000794d */ /* 0x000fea0003800000 */
.L_x_2669:
[----:B------:R-:W-:Y:S02]  /*a2d0*/  IMAD.MOV.U32 R12, RZ, RZ, RZ ;  /* 0x000000ffff0c7224 */ /* 0x000fe400078e00ff */
[----:B------:R-:W-:Y:S02]  /*a2e0*/  IMAD.MOV.U32 R11, RZ, RZ, 0x1f ;  /* 0x0000001fff0b7424 */ /* 0x000fe400078e00ff */
[----:B------:R-:W-:-:S07]  /*a2f0*/  IMAD.MOV.U32 R15, RZ, RZ, -0x1 ;  /* 0xffffffffff0f7424 */ /* 0x000fce00078e00ff */
[----:B------:R-:W-:Y:S05]  /*a300*/  WARPSYNC.COLLECTIVE R15, `(.L_x_2799) ;  /* 0x000000000f087348 */ /* 0x000fea0003c00000 */
[----:B------:R1:W2:Y:S02]  /*a310*/  SHFL.IDX P6, R14, R13, R12, R11 ;  /* 0x0000000c0d0e7389 */ /* 0x0002a400000c000b */
[----:B-12---:R-:W-:Y:S01]  /*a320*/  ENDCOLLECTIVE ;  /* 0x000000000000791b */ /* 0x006fe20003800000 */
.L_x_2799:
[----:B------:R-:W-:Y:S05]  /*a330*/  BRA `(.L_x_2800) ;  /* 0xffffff6c00cc7947 */ /* 0x000fea000383ffff */
.L_x_2671:
[----:B--2---:R-:W-:-:S04]  /*a340*/  IMAD.U32 R3, RZ, RZ, UR40 ;  /* 0x00000028ff037e24 */ /* 0x004fc8000f8e00ff */
[----:B------:R2:W3:Y:S03]  /*a350*/  SYNCS.PHASECHK.TRANS64.TRYWAIT P0, [R3+URZ+0x36400], R10 ;  /* 0x0364000a030075a7 */ /* 0x0004e6000800017f */
[----:B---3--:R-:W-:Y:S05]  /*a360*/  @!P0 NANOSLEEP.SYNCS 0x989680 ;  /* 0x009896800000895d */ /* 0x008fea0003900000 */
[----:B------:R-:W3:Y:S02]  /*a370*/  @!P0 SYNCS.PHASECHK.TRANS64 P0, [R3+URZ+0x36400], R10 ;  /* 0x0364000a030085a7 */ /* 0x000ee4000800007f */
[----:B---3--:R-:W-:Y:S05]  /*a380*/  @!P0 BRA `(.L_x_2671) ;  /* 0xfffffffc00ec8947 */ /* 0x008fea000383ffff */
[----:B------:R-:W-:Y:S05]  /*a390*/  BRA `(.L_x_2670) ;  /* 0xffffff7000007947 */ /* 0x000fea000383ffff */
.L_x_2675:
[----:B--2---:R2:W3:Y:S02]  /*a3a0*/  SYNCS.PHASECHK.TRANS64.TRYWAIT P1, [R3+URZ+0x36410], R10 ;  /* 0x0364100a030075a7 */ /* 0x0044e4000802017f */
[----:B---3--:R-:W-:Y:S05]  /*a3b0*/  @!P1 NANOSLEEP.SYNCS 0x989680 ;  /* 0x009896800000995d */ /* 0x008fea0003900000 */
[----:B------:R-:W3:Y:S02]  /*a3c0*/  @!P1 SYNCS.PHASECHK.TRANS64 P1, [R3+URZ+0x36410], R10 ;  /* 0x0364100a030095a7 */ /* 0x000ee4000802007f */
[----:B---3--:R-:W-:Y:S05]  /*a3d0*/  @!P1 BRA `(.L_x_2675) ;  /* 0xfffffffc00f09947 */ /* 0x008fea000383ffff */
[----:B------:R-:W-:Y:S05]  /*a3e0*/  BRA `(.L_x_2674) ;  /* 0xffffff7400d07947 */ /* 0x000fea000383ffff */
.L_x_2679:
[----:B-1----:R-:W-:-:S04]  /*a3f0*/  IMAD.U32 R121, RZ, RZ, UR40 ;  /* 0x00000028ff797e24 */ /* 0x002fc8000f8e00ff */
[----:B------:R1:W2:Y:S03]  /*a400*/  SYNCS.PHASECHK.TRANS64.TRYWAIT P1, [R121+URZ+0x36430], R14 ;  /* 0x0364300e790075a7 */ /* 0x0002a6000802017f */
[----:B--2---:R-:W-:Y:S05]  /*a410*/  @!P1 NANOSLEEP.SYNCS 0x989680 ;  /* 0x009896800000995d */ /* 0x004fea0003900000 */
[----:B------:R-:W2:Y:S02]  /*a420*/  @!P1 SYNCS.PHASECHK.TRANS64 P1, [R121+URZ+0x36430], R14 ;  /* 0x0364300e790095a7 */ /* 0x000ea4000802007f */
[----:B--2---:R-:W-:Y:S05]  /*a430*/  @!P1 BRA `(.L_x_2679) ;  /* 0xfffffffc00ec9947 */ /* 0x004fea000383ffff */
[----:B------:R-:W-:Y:S05]  /*a440*/  BRA `(.L_x_2678) ;  /* 0xffffff7c00f47947 */ /* 0x000fea000383ffff */
.L_x_2723:
[----:B------:R-:W-:Y:S01]  /*a450*/  BSSY B1, `(.L_x_2801) ;  /* 0x0000005000017945 */ /* 0x000fe20003800000 */
[----:B------:R-:W-:-:S07]  /*a460*/  IMAD.MOV.U32 R15, RZ, RZ, -0x1 ;  /* 0xffffffffff0f7424 */ /* 0x000fce00078e00ff */
[----:B------:R-:W-:Y:S05]  /*a470*/  WARPSYNC.COLLECTIVE R15, `(.L_x_2802) ;  /* 0x000000000f087348 */ /* 0x000fea0003c00000 */
[----:B------:R-:W-:Y:S01]  /*a480*/  NOP ;  /* 0x0000000000007918 */ /* 0x000fe20000000000 */
[----:B------:R-:W-:Y:S01]  /*a490*/  ENDCOLLECTIVE ;  /* 0x000000000000791b */ /* 0x000fe20003800000 */
.L_x_2802:
[----:B------:R-:W-:Y:S05]  /*a4a0*/  BSYNC B1 ;  /* 0x0000000000017941 */ /* 0x000fea0003800000 */
.L_x_2801:
[----:B------:R-:W-:Y:S05]  /*a4b0*/  BRA `(.L_x_2803) ;  /* 0xffffffc000947947 */ /* 0x000fea000383ffff */
.L_x_2740:
[----:B------:R-:W-:Y:S01]  /*a4c0*/  BSSY B1, `(.L_x_2804) ;  /* 0x0000005000017945 */ /* 0x000fe20003800000 */
[----:B------:R-:W-:-:S07]  /*a4d0*/  IMAD.MOV.U32 R15, RZ, RZ, -0x1 ;  /* 0xffffffffff0f7424 */ /* 0x000fce00078e00ff */
[----:B------:R-:W-:Y:S05]  /*a4e0*/  WARPSYNC.COLLECTIVE R15, `(.L_x_2805) ;  /* 0x000000000f087348 */ /* 0x000fea0003c00000 */
[----:B------:R-:W-:Y:S01]  /*a4f0*/  NOP ;  /* 0x0000000000007918 */ /* 0x000fe20000000000 */
[----:B------:R-:W-:Y:S01]  /*a500*/  ENDCOLLECTIVE ;  /* 0x000000000000791b */ /* 0x000fe20003800000 */
.L_x_2805:
[----:B------:R-:W-:Y:S05]  /*a510*/  BSYNC B1 ;  /* 0x0000000000017941 */ /* 0x000fea0003800000 */
.L_x_2804:
[----:B------:R-:W-:Y:S05]  /*a520*/  BRA `(.L_x_2806) ;  /* 0xffffffc800987947 */ /* 0x000fea000383ffff */
.L_x_2756:
[----:B------:R-:W-:Y:S01]  /*a530*/  BSSY B1, `(.L_x_2807) ;  /* 0x0000005000017945 */ /* 0x000fe20003800000 */
[----:B------:R-:W-:-:S07]  /*a540*/  IMAD.MOV.U32 R15, RZ, RZ, -0x1 ;  /* 0xffffffffff0f7424 */ /* 0x000fce00078e00ff */
[----:B------:R-:W-:Y:S05]  /*a550*/  WARPSYNC.COLLECTIVE R15, `(.L_x_2808) ;  /* 0x000000000f087348 */ /* 0x000fea0003c00000 */
[----:B------:R-:W-:Y:S01]  /*a560*/  NOP ;  /* 0x0000000000007918 */ /* 0x000fe20000000000 */
[----:B------:R-:W-:Y:S01]  /*a570*/  ENDCOLLECTIVE ;  /* 0x000000000000791b */ /* 0x000fe20003800000 */
.L_x_2808:
[----:B------:R-:W-:Y:S05]  /*a580*/  BSYNC B1 ;  /* 0x0000000000017941 */ /* 0x000fea0003800000 */
.L_x_2807:
[----:B------:R-:W-:Y:S05]  /*a590*/  BRA `(.L_x_2809) ;  /* 0xffffffd000247947 */ /* 0x000fea000383ffff */
.L_x_2774:
[----:B-1----:R1:W2:Y:S02]  /*a5a0*/  SYNCS.PHASECHK.TRANS64.TRYWAIT P1, [R12+URZ+0x36420], R13 ;  /* 0x0364200d0c0075a7 */ /* 0x0022a4000802017f */
[----:B--2---:R-:W-:Y:S05]  /*a5b0*/  @!P1 NANOSLEEP.SYNCS 0x989680 ;  /* 0x009896800000995d */ /* 0x004fea0003900000 */
[----:B------:R-:W2:Y:S02]  /*a5c0*/  @!P1 SYNCS.PHASECHK.TRANS64 P1, [R12+URZ+0x36420], R13 ;  /* 0x0364200d0c0095a7 */ /* 0x000ea4000802007f */
[----:B--2---:R-:W-:Y:S05]  /*a5d0*/  @!P1 BRA `(.L_x_2774) ;  /* 0xfffffffc00f09947 */ /* 0x004fea000383ffff */
[----:B------:R-:W-:Y:S05]  /*a5e0*/  BRA `(.L_x_2810) ;  /* 0xffffffdc000c7947 */ /* 0x000fea000383ffff */
.L_x_2778:
[----:B-1----:R1:W3:Y:S02]  /*a5f0*/  SYNCS.PHASECHK.TRANS64.TRYWAIT P1, [R12+URZ+0x36438], R13 ;  /* 0x0364380d0c0075a7 */ /* 0x0022e4000802017f */
[----:B---3--:R-:W-:Y:S05]  /*a600*/  @!P1 NANOSLEEP.SYNCS 0x989680 ;  /* 0x009896800000995d */ /* 0x008fea0003900000 */
[----:B------:R-:W3:Y:S02]  /*a610*/  @!P1 SYNCS.PHASECHK.TRANS64 P1, [R12+URZ+0x36438], R13 ;  /* 0x0364380d0c0095a7 */ /* 0x000ee4000802007f */
[----:B---3--:R-:W-:Y:S05]  /*a620*/  @!P1 BRA `(.L_x_2778) ;  /* 0xfffffffc00f09947 */ /* 0x008fea000383ffff */
[----:B------:R-:W-:Y:S05]  /*a630*/  BRA `(.L_x_2811) ;  /* 0xffffffe000dc7947 */ /* 0x000fea000383ffff */
.L_x_2780:
[----:B--2---:R2:W3:Y:S02]  /*a640*/  SYNCS.PHASECHK.TRANS64.TRYWAIT P1, [R12+URZ+0x36428], R0 ;  /* 0x036428000c0075a7 */ /* 0x0044e4000802017f */
[----:B---3--:R-:W-:Y:S05]  /*a650*/  @!P1 NANOSLEEP.SYNCS 0x989680 ;  /* 0x009896800000995d */ /* 0x008fea0003900000 */
[----:B------:R-:W3:Y:S02]  /*a660*/  @!P1 SYNCS.PHASECHK.TRANS64 P1, [R12+URZ+0x36428], R0 ;  /* 0x036428000c0095a7 */ /* 0x000ee4000802007f */
[----:B---3--:R-:W-:Y:S05]  /*a670*/  @!P1 BRA `(.L_x_2780) ;  /* 0xfffffffc00f09947 */ /* 0x008fea000383ffff */
[----:B------:R-:W-:Y:S05]  /*a680*/  BRA `(.L_x_2812) ;  /* 0xffffffe400a87947 */ /* 0x000fea000383ffff */
.L_x_2782:
        /* <DEDUP_REMOVED lines=8> */
.L_x_2784:
[----:B------:R-:W-:-:S07]  /*a710*/  SHF.L.U32 R5, R16, 0x1f, RZ ;  /* 0x0000001f10057819 */ /* 0x000fce00000006ff */
.L_x_2814:
[----:B---3--:R3:W4:Y:S02]  /*a720*/  SYNCS.PHASECHK.TRANS64.TRYWAIT P1, [R12+URZ+0x36420], R5 ;  /* 0x036420050c0075a7 */ /* 0x008724000802017f */
[----:B----4-:R-:W-:Y:S05]  /*a730*/  @!P1 NANOSLEEP.SYNCS 0x989680 ;  /* 0x009896800000995d */ /* 0x010fea0003900000 */
[----:B------:R-:W4:Y:S02]  /*a740*/  @!P1 SYNCS.PHASECHK.TRANS64 P1, [R12+URZ+0x36420], R5 ;  /* 0x036420050c0095a7 */ /* 0x000f24000802007f */
[----:B----4-:R-:W-:Y:S05]  /*a750*/  @!P1 BRA `(.L_x_2814) ;  /* 0xfffffffc00f09947 */ /* 0x010fea000383ffff */
[----:B------:R-:W-:Y:S05]  /*a760*/  BRA `(.L_x_2815) ;  /* 0xffffffec000c7947 */ /* 0x000fea000383ffff */
.L_x_2787:
[----:B--2---:R2:W3:Y:S02]  /*a770*/  SYNCS.PHASECHK.TRANS64.TRYWAIT P1, [R12+URZ+0x36438], R13 ;  /* 0x0364380d0c0075a7 */ /* 0x0044e4000802017f */
[----:B---3--:R-:W-:Y:S05]  /*a780*/  @!P1 NANOSLEEP.SYNCS 0x989680 ;  /* 0x009896800000995d */ /* 0x008fea0003900000 */
[----:B------:R-:W3:Y:S02]  /*a790*/  @!P1 SYNCS.PHASECHK.TRANS64 P1, [R12+URZ+0x36438], R13 ;  /* 0x0364380d0c0095a7 */ /* 0x000ee4000802007f */
[----:B---3--:R-:W-:Y:S05]  /*a7a0*/  @!P1 BRA `(.L_x_2787) ;  /* 0xfffffffc00f09947 */ /* 0x008fea000383ffff */
[----:B------:R-:W-:Y:S05]  /*a7b0*/  BRA `(.L_x_2816) ;  /* 0xffffffec00d87947 */ /* 0x000fea000383ffff */
.L_x_2789:
[----:B-1----:R1:W2:Y:S02]  /*a7c0*/  SYNCS.PHASECHK.TRANS64.TRYWAIT P1, [R12+URZ+0x36428], R5 ;  /* 0x036428050c0075a7 */ /* 0x0022a4000802017f */
[----:B--2---:R-:W-:Y:S05]  /*a7d0*/  @!P1 NANOSLEEP.SYNCS 0x989680 ;  /* 0x009896800000995d */ /* 0x004fea0003900000 */
[----:B------:R-:W2:Y:S02]  /*a7e0*/  @!P1 SYNCS.PHASECHK.TRANS64 P1, [R12+URZ+0x36428], R5 ;  /* 0x036428050c0095a7 */ /* 0x000ea4000802007f */
[----:B--2---:R-:W-:Y:S05]  /*a7f0*/  @!P1 BRA `(.L_x_2789) ;  /* 0xfffffffc00f09947 */ /* 0x004fea000383ffff */
[----:B------:R-:W-:Y:S05]  /*a800*/  BRA `(.L_x_2817) ;  /* 0xfffffff000887947 */ /* 0x000fea000383ffff */
.L_x_2791:
[----:B--2---:R2:W3:Y:S02]  /*a810*/  SYNCS.PHASECHK.TRANS64.TRYWAIT P1, [R12+URZ+0x36438], R3 ;  /* 0x036438030c0075a7 */ /* 0x0044e4000802017f */
[----:B---3--:R-:W-:Y:S05]  /*a820*/  @!P1 NANOSLEEP.SYNCS 0x989680 ;  /* 0x009896800000995d */ /* 0x008fea0003900000 */
[----:B------:R-:W3:Y:S02]  /*a830*/  @!P1 SYNCS.PHASECHK.TRANS64 P1, [R12+URZ+0x36438], R3 ;  /* 0x036438030c0095a7 */ /* 0x000ee4000802007f */
[----:B---3--:R-:W-:Y:S05]  /*a840*/  @!P1 BRA `(.L_x_2791) ;  /* 0xfffffffc00f09947 */ /* 0x008fea000383ffff */
[----:B------:R-:W-:Y:S05]  /*a850*/  BRA `(.L_x_2818) ;  /* 0xfffffff4003c7947 */ /* 0x000fea000383ffff */
.L_x_2793:
[----:B------:R-:W-:Y:S01]  /*a860*/  BSSY B1, `(.L_x_2819) ;  /* 0x0000006000017945 */ /* 0x000fe20003800000 */
[----:B------:R-:W-:-:S07]  /*a870*/  IMAD.MOV.U32 R15, RZ, RZ, -0x1 ;  /* 0xffffffffff0f7424 */ /* 0x000fce00078e00ff */
[----:B-1----:R-:W-:Y:S05]  /*a880*/  WARPSYNC.COLLECTIVE R15, `(.L_x_2820) ;  /* 0x000000000f0c7348 */ /* 0x002fea0003c00000 */
[----:B------:R-:W-:Y:S02]  /*a890*/  ELECT P6, UR62, PT ;  /* 0x00000000003e782f */ /* 0x000fe400038c0000 */
[----:B------:R-:W-:Y:S01]  /*a8a0*/  MOV R14, UR62 ;  /* 0x0000003e000e7c02 */ /* 0x000fe20008000f00 */
[----:B-1----:R-:W-:Y:S10]  /*a8b0*/  ENDCOLLECTIVE ;  /* 0x000000000000791b */ /* 0x002ff40003800000 */
.L_x_2820:
[----:B------:R-:W-:Y:S05]  /*a8c0*/  BSYNC B1 ;  /* 0x0000000000017941 */ /* 0x000fea0003800000 */
.L_x_2819:
[----:B------:R-:W-:Y:S05]  /*a8d0*/  BRA `(.L_x_2821) ;  /* 0xfffffff400fc7947 */ /* 0x000fea000383ffff */
.L_x_2795:
[----:B--2---:R2:W3:Y:S02]  /*a8e0*/  SYNCS.PHASECHK.TRANS64.TRYWAIT P0, [R5+URZ], R2 ;  /* 0x00000002050075a7 */ /* 0x0044e4000800017f */
[----:B---3--:R-:W-:Y:S05]  /*a8f0*/  @!P0 NANOSLEEP.SYNCS 0x989680 ;  /* 0x009896800000895d */ /* 0x008fea0003900000 */
[----:B------:R-:W3:Y:S02]  /*a900*/  @!P0 SYNCS.PHASECHK.TRANS64 P0, [R5+URZ], R2 ;  /* 0x00000002050085a7 */ /* 0x000ee4000800007f */
[----:B---3--:R-:W-:Y:S05]  /*a910*/  @!P0 BRA `(.L_x_2795) ;  /* 0xfffffffc00f08947 */ /* 0x008fea000383ffff */
[----:B------:R-:W-:Y:S05]  /*a920*/  BRA `(.L_x_2822) ;  /* 0xfffffff8003c7947 */ /* 0x000fea000383ffff */
.L_x_2796:
[----:B---3--:R3:W4:Y:S02]  /*a930*/  SYNCS.PHASECHK.TRANS64.TRYWAIT P0, [R23+URZ], R0 ;  /* 0x00000000170075a7 */ /* 0x008724000800017f */
[----:B----4-:R-:W-:Y:S05]  /*a940*/  @!P0 NANOSLEEP.SYNCS 0x989680 ;  /* 0x009896800000895d */ /* 0x010fea0003900000 */
[----:B------:R-:W4:Y:S02]  /*a950*/  @!P0 SYNCS.PHASECHK.TRANS64 P0, [R23+URZ], R0 ;  /* 0x00000000170085a7 */ /* 0x000f24000800007f */
[----:B----4-:R-:W-:Y:S05]  /*a960*/  @!P0 BRA `(.L_x_2796) ;  /* 0xfffffffc00f08947 */ /* 0x010fea000383ffff */
[----:B------:R-:W-:Y:S05]  /*a970*/  BRA `(.L_x_2823) ;  /* 0xfffffff800307947 */ /* 0x000fea000383ffff */
.L_x_2824:
        /* <DEDUP_REMOVED lines=16> */
.L_x_7666:


//--------------------- .text._ZN7cutlass13device_kernelIN5flash11enable_sm90INS1_16FlashAttnBwdSm90INS1_25CollectiveMainloopBwdSm90ILi2ELi1ELi1EN4cute5tupleIJNS5_1CILi1EEES8_S8_EEENS6_IJNS7_ILi64EEENS7_ILi96EEENS7_ILi192EEEEEENS_10bfloat16_tEfNS_4arch4Sm90ELb1ELb0ELb1ELb0ELb0ELb0ELb1ELb0ELi3ELi1ELi1ELi1ELb0EEENS1_24CollectiveEpilogueBwdGQAISD_fSG_Li384ELb0ELb0EEENS1_25SingleTileBwdLPTSchedulerILb0ELi96ELb0EEEEEEEEEvNT_6ParamsE --------------------------
	.section	.text._ZN7cutlass13device_kernelIN5flash11enable_sm90INS1_16FlashAttnBwdSm90INS1_25CollectiveMainloopBwdSm90ILi2ELi1ELi1EN4cute5tupleIJNS5_1CILi1EEES8_S8_EEENS6_IJNS7_ILi64EEENS7_ILi96EEENS7_ILi192EEEEEENS_10bfloat16_tEfNS_4arch4Sm90ELb1ELb0ELb1ELb0ELb0ELb0ELb1ELb0ELi3ELi1ELi1ELi1ELb0EEENS1_24CollectiveEpilogueBwdGQAISD_fSG_Li384ELb0ELb0EEENS1_25SingleTileBwdLPTSchedulerILb0ELi96ELb0EEEEEEEEEvNT_6ParamsE,"ax",@progbits
	.align	128
.text._ZN7cutlass13device_kernelIN5flash11enable_sm90INS1_16FlashAttnBwdSm90INS1_25CollectiveMainloopBwdSm90ILi2ELi1ELi1EN4cute5tupleIJNS5_1CILi1EEES8_S8_EEENS6_IJNS7_ILi64EEENS7_ILi96EEENS7_ILi192EEEEEENS_10bfloat16_tEfNS_4arch4Sm90ELb1ELb0ELb1ELb0ELb0ELb0ELb1ELb0ELi3ELi1ELi1ELi1ELb0EEENS1_24CollectiveEpilogueBwdGQAISD_fSG_Li384ELb0ELb0EEENS1_25SingleTileBwdLPTSchedulerILb0ELi96ELb0EEEEEEEEEvNT_6ParamsE:
        .type           _ZN7cutlass13device_kernelIN5flash11enable_sm90INS1_16FlashAttnBwdSm90INS1_25CollectiveMainloopBwdSm90ILi2ELi1ELi1EN4cute5tupleIJNS5_1CILi1EEES8_S8_EEENS6_IJNS7_ILi64EEENS7_ILi96EEENS7_ILi192EEEEEENS_10bfloat16_tEfNS_4arch4Sm90ELb1ELb0ELb1ELb0ELb0ELb0ELb1ELb0ELi3ELi1ELi1ELi1ELb0EEENS1_24CollectiveEpilogueBwdGQAISD_fSG_Li384ELb0ELb0EEENS1_25SingleTileBwdLPTSchedulerILb0ELi96ELb0EEEEEEEEEvNT_6ParamsE,@function
        .size           _ZN7cutlass13device_kernelIN5flash11enable_sm90INS1_16FlashAttnBwdSm90INS1_25CollectiveMainloopBwdSm90ILi2ELi1ELi1EN4cute5tupleIJNS5_1CILi1EEES8_S8_EEENS6_IJNS7_ILi64EEENS7_ILi96EEENS7_ILi192EEEEEENS_10bfloat16_tEfNS_4arch4Sm90ELb1ELb0ELb1ELb0ELb0ELb0ELb1ELb0ELi3ELi1ELi1ELi1ELb0EEENS1_24CollectiveEpilogueBwdGQAISD_fSG_Li384ELb0ELb0EEENS1_25SingleTileBwdLPTSchedulerILb0ELi96ELb0EEEEEEEEEvNT_6ParamsE,(.L_x_7667 - _ZN7cutlass13device_kernelIN5flash11enable_sm90INS1_16FlashAttnBwdSm90INS1_25CollectiveMainloopBwdSm90ILi2ELi1ELi1EN4cute5tupleIJNS5_1CILi1EEES8_S8_EEENS6_IJNS7_ILi64EEENS7_ILi96EEENS7_ILi192EEEEEENS_10bfloat16_tEfNS_4arch4Sm90ELb1ELb0ELb1ELb0ELb0ELb0ELb1ELb0ELi3ELi1ELi1ELi1ELb0EEENS1_24CollectiveEpilogueBwdGQAISD_fSG_Li384ELb0ELb0EEENS1_25SingleTileBwdLPTSchedulerILb0ELi96ELb0EEEEEEEEEvNT_6ParamsE)
        .other          _ZN7cutlass13device_kernelIN5flash11enable_sm90INS1_16FlashAttnBwdSm90INS1_25CollectiveMainloopBwdSm90ILi2ELi1ELi1EN4cute5tupleIJNS5_1CILi1EEES8_S8_EEENS6_IJNS7_ILi64EEENS7_ILi96EEENS7_ILi192EEEEEENS_10bfloat16_tEfNS_4arch4Sm90ELb1ELb0ELb1ELb0ELb0ELb0ELb1ELb0ELi3ELi1ELi1ELi1ELb0EEENS1_24CollectiveEpilogueBwdGQAISD_fSG_Li384ELb0ELb0EEENS1_25SingleTileBwdLPTSchedulerILb0ELi96ELb0EEEEEEEEEvNT_6ParamsE,@"STO_CUDA_ENTRY STV_DEFAULT"
_ZN7cutlass13device_kernelIN5flash11enable_sm90INS1_16FlashAttnBwdSm90INS1_25CollectiveMainloopBwdSm90ILi2ELi1ELi1EN4cute5tupleIJNS5_1CILi1EEES8_S8_EEENS6_IJNS7_ILi64EEENS7_ILi96EEENS7_ILi192EEEEEENS_10bfloat16_tEfNS_4arch4Sm90ELb1ELb0ELb1ELb0ELb0ELb0ELb1ELb0ELi3ELi1ELi1ELi1ELb0EEENS1_24CollectiveEpilogueBwdGQAISD_fSG_Li384ELb0ELb0EEENS1_25SingleTileBwdLPTSchedulerILb0ELi96ELb0EEEEEEEEEvNT_6ParamsE:
        /* <DEDUP_REMOVED lines=23> */
.L_x_2826:
[----:B------:R-:W-:Y:S05]  /*0170*/  BSYNC B0 ;  /* 0x0000000000007941 */ /* 0x000fea0003800000 */
.L_x_2825:
        /* <DEDUP_REMOVED lines=34> */
.L_x_2827:
        /* <DEDUP_REMOVED lines=20> */
.L_x_2828:
[----:B---3--:R-:W-:Y:S01]  /*04e0*/  ISETP.NE.AND P0, PT, R2, RZ, PT ;  /* 0x000000ff0200720c */ /* 0x008fe20003f05270 */
[----:B------:R-:W-:Y:S01]  /*04f0*/  IMAD.MOV.U32 R2, RZ, RZ, 0x1 ;  /* 0x00000001ff027424 */ /* 0x000fe200078e00ff */
[----:B------:R-:W-:Y:S01]  /*0500*/  NOP ;  /* 0x0000000000007918 */ /* 0x000fe20000000000 */
[----:B------:R-:W-:Y:S03]  /*0510*/  BSSY B6, `(.L_x_2829) ;  /* 0x00007d7000067945 */ /* 0x000fe60003800000 */
[----:B------:R-:W-:-:S05]  /*0520*/  SEL R2, R2, 0x2, !P0 ;  /* 0x0000000202027807 */ /* 0x000fca0004000000 */
[----:B------:R3:W-:Y:S01]  /*0530*/  STL [R1+0xc], R2 ;  /* 0x00000c0201007387 */ /* 0x0007e20000100800 */
[----:B-12-4-:R-:W-:Y:S06]  /*0540*/  BAR.SYNC.DEFER_BLOCKING 0x0 ;  /* 0x0000000000007b1d */ /* 0x016fec0000010000 */
[----:B------:R-:W-:Y:S05]  /*0550*/  @!P0 BRA `(.L_x_2830) ;  /* 0x0000004000d88947 */ /* 0x000fea0003800000 */
.L_x_2831:
        /* <DEDUP_REMOVED lines=32> */
.L_x_2832:
[----:B------:R-:W-:Y:S01]  /*0760*/  ULDC UR7, c[0x0][0x8cc] ;  /* 0x0002330000077ab9 */ /* 0x000fe20000000800 */
[----:B------:R-:W-:Y:S01]  /*0770*/  UMOV UR38, UR10 ;  /* 0x0000000a00267c82 */ /* 0x000fe20008000000 */
[----:B------:R-:W-:-:S11]  /*0780*/  UISETP.NE.AND UP0, UPT, UR7, 0x1, UPT ;  /* 0x000000010700788c */ /* 0x000fd6000bf05270 */
[----:B------:R-:W-:Y:S02]  /*0790*/  @UP0 ULDC.64 UR8, c[0x0][0x8d0] ;  /* 0x0002340000080ab9 */ /* 0x000fe40000000a00 */
[----:B------:R-:W-:-:S04]  /*07a0*/  UIMAD.WIDE.U32 UR4, UR10, UR8, URZ ;  /* 0x000000080a0472a5 */ /* 0x000fc8000f8e003f */
[----:B------:R-:W-:-:S04]  /*07b0*/  @UP0 USHF.R.U32.HI UR38, URZ, UR9, UR5 ;  /* 0x000000093f260299 */ /* 0x000fc80008011605 */
[----:B------:R-:W-:-:S12]  /*07c0*/  UIMAD UR4, UR38, UR7, URZ ;  /* 0x00000007260472a4 */ /* 0x000fd8000f8e023f */
.L_x_2833:
        /* <DEDUP_REMOVED lines=103> */
.L_x_2837:
        /* <DEDUP_REMOVED lines=15> */
.L_x_2836:
        /* <DEDUP_REMOVED lines=20> */
.L_x_2839:
        /* <DEDUP_REMOVED lines=15> */
.L_x_2838:
        /* <DEDUP_REMOVED lines=8> */
.L_x_2924:
        /* <DEDUP_REMOVED lines=19> */
.L_x_2841:
        /* <DEDUP_REMOVED lines=109> */
.L_x_2853:
[----:B------:R-:W-:-:S13]  /*19e0*/  ISETP.NE.AND P0, PT, R8, 0x3, PT ;  /* 0x000000030800780c */ /* 0x000fda0003f05270 */
[----:B-1----:R-:W-:Y:S05]  /*19f0*/  @!P0 BRA `(.L_x_2843) ;  /* 0x0000000000048947 */ /* 0x002fea0003800000 */
[----:B------:R-:W-:Y:S01]  /*1a00*/  BPT.TRAP 0x1 ;  /* 0x000000040000795c */ /* 0x000fe20000300000 */
.L_x_2843:
[----:B------:R-:W-:Y:S02]  /*1a10*/  LEA R3, R2, UR40, 0x3 ;  /* 0x0000002802037c11 */ /* 0x000fe4000f8e18ff */
[----:B------:R-:W-:-:S04]  /*1a20*/  SHF.L.U32 R10, R7, 0x1f, RZ ;  /* 0x0000001f070a7819 */ /* 0x000fc800000006ff */
[----:B------:R1:W2:Y:S01]  /*1a30*/  SYNCS.PHASECHK.TRANS64.TRYWAIT P1, [R3+URZ+0x36410], R10 ;  /* 0x0364100a030075a7 */ /* 0x0002a2000802017f */
[----:B------:R-:W-:Y:S05]  /*1a40*/  @!P0 BRA `(.L_x_2844) ;  /* 0x0000000000048947 */ /* 0x000fea0003800000 */
[----:B------:R-:W-:Y:S01]  /*1a50*/  BPT.TRAP 0x1 ;  /* 0x000000040000795c */ /* 0x000fe20000300000 */
.L_x_2844:
[----:B--2---:R-:W-:Y:S05]  /*1a60*/  @P1 BRA `(.L_x_2845) ;  /* 0x0000000000081947 */ /* 0x004fea0003800000 */
[----:B------:R-:W2:Y:S02]  /*1a70*/  SYNCS.PHASECHK.TRANS64.TRYWAIT P1, [R3+URZ+0x36410], R10 ;  /* 0x0364100a030075a7 */ /* 0x000ea4000802017f */
[----:B--2---:R-:W-:Y:S05]  /*1a80*/  @!P1 BRA `(.L_x_2846) ;  /* 0x0000006800389947 */ /* 0x004fea0003800000 */
.L_x_2845:
        /* <DEDUP_REMOVED lines=103> */
.L_x_2847:
[----:B------:R-:W-:-:S04]  /*2100*/  SHF.L.U32 R14, R5, 0x1f, RZ ;  /* 0x0000001f050e7819 */ /* 0x000fc800000006ff */
[----:B------:R1:W1:Y:S01]  /*2110*/  SYNCS.PHASECHK.TRANS64.TRYWAIT P1, [UR40+0x36430], R14 ;  /* 0x0364300eff0075a7 */ /* 0x0002620008020168 */
[----:B------:R-:W-:Y:S05]  /*2120*/  @!P0 BRA `(.L_x_2848) ;  /* 0x0000000000048947 */ /* 0x000fea0003800000 */
[----:B------:R-:W-:Y:S01]  /*2130*/  BPT.TRAP 0x1 ;  /* 0x000000040000795c */ /* 0x000fe20000300000 */
.L_x_2848:
        /* <DEDUP_REMOVED lines=36> */
.L_x_2849:
        /* <DEDUP_REMOVED lines=351> */
.L_x_2851:
        /* <DEDUP_REMOVED lines=60> */
.L_x_2852:
        /* <DEDUP_REMOVED lines=62> */
.L_x_2835:
[----:B------:R-:W-:Y:S05]  /*4110*/  @P0 BRA `(.L_x_2834) ;  /* 0x0000004000580947 */ /* 0x000fea0003800000 */
[----:B------:R-:W1:Y:S01]  /*4120*/  S2R R4, SR_TID.X ;  /* 0x0000000000047919 */ /* 0x000e620000002100 */
[----:B------:R-:W2:Y:S01]  /*4130*/  S2UR UR5, SR_CgaCtaId ;  /* 0x00000000000579c3 */ /* 0x000ea20000008800 */
[----:B------:R-:W-:Y:S01]  /*4140*/  ULDC UR4, c[0x0][0x850] ;  /* 0x0002140000047ab9 */ /* 0x000fe20000000800 */
[----:B------:R-:W-:Y:S01]  /*4150*/  UIMAD UR38, UR38, 0x4800, URZ ;  /* 0x00004800262678a4 */ /* 0x000fe2000f8e023f */
[----:B------:R-:W-:Y:S01]  /*4160*/  BSSY B0, `(.L_x_2854) ;  /* 0x0000051000007945 */ /* 0x000fe20003800000 */
[----:B------:R-:W-:Y:S01]  /*4170*/  UISETP.NE.AND UP0, UPT, UR4, 0x1, UPT ;  /* 0x000000010400788c */ /* 0x000fe2000bf05270 */
[----:B------:R-:W-:Y:S02]  /*4180*/  ULDC.64 UR10, c[0x0][0x818] ;  /* 0x00020600000a7ab9 */ /* 0x000fe40000000a00 */
[----:B------:R-:W-:Y:S01]  /*4190*/  UMOV UR4, 0x400 ;  /* 0x0000040000047882 */ /* 0x000fe20000000000 */
[----:B------:R-:W-:Y:S01]  /*41a0*/  USHF.R.S32.HI UR39, URZ, 0x1f, UR38 ;  /* 0x0000001f3f277899 */ /* 0x000fe20008011426 */
[----:B------:R-:W-:Y:S01]  /*41b0*/  ULDC.64 UR12, c[0x0][0x820] ;  /* 0x00020800000c7ab9 */ /* 0x000fe20000000a00 */
[----:B------:R-:W-:-:S05]  /*41c0*/  ULDC.64 UR14, c[0x0][0x848] ;  /* 0x00021200000e7ab9 */ /* 0x000fca0000000a00 */
[----:B------:R-:W-:Y:S02]  /*41d0*/  @UP0 ULDC UR6, c[0x0][0x854] ;  /* 0x0002150000060ab9 */ /* 0x000fe40000000800 */
[----:B------:R-:W-:Y:S02]  /*41e0*/  UIMAD.WIDE.U32 UR6, UR36, UR6, URZ ;  /* 0x00000006240672a5 */ /* 0x000fe4000f8e003f */
[----:B--2---:R-:W-:-:S03]  /*41f0*/  ULEA UR4, UR5, UR4, 0x18 ;  /* 0x0000000405047291 */ /* 0x004fc6000f8ec03f */
[----:B------:R-:W-:Y:S02]  /*4200*/  @UP0 ULDC UR5, c[0x0][0x858] ;  /* 0x0002160000050ab9 */ /* 0x000fe40000000800 */
[----:B------:R-:W-:Y:S01]  /*4210*/  @UP0 USHF.R.U32.HI UR36, URZ, UR5, UR7 ;  /* 0x000000053f240299 */ /* 0x000fe20008011607 */
[----:B-1----:R-:W-:-:S03]  /*4220*/  VIADD R3, R4, 0xffffff80 ;  /* 0xffffff8004037836 */ /* 0x002fc60000000000 */
[----:B------:R-:W-:Y:S02]  /*4230*/  USHF.R.S32.HI UR5, URZ, 0x1f, UR36 ;  /* 0x0000001f3f057899 */ /* 0x000fe40008011424 */
[----:B------:R-:W-:Y:S01]  /*4240*/  UIMAD.WIDE.U32 UR6, UR36, UR10, UR38 ;  /* 0x0000000a240672a5 */ /* 0x000fe2000f8e0026 */
[----:B------:R-:W-:Y:S01]  /*4250*/  SHF.R.S32.HI R0, RZ, 0x1f, R3 ;  /* 0x0000001fff007819 */ /* 0x000fe20000011403 */
[----:B------:R-:W-:Y:S01]  /*4260*/  UIMAD UR8, UR5, UR10, URZ ;  /* 0x0000000a050872a4 */ /* 0x000fe2000f8e023f */
[----:B------:R-:W-:Y:S01]  /*4270*/  BAR.SYNC.DEFER_BLOCKING 0x1, 0x180 ;  /* 0x0046000000007b1d */ /* 0x000fe20000010000 */
[----:B------:R-:W-:Y:S02]  /*4280*/  ISETP.NE.AND P0, PT, R3, RZ, PT ;  /* 0x000000ff0300720c */ /* 0x000fe40003f05270 */
[----:B------:R-:W-:Y:S01]  /*4290*/  LEA.HI R2, R0, R3, RZ, 0x7 ;  /* 0x0000000300027211 */ /* 0x000fe200078f38ff */
[----:B------:R-:W-:-:S03]  /*42a0*/  UIMAD UR8, UR36, UR11, UR8 ;  /* 0x0000000b240872a4 */ /* 0x000fc6000f8e0208 */
[----:B------:R-:W-:Y:S01]  /*42b0*/  LOP3.LUT R0, R2, 0x3fffff80, RZ, 0xc0, !PT ;  /* 0x3fffff8002007812 */ /* 0x000fe200078ec0ff */
[----:B------:R-:W-:Y:S01]  /*42c0*/  ULDC.64 UR10, c[0x0][0x840] ;  /* 0x00021000000a7ab9 */ /* 0x000fe20000000a00 */
[----:B------:R-:W-:Y:S01]  /*42d0*/  SHF.R.S32.HI R5, RZ, 0x7, R2 ;  /* 0x00000007ff057819 */ /* 0x000fe20000011402 */
[----:B------:R-:W-:Y:S02]  /*42e0*/  UIMAD UR5, UR5, UR10, URZ ;  /* 0x0000000a050572a4 */ /* 0x000fe4000f8e023f */
[----:B------:R-:W-:Y:S01]  /*42f0*/  IMAD.IADD R0, R3, 0x1, -R0 ;  /* 0x0000000103007824 */ /* 0x000fe200078e0a00 */
[----:B------:R-:W-:Y:S02]  /*4300*/  UIMAD.WIDE.U32 UR38, UR36, UR10, UR38 ;  /* 0x0000000a242672a5 */ /* 0x000fe4000f8e0026 */
[----:B------:R-:W-:Y:S01]  /*4310*/  UIMAD UR9, UR36, UR11, UR5 ;  /* 0x0000000b240972a4 */ /* 0x000fe2000f8e0205 */
[----:B------:R-:W-:Y:S01]  /*4320*/  IMAD R0, R5, 0x600, R0 ;  /* 0x0000060005007824 */ /* 0x000fe200078e0200 */
[----:B------:R-:W-:-:S02]  /*4330*/  USHF.R.S32.HI UR5, URZ, 0x1f, UR37 ;  /* 0x0000001f3f057899 */ /* 0x000fc40008011425 */
[----:B------:R-:W-:Y:S01]  /*4340*/  UIADD3 UR7, UR7, UR8, URZ ;  /* 0x0000000807077290 */ /* 0x000fe2000fffe03f */
[----:B------:R-:W-:Y:S01]  /*4350*/  IMAD.SHL.U32 R0, R0, 0x4, RZ ;  /* 0x0000000400007824 */ /* 0x000fe200078e00ff */
[----:B------:R-:W-:Y:S02]  /*4360*/  UIMAD UR10, UR5, UR12, URZ ;  /* 0x0000000c050a72a4 */ /* 0x000fe4000f8e023f */
[----:B------:R-:W-:Y:S02]  /*4370*/  UIMAD UR5, UR5, UR14, URZ ;  /* 0x0000000e050572a4 */ /* 0x000fe4000f8e023f */
[----:B------:R-:W-:Y:S01]  /*4380*/  LEA R0, R0, UR4, 0x2 ;  /* 0x0000000400007c11 */ /* 0x000fe2000f8e10ff */
[----:B------:R-:W-:Y:S01]  /*4390*/  UIADD3 UR9, UR39, UR9, URZ ;  /* 0x0000000927097290 */ /* 0x000fe2000fffe03f */
[----:B------:R-:W-:Y:S01]  /*43a0*/  UMOV UR8, UR38 ;  /* 0x0000002600087c82 */ /* 0x000fe20008000000 */
[----:B------:R-:W-:Y:S02]  /*43b0*/  UIMAD UR10, UR37, UR13, UR10 ;  /* 0x0000000d250a72a4 */ /* 0x000fe4000f8e020a */
[----:B------:R1:W-:Y:S01]  /*43c0*/  STS.128 [R0], R24 ;  /* 0x0000001800007388 */ /* 0x0003e20000000c00 */
        /* <DEDUP_REMOVED lines=35> */
.L_x_2856:
[----:B------:R-:W-:Y:S01]  /*4600*/  @P0 ELECT P1, URZ, PT ;  /* 0x00000000003f082f */ /* 0x000fe20003820000 */
[----:B------:R2:W-:-:S12]  /*4610*/  UBLKRED.G.S.ADD.F32.RN [UR6], [UR4], UR5, desc[UR8] ;  /* 0x00000806040073bb */ /* 0x0005d800080a1405 */
[----:B------:R-:W-:Y:S02]  /*4620*/  @P1 PLOP3.LUT P0, PT, P1, PT, PT, 0x8, 0x0 ;  /* 0x000000000000181c */ /* 0x000fe40000f0e170 */
[----:B------:R-:W-:-:S11]  /*4630*/  PLOP3.LUT P1, PT, PT, PT, PT, 0x8, 0x0 ;  /* 0x000000000000781c */ /* 0x000fd60003f2e170 */
[----:B--2---:R-:W-:Y:S05]  /*4640*/  @P0 BRA.U.ANY `(.L_x_2856) ;  /* 0xfffffffd00ec0947 */ /* 0x004fea000393ffff */
[----:B------:R0:W-:Y:S01]  /*4650*/  UTMACMDFLUSH ;  /* 0x00000000000079b7 */ /* 0x0001e20000000000 */
[----:B------:R-:W-:-:S04]  /*4660*/  DEPBAR.LE SB0, 0x0 ;  /* 0x000080000000791a */ /* 0x000fc80000000000 */
.L_x_2855:
[----:B------:R-:W-:Y:S05]  /*4670*/  BSYNC B0 ;  /* 0x0000000000007941 */ /* 0x000fea0003800000 */
.L_x_2854:
        /* <DEDUP_REMOVED lines=28> */
.L_x_2857:
[----:B------:R-:W-:Y:S01]  /*4840*/  @P0 ELECT P1, URZ, PT ;  /* 0x00000000003f082f */ /* 0x000fe20003820000 */
[----:B------:R3:W-:-:S12]  /*4850*/  UBLKRED.G.S.ADD.F32.RN [UR6], [UR4], UR5, desc[UR8] ;  /* 0x00000806040073bb */ /* 0x0007d800080a1405 */
[----:B------:R-:W-:Y:S02]  /*4860*/  @P1 PLOP3.LUT P0, PT, P1, PT, PT, 0x8, 0x0 ;  /* 0x000000000000181c */ /* 0x000fe40000f0e170 */
[----:B------:R-:W-:-:S11]  /*4870*/  PLOP3.LUT P1, PT, PT, PT, PT, 0x8, 0x0 ;  /* 0x000000000000781c */ /* 0x000fd60003f2e170 */
[----:B---3--:R-:W-:Y:S05]  /*4880*/  @P0 BRA.U.ANY `(.L_x_2857) ;  /* 0xfffffffd00ec0947 */ /* 0x008fea000393ffff */
[----:B------:R0:W-:Y:S01]  /*4890*/  UTMACMDFLUSH ;  /* 0x00000000000079b7 */ /* 0x0001e20000000000 */
[----:B------:R-:W-:-:S04]  /*48a0*/  DEPBAR.LE SB0, 0x0 ;  /* 0x000080000000791a */ /* 0x000fc80000000000 */
[----:B------:R-:W-:Y:S05]  /*48b0*/  BRA `(.L_x_2834) ;  /* 0x0000003800707947 */ /* 0x000fea0003800000 */
.L_x_2830:
        /* <DEDUP_REMOVED lines=29> */
.L_x_2859:
[----:B------:R-:W-:Y:S01]  /*4a90*/  ULDC UR9, c[0x0][0x8cc] ;  /* 0x0002330000097ab9 */ /* 0x000fe20000000800 */
[----:B------:R-:W-:Y:S01]  /*4aa0*/  UMOV UR7, UR8 ;  /* 0x0000000800077c82 */ /* 0x000fe20008000000 */
[----:B------:R-:W-:-:S11]  /*4ab0*/  UISETP.NE.AND UP0, UPT, UR9, 0x1, UPT ;  /* 0x000000010900788c */ /* 0x000fd6000bf05270 */
[----:B------:R-:W-:Y:S02]  /*4ac0*/  @UP0 ULDC.64 UR10, c[0x0][0x8d0] ;  /* 0x00023400000a0ab9 */ /* 0x000fe40000000a00 */
[----:B------:R-:W-:-:S04]  /*4ad0*/  UIMAD.WIDE.U32 UR4, UR8, UR10, URZ ;  /* 0x0000000a080472a5 */ /* 0x000fc8000f8e003f */
[----:B------:R-:W-:-:S04]  /*4ae0*/  @UP0 USHF.R.U32.HI UR7, URZ, UR11, UR5 ;  /* 0x0000000b3f070299 */ /* 0x000fc80008011605 */
[----:B------:R-:W-:-:S12]  /*4af0*/  UIMAD UR4, UR7, UR9, URZ ;  /* 0x00000009070472a4 */ /* 0x000fd8000f8e023f */
.L_x_2860:
        /* <DEDUP_REMOVED lines=67> */
.L_x_2863:
[----:B------:R-:W-:Y:S05]  /*4f30*/  BSYNC B0 ;  /* 0x0000000000007941 */ /* 0x000fea0003800000 */
.L_x_2862:
        /* <DEDUP_REMOVED lines=18> */
.L_x_2865:
[----:B------:R-:W-:Y:S05]  /*5060*/  BSYNC B0 ;  /* 0x0000000000007941 */ /* 0x000fea0003800000 */
.L_x_2864:
        /* <DEDUP_REMOVED lines=19> */
.L_x_2867:
[----:B------:R-:W-:Y:S05]  /*51a0*/  BSYNC B0 ;  /* 0x0000000000007941 */ /* 0x000fea0003800000 */
.L_x_2866:
[----:B------:R-:W-:Y:S06]  /*51b0*/  BAR.ARV 0xa, 0xa0 ;  /* 0x0282800000007b1d */ /* 0x000fec0000002000 */
[----:B------:R-:W-:Y:S04]  /*51c0*/  BSSY B0, `(.L_x_2868) ;  /* 0x0000003000007945 */ /* 0x000fe80003800000 */
[----:B------:R-:W-:Y:S05]  /*51d0*/  @!P0 BRA `(.L_x_2869) ;  /* 0x0000000000048947 */ /* 0x000fea0003800000 */
[----:B------:R-:W-:-:S04]  /*51e0*/  DEPBAR.LE SB0, 0x1 ;  /* 0x000080400000791a */ /* 0x000fc80000000000 */
.L_x_2869:
[----:B------:R-:W-:Y:S05]  /*51f0*/  BSYNC B0 ;  /* 0x0000000000007941 */ /* 0x000fea0003800000 */
.L_x_2868:
[----:B------:R-:W-:Y:S06]  /*5200*/  BAR.ARV 0xb, 0xa0 ;  /* 0x02c2800000007b1d */ /* 0x000fec0000002000 */
[----:B------:R-:W-:Y:S04]  /*5210*/  BSSY B0, `(.L_x_2870) ;  /* 0x0000003000007945 */ /* 0x000fe80003800000 */
[----:B------:R-:W-:Y:S05]  /*5220*/  @!P0 BRA `(.L_x_2871) ;  /* 0x0000000000048947 */ /* 0x000fea0003800000 */
[----:B------:R-:W-:-:S04]  /*5230*/  DEPBAR.LE SB0, 0x0 ;  /* 0x000080000000791a */ /* 0x000fc80000000000 */
.L_x_2871:
[----:B------:R-:W-:Y:S05]  /*5240*/  BSYNC B0 ;  /* 0x0000000000007941 */ /* 0x000fea0003800000 */
.L_x_2870:
[----:B------:R-:W-:Y:S06]  /*5250*/  BAR.ARV 0xc, 0xa0 ;  /* 0x0302800000007b1d */ /* 0x000fec0000002000 */
[----:B------:R-:W-:Y:S01]  /*5260*/  UIADD3 UR12, UR8, 0x1, URZ ;  /* 0x00000001080c7890 */ /* 0x000fe2000fffe03f */
[----:B------:R-:W-:Y:S11]  /*5270*/  BRA `(.L_x_2872) ;  /* 0x0000000000047947 */ /* 0x000ff60003800000 */
.L_x_2861:
[----:B------:R-:W-:-:S05]  /*5280*/  UMOV UR12, UR8 ;  /* 0x00000008000c7c82 */ /* 0x000fca0008000000 */
.L_x_2872:
        /* <DEDUP_REMOVED lines=22> */
.L_x_2893:
        /* <DEDUP_REMOVED lines=22> */
.L_x_2874:
[----:B------:R-:W-:Y:S05]  /*5550*/  BSYNC B0 ;  /* 0x0000000000007941 */ /* 0x000fea0003800000 */
.L_x_2873:
        /* <DEDUP_REMOVED lines=12> */
.L_x_2876:
[----:B------:R-:W-:Y:S05]  /*5620*/  BSYNC B0 ;  /* 0x0000000000007941 */ /* 0x000fea0003800000 */
.L_x_2875:
        /* <DEDUP_REMOVED lines=13> */
.L_x_2878:
[----:B------:R-:W-:Y:S05]  /*5700*/  BSYNC B0 ;  /* 0x0000000000007941 */ /* 0x000fea0003800000 */
.L_x_2877:
[----:B------:R-:W-:Y:S06]  /*5710*/  BAR.ARV 0xa, 0xa0 ;  /* 0x0282800000007b1d */ /* 0x000fec0000002000 */
[----:B------:R-:W-:Y:S04]  /*5720*/  BSSY B0, `(.L_x_2879) ;  /* 0x0000003000007945 */ /* 0x000fe80003800000 */
[----:B------:R-:W-:Y:S05]  /*5730*/  @!P0 BRA `(.L_x_2880) ;  /* 0x0000000000048947 */ /* 0x000fea0003800000 */
[----:B------:R-:W-:-:S04]  /*5740*/  DEPBAR.LE SB0, 0x1 ;  /* 0x000080400000791a */ /* 0x000fc80000000000 */
.L_x_2880:
[----:B------:R-:W-:Y:S05]  /*5750*/  BSYNC B0 ;  /* 0x0000000000007941 */ /* 0x000fea0003800000 */
.L_x_2879:
[----:B------:R-:W-:Y:S06]  /*5760*/  BAR.ARV 0xb, 0xa0 ;  /* 0x02c2800000007b1d */ /* 0x000fec0000002000 */
[----:B------:R-:W-:Y:S04]  /*5770*/  BSSY B0, `(.L_x_2881) ;  /* 0x0000003000007945 */ /* 0x000fe80003800000 */
[----:B------:R-:W-:Y:S05]  /*5780*/  @!P0 BRA `(.L_x_2882) ;  /* 0x0000000000048947 */ /* 0x000fea0003800000 */
[----:B------:R-:W-:-:S04]  /*5790*/  DEPBAR.LE SB0, 0x0 ;  /* 0x000080000000791a */ /* 0x000fc80000000000 */
.L_x_2882:
[----:B------:R-:W-:Y:S05]  /*57a0*/  BSYNC B0 ;  /* 0x0000000000007941 */ /* 0x000fea0003800000 */
.L_x_2881:
        /* <DEDUP_REMOVED lines=13> */
.L_x_2884:
[----:B------:R-:W-:Y:S05]  /*5880*/  BSYNC B0 ;  /* 0x0000000000007941 */ /* 0x000fea0003800000 */
.L_x_2883:
        /* <DEDUP_REMOVED lines=12> */
.L_x_2886:
[----:B------:R-:W-:Y:S05]  /*5950*/  BSYNC B0 ;  /* 0x0000000000007941 */ /* 0x000fea0003800000 */
.L_x_2885:
        /* <DEDUP_REMOVED lines=13> */
.L_x_2888:
[----:B------:R-:W-:Y:S05]  /*5a30*/  BSYNC B0 ;  /* 0x0000000000007941 */ /* 0x000fea0003800000 */
.L_x_2887:
[----:B------:R-:W-:Y:S06]  /*5a40*/  BAR.ARV 0xa, 0xa0 ;  /* 0x0282800000007b1d */ /* 0x000fec0000002000 */
[----:B------:R-:W-:Y:S04]  /*5a50*/  BSSY B0, `(.L_x_2889) ;  /* 0x0000003000007945 */ /* 0x000fe80003800000 */
[----:B------:R-:W-:Y:S05]  /*5a60*/  @!P0 BRA `(.L_x_2890) ;  /* 0x0000000000048947 */ /* 0x000fea0003800000 */
[----:B------:R-:W-:-:S04]  /*5a70*/  DEPBAR.LE SB0, 0x1 ;  /* 0x000080400000791a */ /* 0x000fc80000000000 */
.L_x_2890:
[----:B------:R-:W-:Y:S05]  /*5a80*/  BSYNC B0 ;  /* 0x0000000000007941 */ /* 0x000fea0003800000 */
.L_x_2889:
[----:B------:R-:W-:Y:S01]  /*5a90*/  UIADD3 UR12, UR12, 0x2, URZ ;  /* 0x000000020c0c7890 */ /* 0x000fe2000fffe03f */
[----:B------:R-:W-:Y:S06]  /*5aa0*/  BAR.ARV 0xb, 0xa0 ;  /* 0x02c2800000007b1d */ /* 0x000fec0000002000 */
[----:B------:R-:W-:Y:S01]  /*5ab0*/  UISETP.GE.AND UP0, UPT, UR12, UR5, UPT ;  /* 0x000000050c00728c */ /* 0x000fe2000bf06270 */
[----:B------:R-:W-:Y:S04]  /*5ac0*/  BSSY B0, `(.L_x_2891) ;  /* 0x0000003000007945 */ /* 0x000fe80003800000 */
[----:B------:R-:W-:Y:S06]  /*5ad0*/  @!P0 BRA `(.L_x_2892) ;  /* 0x0000000000048947 */ /* 0x000fec0003800000 */
[----:B------:R-:W-:-:S04]  /*5ae0*/  DEPBAR.LE SB0, 0x0 ;  /* 0x000080000000791a */ /* 0x000fc80000000000 */
.L_x_2892:
[----:B------:R-:W-:Y:S05]  /*5af0*/  BSYNC B0 ;  /* 0x0000000000007941 */ /* 0x000fea0003800000 */
.L_x_2891:
[----:B------:R-:W-:Y:S06]  /*5b00*/  BAR.ARV 0xc, 0xa0 ;  /* 0x0302800000007b1d */ /* 0x000fec0000002000 */
[----:B------:R-:W-:Y:S01]  /*5b10*/  PLOP3.LUT P1, PT, PT, PT, UP0, 0x80, 0x0 ;  /* 0x000000000000781c */ /* 0x000fe20003f2f008 */
[----:B------:R-:W-:Y:S02]  /*5b20*/  UIADD3 UR24, UR24, 0x6000, URZ ;  /* 0x0000600018187890 */ /* 0x000fe4000fffe03f */
[----:B------:R-:W-:-:S10]  /*5b30*/  UIADD3 UR4, UR4, 0x6000, URZ ;  /* 0x0000600004047890 */ /* 0x000fd4000fffe03f */
[----:B------:R-:W-:Y:S05]  /*5b40*/  @!P1 BRA `(.L_x_2893) ;  /* 0xfffffff800289947 */ /* 0x000fea000383ffff */
[----:B------:R-:W-:Y:S05]  /*5b50*/  BRA `(.L_x_2834) ;  /* 0x0000002400c87947 */ /* 0x000fea0003800000 */
.L_x_2858:
        /* <DEDUP_REMOVED lines=21> */
.L_x_2894:
[----:B------:R-:W-:Y:S01]  /*5cb0*/  ULDC UR8, c[0x0][0x8cc] ;  /* 0x0002330000087ab9 */ /* 0x000fe20000000800 */
[----:B------:R-:W-:Y:S01]  /*5cc0*/  UMOV UR35, UR7 ;  /* 0x0000000700237c82 */ /* 0x000fe20008000000 */
[----:B------:R-:W-:-:S11]  /*5cd0*/  UISETP.NE.AND UP0, UPT, UR8, 0x1, UPT ;  /* 0x000000010800788c */ /* 0x000fd6000bf05270 */
[----:B------:R-:W-:Y:S02]  /*5ce0*/  @UP0 ULDC.64 UR10, c[0x0][0x8d0] ;  /* 0x00023400000a0ab9 */ /* 0x000fe40000000a00 */
[----:B------:R-:W-:-:S04]  /*5cf0*/  UIMAD.WIDE.U32 UR4, UR7, UR10, URZ ;  /* 0x0000000a070472a5 */ /* 0x000fc8000f8e003f */
[----:B------:R-:W-:-:S04]  /*5d00*/  @UP0 USHF.R.U32.HI UR35, URZ, UR11, UR5 ;  /* 0x0000000b3f230299 */ /* 0x000fc80008011605 */
[----:B------:R-:W-:-:S12]  /*5d10*/  UIMAD UR4, UR35, UR8, URZ ;  /* 0x00000008230472a4 */ /* 0x000fd8000f8e023f */
.L_x_2895:
        /* <DEDUP_REMOVED lines=77> */
.L_x_2925:
        /* <DEDUP_REMOVED lines=9> */
.L_x_2899:
        /* <DEDUP_REMOVED lines=108> */
.L_x_2910:
[----:B-1----:R-:W-:-:S05]  /*6940*/  IMAD.MOV.U32 R13, RZ, RZ, 0x1 ;  /* 0x00000001ff0d7424 */ /* 0x002fca00078e00ff */
[----:B------:R-:W-:-:S04]  /*6950*/  SHF.L.U32 R13, R13, 0x1f, RZ ;  /* 0x0000001f0d0d7819 */ /* 0x000fc800000006ff */
[----:B------:R-:W1:Y:S02]  /*6960*/  SYNCS.PHASECHK.TRANS64.TRYWAIT P1, [R12+URZ+0x36438], R13 ;  /* 0x0364380d0c0075a7 */ /* 0x000e64000802017f */
[----:B-1----:R-:W-:Y:S05]  /*6970*/  @!P1 BRA `(.L_x_2902) ;  /* 0x0000001800bc9947 */ /* 0x002fea0003800000 */
.L_x_2926:
        /* <DEDUP_REMOVED lines=8> */
.L_x_2903:
        /* <DEDUP_REMOVED lines=48> */
.L_x_2927:
        /* <DEDUP_REMOVED lines=8> */
.L_x_2905:
        /* <DEDUP_REMOVED lines=46> */
.L_x_2928:
        /* <DEDUP_REMOVED lines=12> */
.L_x_2907:
        /* <DEDUP_REMOVED lines=37> */
.L_x_2930:
        /* <DEDUP_REMOVED lines=8> */
.L_x_2909:
        /* <DEDUP_REMOVED lines=41> */
.L_x_2901:
[----:B--2---:R-:W2:Y:S01]  /*7680*/  LDL.LU R4, [R1+0x4] ;  /* 0x0000040001047983 */ /* 0x004ea20000300800 */
[----:B------:R-:W-:-:S03]  /*7690*/  IMAD.MOV.U32 R10, RZ, RZ, 0x1 ;  /* 0x00000001ff0a7424 */ /* 0x000fc600078e00ff */
[----:B------:R3:W5:Y:S01]  /*76a0*/  LDL R5, [R1+0x8] ;  /* 0x0000080001057983 */ /* 0x0007620000100800 */
[----:B--2---:R-:W-:-:S13]  /*76b0*/  ISETP.NE.AND P1, PT, R4, RZ, PT ;  /* 0x000000ff0400720c */ /* 0x004fda0003f25270 */
[----:B---3--:R-:W-:Y:S05]  /*76c0*/  @!P1 BRA `(.L_x_2900) ;  /* 0x0000000400889947 */ /* 0x008fea0003800000 */
[----:B------:R-:W2:Y:S02]  /*76d0*/  SYNCS.PHASECHK.TRANS64.TRYWAIT P1, [R12+URZ+0x36438], R13 ;  /* 0x0364380d0c0075a7 */ /* 0x000ea4000802017f */
[----:B--2---:R-:W-:Y:S05]  /*76e0*/  @!P1 BRA `(.L_x_2911) ;  /* 0x0000000c00c09947 */ /* 0x004fea0003800000 */
.L_x_2931:
        /* <DEDUP_REMOVED lines=8> */
.L_x_2912:
        /* <DEDUP_REMOVED lines=41> */
.L_x_2932:
        /* <DEDUP_REMOVED lines=9> */
.L_x_2914:
        /* <DEDUP_REMOVED lines=38> */
.L_x_2900:
[----:B------:R-:W-:-:S04]  /*7cf0*/  SHF.L.U32 R3, R10, 0x1f, RZ ;  /* 0x0000001f0a037819 */ /* 0x000fc800000006ff */
[----:B------:R-:W2:Y:S02]  /*7d00*/  SYNCS.PHASECHK.TRANS64.TRYWAIT P1, [R12+URZ+0x36438], R3 ;  /* 0x036438030c0075a7 */ /* 0x000ea4000802017f */
[----:B--2---:R-:W-:Y:S05]  /*7d10*/  @!P1 BRA `(.L_x_2915) ;  /* 0x00000008005c9947 */ /* 0x004fea0003800000 */
.L_x_2933:
[----:B------:R-:W-:Y:S05]  /*7d20*/  @P0 BRA `(.L_x_2916) ;  /* 0x0000000000180947 */ /* 0x000fea0003800000 */
[----:B------:R-:W3:Y:S01]  /*7d30*/  S2R R0, SR_TID.X ;  /* 0x0000000000007919 */ /* 0x000ee20000002100 */
[----:B--2---:R-:W-:-:S04]  /*7d40*/  IMAD.MOV.U32 R3, RZ, RZ, 0x6100 ;  /* 0x00006100ff037424 */ /* 0x004fc800078e00ff */
[----:B------:R4:W-:Y:S01]  /*7d50*/  SYNCS.ARRIVE.TRANS64 RZ, [R12+URZ+0x36430], R3 ;  /* 0x036430030cff79a7 */ /* 0x0009e2000800003f */
[----:B---3--:R-:W-:-:S13]  /*7d60*/  LOP3.LUT P0, RZ, R0, 0x1f, RZ, 0xc0, !PT ;  /* 0x0000001f00ff7812 */ /* 0x008fda000780c0ff */
[----:B----4-:R-:W-:Y:S05]  /*7d70*/  @!P0 BRA `(.L_x_2916) ;  /* 0x0000000000048947 */ /* 0x010fea0003800000 */
[----:B------:R-:W-:Y:S01]  /*7d80*/  BPT.TRAP 0x1 ;  /* 0x000000040000795c */ /* 0x000fe20000300000 */
.L_x_2916:
        /* <DEDUP_REMOVED lines=45> */
.L_x_2897:
[----:B------:R-:W-:Y:S05]  /*8060*/  BSYNC B0 ;  /* 0x0000000000007941 */ /* 0x000fea0003800000 */
.L_x_2896:
[----:B------:R-:W-:-:S03]  /*8070*/  UMOV UR4, 0xffffffff ;  /* 0xffffffff00047882 */ /* 0x000fc60000000000 */
[----:B------:R-:W-:Y:S05]  /*8080*/  BRA.DIV UR4, `(.L_x_2917) ;  /* 0x0000000604947947 */ /* 0x000fea000b800000 */
[----:B------:R-:W-:-:S13]  /*8090*/  ELECT P6, URZ, PT ;  /* 0x00000000003f782f */ /* 0x000fda00038c0000 */
.L_x_2936:
[----:B------:R-:W-:Y:S05]  /*80a0*/  @!P6 BRA `(.L_x_2834) ;  /* 0x000000000074e947 */ /* 0x000fea0003800000 */
[----:B------:R-:W2:Y:S02]  /*80b0*/  LDL.LU R0, [R1+0xc] ;  /* 0x00000c0001007983 */ /* 0x000ea40000300800 */
[----:B--2---:R-:W-:-:S04]  /*80c0*/  LOP3.LUT R0, R0, 0x2, RZ, 0xfc, !PT ;  /* 0x0000000200007812 */ /* 0x004fc800078efcff */
[----:B------:R-:W-:-:S13]  /*80d0*/  ISETP.NE.AND P2, PT, R0, 0x3, PT ;  /* 0x000000030000780c */ /* 0x000fda0003f45270 */
[----:B------:R-:W-:Y:S05]  /*80e0*/  @!P2 BRA `(.L_x_2918) ;  /* 0x000000000004a947 */ /* 0x000fea0003800000 */
[----:B------:R-:W-:Y:S01]  /*80f0*/  BPT.TRAP 0x1 ;  /* 0x000000040000795c */ /* 0x000fe20000300000 */
.L_x_2918:
        /* <DEDUP_REMOVED lines=15> */
.L_x_2937:
[----:B------:R-:W3:Y:S02]  /*81f0*/  SYNCS.PHASECHK.TRANS64.TRYWAIT P0, [R23+URZ], R0 ;  /* 0x00000000170075a7 */ /* 0x000ee4000800017f */
[----:B---3--:R-:W-:Y:S05]  /*8200*/  @!P0 BRA `(.L_x_2920) ;  /* 0x0000000400688947 */ /* 0x008fea0003800000 */
.L_x_2938:
[----:B------:R-:W-:Y:S05]  /*8210*/  @!P2 BRA `(.L_x_2921) ;  /* 0x000000000004a947 */ /* 0x000fea0003800000 */
[----:B------:R-:W-:Y:S01]  /*8220*/  BPT.TRAP 0x1 ;  /* 0x000000040000795c */ /* 0x000fe20000300000 */
.L_x_2921:
[----:B------:R-:W-:-:S07]  /*8230*/  SHF.L.U32 R10, R10, 0x1f, RZ ;  /* 0x0000001f0a0a7819 */ /* 0x000fce00000006ff */
.L_x_2922:
[----:B----4-:R4:W1:Y:S02]  /*8240*/  SYNCS.PHASECHK.TRANS64.TRYWAIT P0, [R7+URZ+0x36438], R10 ;  /* 0x0364380a070075a7 */ /* 0x010864000800017f */
[----:B-1----:R-:W-:Y:S05]  /*8250*/  @!P0 NANOSLEEP.SYNCS 0x989680 ;  /* 0x009896800000895d */ /* 0x002fea0003900000 */
[----:B------:R-:W1:Y:S02]  /*8260*/  @!P0 SYNCS.PHASECHK.TRANS64 P0, [R7+URZ+0x36438], R10 ;  /* 0x0364380a070085a7 */ /* 0x000e64000800007f */
[----:B-1----:R-:W-:Y:S05]  /*8270*/  @!P0 BRA `(.L_x_2922) ;  /* 0xfffffffc00f08947 */ /* 0x002fea000383ffff */
.L_x_2834:
[----:B------:R-:W-:Y:S05]  /*8280*/  BSYNC B6 ;  /* 0x0000000000067941 */ /* 0x000fea0003800000 */
.L_x_2829:
[----:B------:R-:W-:Y:S05]  /*8290*/  EXIT ;  /* 0x000000000000794d */ /* 0x000fea0003800000 */
.L_x_2840:
[----:B------:R-:W-:Y:S02]  /*82a0*/  IMAD.MOV.U32 R12, RZ, RZ, RZ ;  /* 0x000000ffff0c7224 */ /* 0x000fe400078e00ff */
[----:B------:R-:W-:Y:S02]  /*82b0*/  IMAD.MOV.U32 R11, RZ, RZ, 0x1f ;  /* 0x0000001fff0b7424 */ /* 0x000fe400078e00ff */
[----:B------:R-:W-:-:S07]  /*82c0*/  IMAD.MOV.U32 R15, RZ, RZ, -0x1 ;  /* 0xffffffffff0f7424 */ /* 0x000fce00078e00ff */
[----:B------:R-:W-:Y:S05]  /*82d0*/  WARPSYNC.COLLECTIVE R15, `(.L_x_2923) ;  /* 0x000000000f087348 */ /* 0x000fea0003c00000 */
[----:B------:R1:W2:Y:S02]  /*82e0*/  SHFL.IDX P6, R14, R13, R12, R11 ;  /* 0x0000000c0d0e7389 */ /* 0x0002a400000c000b */
[----:B-12---:R-:W-:Y:S01]  /*82f0*/  ENDCOLLECTIVE ;  /* 0x000000000000791b */ /* 0x006fe20003800000 */
.L_x_2923:
[----:B------:R-:W-:Y:S05]  /*8300*/  BRA `(.L_x_2924) ;  /* 0xffffff8c00b47947 */ /* 0x000fea000383ffff */
.L_x_2842:
[----:B--2---:R-:W-:-:S04]  /*8310*/  IMAD.U32 R3, RZ, RZ, UR40 ;  /* 0x00000028ff037e24 */ /* 0x004fc8000f8e00ff */
[----:B------:R2:W3:Y:S03]  /*8320*/  SYNCS.PHASECHK.TRANS64.TRYWAIT P0, [R3+URZ+0x36400], R10 ;  /* 0x0364000a030075a7 */ /* 0x0004e6000800017f */
[----:B---3--:R-:W-:Y:S05]  /*8330*/  @!P0 NANOSLEEP.SYNCS 0x989680 ;  /* 0x009896800000895d */ /* 0x008fea0003900000 */
[----:B------:R-:W3:Y:S02]  /*8340*/  @!P0 SYNCS.PHASECHK.TRANS64 P0, [R3+URZ+0x36400], R10 ;  /* 0x0364000a030085a7 */ /* 0x000ee4000800007f */
[----:B---3--:R-:W-:Y:S05]  /*8350*/  @!P0 BRA `(.L_x_2842) ;  /* 0xfffffffc00ec8947 */ /* 0x008fea000383ffff */
[----:B------:R-:W-:Y:S05]  /*8360*/  BRA `(.L_x_2841) ;  /* 0xffffff8c00e87947 */ /* 0x000fea000383ffff */
.L_x_2846:
[----:B--2---:R2:W3:Y:S02]  /*8370*/  SYNCS.PHASECHK.TRANS64.TRYWAIT P1, [R3+URZ+0x36410], R10 ;  /* 0x0364100a030075a7 */ /* 0x0044e4000802017f */
[----:B---3--:R-:W-:Y:S05]  /*8380*/  @!P1 NANOSLEEP.SYNCS 0x989680 ;  /* 0x009896800000995d */ /* 0x008fea0003900000 */
[----:B------:R-:W3:Y:S02]  /*8390*/  @!P1 SYNCS.PHASECHK.TRANS64 P1, [R3+URZ+0x36410], R10 ;  /* 0x0364100a030095a7 */ /* 0x000ee4000802007f */
[----:B---3--:R-:W-:Y:S05]  /*83a0*/  @!P1 BRA `(.L_x_2846) ;  /* 0xfffffffc00f09947 */ /* 0x008fea000383ffff */
[----:B------:R-:W-:Y:S05]  /*83b0*/  BRA `(.L_x_2845) ;  /* 0xffffff9400b47947 */ /* 0x000fea000383ffff */
.L_x_2850:
[----:B-1----:R-:W-:-:S04]  /*83c0*/  IMAD.U32 R121, RZ, RZ, UR40 ;  /* 0x00000028ff797e24 */ /* 0x002fc8000f8e00ff */
[----:B------:R1:W2:Y:S03]  /*83d0*/  SYNCS.PHASECHK.TRANS64.TRYWAIT P1, [R121+URZ+0x36430], R14 ;  /* 0x0364300e790075a7 */ /* 0x0002a6000802017f */
[----:B--2---:R-:W-:Y:S05]  /*83e0*/  @!P1 NANOSLEEP.SYNCS 0x989680 ;  /* 0x009896800000995d */ /* 0x004fea0003900000 */
[----:B------:R-:W2:Y:S02]  /*83f0*/  @!P1 SYNCS.PHASECHK.TRANS64 P1, [R121+URZ+0x36430], R14 ;  /* 0x0364300e790095a7 */ /* 0x000ea4000802007f */
[----:B--2---:R-:W-:Y:S05]  /*8400*/  @!P1 BRA `(.L_x_2850) ;  /* 0xfffffffc00ec9947 */ /* 0x004fea000383ffff */
[----:B------:R-:W-:Y:S05]  /*8410*/  BRA `(.L_x_2849) ;  /* 0xffffff9c00d87947 */ /* 0x000fea000383ffff */
.L_x_2898:
[----:B-1----:R1:W2:Y:S02]  /*8420*/  SYNCS.PHASECHK.TRANS64.TRYWAIT P1, [R12+URZ+0x36420], R13 ;  /* 0x0364200d0c0075a7 */ /* 0x0022a4000802017f */
[----:B--2---:R-:W-:Y:S05]  /*8430*/  @!P1 NANOSLEEP.SYNCS 0x989680 ;  /* 0x009896800000995d */ /* 0x004fea0003900000 */
[----:B------:R-:W2:Y:S02]  /*8440*/  @!P1 SYNCS.PHASECHK.TRANS64 P1, [R12+URZ+0x36420], R13 ;  /* 0x0364200d0c0095a7 */ /* 0x000ea4000802007f */
[----:B--2---:R-:W-:Y:S05]  /*8450*/  @!P1 BRA `(.L_x_2898) ;  /* 0xfffffffc00f09947 */ /* 0x004fea000383ffff */
[----:B------:R-:W-:Y:S05]  /*8460*/  BRA `(.L_x_2925) ;  /* 0xffffffdc00607947 */ /* 0x000fea000383ffff */
.L_x_2902:
[----:B-1----:R1:W3:Y:S02]  /*8470*/  SYNCS.PHASECHK.TRANS64.TRYWAIT P1, [R12+URZ+0x36438], R13 ;  /* 0x0364380d0c0075a7 */ /* 0x0022e4000802017f */
[----:B---3--:R-:W-:Y:S05]  /*8480*/  @!P1 NANOSLEEP.SYNCS 0x989680 ;  /* 0x009896800000995d */ /* 0x008fea0003900000 */
[----:B------:R-:W3:Y:S02]  /*8490*/  @!P1 SYNCS.PHASECHK.TRANS64 P1, [R12+URZ+0x36438], R13 ;  /* 0x0364380d0c0095a7 */ /* 0x000ee4000802007f */
[----:B---3--:R-:W-:Y:S05]  /*84a0*/  @!P1 BRA `(.L_x_2902) ;  /* 0xfffffffc00f09947 */ /* 0x008fea000383ffff */
[----:B------:R-:W-:Y:S05]  /*84b0*/  BRA `(.L_x_2926) ;  /* 0xffffffe400307947 */ /* 0x000fea000383ffff */
.L_x_2904:
[----:B--2---:R2:W3:Y:S02]  /*84c0*/  SYNCS.PHASECHK.TRANS64.TRYWAIT P1, [R12+URZ+0x36428], R0 ;  /* 0x036428000c0075a7 */ /* 0x0044e4000802017f */
[----:B---3--:R-:W-:Y:S05]  /*84d0*/  @!P1 NANOSLEEP.SYNCS 0x989680 ;  /* 0x009896800000995d */ /* 0x008fea0003900000 */
[----:B------:R-:W3:Y:S02]  /*84e0*/  @!P1 SYNCS.PHASECHK.TRANS64 P1, [R12+URZ+0x36428], R0 ;  /* 0x036428000c0095a7 */ /* 0x000ee4000802007f */
[----:B---3--:R-:W-:Y:S05]  /*84f0*/  @!P1 BRA `(.L_x_2904) ;  /* 0xfffffffc00f09947 */ /* 0x008fea000383ffff */
[----:B------:R-:W-:Y:S05]  /*8500*/  BRA `(.L_x_2927) ;  /* 0xffffffe400fc7947 */ /* 0x000fea000383ffff */
.L_x_2906:
        /* <DEDUP_REMOVED lines=8> */
.L_x_2908:
[----:B------:R-:W-:-:S07]  /*8590*/  SHF.L.U32 R5, R16, 0x1f, RZ ;  /* 0x0000001f10057819 */ /* 0x000fce00000006ff */
.L_x_2929:
[----:B---3--:R3:W4:Y:S02]  /*85a0*/  SYNCS.PHASECHK.TRANS64.TRYWAIT P1, [R12+URZ+0x36420], R5 ;  /* 0x036420050c0075a7 */ /* 0x008724000802017f */
[----:B----4-:R-:W-:Y:S05]  /*85b0*/  @!P1 NANOSLEEP.SYNCS 0x989680 ;  /* 0x009896800000995d */ /* 0x010fea0003900000 */
[----:B------:R-:W4:Y:S02]  /*85c0*/  @!P1 SYNCS.PHASECHK.TRANS64 P1, [R12+URZ+0x36420], R5 ;  /* 0x036420050c0095a7 */ /* 0x000f24000802007f */
[----:B----4-:R-:W-:Y:S05]  /*85d0*/  @!P1 BRA `(.L_x_2929) ;  /* 0xfffffffc00f09947 */ /* 0x010fea000383ffff */
[----:B------:R-:W-:Y:S05]  /*85e0*/  BRA `(.L_x_2930) ;  /* 0xffffffec00607947 */ /* 0x000fea000383ffff */
.L_x_2911:
[----:B--2---:R2:W3:Y:S02]  /*85f0*/  SYNCS.PHASECHK.TRANS64.TRYWAIT P1, [R12+URZ+0x36438], R13 ;  /* 0x0364380d0c0075a7 */ /* 0x0044e4000802017f */
[----:B---3--:R-:W-:Y:S05]  /*8600*/  @!P1 NANOSLEEP.SYNCS 0x989680 ;  /* 0x009896800000995d */ /* 0x008fea0003900000 */
[----:B------:R-:W3:Y:S02]  /*8610*/  @!P1 SYNCS.PHASECHK.TRANS64 P1, [R12+URZ+0x36438], R13 ;  /* 0x0364380d0c0095a7 */ /* 0x000ee4000802007f */
[----:B---3--:R-:W-:Y:S05]  /*8620*/  @!P1 BRA `(.L_x_2911) ;  /* 0xfffffffc00f09947 */ /* 0x008fea000383ffff */
[----:B------:R-:W-:Y:S05]  /*8630*/  BRA `(.L_x_2931) ;  /* 0xfffffff0002c7947 */ /* 0x000fea000383ffff */
.L_x_2913:
[----:B-1----:R1:W2:Y:S02]  /*8640*/  SYNCS.PHASECHK.TRANS64.TRYWAIT P1, [R12+URZ+0x36428], R5 ;  /* 0x036428050c0075a7 */ /* 0x0022a4000802017f */
[----:B--2---:R-:W-:Y:S05]  /*8650*/  @!P1 NANOSLEEP.SYNCS 0x989680 ;  /* 0x009896800000995d */ /* 0x004fea0003900000 */
[----:B------:R-:W2:Y:S02]  /*8660*/  @!P1 SYNCS.PHASECHK.TRANS64 P1, [R12+URZ+0x36428], R5 ;  /* 0x036428050c0095a7 */ /* 0x000ea4000802007f */
[----:B--2---:R-:W-:Y:S05]  /*8670*/  @!P1 BRA `(.L_x_2913) ;  /* 0xfffffffc00f09947 */ /* 0x004fea000383ffff */
[----:B------:R-:W-:Y:S05]  /*8680*/  BRA `(.L_x_2932) ;  /* 0xfffffff000dc7947 */ /* 0x000fea000383ffff */
.L_x_2915:
[----:B--2---:R2:W3:Y:S02]  /*8690*/  SYNCS.PHASECHK.TRANS64.TRYWAIT P1, [R12+URZ+0x36438], R3 ;  /* 0x036438030c0075a7 */ /* 0x0044e4000802017f */
[----:B---3--:R-:W-:Y:S05]  /*86a0*/  @!P1 NANOSLEEP.SYNCS 0x989680 ;  /* 0x009896800000995d */ /* 0x008fea0003900000 */
[----:B------:R-:W3:Y:S02]  /*86b0*/  @!P1 SYNCS.PHASECHK.TRANS64 P1, [R12+URZ+0x36438], R3 ;  /* 0x036438030c0095a7 */ /* 0x000ee4000802007f */
[----:B---3--:R-:W-:Y:S05]  /*86c0*/  @!P1 BRA `(.L_x_2915) ;  /* 0xfffffffc00f09947 */ /* 0x008fea000383ffff */
[----:B------:R-:W-:Y:S05]  /*86d0*/  BRA `(.L_x_2933) ;  /* 0xfffffff400907947 */ /* 0x000fea000383ffff */
.L_x_2917:
[----:B------:R-:W-:Y:S01]  /*86e0*/  BSSY B0, `(.L_x_2934) ;  /* 0x0000006000007945 */ /* 0x000fe20003800000 */
[----:B------:R-:W-:-:S07]  /*86f0*/  IMAD.MOV.U32 R15, RZ, RZ, -0x1 ;  /* 0xffffffffff0f7424 */ /* 0x000fce00078e00ff */
[----:B-1----:R-:W-:Y:S05]  /*8700*/  WARPSYNC.COLLECTIVE R15, `(.L_x_2935) ;  /* 0x000000000f0c7348 */ /* 0x002fea0003c00000 */
[----:B------:R-:W-:Y:S02]  /*8710*/  ELECT P6, UR62, PT ;  /* 0x00000000003e782f */ /* 0x000fe400038c0000 */
[----:B------:R-:W-:Y:S01]  /*8720*/  MOV R14, UR62 ;  /* 0x0000003e000e7c02 */ /* 0x000fe20008000f00 */
[----:B-1----:R-:W-:Y:S10]  /*8730*/  ENDCOLLECTIVE ;  /* 0x000000000000791b */ /* 0x002ff40003800000 */
.L_x_2935:
[----:B------:R-:W-:Y:S05]  /*8740*/  BSYNC B0 ;  /* 0x0000000000007941 */ /* 0x000fea0003800000 */
.L_x_2934:
[----:B------:R-:W-:Y:S05]  /*8750*/  BRA `(.L_x_2936) ;  /* 0xfffffff800507947 */ /* 0x000fea000383ffff */
.L_x_2919:
[----:B--2---:R2:W3:Y:S02]  /*8760*/  SYNCS.PHASECHK.TRANS64.TRYWAIT P0, [R5+URZ], R2 ;  /* 0x00000002050075a7 */ /* 0x0044e4000800017f */
[----:B---3--:R-:W-:Y:S05]  /*8770*/  @!P0 NANOSLEEP.SYNCS 0x989680 ;  /* 0x009896800000895d */ /* 0x008fea0003900000 */
[----:B------:R-:W3:Y:S02]  /*8780*/  @!P0 SYNCS.PHASECHK.TRANS64 P0, [R5+URZ], R2 ;  /* 0x00000002050085a7 */ /* 0x000ee4000800007f */
[----:B---3--:R-:W-:Y:S05]  /*8790*/  @!P0 BRA `(.L_x_2919) ;  /* 0xfffffffc00f08947 */ /* 0x008fea000383ffff */
[----:B------:R-:W-:Y:S05]  /*87a0*/  BRA `(.L_x_2937) ;  /* 0xfffffff800907947 */ /* 0x000fea000383ffff */
.L_x_2920:
[----:B---3--:R3:W4:Y:S02]  /*87b0*/  SYNCS.PHASECHK.TRANS64.TRYWAIT P0, [R23+URZ], R0 ;  /* 0x00000000170075a7 */ /* 0x008724000800017f */
[----:B----4-:R-:W-:Y:S05]  /*87c0*/  @!P0 NANOSLEEP.SYNCS 0x989680 ;  /* 0x009896800000895d */ /* 0x010fea0003900000 */
[----:B------:R-:W4:Y:S02]  /*87d0*/  @!P0 SYNCS.PHASECHK.TRANS64 P0, [R23+URZ], R0 ;  /* 0x00000000170085a7 */ /* 0x000f24000800007f */
[----:B----4-:R-:W-:Y:S05]  /*87e0*/  @!P0 BRA `(.L_x_2920) ;  /* 0xfffffffc00f08947 */ /* 0x010fea000383ffff */
[----:B------:R-:W-:Y:S05]  /*87f0*/  BRA `(.L_x_2938) ;  /* 0xfffffff800847947 */ /* 0x000fea000383ffff */
.L_x_2939:
        /* <DEDUP_REMOVED lines=16> */
.L_x_7667:


//--------------------- .text._ZN7cutlass13device_kernelIN5flash11enable_sm90INS1_16FlashAttnBwdSm90INS1_25CollectiveMainloopBwdSm90ILi2ELi1ELi1EN4cute5tupleIJNS5_1CILi1EEES8_S8_EEENS6_IJNS7_ILi64EEENS7_ILi96EEENS7_ILi192EEEEEENS_10bfloat16_tEfNS_4arch4Sm90ELb1ELb0ELb1ELb0ELb1ELb0ELb1ELb0ELi3ELi1ELi1ELi1ELb0EEENS1_24CollectiveEpilogueBwdGQAISD_fSG_Li384ELb0ELb1EEENS1_25SingleTileBwdLPTSchedulerILb0ELi96ELb1EEEEEEEEEvNT_6ParamsE --------------------------
	.section	.text._ZN7cutlass13device_kernelIN5flash11enable_sm90INS1_16FlashAttnBwdSm90INS1_25CollectiveMainloopBwdSm90ILi2ELi1ELi1EN4cute5tupleIJNS5_1CILi1EEES8_S8_EEENS6_IJNS7_ILi64EEENS7_ILi96EEENS7_ILi192EEEEEENS_10bfloat16_tEfNS_4arch4Sm90ELb1ELb0ELb1ELb0ELb1ELb0ELb1ELb0ELi3ELi1ELi1ELi1ELb0EEENS1_24CollectiveEpilogueBwdGQAISD_fSG_Li384ELb0ELb1EEENS1_25SingleTileBwdLPTSchedulerILb0ELi96ELb1EEEEEEEEEvNT_6ParamsE,"ax",@progbits
	.align	128
.text._ZN7cutlass13device_kernelIN5flash11enable_sm90INS1_16FlashAttnBwdSm90INS1_25CollectiveMainloopBwdSm90ILi2ELi1ELi1EN4cute5tupleIJNS5_1CILi1EEES8_S8_EEENS6_IJNS7_ILi64EEENS7_ILi96EEENS7_ILi192EEEEEENS_10bfloat16_tEfNS_4arch4Sm90ELb1ELb0ELb1ELb0ELb1ELb0ELb1ELb0ELi3ELi1ELi1ELi1ELb0EEENS1_24CollectiveEpilogueBwdGQAISD_fSG_Li384ELb0ELb1EEENS1_25SingleTileBwdLPTSchedulerILb0ELi96ELb1EEEEEEEEEvNT_6ParamsE:
        .type           _ZN7cutlass13device_kernelIN5flash11enable_sm90INS1_16FlashAttnBwdSm90INS1_25CollectiveMainloopBwdSm90ILi2ELi1ELi1EN4cute5tupleIJNS5_1CILi1EEES8_S8_EEENS6_IJNS7_ILi64EEENS7_ILi96EEENS7_ILi192EEEEEENS_10bfloat16_tEfNS_4arch4Sm90ELb1ELb0ELb1ELb0ELb1ELb0ELb1ELb0ELi3ELi1ELi1ELi1ELb0EEENS1_24CollectiveEpilogueBwdGQAISD_fSG_Li384ELb0ELb1EEENS1_25SingleTileBwdLPTSchedulerILb0ELi96ELb1EEEEEEEEEvNT_6ParamsE,@function
        .size           _ZN7cutlass13device_kernelIN5flash11enable_sm90INS1_16FlashAttnBwdSm90INS1_25CollectiveMainloopBwdSm90ILi2ELi1ELi1EN4cute5tupleIJNS5_1CILi1EEES8_S8_EEENS6_IJNS7_ILi64EEENS7_ILi96EEENS7_ILi192EEEEEENS_10bfloat16_tEfNS_4arch4Sm90ELb1ELb0ELb1ELb0ELb1ELb0ELb1ELb0ELi3ELi1ELi1ELi1ELb0EEENS1_24CollectiveEpilogueBwdGQAISD_fSG_Li384ELb0ELb1EEENS1_25SingleTileBwdLPTSchedulerILb0ELi96ELb1EEEEEEEEEvNT_6ParamsE,(.L_x_7668 - _ZN7cutlass13device_kernelIN5flash11enable_sm90INS1_16FlashAttnBwdSm90INS1_25CollectiveMainloopBwdSm90ILi2ELi1ELi1EN4cute5tupleIJNS5_1CILi1EEES8_S8_EEENS6_IJNS7_ILi64EEENS7_ILi96EEENS7_ILi192EEEEEENS_10bfloat16_tEfNS_4arch4Sm90ELb1ELb0ELb1ELb0ELb1ELb0ELb1ELb0ELi3ELi1ELi1ELi1ELb0EEENS1_24CollectiveEpilogueBwdGQAISD_fSG_Li384ELb0ELb1EEENS1_25SingleTileBwdLPTSchedulerILb0ELi96ELb1EEEEEEEEEvNT_6ParamsE)
        .other          _ZN7cutlass13device_kernelIN5flash11enable_sm90INS1_16FlashAttnBwdSm90INS1_25CollectiveMainloopBwdSm90ILi2ELi1ELi1EN4cute5tupleIJNS5_1CILi1EEES8_S8_EEENS6_IJNS7_ILi64EEENS7_ILi96EEENS7_ILi192EEEEEENS_10bfloat16_tEfNS_4arch4Sm90ELb1ELb0ELb1ELb0ELb1ELb0ELb1ELb0ELi3ELi1ELi1ELi1ELb0EEENS1_24CollectiveEpilogueBwdGQAISD_fSG_Li384ELb0ELb1EEENS1_25SingleTileBwdLPTSchedulerILb0ELi96ELb1EEEEEEEEEvNT_6ParamsE,@"STO_CUDA_ENTRY STV_DEFAULT"
_ZN7cutlass13device_kernelIN5flash11enable_sm90INS1_16FlashAttnBwdSm90INS1_25CollectiveMainloopBwdSm90ILi2ELi1ELi1EN4cute5tupleIJNS5_1CILi1EEES8_S8_EEENS6_IJNS7_ILi64EEENS7_ILi96EEENS7_ILi192EEEEEENS_10bfloat16_tEfNS_4arch4Sm90ELb1ELb0ELb1ELb0ELb1ELb0ELb1ELb0ELi3ELi1ELi1ELi1ELb0EEENS1_24CollectiveEpilogueBwdGQAISD_fSG_Li384ELb0ELb1EEENS1_25SingleTileBwdLPTSchedulerILb0ELi96ELb1EEEEEEEEEvNT_6ParamsE:
        /* <DEDUP_REMOVED lines=23> */
.L_x_2941:
[----:B------:R-:W-:Y:S05]  /*0170*/  BSYNC B0 ;  /* 0x0000000000007941 */ /* 0x000fea0003800000 */
.L_x_2940:
        /* <DEDUP_REMOVED lines=34> */
.L_x_2942:
        /* <DEDUP_REMOVED lines=20> */
.L_x_2943:
[----:B---3--:R-:W-:Y:S01]  /*04e0*/  ISETP.NE.AND P0, PT, R2, RZ, PT ;  /* 0x000000ff0200720c */ /* 0x008fe20003f05270 */
[----:B------:R-:W-:Y:S01]  /*04f0*/  IMAD.MOV.U32 R2, RZ, RZ, 0x1 ;  /* 0x00000001ff027424 */ /* 0x000fe200078e00ff */
[----:B------:R-:W-:Y:S01]  /*0500*/  NOP ;  /* 0x0000000000007918 */ /* 0x000fe20000000000 */
[----:B------:R-:W-:Y:S01]  /*0510*/  ULDC.64 UR38, c[0x0][0x208] ;  /* 0x0000820000267ab9 */ /* 0x000fe20000000a00 */
[----:B------:R-:W-:Y:S02]  /*0520*/  BSSY B6, `(.L_x_2944) ;  /* 0x00008ca000067945 */ /* 0x000fe40003800000 */
[----:B------:R-:W-:-:S05]  /*0530*/  SEL R2, R2, 0x2, !P0 ;  /* 0x0000000202027807 */ /* 0x000fca0004000000 */
[----:B------:R3:W-:Y:S01]  /*0540*/  STL [R1+0xc], R2 ;  /* 0x00000c0201007387 */ /* 0x0007e20000100800 */
[----:B-12-4-:R-:W-:Y:S06]  /*0550*/  BAR.SYNC.DEFER_BLOCKING 0x0 ;  /* 0x0000000000007b1d */ /* 0x016fec0000010000 */
[----:B------:R-:W-:Y:S05]  /*0560*/  @!P0 BRA `(.L_x_2945) ;  /* 0x0000004800248947 */ /* 0x000fea0003800000 */
.L_x_2946:
        /* <DEDUP_REMOVED lines=32> */
.L_x_2947:
[----:B------:R-:W-:Y:S01]  /*0770*/  ULDC UR7, c[0x0][0x8cc] ;  /* 0x0002330000077ab9 */ /* 0x000fe20000000800 */
[----:B------:R-:W-:Y:S01]  /*0780*/  UMOV UR36, UR10 ;  /* 0x0000000a00247c82 */ /* 0x000fe20008000000 */
[----:B------:R-:W-:-:S11]  /*0790*/  UISETP.NE.AND UP0, UPT, UR7, 0x1, UPT ;  /* 0x000000010700788c */ /* 0x000fd6000bf05270 */
[----:B------:R-:W-:Y:S02]  /*07a0*/  @UP0 ULDC.64 UR8, c[0x0][0x8d0] ;  /* 0x0002340000080ab9 */ /* 0x000fe40000000a00 */
[----:B------:R-:W-:-:S04]  /*07b0*/  UIMAD.WIDE.U32 UR4, UR10, UR8, URZ ;  /* 0x000000080a0472a5 */ /* 0x000fc8000f8e003f */
[----:B------:R-:W-:-:S04]  /*07c0*/  @UP0 USHF.R.U32.HI UR36, URZ, UR9, UR5 ;  /* 0x000000093f240299 */ /* 0x000fc80008011605 */
[----:B------:R-:W-:-:S12]  /*07d0*/  UIMAD UR4, UR36, UR7, URZ ;  /* 0x00000007240472a4 */ /* 0x000fd8000f8e023f */
.L_x_2948:
        /* <DEDUP_REMOVED lines=106> */
.L_x_2952:
        /* <DEDUP_REMOVED lines=15> */
.L_x_2951:
        /* <DEDUP_REMOVED lines=20> */
.L_x_2954:
        /* <DEDUP_REMOVED lines=15> */
.L_x_2953:
        /* <DEDUP_REMOVED lines=8> */
.L_x_3069:
        /* <DEDUP_REMOVED lines=19> */
.L_x_2956:
        /* <DEDUP_REMOVED lines=109> */
.L_x_2968:
[----:B------:R-:W-:-:S13]  /*1a20*/  ISETP.NE.AND P0, PT, R8, 0x3, PT ;  /* 0x000000030800780c */ /* 0x000fda0003f05270 */
[----:B-1----:R-:W-:Y:S05]  /*1a30*/  @!P0 BRA `(.L_x_2958) ;  /* 0x0000000000048947 */ /* 0x002fea0003800000 */
[----:B------:R-:W-:Y:S01]  /*1a40*/  BPT.TRAP 0x1 ;  /* 0x000000040000795c */ /* 0x000fe20000300000 */
.L_x_2958:
[----:B------:R-:W-:Y:S02]  /*1a50*/  LEA R3, R2, UR43, 0x3 ;  /* 0x0000002b02037c11 */ /* 0x000fe4000f8e18ff */
[----:B------:R-:W-:-:S04]  /*1a60*/  SHF.L.U32 R10, R7, 0x1f, RZ ;  /* 0x0000001f070a7819 */ /* 0x000fc800000006ff */
[----:B------:R1:W2:Y:S01]  /*1a70*/  SYNCS.PHASECHK.TRANS64.TRYWAIT P1, [R3+URZ+0x36410], R10 ;  /* 0x0364100a030075a7 */ /* 0x0002a2000802017f */
[----:B------:R-:W-:Y:S05]  /*1a80*/  @!P0 BRA `(.L_x_2959) ;  /* 0x0000000000048947 */ /* 0x000fea0003800000 */
[----:B------:R-:W-:Y:S01]  /*1a90*/  BPT.TRAP 0x1 ;  /* 0x000000040000795c */ /* 0x000fe20000300000 */
.L_x_2959:
[----:B--2---:R-:W-:Y:S05]  /*1aa0*/  @P1 BRA `(.L_x_2960) ;  /* 0x0000000000081947 */ /* 0x004fea0003800000 */
[----:B------:R-:W2:Y:S02]  /*1ab0*/  SYNCS.PHASECHK.TRANS64.TRYWAIT P1, [R3+URZ+0x36410], R10 ;  /* 0x0364100a030075a7 */ /* 0x000ea4000802017f */
[----:B--2---:R-:W-:Y:S05]  /*1ac0*/  @!P1 BRA `(.L_x_2961) ;  /* 0x0000007400f89947 */ /* 0x004fea0003800000 */
.L_x_2960:
        /* <DEDUP_REMOVED lines=103> */
.L_x_2962:
[----:B------:R-:W-:-:S04]  /*2140*/  SHF.L.U32 R14, R5, 0x1f, RZ ;  /* 0x0000001f050e7819 */ /* 0x000fc800000006ff */
[----:B------:R1:W1:Y:S01]  /*2150*/  SYNCS.PHASECHK.TRANS64.TRYWAIT P1, [UR43+0x36430], R14 ;  /* 0x0364300eff0075a7 */ /* 0x000262000802016b */
[----:B------:R-:W-:Y:S05]  /*2160*/  @!P0 BRA `(.L_x_2963) ;  /* 0x0000000000048947 */ /* 0x000fea0003800000 */
[----:B------:R-:W-:Y:S01]  /*2170*/  BPT.TRAP 0x1 ;  /* 0x000000040000795c */ /* 0x000fe20000300000 */
.L_x_2963:
        /* <DEDUP_REMOVED lines=36> */
.L_x_2964:
        /* <DEDUP_REMOVED lines=351> */
.L_x_2966:
        /* <DEDUP_REMOVED lines=60> */
.L_x_2967:
        /* <DEDUP_REMOVED lines=62> */
.L_x_2950:
[----:B------:R-:W-:Y:S05]  /*4150*/  @P0 BRA `(.L_x_2949) ;  /* 0x0000005000180947 */ /* 0x000fea0003800000 */
[----:B------:R-:W1:Y:S01]  /*4160*/  S2R R4, SR_TID.X ;  /* 0x0000000000047919 */ /* 0x000e620000002100 */
[----:B------:R-:W-:Y:S01]  /*4170*/  ULDC UR8, c[0x0][0x850] ;  /* 0x0002140000087ab9 */ /* 0x000fe20000000800 */
[----:B------:R-:W-:Y:S01]  /*4180*/  UMOV UR10, UR41 ;  /* 0x00000029000a7c82 */ /* 0x000fe20008000000 */
[----:B------:R-:W-:Y:S01]  /*4190*/  UISETP.NE.AND UP0, UPT, UR8, 0x1, UPT ;  /* 0x000000010800788c */ /* 0x000fe2000bf05270 */
[----:B------:R-:W2:Y:S01]  /*41a0*/  S2UR UR17, SR_CgaCtaId ;  /* 0x00000000001179c3 */ /* 0x000ea20000008800 */
[----:B------:R-:W-:Y:S01]  /*41b0*/  ULDC.64 UR12, c[0x0][0x818] ;  /* 0x00020600000c7ab9 */ /* 0x000fe20000000a00 */
[----:B------:R-:W-:Y:S01]  /*41c0*/  ULOP3.LUT UR36, URZ, UR36, URZ, 0x33, !UPT ;  /* 0x000000243f247292 */ /* 0x000fe2000f8e333f */
[----:B------:R-:W-:Y:S01]  /*41d0*/  BSSY B0, `(.L_x_2969) ;  /* 0x0000056000007945 */ /* 0x000fe20003800000 */
[----:B------:R-:W-:Y:S01]  /*41e0*/  ULDC UR6, c[0x0][0x8b4] ;  /* 0x00022d0000067ab9 */ /* 0x000fe20000000800 */
[----:B------:R-:W-:Y:S01]  /*41f0*/  ULDC UR14, c[0x0][0x80c] ;  /* 0x00020300000e7ab9 */ /* 0x000fe20000000800 */
[----:B------:R-:W-:-:S02]  /*4200*/  UIADD3 UR36, UR36, UR6, URZ ;  /* 0x0000000624247290 */ /* 0x000fc4000fffe03f */
[----:B------:R-:W-:Y:S02]  /*4210*/  UIMAD UR11, UR37, UR14, URZ ;  /* 0x0000000e250b72a4 */ /* 0x000fe4000f8e023f */
[----:B------:R-:W-:Y:S01]  /*4220*/  @UP0 ULDC UR4, c[0x0][0x854] ;  /* 0x0002150000040ab9 */ /* 0x000fe20000000800 */
[----:B------:R-:W-:Y:S01]  /*4230*/  @UP0 ULDC UR7, c[0x0][0x858] ;  /* 0x0002160000070ab9 */ /* 0x000fe20000000800 */
[----:B------:R-:W-:Y:S01]  /*4240*/  UIMAD.WIDE.U32 UR4, UR41, UR4, URZ ;  /* 0x00000004290472a5 */ /* 0x000fe2000f8e003f */
[----:B------:R-:W-:Y:S01]  /*4250*/  UMOV UR16, 0x400 ;  /* 0x0000040000107882 */ /* 0x000fe20000000000 */
[----:B------:R-:W-:Y:S02]  /*4260*/  UIMAD UR6, UR36, 0x4800, URZ ;  /* 0x00004800240678a4 */ /* 0x000fe4000f8e023f */
[----:B------:R-:W-:Y:S02]  /*4270*/  @UP0 USHF.R.U32.HI UR10, URZ, UR7, UR5 ;  /* 0x000000073f0a0299 */ /* 0x000fe40008011605 */
[----:B------:R-:W-:-:S02]  /*4280*/  USHF.R.S32.HI UR7, URZ, 0x1f, UR6 ;  /* 0x0000001f3f077899 */ /* 0x000fc40008011406 */
[----:B------:R-:W-:Y:S01]  /*4290*/  USHF.R.S32.HI UR15, URZ, 0x1f, UR10 ;  /* 0x0000001f3f0f7899 */ /* 0x000fe2000801140a */
[----:B------:R-:W-:Y:S01]  /*42a0*/  ULDC.64 UR20, c[0x0][0x840] ;  /* 0x0002100000147ab9 */ /* 0x000fe20000000a00 */
[----:B------:R-:W-:Y:S02]  /*42b0*/  UIMAD.WIDE.U32 UR4, UR10, UR12, UR6 ;  /* 0x0000000c0a0472a5 */ /* 0x000fe4000f8e0006 */
[----:B------:R-:W-:Y:S01]  /*42c0*/  UIMAD UR9, UR15, UR12, URZ ;  /* 0x0000000c0f0972a4 */ /* 0x000fe2000f8e023f */
[C---:B-1----:R-:W-:Y:S01]  /*42d0*/  VIADD R3, R4.reuse, 0xffffff80 ;  /* 0xffffff8004037836 */ /* 0x042fe20000000000 */
[----:B------:R-:W-:Y:S01]  /*42e0*/  UIMAD UR19, UR15, UR20, URZ ;  /* 0x000000140f1372a4 */ /* 0x000fe2000f8e023f */
[----:B------:R-:W-:Y:S01]  /*42f0*/  BAR.SYNC.DEFER_BLOCKING 0x1, 0x180 ;  /* 0x0046000000007b1d */ /* 0x000fe20000010000 */
[----:B------:R-:W-:Y:S01]  /*4300*/  UIMAD UR18, UR10, UR13, UR9 ;  /* 0x0000000d0a1272a4 */ /* 0x000fe2000f8e0209 */
[----:B------:R-:W-:Y:S01]  /*4310*/  ISETP.NE.AND P1, PT, R4, 0x80, PT ;  /* 0x000000800400780c */ /* 0x000fe20003f25270 */
[----:B------:R-:W-:Y:S01]  /*4320*/  UIMAD.WIDE.U32 UR6, UR10, UR20, UR6 ;  /* 0x000000140a0672a5 */ /* 0x000fe2000f8e0006 */
[----:B------:R-:W-:Y:S01]  /*4330*/  SHF.R.S32.HI R0, RZ, 0x1f, R3 ;  /* 0x0000001fff007819 */ /* 0x000fe20000011403 */
[----:B------:R-:W-:Y:S01]  /*4340*/  UIMAD UR19, UR10, UR21, UR19 ;  /* 0x000000150a1372a4 */ /* 0x000fe2000f8e0213 */
[----:B------:R-:W-:Y:S01]  /*4350*/  ISETP.NE.AND P0, PT, R3, RZ, PT ;  /* 0x000000ff0300720c */ /* 0x000fe20003f05270 */
[----:B------:R-:W-:Y:S01]  /*4360*/  ULDC UR9, c[0x0][0x870] ;  /* 0x00021c0000097ab9 */ /* 0x000fe20000000800 */
[----:B------:R-:W-:Y:S01]  /*4370*/  LEA.HI R2, R0, R3, RZ, 0x7 ;  /* 0x0000000300027211 */ /* 0x000fe200078f38ff */
[----:B------:R-:W-:Y:S01]  /*4380*/  UIMAD UR9, UR9, UR36, URZ ;  /* 0x00000024090972a4 */ /* 0x000fe2000f8e023f */
[----:B------:R-:W-:-:S02]  /*4390*/  ULDC.64 UR12, c[0x0][0x868] ;  /* 0x00021a00000c7ab9 */ /* 0x000fc40000000a00 */
[----:B------:R-:W-:Y:S01]  /*43a0*/  LOP3.LUT R0, R2, 0x3fffff80, RZ, 0xc0, !PT ;  /* 0x3fffff8002007812 */ /* 0x000fe200078ec0ff */
[----:B------:R-:W-:Y:S01]  /*43b0*/  UIMAD UR14, UR9, UR14, URZ ;  /* 0x0000000e090e72a4 */ /* 0x000fe2000f8e023f */
[----:B------:R-:W-:Y:S01]  /*43c0*/  SHF.R.S32.HI R5, RZ, 0x7, R2 ;  /* 0x00000007ff057819 */ /* 0x000fe20000011402 */
[----:B--2---:R-:W-:Y:S02]  /*43d0*/  ULEA UR9, UR17, UR16, 0x18 ;  /* 0x0000001011097291 */ /* 0x004fe4000f8ec03f */
[----:B------:R-:W-:Y:S01]  /*43e0*/  IMAD.IADD R0, R3, 0x1, -R0 ;  /* 0x0000000103007824 */ /* 0x000fe200078e0a00 */
[----:B------:R-:W-:Y:S02]  /*43f0*/  USHF.R.S32.HI UR16, URZ, 0x1f, UR11 ;  /* 0x0000001f3f107899 */ /* 0x000fe4000801140b */
[----:B------:R-:W-:Y:S01]  /*4400*/  USHF.R.S32.HI UR17, URZ, 0x1f, UR14 ;  /* 0x0000001f3f117899 */ /* 0x000fe2000801140e */
[----:B------:R-:W-:Y:S01]  /*4410*/  IMAD R0, R5, 0x600, R0 ;  /* 0x0000060005007824 */ /* 0x000fe200078e0200 */
[----:B------:R-:W-:Y:S01]  /*4420*/  UIADD3 UR11, UP0, UP1, UR14, UR11, UR10 ;  /* 0x0000000b0e0b7290 */ /* 0x000fe2000f91e00a */
[----:B------:R-:W-:-:S02]  /*4430*/  ULDC.64 UR20, c[0x0][0x820] ;  /* 0x0002080000147ab9 */ /* 0x000fc40000000a00 */
[----:B------:R-:W-:Y:S01]  /*4440*/  IMAD.SHL.U32 R0, R0, 0x4, RZ ;  /* 0x0000000400007824 */ /* 0x000fe200078e00ff */
[----:B------:R-:W-:Y:S02]  /*4450*/  UIADD3.X UR16, UR17, UR16, UR15, UP0, UP1 ;  /* 0x0000001011107290 */ /* 0x000fe400087e240f */
[----:B------:R-:W-:Y:S02]  /*4460*/  USHF.L.U32 UR14, UR11, 0x2, URZ ;  /* 0x000000020b0e7899 */ /* 0x000fe4000800063f */
[----:B------:R-:W-:Y:S01]  /*4470*/  LEA R0, R0, UR9, 0x2 ;  /* 0x0000000900007c11 */ /* 0x000fe2000f8e10ff */
[----:B------:R-:W-:Y:S02]  /*4480*/  USHF.L.U64.HI UR11, UR11, 0x2, UR16 ;  /* 0x000000020b0b7899 */ /* 0x000fe40008010210 */
[----:B------:R-:W-:Y:S02]  /*4490*/  UIADD3 UR15, UP0, UR14, UR12, URZ ;  /* 0x0000000c0e0f7290 */ /* 0x000fe4000ff1e03f */
[----:B------:R1:W-:Y:S01]  /*44a0*/  STS.128 [R0], R24 ;  /* 0x0000001800007388 */ /* 0x0003e20000000c00 */
[----:B------:R-:W-:-:S02]  /*44b0*/  USHF.R.S32.HI UR12, URZ, 0x1f, UR37 ;  /* 0x0000001f3f0c7899 */ /* 0x000fc40008011425 */
[----:B------:R-:W-:Y:S01]  /*44c0*/  UIADD3.X UR16, UR11, UR13, URZ, UP0, !UPT ;  /* 0x0000000d0b107290 */ /* 0x000fe200087fe43f */
[----:B------:R1:W-:Y:S01]  /*44d0*/  STS.128 [R0+0x800], R28 ;  /* 0x0008001c00007388 */ /* 0x0003e20000000c00 */
[----:B------:R-:W-:Y:S01]  /*44e0*/  ULDC.64 UR22, c[0x0][0x848] ;  /* 0x0002120000167ab9 */ /* 0x000fe20000000a00 */
[----:B------:R-:W-:Y:S01]  /*44f0*/  UIMAD UR13, UR12, UR20, URZ ;  /* 0x000000140c0d72a4 */ /* 0x000fe2000f8e023f */
[----:B------:R-:W-:Y:S01]  /*4500*/  IMAD.U32 R2, RZ, RZ, UR15 ;  /* 0x0000000fff027e24 */ /* 0x000fe2000f8e00ff */
[----:B------:R1:W-:Y:S01]  /*4510*/  STS.128 [R0+0x1000], R32 ;  /* 0x0010002000007388 */ /* 0x0003e20000000c00 */
[----:B------:R-:W-:Y:S01]  /*4520*/  UIADD3 UR5, UR5, UR18, URZ ;  /* 0x0000001205057290 */ /* 0x000fe2000fffe03f */
[----:B------:R-:W-:Y:S01]  /*4530*/  IMAD.U32 R3, RZ, RZ, UR16 ;  /* 0x00000010ff037e24 */ /* 0x000fe2000f8e00ff */
[----:B------:R-:W-:Y:S01]  /*4540*/  UIMAD UR12, UR12, UR22, URZ ;  /* 0x000000160c0c72a4 */ /* 0x000fe2000f8e023f */
[----:B------:R1:W-:Y:S01]  /*4550*/  STS.128 [R0+0x1800], R36 ;  /* 0x0018002400007388 */ /* 0x0003e20000000c00 */
[----:B------:R-:W-:-:S02]  /*4560*/  UIADD3 UR7, UR7, UR19, URZ ;  /* 0x0000001307077290 */ /* 0x000fc4000fffe03f */
[----:B------:R-:W-:Y:S01]  /*4570*/  UIMAD UR13, UR37, UR21, UR13 ;  /* 0x00000015250d72a4 */ /* 0x000fe2000f8e020d */
[----:B------:R1:W-:Y:S01]  /*4580*/  STS.128 [R0+0x2000], R40 ;  /* 0x0020002800007388 */ /* 0x0003e20000000c00 */
[----:B------:R-:W-:Y:S02]  /*4590*/  UIMAD.WIDE.U32 UR4, UR37, UR20, UR4 ;  /* 0x00000014250472a5 */ /* 0x000fe4000f8e0004 */
[----:B------:R-:W-:Y:S01]  /*45a0*/  UIMAD UR12, UR37, UR23, UR12 ;  /* 0x00000017250c72a4 */ /* 0x000fe2000f8e020c */
[----:B------:R1:W-:Y:S01]  /*45b0*/  STS.128 [R0+0x2800], R44 ;  /* 0x0028002c00007388 */ /* 0x0003e20000000c00 */
[----:B------:R-:W-:Y:S01]  /*45c0*/  UIMAD.WIDE.U32 UR6, UR37, UR22, UR6 ;  /* 0x00000016250672a5 */ /* 0x000fe2000f8e0006 */
[----:B------:R-:W-:Y:S02]  /*45d0*/  ULDC.64 UR18, c[0x0][0x800] ;  /* 0x0002000000127ab9 */ /* 0x000fe40000000a00 */
[----:B------:R1:W-:Y:S01]  /*45e0*/  STS.128 [R0+0x3000], R48 ;  /* 0x0030003000007388 */ /* 0x0003e20000000c00 */
[----:B------:R-:W-:Y:S01]  /*45f0*/  ULDC.64 UR20, c[0x0][0x828] ;  /* 0x00020a0000147ab9 */ /* 0x000fe20000000a00 */
[----:B------:R-:W-:-:S02]  /*4600*/  UIADD3 UR17, -UR10, URZ, URZ ;  /* 0x0000003f0a117290 */ /* 0x000fc4000fffe13f */
[----:B------:R1:W-:Y:S01]  /*4610*/  STS.128 [R0+0x3800], R52 ;  /* 0x0038003400007388 */ /* 0x0003e20000000c00 */
[----:B------:R-:W-:Y:S02]  /*4620*/  UIADD3 UR10, UR5, UR13, URZ ;  /* 0x0000000d050a7290 */ /* 0x000fe4000fffe03f */
[----:B------:R-:W-:Y:S01]  /*4630*/  ULEA UR18, UP0, UR4, UR18, 0x2 ;  /* 0x0000001204127291 */ /* 0x000fe2000f80103f */
[----:B------:R1:W-:Y:S01]  /*4640*/  STS.128 [R0+0x4000], R56 ;  /* 0x0040003800007388 */ /* 0x0003e20000000c00 */
[----:B------:R-:W-:Y:S02]  /*4650*/  UIADD3 UR5, UR7, UR12, URZ ;  /* 0x0000000c07057290 */ /* 0x000fe4000fffe03f */
[----:B------:R-:W-:Y:S01]  /*4660*/  ULEA UR20, UP1, UR6, UR20, 0x2 ;  /* 0x0000001406147291 */ /* 0x000fe2000f82103f */
[----:B------:R1:W-:Y:S01]  /*4670*/  STS.128 [R0+0x4800], R60 ;  /* 0x0048003c00007388 */ /* 0x0003e20000000c00 */
[----:B------:R-:W-:Y:S02]  /*4680*/  ULEA.HI.X UR19, UR4, UR19, UR10, 0x2, UP0 ;  /* 0x0000001304137291 */ /* 0x000fe400080f140a */
[----:B------:R-:W-:Y:S01]  /*4690*/  ULEA.HI.X UR5, UR6, UR21, UR5, 0x2, UP1 ;  /* 0x0000001506057291 */ /* 0x000fe200088f1405 */
[----:B------:R1:W-:Y:S01]  /*46a0*/  STS.128 [R0+0x5000], R64 ;  /* 0x0050004000007388 */ /* 0x0003e20000000c00 */
[----:B------:R-:W-:-:S03]  /*46b0*/  UIMAD UR17, UR8, UR17, UR41 ;  /* 0x00000011081172a4 */ /* 0x000fc6000f8e0229 */
[----:B------:R1:W-:Y:S01]  /*46c0*/  STS.128 [R0+0x5800], R68 ;  /* 0x0058004400007388 */ /* 0x0003e20000000c00 */
[----:B------:R-:W-:Y:S08]  /*46d0*/  @P0 BRA `(.L_x_2970) ;  /* 0x0000000000140947 */ /* 0x000ff00003800000 */
.L_x_2971:
[----:B------:R-:W2:Y:S04]  /*46e0*/  LDG.E.STRONG.GPU R4, desc[UR38][R2.64] ;  /* 0x0000002602047981 */ /* 0x000ea8000c1ef900 */
[----:B--2---:R-:W-:Y:S01]  /*46f0*/  CCTL.IVALL ;  /* 0x00000000ff00798f */ /* 0x004fe20002000000 */
[----:B------:R-:W-:Y:S05]  /*4700*/  YIELD ;  /* 0x0000000000007946 */ /* 0x000fea0003800000 */
[----:B------:R-:W-:-:S13]  /*4710*/  ISETP.NE.AND P0, PT, R4, UR17, PT ;  /* 0x0000001104007c0c */ /* 0x000fda000bf05270 */
[----:B------:R-:W-:Y:S05]  /*4720*/  @P0 BRA `(.L_x_2971) ;  /* 0xfffffffc00ec0947 */ /* 0x000fea000383ffff */
.L_x_2970:
[----:B------:R-:W-:Y:S05]  /*4730*/  BSYNC B0 ;  /* 0x0000000000007941 */ /* 0x000fea0003800000 */
.L_x_2969:
[----:B------:R-:W-:-:S03]  /*4740*/  UMOV UR4, 0xffffffff ;  /* 0xffffffff00047882 */ /* 0x000fc60000000000 */
[----:B------:R-:W-:Y:S05]  /*4750*/  BRA.DIV UR4, `(.L_x_2972) ;  /* 0x0000004e04007947 */ /* 0x000fea000b800000 */
[----:B------:R-:W-:Y:S01]  /*4760*/  NOP ;  /* 0x0000000000007918 */ /* 0x000fe20000000000 */
.L_x_3072:
        /* <DEDUP_REMOVED lines=15> */
.L_x_2975:
[----:B------:R-:W-:Y:S01]  /*4860*/  @P0 ELECT P2, URZ, PT ;  /* 0x00000000003f082f */ /* 0x000fe20003840000 */
[----:B------:R2:W-:-:S12]  /*4870*/  UBLKRED.G.S.ADD.F32.RN [UR4], [UR9], UR6, desc[UR12] ;  /* 0x00000c04090073bb */ /* 0x0005d800080a1406 */
[----:B------:R-:W-:Y:S02]  /*4880*/  @P2 PLOP3.LUT P0, PT, P2, PT, PT, 0x8, 0x0 ;  /* 0x000000000000281c */ /* 0x000fe4000170e170 */
[----:B------:R-:W-:-:S11]  /*4890*/  PLOP3.LUT P2, PT, PT, PT, PT, 0x8, 0x0 ;  /* 0x000000000000781c */ /* 0x000fd60003f4e170 */
[----:B--2---:R-:W-:Y:S05]  /*48a0*/  @P0 BRA.U.ANY `(.L_x_2975) ;  /* 0xfffffffd00ec0947 */ /* 0x004fea000393ffff */
[----:B------:R0:W-:Y:S01]  /*48b0*/  UTMACMDFLUSH ;  /* 0x00000000000079b7 */ /* 0x0001e20000000000 */
[----:B------:R-:W-:-:S04]  /*48c0*/  DEPBAR.LE SB0, 0x0 ;  /* 0x000080000000791a */ /* 0x000fc80000000000 */
.L_x_2974:
[----:B------:R-:W-:Y:S05]  /*48d0*/  BSYNC B0 ;  /* 0x0000000000007941 */ /* 0x000fea0003800000 */
.L_x_2973:
        /* <DEDUP_REMOVED lines=14> */
.L_x_2977:
[----:B------:R-:W-:Y:S05]  /*49c0*/  BSYNC B0 ;  /* 0x0000000000007941 */ /* 0x000fea0003800000 */
.L_x_2976:
        /* <DEDUP_REMOVED lines=20> */
.L_x_2980:
[----:B-12---:R-:W2:Y:S04]  /*4b10*/  LDG.E.STRONG.GPU R0, desc[UR38][R2.64] ;  /* 0x0000002602007981 */ /* 0x006ea8000c1ef900 */
[----:B--2---:R-:W-:Y:S01]  /*4b20*/  CCTL.IVALL ;  /* 0x00000000ff00798f */ /* 0x004fe20002000000 */
[----:B------:R-:W-:Y:S05]  /*4b30*/  YIELD ;  /* 0x0000000000007946 */ /* 0x000fea0003800000 */
[----:B------:R-:W-:-:S13]  /*4b40*/  ISETP.NE.AND P0, PT, R0, UR17, PT ;  /* 0x0000001100007c0c */ /* 0x000fda000bf05270 */
[----:B------:R-:W-:Y:S05]  /*4b50*/  @P0 BRA `(.L_x_2980) ;  /* 0xfffffffc00ec0947 */ /* 0x000fea000383ffff */
.L_x_2979:
[----:B------:R-:W-:Y:S05]  /*4b60*/  BSYNC B0 ;  /* 0x0000000000007941 */ /* 0x000fea0003800000 */
.L_x_2978:
[----:B------:R-:W-:-:S03]  /*4b70*/  UMOV UR4, 0xffffffff ;  /* 0xffffffff00047882 */ /* 0x000fc60000000000 */
[----:B------:R-:W-:Y:S05]  /*4b80*/  BRA.DIV UR4, `(.L_x_2981) ;  /* 0x0000004a04107947 */ /* 0x000fea000b800000 */
[----:B------:R-:W-:Y:S01]  /*4b90*/  NOP ;  /* 0x0000000000007918 */ /* 0x000fe20000000000 */
.L_x_3075:
        /* <DEDUP_REMOVED lines=16> */
.L_x_2984:
[----:B------:R-:W-:Y:S01]  /*4ca0*/  @P0 ELECT P2, URZ, PT ;  /* 0x00000000003f082f */ /* 0x000fe20003840000 */
[----:B------:R3:W-:-:S12]  /*4cb0*/  UBLKRED.G.S.ADD.F32.RN [UR4], [UR9], UR6, desc[UR10] ;  /* 0x00000a04090073bb */ /* 0x0007d800080a1406 */
[----:B------:R-:W-:Y:S02]  /*4cc0*/  @P2 PLOP3.LUT P0, PT, P2, PT, PT, 0x8, 0x0 ;  /* 0x000000000000281c */ /* 0x000fe4000170e170 */
[----:B------:R-:W-:-:S11]  /*4cd0*/  PLOP3.LUT P2, PT, PT, PT, PT, 0x8, 0x0 ;  /* 0x000000000000781c */ /* 0x000fd60003f4e170 */
[----:B---3--:R-:W-:Y:S05]  /*4ce0*/  @P0 BRA.U.ANY `(.L_x_2984) ;  /* 0xfffffffd00ec0947 */ /* 0x008fea000393ffff */
[----:B------:R0:W-:Y:S01]  /*4cf0*/  UTMACMDFLUSH ;  /* 0x00000000000079b7 */ /* 0x0001e20000000000 */
[----:B------:R-:W-:-:S04]  /*4d00*/  DEPBAR.LE SB0, 0x0 ;  /* 0x000080000000791a */ /* 0x000fc80000000000 */
.L_x_2983:
[----:B------:R-:W-:Y:S05]  /*4d10*/  BSYNC B0 ;  /* 0x0000000000007941 */ /* 0x000fea0003800000 */
.L_x_2982:
        /* <DEDUP_REMOVED lines=14> */
.L_x_2945:
        /* <DEDUP_REMOVED lines=29> */
.L_x_2986:
[----:B------:R-:W-:Y:S01]  /*4fd0*/  ULDC UR9, c[0x0][0x8cc] ;  /* 0x0002330000097ab9 */ /* 0x000fe20000000800 */
[----:B------:R-:W-:Y:S01]  /*4fe0*/  UMOV UR7, UR8 ;  /* 0x0000000800077c82 */ /* 0x000fe20008000000 */
[----:B------:R-:W-:-:S11]  /*4ff0*/  UISETP.NE.AND UP0, UPT, UR9, 0x1, UPT ;  /* 0x000000010900788c */ /* 0x000fd6000bf05270 */
[----:B------:R-:W-:Y:S02]  /*5000*/  @UP0 ULDC.64 UR10, c[0x0][0x8d0] ;  /* 0x00023400000a0ab9 */ /* 0x000fe40000000a00 */
[----:B------:R-:W-:-:S04]  /*5010*/  UIMAD.WIDE.U32 UR4, UR8, UR10, URZ ;  /* 0x0000000a080472a5 */ /* 0x000fc8000f8e003f */
[----:B------:R-:W-:-:S04]  /*5020*/  @UP0 USHF.R.U32.HI UR7, URZ, UR11, UR5 ;  /* 0x0000000b3f070299 */ /* 0x000fc80008011605 */
[----:B------:R-:W-:-:S12]  /*5030*/  UIMAD UR4, UR7, UR9, URZ ;  /* 0x00000009070472a4 */ /* 0x000fd8000f8e023f */
.L_x_2987:
        /* <DEDUP_REMOVED lines=85> */
.L_x_2991:
[----:B------:R-:W2:Y:S04]  /*5590*/  LDG.E.STRONG.GPU R4, desc[UR38][R2.64] ;  /* 0x0000002602047981 */ /* 0x000ea8000c1ef900 */
[----:B--2---:R-:W-:Y:S01]  /*55a0*/  CCTL.IVALL ;  /* 0x00000000ff00798f */ /* 0x004fe20002000000 */
[----:B------:R-:W-:Y:S05]  /*55b0*/  YIELD ;  /* 0x0000000000007946 */ /* 0x000fea0003800000 */
[----:B------:R-:W-:-:S13]  /*55c0*/  ISETP.NE.AND P1, PT, R4, R5, PT ;  /* 0x000000050400720c */ /* 0x000fda0003f25270 */
[----:B------:R-:W-:Y:S05]  /*55d0*/  @P1 BRA `(.L_x_2991) ;  /* 0xfffffffc00ec1947 */ /* 0x000fea000383ffff */
.L_x_2990:
[----:B------:R-:W-:Y:S05]  /*55e0*/  BSYNC B0 ;  /* 0x0000000000007941 */ /* 0x000fea0003800000 */
.L_x_2989:
[----:B------:R-:W-:-:S03]  /*55f0*/  UMOV UR4, 0xffffffff ;  /* 0xffffffff00047882 */ /* 0x000fc60000000000 */
[----:B------:R-:W-:Y:S05]  /*5600*/  BRA.DIV UR4, `(.L_x_2992) ;  /* 0x0000003e048c7947 */ /* 0x000fea000b800000 */
[----:B------:R-:W-:Y:S01]  /*5610*/  NOP ;  /* 0x0000000000007918 */ /* 0x000fe20000000000 */
.L_x_3078:
        /* <DEDUP_REMOVED lines=22> */
.L_x_2994:
[----:B------:R-:W-:Y:S05]  /*5780*/  BSYNC B0 ;  /* 0x0000000000007941 */ /* 0x000fea0003800000 */
.L_x_2993:
        /* <DEDUP_REMOVED lines=19> */
.L_x_2996:
[----:B------:R-:W-:Y:S05]  /*58c0*/  BSYNC B0 ;  /* 0x0000000000007941 */ /* 0x000fea0003800000 */
.L_x_2995:
        /* <DEDUP_REMOVED lines=20> */
.L_x_2998:
[----:B------:R-:W-:Y:S05]  /*5a10*/  BSYNC B0 ;  /* 0x0000000000007941 */ /* 0x000fea0003800000 */
.L_x_2997:
[----:B------:R-:W-:Y:S06]  /*5a20*/  BAR.ARV 0xa, 0xa0 ;  /* 0x0282800000007b1d */ /* 0x000fec0000002000 */
[----:B------:R-:W-:Y:S04]  /*5a30*/  BSSY B0, `(.L_x_2999) ;  /* 0x0000003000007945 */ /* 0x000fe80003800000 */
[----:B------:R-:W-:Y:S05]  /*5a40*/  @!P0 BRA `(.L_x_3000) ;  /* 0x0000000000048947 */ /* 0x000fea0003800000 */
[----:B------:R-:W-:-:S04]  /*5a50*/  DEPBAR.LE SB0, 0x1 ;  /* 0x000080400000791a */ /* 0x000fc80000000000 */
.L_x_3000:
[----:B------:R-:W-:Y:S05]  /*5a60*/  BSYNC B0 ;  /* 0x0000000000007941 */ /* 0x000fea0003800000 */
.L_x_2999:
[----:B------:R-:W-:Y:S06]  /*5a70*/  BAR.ARV 0xb, 0xa0 ;  /* 0x02c2800000007b1d */ /* 0x000fec0000002000 */
[----:B------:R-:W-:Y:S04]  /*5a80*/  BSSY B0, `(.L_x_3001) ;  /* 0x0000003000007945 */ /* 0x000fe80003800000 */
[----:B------:R-:W-:Y:S05]  /*5a90*/  @!P0 BRA `(.L_x_3002) ;  /* 0x0000000000048947 */ /* 0x000fea0003800000 */
[----:B------:R-:W-:-:S04]  /*5aa0*/  DEPBAR.LE SB0, 0x0 ;  /* 0x000080000000791a */ /* 0x000fc80000000000 */
.L_x_3002:
[----:B------:R-:W-:Y:S05]  /*5ab0*/  BSYNC B0 ;  /* 0x0000000000007941 */ /* 0x000fea0003800000 */
.L_x_3001:
        /* <DEDUP_REMOVED lines=19> */
.L_x_3004:
[----:B------:R-:W-:Y:S05]  /*5bf0*/  BSYNC B0 ;  /* 0x0000000000007941 */ /* 0x000fea0003800000 */
.L_x_3003:
[----:B------:R-:W-:Y:S01]  /*5c00*/  UIADD3 UR17, UR8, 0x1, URZ ;  /* 0x0000000108117890 */ /* 0x000fe2000fffe03f */
[----:B------:R-:W-:Y:S11]  /*5c10*/  BRA `(.L_x_3005) ;  /* 0x0000000000047947 */ /* 0x000ff60003800000 */
.L_x_2988:
[----:B------:R-:W-:-:S05]  /*5c20*/  UMOV UR17, UR8 ;  /* 0x0000000800117c82 */ /* 0x000fca0008000000 */
.L_x_3005:
        /* <DEDUP_REMOVED lines=12> */
.L_x_3038:
        /* <DEDUP_REMOVED lines=18> */
.L_x_3008:
[----:B------:R-:W2:Y:S04]  /*5e10*/  LDG.E.STRONG.GPU R4, desc[UR38][R2.64] ;  /* 0x0000002602047981 */ /* 0x000ea8000c1ef900 */
[----:B--2---:R-:W-:Y:S01]  /*5e20*/  CCTL.IVALL ;  /* 0x00000000ff00798f */ /* 0x004fe20002000000 */
[----:B------:R-:W-:Y:S05]  /*5e30*/  YIELD ;  /* 0x0000000000007946 */ /* 0x000fea0003800000 */
[----:B------:R-:W-:-:S13]  /*5e40*/  ISETP.NE.AND P1, PT, R4, R5, PT ;  /* 0x000000050400720c */ /* 0x000fda0003f25270 */
[----:B------:R-:W-:Y:S05]  /*5e50*/  @P1 BRA `(.L_x_3008) ;  /* 0xfffffffc00ec1947 */ /* 0x000fea000383ffff */
.L_x_3007:
[----:B------:R-:W-:Y:S05]  /*5e60*/  BSYNC B0 ;  /* 0x0000000000007941 */ /* 0x000fea0003800000 */
.L_x_3006:
[----:B------:R-:W-:-:S03]  /*5e70*/  UMOV UR18, 0xffffffff ;  /* 0xffffffff00127882 */ /* 0x000fc60000000000 */
[----:B------:R-:W-:Y:S05]  /*5e80*/  BRA.DIV UR18, `(.L_x_3009) ;  /* 0x0000003612887947 */ /* 0x000fea000b800000 */
[----:B------:R-:W-:Y:S01]  /*5e90*/  NOP ;  /* 0x0000000000007918 */ /* 0x000fe20000000000 */
.L_x_3081:
        /* <DEDUP_REMOVED lines=19> */
.L_x_3011:
[----:B------:R-:W-:Y:S05]  /*5fd0*/  BSYNC B0 ;  /* 0x0000000000007941 */ /* 0x000fea0003800000 */
.L_x_3010:
        /* <DEDUP_REMOVED lines=14> */
.L_x_3013:
[----:B------:R-:W-:Y:S05]  /*60c0*/  BSYNC B0 ;  /* 0x0000000000007941 */ /* 0x000fea0003800000 */
.L_x_3012:
        /* <DEDUP_REMOVED lines=15> */
.L_x_3015:
[----:B------:R-:W-:Y:S05]  /*61c0*/  BSYNC B0 ;  /* 0x0000000000007941 */ /* 0x000fea0003800000 */
.L_x_3014:
[----:B------:R-:W-:Y:S06]  /*61d0*/  BAR.ARV 0xa, 0xa0 ;  /* 0x0282800000007b1d */ /* 0x000fec0000002000 */
[----:B------:R-:W-:Y:S04]  /*61e0*/  BSSY B0, `(.L_x_3016) ;  /* 0x0000003000007945 */ /* 0x000fe80003800000 */
[----:B------:R-:W-:Y:S05]  /*61f0*/  @!P0 BRA `(.L_x_3017) ;  /* 0x0000000000048947 */ /* 0x000fea0003800000 */
[----:B------:R-:W-:-:S04]  /*6200*/  DEPBAR.LE SB0, 0x1 ;  /* 0x000080400000791a */ /* 0x000fc80000000000 */
.L_x_3017:
[----:B------:R-:W-:Y:S05]  /*6210*/  BSYNC B0 ;  /* 0x0000000000007941 */ /* 0x000fea0003800000 */
.L_x_3016:
[----:B------:R-:W-:Y:S06]  /*6220*/  BAR.ARV 0xb, 0xa0 ;  /* 0x02c2800000007b1d */ /* 0x000fec0000002000 */
[----:B------:R-:W-:Y:S04]  /*6230*/  BSSY B0, `(.L_x_3018) ;  /* 0x0000003000007945 */ /* 0x000fe80003800000 */
[----:B------:R-:W-:Y:S05]  /*6240*/  @!P0 BRA `(.L_x_3019) ;  /* 0x0000000000048947 */ /* 0x000fea0003800000 */
[----:B------:R-:W-:-:S04]  /*6250*/  DEPBAR.LE SB0, 0x0 ;  /* 0x000080000000791a */ /* 0x000fc80000000000 */
.L_x_3019:
[----:B------:R-:W-:Y:S05]  /*6260*/  BSYNC B0 ;  /* 0x0000000000007941 */ /* 0x000fea0003800000 */
.L_x_3018:
        /* <DEDUP_REMOVED lines=19> */
.L_x_3021:
[----:B------:R-:W-:Y:S05]  /*63a0*/  BSYNC B0 ;  /* 0x0000000000007941 */ /* 0x000fea0003800000 */
.L_x_3020:
        /* <DEDUP_REMOVED lines=16> */
.L_x_3024:
[----:B------:R-:W2:Y:S04]  /*64b0*/  LDG.E.STRONG.GPU R4, desc[UR38][R2.64] ;  /* 0x0000002602047981 */ /* 0x000ea8000c1ef900 */
[----:B--2---:R-:W-:Y:S01]  /*64c0*/  CCTL.IVALL ;  /* 0x00000000ff00798f */ /* 0x004fe20002000000 */
[----:B------:R-:W-:Y:S05]  /*64d0*/  YIELD ;  /* 0x0000000000007946 */ /* 0x000fea0003800000 */
[----:B------:R-:W-:-:S13]  /*64e0*/  ISETP.NE.AND P1, PT, R4, R5, PT ;  /* 0x000000050400720c */ /* 0x000fda0003f25270 */
[----:B------:R-:W-:Y:S05]  /*64f0*/  @P1 BRA `(.L_x_3024) ;  /* 0xfffffffc00ec1947 */ /* 0x000fea000383ffff */
.L_x_3023:
[----:B------:R-:W-:Y:S05]  /*6500*/  BSYNC B0 ;  /* 0x0000000000007941 */ /* 0x000fea0003800000 */
.L_x_3022:
[----:B------:R-:W-:-:S03]  /*6510*/  UMOV UR14, 0xffffffff ;  /* 0xffffffff000e7882 */ /* 0x000fc60000000000 */
[----:B------:R-:W-:Y:S05]  /*6520*/  BRA.DIV UR14, `(.L_x_3025) ;  /* 0x0000002e0efc7947 */ /* 0x000fea000b800000 */
[----:B------:R-:W-:Y:S01]  /*6530*/  NOP ;  /* 0x0000000000007918 */ /* 0x000fe20000000000 */
.L_x_3084:
        /* <DEDUP_REMOVED lines=15> */
.L_x_3027:
[----:B------:R-:W-:Y:S05]  /*6630*/  BSYNC B0 ;  /* 0x0000000000007941 */ /* 0x000fea0003800000 */
.L_x_3026:
        /* <DEDUP_REMOVED lines=14> */
.L_x_3029:
[----:B------:R-:W-:Y:S05]  /*6720*/  BSYNC B0 ;  /* 0x0000000000007941 */ /* 0x000fea0003800000 */
.L_x_3028:
        /* <DEDUP_REMOVED lines=15> */
.L_x_3031:
[----:B------:R-:W-:Y:S05]  /*6820*/  BSYNC B0 ;  /* 0x0000000000007941 */ /* 0x000fea0003800000 */
.L_x_3030:
[----:B------:R-:W-:Y:S06]  /*6830*/  BAR.ARV 0xa, 0xa0 ;  /* 0x0282800000007b1d */ /* 0x000fec0000002000 */
[----:B------:R-:W-:Y:S04]  /*6840*/  BSSY B0, `(.L_x_3032) ;  /* 0x0000003000007945 */ /* 0x000fe80003800000 */
[----:B------:R-:W-:Y:S05]  /*6850*/  @!P0 BRA `(.L_x_3033) ;  /* 0x0000000000048947 */ /* 0x000fea0003800000 */
[----:B------:R-:W-:-:S04]  /*6860*/  DEPBAR.LE SB0, 0x1 ;  /* 0x000080400000791a */ /* 0x000fc80000000000 */
.L_x_3033:
[----:B------:R-:W-:Y:S05]  /*6870*/  BSYNC B0 ;  /* 0x0000000000007941 */ /* 0x000fea0003800000 */
.L_x_3032:
[----:B------:R-:W-:Y:S06]  /*6880*/  BAR.ARV 0xb, 0xa0 ;  /* 0x02c2800000007b1d */ /* 0x000fec0000002000 */
[----:B------:R-:W-:Y:S04]  /*6890*/  BSSY B0, `(.L_x_3034) ;  /* 0x0000003000007945 */ /* 0x000fe80003800000 */
[----:B------:R-:W-:Y:S05]  /*68a0*/  @!P0 BRA `(.L_x_3035) ;  /* 0x0000000000048947 */ /* 0x000fea0003800000 */
[----:B------:R-:W-:-:S04]  /*68b0*/  DEPBAR.LE SB0, 0x0 ;  /* 0x000080000000791a */ /* 0x000fc80000000000 */
.L_x_3035:
[----:B------:R-:W-:Y:S05]  /*68c0*/  BSYNC B0 ;  /* 0x0000000000007941 */ /* 0x000fea0003800000 */
.L_x_3034:
        /* <DEDUP_REMOVED lines=19> */
.L_x_3037:
[----:B------:R-:W-:Y:S05]  /*6a00*/  BSYNC B0 ;  /* 0x0000000000007941 */ /* 0x000fea0003800000 */
.L_x_3036:
[----:B------:R-:W-:Y:S02]  /*6a10*/  UIADD3 UR17, UR17, 0x2, URZ ;  /* 0x0000000211117890 */ /* 0x000fe4000fffe03f */
[----:B------:R-:W-:Y:S02]  /*6a20*/  UIADD3 UR4, UR4, 0x6000, URZ ;  /* 0x0000600004047890 */ /* 0x000fe4000fffe03f */
[----:B------:R-:W-:-:S06]  /*6a30*/  UISETP.GE.AND UP0, UPT, UR17, UR5, UPT ;  /* 0x000000051100728c */ /* 0x000fcc000bf06270 */
[----:B------:R-:W-:-:S13]  /*6a40*/  PLOP3.LUT P1, PT, PT, PT, UP0, 0x80, 0x0 ;  /* 0x000000000000781c */ /* 0x000fda0003f2f008 */
[----:B------:R-:W-:Y:S05]  /*6a50*/  @!P1 BRA `(.L_x_3038) ;  /* 0xfffffff000a49947 */ /* 0x000fea000383ffff */
[----:B------:R-:W-:Y:S05]  /*6a60*/  BRA `(.L_x_2949) ;  /* 0x0000002400d47947 */ /* 0x000fea0003800000 */
.L_x_2985:
        /* <DEDUP_REMOVED lines=21> */
.L_x_3039:
[----:B------:R-:W-:Y:S01]  /*6bc0*/  ULDC UR9, c[0x0][0x8cc] ;  /* 0x0002330000097ab9 */ /* 0x000fe20000000800 */
[----:B------:R-:W-:Y:S01]  /*6bd0*/  UMOV UR7, UR8 ;  /* 0x0000000800077c82 */ /* 0x000fe20008000000 */
[----:B------:R-:W-:-:S11]  /*6be0*/  UISETP.NE.AND UP0, UPT, UR9, 0x1, UPT ;  /* 0x000000010900788c */ /* 0x000fd6000bf05270 */
[----:B------:R-:W-:Y:S02]  /*6bf0*/  @UP0 ULDC.64 UR10, c[0x0][0x8d0] ;  /* 0x00023400000a0ab9 */ /* 0x000fe40000000a00 */
[----:B------:R-:W-:-:S04]  /*6c00*/  UIMAD.WIDE.U32 UR4, UR8, UR10, URZ ;  /* 0x0000000a080472a5 */ /* 0x000fc8000f8e003f */
[----:B------:R-:W-:-:S04]  /*6c10*/  @UP0 USHF.R.U32.HI UR7, URZ, UR11, UR5 ;  /* 0x0000000b3f070299 */ /* 0x000fc80008011605 */
[----:B------:R-:W-:-:S12]  /*6c20*/  UIMAD UR4, UR7, UR9, URZ ;  /* 0x00000009070472a4 */ /* 0x000fd8000f8e023f */
.L_x_3040:
        /* <DEDUP_REMOVED lines=80> */
.L_x_3085:
        /* <DEDUP_REMOVED lines=9> */
.L_x_3044:
        /* <DEDUP_REMOVED lines=108> */
.L_x_3055:
[----:B-1----:R-:W-:-:S05]  /*7880*/  IMAD.MOV.U32 R13, RZ, RZ, 0x1 ;  /* 0x00000001ff0d7424 */ /* 0x002fca00078e00ff */
[----:B------:R-:W-:-:S04]  /*7890*/  SHF.L.U32 R13, R13, 0x1f, RZ ;  /* 0x0000001f0d0d7819 */ /* 0x000fc800000006ff */
[----:B------:R-:W1:Y:S02]  /*78a0*/  SYNCS.PHASECHK.TRANS64.TRYWAIT P1, [R12+URZ+0x36438], R13 ;  /* 0x0364380d0c0075a7 */ /* 0x000e64000802017f */
[----:B-1----:R-:W-:Y:S05]  /*78b0*/  @!P1 BRA `(.L_x_3047) ;  /* 0x0000001c00489947 */ /* 0x002fea0003800000 */
.L_x_3086:
        /* <DEDUP_REMOVED lines=8> */
.L_x_3048:
        /* <DEDUP_REMOVED lines=48> */
.L_x_3087:
        /* <DEDUP_REMOVED lines=8> */
.L_x_3050:
        /* <DEDUP_REMOVED lines=46> */
.L_x_3088:
        /* <DEDUP_REMOVED lines=12> */
.L_x_3052:
        /* <DEDUP_REMOVED lines=37> */
.L_x_3090:
        /* <DEDUP_REMOVED lines=8> */
.L_x_3054:
        /* <DEDUP_REMOVED lines=41> */
.L_x_3046:
[----:B--2---:R-:W2:Y:S01]  /*85c0*/  LDL.LU R4, [R1+0x4] ;  /* 0x0000040001047983 */ /* 0x004ea20000300800 */
[----:B------:R-:W-:-:S03]  /*85d0*/  IMAD.MOV.U32 R10, RZ, RZ, 0x1 ;  /* 0x00000001ff0a7424 */ /* 0x000fc600078e00ff */
[----:B------:R3:W5:Y:S01]  /*85e0*/  LDL R5, [R1+0x8] ;  /* 0x0000080001057983 */ /* 0x0007620000100800 */
[----:B--2---:R-:W-:-:S13]  /*85f0*/  ISETP.NE.AND P1, PT, R4, RZ, PT ;  /* 0x000000ff0400720c */ /* 0x004fda0003f25270 */
[----:B---3--:R-:W-:Y:S05]  /*8600*/  @!P1 BRA `(.L_x_3045) ;  /* 0x0000000400889947 */ /* 0x008fea0003800000 */
[----:B------:R-:W2:Y:S02]  /*8610*/  SYNCS.PHASECHK.TRANS64.TRYWAIT P1, [R12+URZ+0x36438], R13 ;  /* 0x0364380d0c0075a7 */ /* 0x000ea4000802017f */
[----:B--2---:R-:W-:Y:S05]  /*8620*/  @!P1 BRA `(.L_x_3056) ;  /* 0x00000010004c9947 */ /* 0x004fea0003800000 */
.L_x_3091:
        /* <DEDUP_REMOVED lines=8> */
.L_x_3057:
        /* <DEDUP_REMOVED lines=41> */
.L_x_3092:
        /* <DEDUP_REMOVED lines=9> */
.L_x_3059:
        /* <DEDUP_REMOVED lines=38> */
.L_x_3045:
[----:B------:R-:W-:-:S04]  /*8c30*/  SHF.L.U32 R3, R10, 0x1f, RZ ;  /* 0x0000001f0a037819 */ /* 0x000fc800000006ff */
[----:B------:R-:W2:Y:S02]  /*8c40*/  SYNCS.PHASECHK.TRANS64.TRYWAIT P1, [R12+URZ+0x36438], R3 ;  /* 0x036438030c0075a7 */ /* 0x000ea4000802017f */
[----:B--2---:R-:W-:Y:S05]  /*8c50*/  @!P1 BRA `(.L_x_3060) ;  /* 0x0000000800e89947 */ /* 0x004fea0003800000 */
.L_x_3093:
[----:B------:R-:W-:Y:S05]  /*8c60*/  @P0 BRA `(.L_x_3061) ;  /* 0x0000000000180947 */ /* 0x000fea0003800000 */
[----:B------:R-:W3:Y:S01]  /*8c70*/  S2R R0, SR_TID.X ;  /* 0x0000000000007919 */ /* 0x000ee20000002100 */
[----:B--2---:R-:W-:-:S04]  /*8c80*/  IMAD.MOV.U32 R3, RZ, RZ, 0x6100 ;  /* 0x00006100ff037424 */ /* 0x004fc800078e00ff */
[----:B------:R4:W-:Y:S01]  /*8c90*/  SYNCS.ARRIVE.TRANS64 RZ, [R12+URZ+0x36430], R3 ;  /* 0x036430030cff79a7 */ /* 0x0009e2000800003f */
[----:B---3--:R-:W-:-:S13]  /*8ca0*/  LOP3.LUT P0, RZ, R0, 0x1f, RZ, 0xc0, !PT ;  /* 0x0000001f00ff7812 */ /* 0x008fda000780c0ff */
[----:B----4-:R-:W-:Y:S05]  /*8cb0*/  @!P0 BRA `(.L_x_3061) ;  /* 0x0000000000048947 */ /* 0x010fea0003800000 */
[----:B------:R-:W-:Y:S01]  /*8cc0*/  BPT.TRAP 0x1 ;  /* 0x000000040000795c */ /* 0x000fe20000300000 */
.L_x_3061:
        /* <DEDUP_REMOVED lines=45> */
.L_x_3042:
[----:B------:R-:W-:Y:S05]  /*8fa0*/  BSYNC B0 ;  /* 0x0000000000007941 */ /* 0x000fea0003800000 */
.L_x_3041:
[----:B------:R-:W-:-:S03]  /*8fb0*/  UMOV UR4, 0xffffffff ;  /* 0xffffffff00047882 */ /* 0x000fc60000000000 */
[----:B------:R-:W-:Y:S05]  /*8fc0*/  BRA.DIV UR4, `(.L_x_3062) ;  /* 0x0000000a04207947 */ /* 0x000fea000b800000 */
[----:B------:R-:W-:-:S13]  /*8fd0*/  ELECT P6, URZ, PT ;  /* 0x00000000003f782f */ /* 0x000fda00038c0000 */
.L_x_3096:
[----:B------:R-:W-:Y:S05]  /*8fe0*/  @!P6 BRA `(.L_x_2949) ;  /* 0x000000000074e947 */ /* 0x000fea0003800000 */
[----:B------:R-:W2:Y:S02]  /*8ff0*/  LDL.LU R0, [R1+0xc] ;  /* 0x00000c0001007983 */ /* 0x000ea40000300800 */
[----:B--2---:R-:W-:-:S04]  /*9000*/  LOP3.LUT R0, R0, 0x2, RZ, 0xfc, !PT ;  /* 0x0000000200007812 */ /* 0x004fc800078efcff */
[----:B------:R-:W-:-:S13]  /*9010*/  ISETP.NE.AND P2, PT, R0, 0x3, PT ;  /* 0x000000030000780c */ /* 0x000fda0003f45270 */
[----:B------:R-:W-:Y:S05]  /*9020*/  @!P2 BRA `(.L_x_3063) ;  /* 0x000000000004a947 */ /* 0x000fea0003800000 */
[----:B------:R-:W-:Y:S01]  /*9030*/  BPT.TRAP 0x1 ;  /* 0x000000040000795c */ /* 0x000fe20000300000 */
.L_x_3063:
        /* <DEDUP_REMOVED lines=15> */
.L_x_3097:
[----:B------:R-:W3:Y:S02]  /*9130*/  SYNCS.PHASECHK.TRANS64.TRYWAIT P0, [R23+URZ], R0 ;  /* 0x00000000170075a7 */ /* 0x000ee4000800017f */
[----:B---3--:R-:W-:Y:S05]  /*9140*/  @!P0 BRA `(.L_x_3065) ;  /* 0x0000000400f48947 */ /* 0x008fea0003800000 */
.L_x_3098:
[----:B------:R-:W-:Y:S05]  /*9150*/  @!P2 BRA `(.L_x_3066) ;  /* 0x000000000004a947 */ /* 0x000fea0003800000 */
[----:B------:R-:W-:Y:S01]  /*9160*/  BPT.TRAP 0x1 ;  /* 0x000000040000795c */ /* 0x000fe20000300000 */
.L_x_3066:
[----:B------:R-:W-:-:S07]  /*9170*/  SHF.L.U32 R10, R10, 0x1f, RZ ;  /* 0x0000001f0a0a7819 */ /* 0x000fce00000006ff */
.L_x_3067:
[----:B----4-:R4:W1:Y:S02]  /*9180*/  SYNCS.PHASECHK.TRANS64.TRYWAIT P0, [R7+URZ+0x36438], R10 ;  /* 0x0364380a070075a7 */ /* 0x010864000800017f */
[----:B-1----:R-:W-:Y:S05]  /*9190*/  @!P0 NANOSLEEP.SYNCS 0x989680 ;  /* 0x009896800000895d */ /* 0x002fea0003900000 */
[----:B------:R-:W1:Y:S02]  /*91a0*/  @!P0 SYNCS.PHASECHK.TRANS64 P0, [R7+URZ+0x36438], R10 ;  /* 0x0364380a070085a7 */ /* 0x000e64000800007f */
[----:B-1----:R-:W-:Y:S05]  /*91b0*/  @!P0 BRA `(.L_x_3067) ;  /* 0xfffffffc00f08947 */ /* 0x002fea000383ffff */
.L_x_2949:
[----:B------:R-:W-:Y:S05]  /*91c0*/  BSYNC B6 ;  /* 0x0000000000067941 */ /* 0x000fea0003800000 */
.L_x_2944:
[----:B------:R-:W-:Y:S05]  /*91d0*/  EXIT ;  /* 0x000000000000794d */ /* 0x000fea0003800000 */
.L_x_2955:
[----:B------:R-:W-:Y:S02]  /*91e0*/  IMAD.MOV.U32 R12, RZ, RZ, RZ ;  /* 0x000000ffff0c7224 */ /* 0x000fe400078e00ff */
[----:B------:R-:W-:Y:S02]  /*91f0*/  IMAD.MOV.U32 R11, RZ, RZ, 0x1f ;  /* 0x0000001fff0b7424 */ /* 0x000fe400078e00ff */
[----:B------:R-:W-:-:S07]  /*9200*/  IMAD.MOV.U32 R15, RZ, RZ, -0x1 ;  /* 0xffffffffff0f7424 */ /* 0x000fce00078e00ff */
[----:B------:R-:W-:Y:S05]  /*9210*/  WARPSYNC.COLLECTIVE R15, `(.L_x_3068) ;  /* 0x000000000f087348 */ /* 0x000fea0003c00000 */
[----:B------:R1:W2:Y:S02]  /*9220*/  SHFL.IDX P6, R14, R13, R12, R11 ;  /* 0x0000000c0d0e7389 */ /* 0x0002a400000c000b */
[----:B-12---:R-:W-:Y:S01]  /*9230*/  ENDCOLLECTIVE ;  /* 0x000000000000791b */ /* 0x006fe20003800000 */
.L_x_3068:
[----:B------:R-:W-:Y:S05]  /*9240*/  BRA `(.L_x_3069) ;  /* 0xffffff7c00f47947 */ /* 0x000fea000383ffff */
.L_x_2957:
[----:B--2---:R-:W-:-:S04]  /*9250*/  IMAD.U32 R3, RZ, RZ, UR43 ;  /* 0x0000002bff037e24 */ /* 0x004fc8000f8e00ff */
[----:B------:R2:W3:Y:S03]  /*9260*/  SYNCS.PHASECHK.TRANS64.TRYWAIT P0, [R3+URZ+0x36400], R10 ;  /* 0x0364000a030075a7 */ /* 0x0004e6000800017f */
[----:B---3--:R-:W-:Y:S05]  /*9270*/  @!P0 NANOSLEEP.SYNCS 0x989680 ;  /* 0x009896800000895d */ /* 0x008fea0003900000 */
[----:B------:R-:W3:Y:S02]  /*9280*/  @!P0 SYNCS.PHASECHK.TRANS64 P0, [R3+URZ+0x36400], R10 ;  /* 0x0364000a030085a7 */ /* 0x000ee4000800007f */
[----:B---3--:R-:W-:Y:S05]  /*9290*/  @!P0 BRA `(.L_x_2957) ;  /* 0xfffffffc00ec8947 */ /* 0x008fea000383ffff */
[----:B------:R-:W-:Y:S05]  /*92a0*/  BRA `(.L_x_2956) ;  /* 0xffffff8000287947 */ /* 0x000fea000383ffff */
.L_x_2961:
[----:B--2---:R2:W3:Y:S02]  /*92b0*/  SYNCS.PHASECHK.TRANS64.TRYWAIT P1, [R3+URZ+0x36410], R10 ;  /* 0x0364100a030075a7 */ /* 0x0044e4000802017f */
[----:B---3--:R-:W-:Y:S05]  /*92c0*/  @!P1 NANOSLEEP.SYNCS 0x989680 ;  /* 0x009896800000995d */ /* 0x008fea0003900000 */
[----:B------:R-:W3:Y:S02]  /*92d0*/  @!P1 SYNCS.PHASECHK.TRANS64 P1, [R3+URZ+0x36410], R10 ;  /* 0x0364100a030095a7 */ /* 0x000ee4000802007f */
[----:B---3--:R-:W-:Y:S05]  /*92e0*/  @!P1 BRA `(.L_x_2961) ;  /* 0xfffffffc00f09947 */ /* 0x008fea000383ffff */
[----:B------:R-:W-:Y:S05]  /*92f0*/  BRA `(.L_x_2960) ;  /* 0xffffff8400f47947 */ /* 0x000fea000383ffff */
.L_x_2965:
[----:B-1----:R-:W-:-:S04]  /*9300*/  IMAD.U32 R121, RZ, RZ, UR43 ;  /* 0x0000002bff797e24 */ /* 0x002fc8000f8e00ff */
[----:B------:R1:W2:Y:S03]  /*9310*/  SYNCS.PHASECHK.TRANS64.TRYWAIT P1, [R121+URZ+0x36430], R14 ;  /* 0x0364300e790075a7 */ /* 0x0002a6000802017f */
[----:B--2---:R-:W-:Y:S05]  /*9320*/  @!P1 NANOSLEEP.SYNCS 0x989680 ;  /* 0x009896800000995d */ /* 0x004fea0003900000 */
[----:B------:R-:W2:Y:S02]  /*9330*/  @!P1 SYNCS.PHASECHK.TRANS64 P1, [R121+URZ+0x36430], R14 ;  /* 0x0364300e790095a7 */ /* 0x000ea4000802007f */
[----:B--2---:R-:W-:Y:S05]  /*9340*/  @!P1 BRA `(.L_x_2965) ;  /* 0xfffffffc00ec9947 */ /* 0x004fea000383ffff */
[----:B------:R-:W-:Y:S05]  /*9350*/  BRA `(.L_x_2964) ;  /* 0xffffff9000187947 */ /* 0x000fea000383ffff */
.L_x_2972:
[----:B------:R-:W-:Y:S01]  /*9360*/  BSSY B0, `(.L_x_3070) ;  /* 0x0000005000007945 */ /* 0x000fe20003800000 */
[----:B------:R-:W-:-:S07]  /*9370*/  IMAD.MOV.U32 R15, RZ, RZ, -0x1 ;  /* 0xffffffffff0f7424 */ /* 0x000fce00078e00ff */
[----:B-1----:R-:W-:Y:S05]  /*9380*/  WARPSYNC.COLLECTIVE R15, `(.L_x_3071) ;  /* 0x000000000f087348 */ /* 0x002fea0003c00000 */
[----:B------:R-:W-:Y:S01]  /*9390*/  NOP ;  /* 0x0000000000007918 */ /* 0x000fe20000000000 */
[----:B-1----:R-:W-:Y:S01]  /*93a0*/  ENDCOLLECTIVE ;  /* 0x000000000000791b */ /* 0x002fe20003800000 */
.L_x_3071:
[----:B------:R-:W-:Y:S05]  /*93b0*/  BSYNC B0 ;  /* 0x0000000000007941 */ /* 0x000fea0003800000 */
.L_x_3070:
[----:B------:R-:W-:Y:S05]  /*93c0*/  BRA `(.L_x_3072) ;  /* 0xffffffb000e87947 */ /* 0x000fea000383ffff */
.L_x_2981:
[----:B------:R-:W-:Y:S01]  /*93d0*/  BSSY B0, `(.L_x_3073) ;  /* 0x0000005000007945 */ /* 0x000fe20003800000 */
[----:B------:R-:W-:-:S07]  /*93e0*/  IMAD.MOV.U32 R15, RZ, RZ, -0x1 ;  /* 0xffffffffff0f7424 */ /* 0x000fce00078e00ff */
[----:B-12---:R-:W-:Y:S05]  /*93f0*/  WARPSYNC.COLLECTIVE R15, `(.L_x_3074) ;  /* 0x000000000f087348 */ /* 0x006fea0003c00000 */
[----:B------:R-:W-:Y:S01]  /*9400*/  NOP ;  /* 0x0000000000007918 */ /* 0x000fe20000000000 */
[----:B-12---:R-:W-:Y:S01]  /*9410*/  ENDCOLLECTIVE ;  /* 0x000000000000791b */ /* 0x006fe20003800000 */
.L_x_3074:
[----:B------:R-:W-:Y:S05]  /*9420*/  BSYNC B0 ;  /* 0x0000000000007941 */ /* 0x000fea0003800000 */
.L_x_3073:
[----:B------:R-:W-:Y:S05]  /*9430*/  BRA `(.L_x_3075) ;  /* 0xffffffb400d87947 */ /* 0x000fea000383ffff */
.L_x_2992:
[----:B------:R-:W-:Y:S01]  /*9440*/  BSSY B0, `(.L_x_3076) ;  /* 0x0000005000007945 */ /* 0x000fe20003800000 */
[----:B------:R-:W-:-:S07]  /*9450*/  IMAD.MOV.U32 R15, RZ, RZ, -0x1 ;  /* 0xffffffffff0f7424 */ /* 0x000fce00078e00ff */
[----:B------:R-:W-:Y:S05]  /*9460*/  WARPSYNC.COLLECTIVE R15, `(.L_x_3077) ;  /* 0x000000000f087348 */ /* 0x000fea0003c00000 */
[----:B------:R-:W-:Y:S01]  /*9470*/  NOP ;  /* 0x0000000000007918 */ /* 0x000fe20000000000 */
[----:B------:R-:W-:Y:S01]  /*9480*/  ENDCOLLECTIVE ;  /* 0x000000000000791b */ /* 0x000fe20003800000 */
.L_x_3077:
[----:B------:R-:W-:Y:S05]  /*9490*/  BSYNC B0 ;  /* 0x0000000000007941 */ /* 0x000fea0003800000 */
.L_x_3076:
[----:B------:R-:W-:Y:S05]  /*94a0*/  BRA `(.L_x_3078) ;  /* 0xffffffc0005c7947 */ /* 0x000fea000383ffff */
.L_x_3009:
[----:B------:R-:W-:Y:S01]  /*94b0*/  BSSY B0, `(.L_x_3079) ;  /* 0x0000005000007945 */ /* 0x000fe20003800000 */
[----:B------:R-:W-:-:S07]  /*94c0*/  IMAD.MOV.U32 R15, RZ, RZ, -0x1 ;  /* 0xffffffffff0f7424 */ /* 0x000fce00078e00ff */
[----:B------:R-:W-:Y:S05]  /*94d0*/  WARPSYNC.COLLECTIVE R15, `(.L_x_3080) ;  /* 0x000000000f087348 */ /* 0x000fea0003c00000 */
[----:B------:R-:W-:Y:S01]  /*94e0*/  NOP ;  /* 0x0000000000007918 */ /* 0x000fe20000000000 */
[----:B------:R-:W-:Y:S01]  /*94f0*/  ENDCOLLECTIVE ;  /* 0x000000000000791b */ /* 0x000fe20003800000 */
.L_x_3080:
[----:B------:R-:W-:Y:S05]  /*9500*/  BSYNC B0 ;  /* 0x0000000000007941 */ /* 0x000fea0003800000 */
.L_x_3079:
[----:B------:R-:W-:Y:S05]  /*9510*/  BRA `(.L_x_3081) ;  /* 0xffffffc800607947 */ /* 0x000fea000383ffff */
.L_x_3025:
[----:B------:R-:W-:Y:S01]  /*9520*/  BSSY B0, `(.L_x_3082) ;  /* 0x0000005000007945 */ /* 0x000fe20003800000 */
[----:B------:R-:W-:-:S07]  /*9530*/  IMAD.MOV.U32 R15, RZ, RZ, -0x1 ;  /* 0xffffffffff0f7424 */ /* 0x000fce00078e00ff */
[----:B------:R-:W-:Y:S05]  /*9540*/  WARPSYNC.COLLECTIVE R15, `(.L_x_3083) ;  /* 0x000000000f087348 */ /* 0x000fea0003c00000 */
[----:B------:R-:W-:Y:S01]  /*9550*/  NOP ;  /* 0x0000000000007918 */ /* 0x000fe20000000000 */
[----:B------:R-:W-:Y:S01]  /*9560*/  ENDCOLLECTIVE ;  /* 0x000000000000791b */ /* 0x000fe20003800000 */
.L_x_3083:
[----:B------:R-:W-:Y:S05]  /*9570*/  BSYNC B0 ;  /* 0x0000000000007941 */ /* 0x000fea0003800000 */
.L_x_3082:
[----:B------:R-:W-:Y:S05]  /*9580*/  BRA `(.L_x_3084) ;  /* 0xffffffcc00ec7947 */ /* 0x000fea000383ffff */
.L_x_3043:
[----:B-1----:R1:W2:Y:S02]  /*9590*/  SYNCS.PHASECHK.TRANS64.TRYWAIT P1, [R12+URZ+0x36420], R13 ;  /* 0x0364200d0c0075a7 */ /* 0x0022a4000802017f */
[----:B--2---:R-:W-:Y:S05]  /*95a0*/  @!P1 NANOSLEEP.SYNCS 0x989680 ;  /* 0x009896800000995d */ /* 0x004fea0003900000 */
[----:B------:R-:W2:Y:S02]  /*95b0*/  @!P1 SYNCS.PHASECHK.TRANS64 P1, [R12+URZ+0x36420], R13 ;  /* 0x0364200d0c0095a7 */ /* 0x000ea4000802007f */
[----:B--2---:R-:W-:Y:S05]  /*95c0*/  @!P1 BRA `(.L_x_3043) ;  /* 0xfffffffc00f09947 */ /* 0x004fea000383ffff */
[----:B------:R-:W-:Y:S05]  /*95d0*/  BRA `(.L_x_3085) ;  /* 0xffffffd800d47947 */ /* 0x000fea000383ffff */
.L_x_3047:
[----:B-1----:R1:W3:Y:S02]  /*95e0*/  SYNCS.PHASECHK.TRANS64.TRYWAIT P1, [R12+URZ+0x36438], R13 ;  /* 0x0364380d0c0075a7 */ /* 0x0022e4000802017f */
[----:B---3--:R-:W-:Y:S05]  /*95f0*/  @!P1 NANOSLEEP.SYNCS 0x989680 ;  /* 0x009896800000995d */ /* 0x008fea0003900000 */
[----:B------:R-:W3:Y:S02]  /*9600*/  @!P1 SYNCS.PHASECHK.TRANS64 P1, [R12+URZ+0x36438], R13 ;  /* 0x0364380d0c0095a7 */ /* 0x000ee4000802007f */
[----:B---3--:R-:W-:Y:S05]  /*9610*/  @!P1 BRA `(.L_x_3047) ;  /* 0xfffffffc00f09947 */ /* 0x008fea000383ffff */
[----:B------:R-:W-:Y:S05]  /*9620*/  BRA `(.L_x_3086) ;  /* 0xffffffe000a47947 */ /* 0x000fea000383ffff */
.L_x_3049:
[----:B--2---:R2:W3:Y:S02]  /*9630*/  SYNCS.PHASECHK.TRANS64.TRYWAIT P1, [R12+URZ+0x36428], R0 ;  /* 0x036428000c0075a7 */ /* 0x0044e4000802017f */
[----:B---3--:R-:W-:Y:S05]  /*9640*/  @!P1 NANOSLEEP.SYNCS 0x989680 ;  /* 0x009896800000995d */ /* 0x008fea0003900000 */
[----:B------:R-:W3:Y:S02]  /*9650*/  @!P1 SYNCS.PHASECHK.TRANS64 P1, [R12+URZ+0x36428], R0 ;  /* 0x036428000c0095a7 */ /* 0x000ee4000802007f */
[----:B---3--:R-:W-:Y:S05]  /*9660*/  @!P1 BRA `(.L_x_3049) ;  /* 0xfffffffc00f09947 */ /* 0x008fea000383ffff */
[----:B------:R-:W-:Y:S05]  /*9670*/  BRA `(.L_x_3087) ;  /* 0xffffffe400707947 */ /* 0x000fea000383ffff */
.L_x_3051:
        /* <DEDUP_REMOVED lines=8> */
.L_x_3053:
[----:B------:R-:W-:-:S07]  /*9700*/  SHF.L.U32 R5, R16, 0x1f, RZ ;  /* 0x0000001f10057819 */ /* 0x000fce00000006ff */
.L_x_3089:
[----:B---3--:R3:W4:Y:S02]  /*9710*/  SYNCS.PHASECHK.TRANS64.TRYWAIT P1, [R12+URZ+0x36420], R5 ;  /* 0x036420050c0075a7 */ /* 0x008724000802017f */
[----:B----4-:R-:W-:Y:S05]  /*9720*/  @!P1 NANOSLEEP.SYNCS 0x989680 ;  /* 0x009896800000995d */ /* 0x010fea0003900000 */
[----:B------:R-:W4:Y:S02]  /*9730*/  @!P1 SYNCS.PHASECHK.TRANS64 P1, [R12+URZ+0x36420], R5 ;  /* 0x036420050c0095a7 */ /* 0x000f24000802007f */
[----:B----4-:R-:W-:Y:S05]  /*9740*/  @!P1 BRA `(.L_x_3089) ;  /* 0xfffffffc00f09947 */ /* 0x010fea000383ffff */
[----:B------:R-:W-:Y:S05]  /*9750*/  BRA `(.L_x_3090) ;  /* 0xffffffe800d47947 */ /* 0x000fea000383ffff */
.L_x_3056:
[----:B--2---:R2:W3:Y:S02]  /*9760*/  SYNCS.PHASECHK.TRANS64.TRYWAIT P1, [R12+URZ+0x36438], R13 ;  /* 0x0364380d0c0075a7 */ /* 0x0044e4000802017f */
[----:B---3--:R-:W-:Y:S05]  /*9770*/  @!P1 NANOSLEEP.SYNCS 0x989680 ;  /* 0x009896800000995d */ /* 0x008fea0003900000 */
[----:B------:R-:W3:Y:S02]  /*9780*/  @!P1 SYNCS.PHASECHK.TRANS64 P1, [R12+URZ+0x36438], R13 ;  /* 0x0364380d0c0095a7 */ /* 0x000ee4000802007f */
[----:B---3--:R-:W-:Y:S05]  /*9790*/  @!P1 BRA `(.L_x_3056) ;  /* 0xfffffffc00f09947 */ /* 0x008fea000383ffff */
[----:B------:R-:W-:Y:S05]  /*97a0*/  BRA `(.L_x_3091) ;  /* 0xffffffec00a07947 */ /* 0x000fea000383ffff */
.L_x_3058:
[----:B-1----:R1:W2:Y:S02]  /*97b0*/  SYNCS.PHASECHK.TRANS64.TRYWAIT P1, [R12+URZ+0x36428], R5 ;  /* 0x036428050c0075a7 */ /* 0x0022a4000802017f */
[----:B--2---:R-:W-:Y:S05]  /*97c0*/  @!P1 NANOSLEEP.SYNCS 0x989680 ;  /* 0x009896800000995d */ /* 0x004fea0003900000 */
[----:B------:R-:W2:Y:S02]  /*97d0*/  @!P1 SYNCS.PHASECHK.TRANS64 P1, [R12+URZ+0x36428], R5 ;  /* 0x036428050c0095a7 */ /* 0x000ea4000802007f */
[----:B--2---:R-:W-:Y:S05]  /*97e0*/  @!P1 BRA `(.L_x_3058) ;  /* 0xfffffffc00f09947 */ /* 0x004fea000383ffff */
[----:B------:R-:W-:Y:S05]  /*97f0*/  BRA `(.L_x_3092) ;  /* 0xfffffff000507947 */ /* 0x000fea000383ffff */
.L_x_3060:
[----:B--2---:R2:W3:Y:S02]  /*9800*/  SYNCS.PHASECHK.TRANS64.TRYWAIT P1, [R12+URZ+0x36438], R3 ;  /* 0x036438030c0075a7 */ /* 0x0044e4000802017f */
[----:B---3--:R-:W-:Y:S05]  /*9810*/  @!P1 NANOSLEEP.SYNCS 0x989680 ;  /* 0x009896800000995d */ /* 0x008fea0003900000 */
[----:B------:R-:W3:Y:S02]  /*9820*/  @!P1 SYNCS.PHASECHK.TRANS64 P1, [R12+URZ+0x36438], R3 ;  /* 0x036438030c0095a7 */ /* 0x000ee4000802007f */
[----:B---3--:R-:W-:Y:S05]  /*9830*/  @!P1 BRA `(.L_x_3060) ;  /* 0xfffffffc00f09947 */ /* 0x008fea000383ffff */
[----:B------:R-:W-:Y:S05]  /*9840*/  BRA `(.L_x_3093) ;  /* 0xfffffff400047947 */ /* 0x000fea000383ffff */
.L_x_3062:
[----:B------:R-:W-:Y:S01]  /*9850*/  BSSY B0, `(.L_x_3094) ;  /* 0x0000006000007945 */ /* 0x000fe20003800000 */
[----:B------:R-:W-:-:S07]  /*9860*/  IMAD.MOV.U32 R15, RZ, RZ, -0x1 ;  /* 0xffffffffff0f7424 */ /* 0x000fce00078e00ff */
[----:B-1----:R-:W-:Y:S05]  /*9870*/  WARPSYNC.COLLECTIVE R15, `(.L_x_3095) ;  /* 0x000000000f0c7348 */ /* 0x002fea0003c00000 */
[----:B------:R-:W-:Y:S02]  /*9880*/  ELECT P6, UR62, PT ;  /* 0x00000000003e782f */ /* 0x000fe400038c0000 */
[----:B------:R-:W-:Y:S01]  /*9890*/  MOV R14, UR62 ;  /* 0x0000003e000e7c02 */ /* 0x000fe20008000f00 */
[----:B-1----:R-:W-:Y:S10]  /*98a0*/  ENDCOLLECTIVE ;  /* 0x000000000000791b */ /* 0x002ff40003800000 */
.L_x_3095:
[----:B------:R-:W-:Y:S05]  /*98b0*/  BSYNC B0 ;  /* 0x0000000000007941 */ /* 0x000fea0003800000 */
.L_x_3094:
[----:B------:R-:W-:Y:S05]  /*98c0*/  BRA `(.L_x_3096) ;  /* 0xfffffff400c47947 */ /* 0x000fea000383ffff */
.L_x_3064:
[----:B--2---:R2:W3:Y:S02]  /*98d0*/  SYNCS.PHASECHK.TRANS64.TRYWAIT P0, [R5+URZ], R2 ;  /* 0x00000002050075a7 */ /* 0x0044e4000800017f */
[----:B---3--:R-:W-:Y:S05]  /*98e0*/  @!P0 NANOSLEEP.SYNCS 0x989680 ;  /* 0x009896800000895d */ /* 0x008fea0003900000 */
[----:B------:R-:W3:Y:S02]  /*98f0*/  @!P0 SYNCS.PHASECHK.TRANS64 P0, [R5+URZ], R2 ;  /* 0x00000002050085a7 */ /* 0x000ee4000800007f */
[----:B---3--:R-:W-:Y:S05]  /*9900*/  @!P0 BRA `(.L_x_3064) ;  /* 0xfffffffc00f08947 */ /* 0x008fea000383ffff */
[----:B------:R-:W-:Y:S05]  /*9910*/  BRA `(.L_x_3097) ;  /* 0xfffffff800047947 */ /* 0x000fea000383ffff */
.L_x_3065:
[----:B---3--:R3:W4:Y:S02]  /*9920*/  SYNCS.PHASECHK.TRANS64.TRYWAIT P0, [R23+URZ], R0 ;  /* 0x00000000170075a7 */ /* 0x008724000800017f */
[----:B----4-:R-:W-:Y:S05]  /*9930*/  @!P0 NANOSLEEP.SYNCS 0x989680 ;  /* 0x009896800000895d */ /* 0x010fea0003900000 */
[----:B------:R-:W4:Y:S02]  /*9940*/  @!P0 SYNCS.PHASECHK.TRANS64 P0, [R23+URZ], R0 ;  /* 0x00000000170085a7 */ /* 0x000f24000800007f */
[----:B----4-:R-:W-:Y:S05]  /*9950*/  @!P0 BRA `(.L_x_3065) ;  /* 0xfffffffc00f08947 */ /* 0x010fea000383ffff */
[----:B------:R-:W-:Y:S05]  /*9960*/  BRA `(.L_x_3098) ;  /* 0xfffffff400f87947 */ /* 0x000fea000383ffff */
.L_x_3099:
        /* <DEDUP_REMOVED lines=9> */
.L_x_7668:


//--------------------- .text._ZN7cutlass13device_kernelIN5flash11enable_sm90INS1_16FlashAttnBwdSm90INS1_25CollectiveMainloopBwdSm90ILi2ELi1ELi1EN4cute5tupleIJNS5_1CILi1EEES8_S8_EEENS6_IJNS7_ILi64EEENS7_ILi96EEENS7_ILi192EEEEEENS_10bfloat16_tEfNS_4arch4Sm90ELb1ELb0ELb1ELb1ELb0ELb0ELb1ELb0ELi3ELi1ELi1ELi1ELb0EEENS1_21CollectiveEpilogueBwdISD_SE_SG_Li384ELb1ELb1ELi3EEENS1_25SingleTileBwdLPTSchedulerILb1ELi96ELb0EEEEEEEEEvNT_6ParamsE --------------------------
	.section	.text._ZN7cutlass13device_kernelIN5flash11enable_sm90INS1_16FlashAttnBwdSm90INS1_25CollectiveMainloopBwdSm90ILi2ELi1ELi1EN4cute5tupleIJNS5_1CILi1EEES8_S8_EEENS6_IJNS7_ILi64EEENS7_ILi96EEENS7_ILi192EEEEEENS_10bfloat16_tEfNS_4arch4Sm90ELb1ELb0ELb1ELb1ELb0ELb0ELb1ELb0ELi3ELi1ELi1ELi1ELb0EEENS1_21CollectiveEpilogueBwdISD_SE_SG_Li384ELb1ELb1ELi3EEENS1_25SingleTileBwdLPTSchedulerILb1ELi96ELb0EEEEEEEEEvNT_6ParamsE,"ax",@progbits
	.align	128
.text._ZN7cutlass13device_kernelIN5flash11enable_sm90INS1_16FlashAttnBwdSm90INS1_25CollectiveMainloopBwdSm90ILi2ELi1ELi1EN4cute5tupleIJNS5_1CILi1EEES8_S8_EEENS6_IJNS7_ILi64EEENS7_ILi96EEENS7_ILi192EEEEEENS_10bfloat16_tEfNS_4arch4Sm90ELb1ELb0ELb1ELb1ELb0ELb0ELb1ELb0ELi3ELi1ELi1ELi1ELb0EEENS1_21CollectiveEpilogueBwdISD_SE_SG_Li384ELb1ELb1ELi3EEENS1_25SingleTileBwdLPTSchedulerILb1ELi96ELb0EEEEEEEEEvNT_6ParamsE:
        .type           _ZN7cutlass13device_kernelIN5flash11enable_sm90INS1_16FlashAttnBwdSm90INS1_25CollectiveMainloopBwdSm90ILi2ELi1ELi1EN4cute5tupleIJNS5_1CILi1EEES8_S8_EEENS6_IJNS7_ILi64EEENS7_ILi96EEENS7_ILi192EEEEEENS_10bfloat16_tEfNS_4arch4Sm90ELb1ELb0ELb1ELb1ELb0ELb0ELb1ELb0ELi3ELi1ELi1ELi1ELb0EEENS1_21CollectiveEpilogueBwdISD_SE_SG_Li384ELb1ELb1ELi3EEENS1_25SingleTileBwdLPTSchedulerILb1ELi96ELb0EEEEEEEEEvNT_6ParamsE,@function
        .size           _ZN7cutlass13device_kernelIN5flash11enable_sm90INS1_16FlashAttnBwdSm90INS1_25CollectiveMainloopBwdSm90ILi2ELi1ELi1EN4cute5tupleIJNS5_1CILi1EEES8_S8_EEENS6_IJNS7_ILi64EEENS7_ILi96EEENS7_ILi192EEEEEENS_10bfloat16_tEfNS_4arch4Sm90ELb1ELb0ELb1ELb1ELb0ELb0ELb1ELb0ELi3ELi1ELi1ELi1ELb0EEENS1_21CollectiveEpilogueBwdISD_SE_SG_Li384ELb1ELb1ELi3EEENS1_25SingleTileBwdLPTSchedulerILb1ELi96ELb0EEEEEEEEEvNT_6ParamsE,(.L_x_7669 - _ZN7cutlass13device_kernelIN5flash11enable_sm90INS1_16FlashAttnBwdSm90INS1_25CollectiveMainloopBwdSm90ILi2ELi1ELi1EN4cute5tupleIJNS5_1CILi1EEES8_S8_EEENS6_IJNS7_ILi64EEENS7_ILi96EEENS7_ILi192EEEEEENS_10bfloat16_tEfNS_4arch4Sm90ELb1ELb0ELb1ELb1ELb0ELb0ELb1ELb0ELi3ELi1ELi1ELi1ELb0EEENS1_21CollectiveEpilogueBwdISD_SE_SG_Li384ELb1ELb1ELi3EEENS1_25SingleTileBwdLPTSchedulerILb1ELi96ELb0EEEEEEEEEvNT_6ParamsE)
        .other          _ZN7cutlass13device_kernelIN5flash11enable_sm90INS1_16FlashAttnBwdSm90INS1_25CollectiveMainloopBwdSm90ILi2ELi1ELi1EN4cute5tupleIJNS5_1CILi1EEES8_S8_EEENS6_IJNS7_ILi64EEENS7_ILi96EEENS7_ILi192EEEEEENS_10bfloat16_tEfNS_4arch4Sm90ELb1ELb0ELb1ELb1ELb0ELb0ELb1ELb0ELi3ELi1ELi1ELi1ELb0EEENS1_21CollectiveEpilogueBwdISD_SE_SG_Li384ELb1ELb1ELi3EEENS1_25SingleTileBwdLPTSchedulerILb1ELi96ELb0EEEEEEEEEvNT_6ParamsE,@"STO_CUDA_ENTRY STV_DEFAULT"
_ZN7cutlass13device_kernelIN5flash11enable_sm90INS1_16FlashAttnBwdSm90INS1_25CollectiveMainloopBwdSm90ILi2ELi1ELi1EN4cute5tupleIJNS5_1CILi1EEES8_S8_EEENS6_IJNS7_ILi64EEENS7_ILi96EEENS7_ILi192EEEEEENS_10bfloat16_tEfNS_4arch4Sm90ELb1ELb0ELb1ELb1ELb0ELb0ELb1ELb0ELi3ELi1ELi1ELi1ELb0EEENS1_21CollectiveEpilogueBwdISD_SE_SG_Li384ELb1ELb1ELi3EEENS1_25SingleTileBwdLPTSchedulerILb1ELi96ELb0EEEEEEEEEvNT_6ParamsE:
        /* <DEDUP_REMOVED lines=23> */
.L_x_3101:
[----:B------:R-:W-:Y:S05]  /*0170*/  BSYNC B0 ;  /* 0x0000000000007941 */ /* 0x000fea0003800000 */
.L_x_3100:
        /* <DEDUP_REMOVED lines=34> */
.L_x_3102:
        /* <DEDUP_REMOVED lines=20> */
.L_x_3103:
        /* <DEDUP_REMOVED lines=9> */
.L_x_3106:
        /* <DEDUP_REMOVED lines=24> */
[----:B------:R-:W1:Y:S01]  /*06f0*/  LDC R2, c[0x0][0x8dc] ;  /* 0x00023700ff027b82 */ /* 0x000e620000000800 */
[----:B------:R-:W-:Y:S01]  /*0700*/  IMAD.U32 R3, RZ, RZ, UR4 ;  /* 0x00000004ff037e24 */ /* 0x000fe2000f8e00ff */
[----:B-1----:R-:W-:-:S13]  /*0710*/  ISETP.NE.AND P0, PT, R2, 0x1, PT ;  /* 0x000000010200780c */ /* 0x002fda0003f05270 */
[----:B------:R-:W1:Y:S02]  /*0720*/  @P0 LDC.64 R4, c[0x0][0x8e0] ;  /* 0x00023800ff040b82 */ /* 0x000e640000000a00 */
[----:B-1----:R-:W-:-:S05]  /*0730*/  @P0 IMAD.HI.U32 R0, R4, UR4, RZ ;  /* 0x0000000404000c27 */ /* 0x002fca000f8e00ff */
[----:B------:R-:W-:-:S05]  /*0740*/  @P0 SHF.R.U32.HI R3, RZ, R5, R0 ;  /* 0x00000005ff030219 */ /* 0x000fca0000011600 */
[----:B------:R1:W-:Y:S01]  /*0750*/  STL [R1+0x10], R3 ;  /* 0x0000100301007387 */ /* 0x0003e20000100800 */
[----:B------:R-:W-:Y:S01]  /*0760*/  IMAD R0, R3, R2, RZ ;  /* 0x0000000203007224 */ /* 0x000fe200078e02ff */
[----:B------:R-:W-:Y:S06]  /*0770*/  BRA `(.L_x_3108) ;  /* 0x0000000000207947 */ /* 0x000fec0003800000 */
.L_x_3107:
[----:B------:R-:W1:Y:S01]  /*0780*/  LDC R2, c[0x0][0x8c4] ;  /* 0x00023100ff027b82 */ /* 0x000e620000000800 */
[----:B------:R-:W-:Y:S01]  /*0790*/  IMAD.U32 R3, RZ, RZ, UR4 ;  /* 0x00000004ff037e24 */ /* 0x000fe2000f8e00ff */
[----:B-1----:R-:W-:-:S13]  /*07a0*/  ISETP.NE.AND P0, PT, R2, 0x1, PT ;  /* 0x000000010200780c */ /* 0x002fda0003f05270 */
[----:B------:R-:W1:Y:S02]  /*07b0*/  @P0 LDC.64 R4, c[0x0][0x8c8] ;  /* 0x00023200ff040b82 */ /* 0x000e640000000a00 */
[----:B-1----:R-:W-:-:S05]  /*07c0*/  @P0 IMAD.HI.U32 R0, R4, UR4, RZ ;  /* 0x0000000404000c27 */ /* 0x002fca000f8e00ff */
[----:B------:R-:W-:-:S05]  /*07d0*/  @P0 SHF.R.U32.HI R3, RZ, R5, R0 ;  /* 0x00000005ff030219 */ /* 0x000fca0000011600 */
[----:B------:R2:W-:Y:S01]  /*07e0*/  STL [R1+0x10], R3 ;  /* 0x0000100301007387 */ /* 0x0005e20000100800 */
[----:B------:R-:W-:-:S07]  /*07f0*/  IMAD R0, R3, R2, RZ ;  /* 0x0000000203007224 */ /* 0x000fce00078e02ff */
.L_x_3108:
[----:B------:R-:W3:Y:S01]  /*0800*/  LDC R2, c[0x0][0x8b8] ;  /* 0x00022e00ff027b82 */ /* 0x000ee20000000800 */
[----:B------:R-:W-:Y:S01]  /*0810*/  IADD3 R0, -R0, UR4, RZ ;  /* 0x0000000400007c10 */ /* 0x000fe2000fffe1ff */
[----:B------:R-:W-:Y:S02]  /*0820*/  ULDC.64 UR4, c[0x0][0x8f8] ;  /* 0x00023e0000047ab9 */ /* 0x000fe40000000a00 */
[----:B------:R-:W-:-:S04]  /*0830*/  ISETP.NE.U32.AND P0, PT, RZ, UR4, PT ;  /* 0x00000004ff007c0c */ /* 0x000fc8000bf05070 */
[----:B------:R-:W4:Y:S01]  /*0840*/  LDC R5, c[0x0][0x8c4] ;  /* 0x00023100ff057b82 */ /* 0x000f220000000800 */
[----:B------:R-:W-:Y:S02]  /*0850*/  ISETP.NE.AND.EX P0, PT, RZ, UR5, PT, P0 ;  /* 0x00000005ff007c0c */ /* 0x000fe4000bf05300 */
[----:B---3--:R-:W-:Y:S01]  /*0860*/  ISETP.NE.AND P1, PT, R2, 0x1, PT ;  /* 0x000000010200780c */ /* 0x008fe20003f25270 */
[----:B----4-:R-:W-:-:S04]  /*0870*/  IMAD R4, R5, UR6, R0 ;  /* 0x0000000605047c24 */ /* 0x010fc8000f8e0200 */
[----:B------:R-:W-:-:S08]  /*0880*/  IMAD.MOV.U32 R5, RZ, RZ, R4 ;  /* 0x000000ffff057224 */ /* 0x000fd000078e0004 */
[----:B-12---:R-:W1:Y:S08]  /*0890*/  @P1 LDC R3, c[0x0][0x8bc] ;  /* 0x00022f00ff031b82 */ /* 0x006e700000000800 */
[----:B------:R-:W2:Y:S01]  /*08a0*/  @P1 LDC R7, c[0x0][0x8c0] ;  /* 0x00023000ff071b82 */ /* 0x000ea20000000800 */
[----:B-1----:R-:W-:-:S05]  /*08b0*/  @P1 IMAD.HI.U32 R0, R4, R3, RZ ;  /* 0x0000000304001227 */ /* 0x002fca00078e00ff */
[----:B--2---:R-:W-:-:S05]  /*08c0*/  @P1 SHF.R.U32.HI R5, RZ, R7, R0 ;  /* 0x00000007ff051219 */ /* 0x004fca0000011600 */
[----:B------:R-:W-:-:S04]  /*08d0*/  IMAD.MOV R3, RZ, RZ, -R5 ;  /* 0x000000ffff037224 */ /* 0x000fc800078e0a05 */
[----:B------:R-:W-:-:S05]  /*08e0*/  IMAD R8, R2, R3, R4 ;  /* 0x0000000302087224 */ /* 0x000fca00078e0204 */
[----:B------:R1:W-:Y:S01]  /*08f0*/  STL [R1+0x14], R8 ;  /* 0x0000140801007387 */ /* 0x0003e20000100800 */
[----:B------:R-:W-:Y:S05]  /*0900*/  @!P0 BRA `(.L_x_3109) ;  /* 0x0000000000108947 */ /* 0x000fea0003800000 */
[----:B------:R-:W2:Y:S02]  /*0910*/  LDC.64 R2, c[0x0][0x8f8] ;  /* 0x00023e00ff027b82 */ /* 0x000ea40000000a00 */
[----:B--2---:R-:W-:-:S05]  /*0920*/  IMAD.WIDE R2, R5, 0x4, R2 ;  /* 0x0000000405027825 */ /* 0x004fca00078e0202 */
[----:B------:R3:W5:Y:S01]  /*0930*/  LDG.E R0, desc[UR38][R2.64] ;  /* 0x0000002602007981 */ /* 0x000762000c1e1900 */
[----:B------:R-:W-:Y:S05]  /*0940*/  BRA `(.L_x_3110) ;  /* 0x00000000002c7947 */ /* 0x000fea0003800000 */
.L_x_3109:
[----:B------:R-:W-:Y:S02]  /*0950*/  ULDC.64 UR4, c[0x0][0x8f0] ;  /* 0x00023c0000047ab9 */ /* 0x000fe40000000a00 */
[----:B------:R-:W-:-:S04]  /*0960*/  ISETP.NE.U32.AND P0, PT, RZ, UR4, PT ;  /* 0x00000004ff007c0c */ /* 0x000fc8000bf05070 */
[----:B------:R-:W-:-:S13]  /*0970*/  ISETP.NE.AND.EX P0, PT, RZ, UR5, PT, P0 ;  /* 0x00000005ff007c0c */ /* 0x000fda000bf05300 */
[----:B------:R-:W-:Y:S05]  /*0980*/  @!P0 BRA `(.L_x_3111) ;  /* 0x0000000000188947 */ /* 0x000fea0003800000 */
[----:B------:R-:W2:Y:S02]  /*0990*/  LDC.64 R2, c[0x0][0x8f0] ;  /* 0x00023c00ff027b82 */ /* 0x000ea40000000a00 */
[----:B--2---:R-:W-:-:S05]  /*09a0*/  IMAD.WIDE R2, R5, 0x4, R2 ;  /* 0x0000000405027825 */ /* 0x004fca00078e0202 */
[----:B------:R-:W2:Y:S04]  /*09b0*/  LDG.E R0, desc[UR38][R2.64] ;  /* 0x0000002602007981 */ /* 0x000ea8000c1e1900 */
[----:B------:R-:W2:Y:S02]  /*09c0*/  LDG.E R7, desc[UR38][R2.64+0x4] ;  /* 0x0000042602077981 */ /* 0x000ea4000c1e1900 */
[----:B--2---:R-:W-:Y:S01]  /*09d0*/  IMAD.IADD R0, R7, 0x1, -R0 ;  /* 0x0000000107007824 */ /* 0x004fe200078e0a00 */
[----:B------:R-:W-:Y:S06]  /*09e0*/  BRA `(.L_x_3110) ;  /* 0x0000000000047947 */ /* 0x000fec0003800000 */
.L_x_3111:
[----:B------:R-:W2:Y:S02]  /*09f0*/  LDC R0, c[0x0][0x8ec] ;  /* 0x00023b00ff007b82 */ /* 0x000ea40000000800 */
.L_x_3110:
[----:B------:R-:W4:Y:S01]  /*0a00*/  LDL R4, [R1+0x10] ;  /* 0x0000100001047983 */ /* 0x000f220000100800 */
[----:B--2--5:R-:W-:-:S04]  /*0a10*/  VIADD R0, R0, 0x5f ;  /* 0x0000005f00007836 */ /* 0x024fc80000000000 */
[----:B------:R-:W-:-:S05]  /*0a20*/  IMAD.HI R0, R0, 0x2aaaaaab, RZ ;  /* 0x2aaaaaab00007827 */ /* 0x000fca00078e02ff */
[----:B---3--:R-:W-:-:S04]  /*0a30*/  SHF.R.U32.HI R3, RZ, 0x1f, R0 ;  /* 0x0000001fff037819 */ /* 0x008fc80000011600 */
[----:B------:R-:W-:-:S04]  /*0a40*/  LEA.HI.SX32 R3, R0, R3, 0x1c ;  /* 0x0000000300037211 */ /* 0x000fc800078fe2ff */
[----:B----4-:R-:W-:-:S04]  /*0a50*/  ISETP.GE.AND P0, PT, R4, R3, PT ;  /* 0x000000030400720c */ /* 0x010fc80003f06270 */
[----:B------:R-:W-:-:S04]  /*0a60*/  SEL R6, R5, 0xffffffff, !P0 ;  /* 0xffffffff05067807 */ /* 0x000fc80004000000 */
[----:B------:R-:W-:Y:S01]  /*0a70*/  ISETP.GE.AND P0, PT, R6, RZ, PT ;  /* 0x000000ff0600720c */ /* 0x000fe20003f06270 */
[----:B------:R2:W-:-:S12]  /*0a80*/  STL [R1+0xc], R6 ;  /* 0x00000c0601007387 */ /* 0x0005d80000100800 */
[----:B--2---:R-:W-:Y:S05]  /*0a90*/  @!P0 BRA `(.L_x_3112) ;  /* 0x000000a800748947 */ /* 0x004fea0003800000 */
[----:B------:R-:W-:Y:S01]  /*0aa0*/  SHF.R.S32.HI R0, RZ, 0x1f, R8 ;  /* 0x0000001fff007819 */ /* 0x000fe20000011408 */
[----:B------:R-:W-:Y:S01]  /*0ab0*/  ULDC.64 UR4, c[0x0][0x780] ;  /* 0x0001e00000047ab9 */ /* 0x000fe20000000a00 */
[----:B------:R-:W2:Y:S01]  /*0ac0*/  LDC R17, c[0x0][0x290] ;  /* 0x0000a400ff117b82 */ /* 0x000ea20000000800 */
[----:B------:R-:W-:Y:S02]  /*0ad0*/  ISETP.NE.U32.AND P0, PT, RZ, UR4, PT ;  /* 0x00000004ff007c0c */ /* 0x000fe4000bf05070 */
[----:B------:R3:W-:Y:S02]  /*0ae0*/  STL [R1+0x18], R0 ;  /* 0x0000180001007387 */ /* 0x0007e40000100800 */
[----:B------:R-:W-:-:S13]  /*0af0*/  ISETP.NE.AND.EX P0, PT, RZ, UR5, PT, P0 ;  /* 0x00000005ff007c0c */ /* 0x000fda000bf05300 */
[----:B---3--:R-:W-:Y:S05]  /*0b00*/  @!P0 BRA `(.L_x_3113) ;  /* 0x0000000000108947 */ /* 0x008fea0003800000 */
[----:B------:R-:W3:Y:S02]  /*0b10*/  LDC.64 R18, c[0x0][0x780] ;  /* 0x0001e000ff127b82 */ /* 0x000ee40000000a00 */
[----:B---3--:R-:W-:-:S06]  /*0b20*/  IMAD.WIDE R18, R6, 0x4, R18 ;  /* 0x0000000406127825 */ /* 0x008fcc00078e0212 */
[----:B------:R3:W5:Y:S01]  /*0b30*/  LDG.E R18, desc[UR38][R18.64] ;  /* 0x0000002612127981 */ /* 0x000762000c1e1900 */
[----:B------:R-:W-:Y:S05]  /*0b40*/  BRA `(.L_x_3114) ;  /* 0x0000000000287947 */ /* 0x000fea0003800000 */
.L_x_3113:
[----:B------:R-:W-:Y:S01]  /*0b50*/  ULDC.64 UR4, c[0x0][0x770] ;  /* 0x0001dc0000047ab9 */ /* 0x000fe20000000a00 */
[----:B------:R-:W4:Y:S01]  /*0b60*/  LDC R18, c[0x0][0x280] ;  /* 0x0000a000ff127b82 */ /* 0x000f220000000800 */
[----:B------:R-:W-:-:S04]  /*0b70*/  ISETP.NE.U32.AND P0, PT, RZ, UR4, PT ;  /* 0x00000004ff007c0c */ /* 0x000fc8000bf05070 */
[----:B------:R-:W-:-:S13]  /*0b80*/  ISETP.NE.AND.EX P0, PT, RZ, UR5, PT, P0 ;  /* 0x00000005ff007c0c */ /* 0x000fda000bf05300 */
[----:B------:R-:W-:Y:S05]  /*0b90*/  @!P0 BRA `(.L_x_3114) ;  /* 0x0000000000148947 */ /* 0x000fea0003800000 */
[----:B------:R-:W3:Y:S02]  /*0ba0*/  LDC.64 R2, c[0x0][0x770] ;  /* 0x0001dc00ff027b82 */ /* 0x000ee40000000a00 */
[----:B---3--:R-:W-:-:S05]  /*0bb0*/  IMAD.WIDE R2, R6, 0x4, R2 ;  /* 0x0000000406027825 */ /* 0x008fca00078e0202 */
[----:B----4-:R-:W3:Y:S04]  /*0bc0*/  LDG.E R18, desc[UR38][R2.64] ;  /* 0x0000002602127981 */ /* 0x010ee8000c1e1900 */
[----:B------:R-:W3:Y:S02]  /*0bd0*/  LDG.E R5, desc[UR38][R2.64+0x4] ;  /* 0x0000042602057981 */ /* 0x000ee4000c1e1900 */
[----:B---3--:R-:W-:-:S07]  /*0be0*/  IMAD.IADD R18, R5, 0x1, -R18 ;  /* 0x0000000105127824 */ /* 0x008fce00078e0a12 */
.L_x_3114:
[----:B------:R-:W-:Y:S02]  /*0bf0*/  ULDC.64 UR4, c[0x0][0x788] ;  /* 0x0001e20000047ab9 */ /* 0x000fe40000000a00 */
[----:B------:R-:W-:-:S04]  /*0c00*/  ISETP.NE.U32.AND P0, PT, RZ, UR4, PT ;  /* 0x00000004ff007c0c */ /* 0x000fc8000bf05070 */
[----:B------:R-:W-:-:S13]  /*0c10*/  ISETP.NE.AND.EX P0, PT, RZ, UR5, PT, P0 ;  /* 0x00000005ff007c0c */ /* 0x000fda000bf05300 */
[----:B------:R-:W-:Y:S05]  /*0c20*/  @!P0 BRA `(.L_x_3115) ;  /* 0x0000000000108947 */ /* 0x000fea0003800000 */
[----:B------:R-:W1:Y:S02]  /*0c30*/  LDC.64 R2, c[0x0][0x788] ;  /* 0x0001e200ff027b82 */ /* 0x000e640000000a00 */
[----:B-1----:R-:W-:-:S05]  /*0c40*/  IMAD.WIDE R2, R6, 0x4, R2 ;  /* 0x0000000406027825 */ /* 0x002fca00078e0202 */
[----:B--2---:R1:W5:Y:S01]  /*0c50*/  LDG.E R17, desc[UR38][R2.64] ;  /* 0x0000002602117981 */ /* 0x004362000c1e1900 */
[----:B------:R-:W-:Y:S05]  /*0c60*/  BRA `(.L_x_3116) ;  /* 0x0000000000247947 */ /* 0x000fea0003800000 */
.L_x_3115:
[----:B------:R-:W-:Y:S02]  /*0c70*/  ULDC.64 UR4, c[0x0][0x778] ;  /* 0x0001de0000047ab9 */ /* 0x000fe40000000a00 */
[----:B------:R-:W-:-:S04]  /*0c80*/  ISETP.NE.U32.AND P0, PT, RZ, UR4, PT ;  /* 0x00000004ff007c0c */ /* 0x000fc8000bf05070 */
[----:B------:R-:W-:-:S13]  /*0c90*/  ISETP.NE.AND.EX P0, PT, RZ, UR5, PT, P0 ;  /* 0x00000005ff007c0c */ /* 0x000fda000bf05300 */
[----:B------:R-:W-:Y:S05]  /*0ca0*/  @!P0 BRA `(.L_x_3116) ;  /* 0x0000000000148947 */ /* 0x000fea0003800000 */
[----:B------:R-:W1:Y:S02]  /*0cb0*/  LDC.64 R2, c[0x0][0x778] ;  /* 0x0001de00ff027b82 */ /* 0x000e640000000a00 */
[----:B-1----:R-:W-:-:S05]  /*0cc0*/  IMAD.WIDE R2, R6, 0x4, R2 ;  /* 0x0000000406027825 */ /* 0x002fca00078e0202 */
[----:B--2---:R-:W2:Y:S04]  /*0cd0*/  LDG.E R17, desc[UR38][R2.64] ;  /* 0x0000002602117981 */ /* 0x004ea8000c1e1900 */
[----:B------:R-:W2:Y:S02]  /*0ce0*/  LDG.E R0, desc[UR38][R2.64+0x4] ;  /* 0x0000042602007981 */ /* 0x000ea4000c1e1900 */
[----:B--2---:R-:W-:-:S07]  /*0cf0*/  IMAD.IADD R17, R0, 0x1, -R17 ;  /* 0x0000000100117824 */ /* 0x004fce00078e0a11 */
.L_x_3116:
[----:B--2-45:R-:W-:Y:S01]  /*0d00*/  IMAD.IADD R0, R18, 0x1, -R17 ;  /* 0x0000000112007824 */ /* 0x034fe200078e0a11 */
[----:B------:R-:W-:Y:S01]  /*0d10*/  ULDC UR4, c[0x0][0x74c] ;  /* 0x0001d30000047ab9 */ /* 0x000fe20000000800 */
[----:B------:R-:W-:Y:S02]  /*0d20*/  PLOP3.LUT P0, PT, PT, PT, PT, 0x80, 0x0 ;  /* 0x000000000000781c */ /* 0x000fe40003f0f070 */
[----:B------:R-:W-:Y:S01]  /*0d30*/  CS2R R70, SRZ ;  /* 0x0000000000467805 */ /* 0x000fe2000001ff00 */
[----:B-1----:R-:W-:Y:S01]  /*0d40*/  IMAD R2, R4, 0x60, R0 ;  /* 0x0000006004027824 */ /* 0x002fe200078e0200 */
[----:B------:R-:W-:Y:S01]  /*0d50*/  CS2R R68, SRZ ;  /* 0x0000000000447805 */ /* 0x000fe2000001ff00 */
[----:B------:R-:W-:Y:S01]  /*0d60*/  VIADD R0, R18, 0x3f ;  /* 0x0000003f12007836 */ /* 0x000fe20000000000 */
[----:B------:R-:W-:Y:S01]  /*0d70*/  CS2R R66, SRZ ;  /* 0x0000000000427805 */ /* 0x000fe2000001ff00 */
[----:B------:R-:W-:Y:S01]  /*0d80*/  VIADD R2, R2, -UR4 ;  /* 0x8000000402027c36 */ /* 0x000fe20008000000 */
[----:B------:R-:W-:-:S02]  /*0d90*/  CS2R R64, SRZ ;  /* 0x0000000000407805 */ /* 0x000fc4000001ff00 */
[----:B------:R-:W-:Y:S02]  /*0da0*/  CS2R R62, SRZ ;  /* 0x00000000003e7805 */ /* 0x000fe4000001ff00 */
[----:B------:R-:W-:Y:S02]  /*0db0*/  SHF.R.S32.HI R3, RZ, 0x1f, R0 ;  /* 0x0000001fff037819 */ /* 0x000fe40000011400 */
[----:B------:R-:W-:Y:S02]  /*0dc0*/  CS2R R60, SRZ ;  /* 0x00000000003c7805 */ /* 0x000fe4000001ff00 */
[----:B------:R-:W-:Y:S02]  /*0dd0*/  SHF.R.S32.HI R5, RZ, 0x1f, R2 ;  /* 0x0000001fff057819 */ /* 0x000fe40000011402 */
[----:B------:R-:W-:Y:S02]  /*0de0*/  CS2R R58, SRZ ;  /* 0x00000000003a7805 */ /* 0x000fe4000001ff00 */
[----:B------:R-:W-:-:S02]  /*0df0*/  LEA.HI R3, R3, R0, RZ, 0x6 ;  /* 0x0000000003037211 */ /* 0x000fc400078f30ff */
[----:B------:R-:W-:Y:S02]  /*0e00*/  CS2R R56, SRZ ;  /* 0x0000000000387805 */ /* 0x000fe4000001ff00 */
[----:B------:R-:W-:Y:S02]  /*0e10*/  LEA.HI R5, R5, R2, RZ, 0x6 ;  /* 0x0000000205057211 */ /* 0x000fe400078f30ff */
[----:B------:R-:W-:Y:S02]  /*0e20*/  CS2R R54, SRZ ;  /* 0x0000000000367805 */ /* 0x000fe4000001ff00 */
[----:B------:R-:W-:Y:S02]  /*0e30*/  SHF.R.S32.HI R4, RZ, 0x6, R3 ;  /* 0x00000006ff047819 */ /* 0x000fe40000011403 */
[----:B------:R-:W-:Y:S02]  /*0e40*/  CS2R R52, SRZ ;  /* 0x0000000000347805 */ /* 0x000fe4000001ff00 */
[----:B------:R-:W-:-:S02]  /*0e50*/  SHF.R.S32.HI R5, RZ, 0x6, R5 ;  /* 0x00000006ff057819 */ /* 0x000fc40000011405 */
[----:B------:R-:W-:Y:S02]  /*0e60*/  CS2R R50, SRZ ;  /* 0x0000000000327805 */ /* 0x000fe4000001ff00 */
[----:B------:R-:W-:Y:S01]  /*0e70*/  CS2R R48, SRZ ;  /* 0x0000000000307805 */ /* 0x000fe2000001ff00 */
[----:B------:R1:W-:Y:S01]  /*0e80*/  STL [R1+0x8], R4 ;  /* 0x0000080401007387 */ /* 0x0003e20000100800 */
[----:B------:R-:W-:Y:S02]  /*0e90*/  VIMNMX R16, RZ, R5, !PT ;  /* 0x00000005ff107248 */ /* 0x000fe40007fe0100 */
[----:B------:R-:W-:Y:S02]  /*0ea0*/  CS2R R46, SRZ ;  /* 0x00000000002e7805 */ /* 0x000fe4000001ff00 */
[----:B------:R-:W-:Y:S02]  /*0eb0*/  CS2R R44, SRZ ;  /* 0x00000000002c7805 */ /* 0x000fe4000001ff00 */
[----:B------:R-:W-:-:S02]  /*0ec0*/  CS2R R42, SRZ ;  /* 0x00000000002a7805 */ /* 0x000fc4000001ff00 */
[----:B------:R-:W-:Y:S02]  /*0ed0*/  ISETP.GT.AND P1, PT, R4, R16, PT ;  /* 0x000000100400720c */ /* 0x000fe40003f24270 */
        /* <DEDUP_REMOVED lines=33> */
[----:B-1----:R-:W-:Y:S06]  /*10f0*/  @!P1 BRA `(.L_x_3117) ;  /* 0x0000003400189947 */ /* 0x002fec0003800000 */
        /* <DEDUP_REMOVED lines=24> */
[----:B--23--:R-:W-:Y:S05]  /*1280*/  CALL.ABS.NOINC R14 ;  /* 0x000000000e007343 */ /* 0x00cfea0003c00000 */
.L_x_3119:
        /* <DEDUP_REMOVED lines=15> */
.L_x_3118:
        /* <DEDUP_REMOVED lines=20> */
.L_x_3121:
        /* <DEDUP_REMOVED lines=15> */
.L_x_3120:
        /* <DEDUP_REMOVED lines=8> */
.L_x_3261:
[----:B------:R-:W-:Y:S01]  /*1630*/  SHF.L.U32 R10, RZ, 0x1f, RZ ;  /* 0x0000001fff0a7819 */ /* 0x000fe200000006ff */
[----:B--2---:R-:W-:Y:S01]  /*1640*/  IMAD.HI R4, R14, 0x55555556, RZ ;  /* 0x555555560e047827 */ /* 0x004fe200078e02ff */
[----:B------:R-:W-:Y:S02]  /*1650*/  LOP3.LUT R5, R2, 0xffffff80, RZ, 0xc0, !PT ;  /* 0xffffff8002057812 */ /* 0x000fe400078ec0ff */
[----:B------:R-:W2:Y:S01]  /*1660*/  SYNCS.PHASECHK.TRANS64.TRYWAIT P0, [UR36+0x36400], R10 ;  /* 0x0364000aff0075a7 */ /* 0x000ea20008000164 */
[-C--:B------:R-:W-:Y:S01]  /*1670*/  LEA.HI R2, R3, R0.reuse, RZ, 0x5 ;  /* 0x0000000003027211 */ /* 0x080fe200078f28ff */
[----:B------:R-:W-:Y:S01]  /*1680*/  IMAD.HI R8, R13, 0x55555556, RZ ;  /* 0x555555560d087827 */ /* 0x000fe200078e02ff */
[----:B------:R-:W-:Y:S02]  /*1690*/  LEA.HI R7, R3, R0, RZ, 0x4 ;  /* 0x0000000003077211 */ /* 0x000fe400078f20ff */
[--C-:B------:R-:W-:Y:S02]  /*16a0*/  SHF.R.S32.HI R6, RZ, 0x5, R2.reuse ;  /* 0x00000005ff067819 */ /* 0x100fe40000011402 */
[----:B------:R-:W-:Y:S01]  /*16b0*/  SHF.R.S32.HI R11, RZ, 0x1f, R2 ;  /* 0x0000001fff0b7819 */ /* 0x000fe20000011402 */
[----:B------:R-:W-:Y:S01]  /*16c0*/  IMAD.IADD R2, R0, 0x1, -R5 ;  /* 0x0000000100027824 */ /* 0x000fe200078e0a05 */
[----:B------:R-:W-:-:S02]  /*16d0*/  LEA.HI R3, R4, R4, RZ, 0x1 ;  /* 0x0000000404037211 */ /* 0x000fc400078f08ff */
[----:B------:R-:W-:Y:S02]  /*16e0*/  LOP3.LUT R9, R7, 0xfffffff0, RZ, 0xc0, !PT ;  /* 0xfffffff007097812 */ /* 0x000fe400078ec0ff */
[----:B------:R-:W-:Y:S01]  /*16f0*/  LEA.HI R11, R11, R6, RZ, 0x2 ;  /* 0x000000060b0b7211 */ /* 0x000fe200078f10ff */
[----:B------:R-:W-:Y:S01]  /*1700*/  IMAD R4, R3, -0x3, R14 ;  /* 0xfffffffd03047824 */ /* 0x000fe200078e020e */
[----:B------:R-:W-:Y:S01]  /*1710*/  LEA.HI R8, R8, R8, RZ, 0x1 ;  /* 0x0000000808087211 */ /* 0x000fe200078f08ff */
[----:B------:R-:W-:Y:S01]  /*1720*/  IMAD.IADD R9, R0, 0x1, -R9 ;  /* 0x0000000100097824 */ /* 0x000fe200078e0a09 */
[----:B------:R-:W-:Y:S02]  /*1730*/  SHF.R.S32.HI R3, RZ, 0x1f, R2 ;  /* 0x0000001fff037819 */ /* 0x000fe40000011402 */
[----:B------:R-:W-:Y:S01]  /*1740*/  LOP3.LUT R11, R11, 0x3ffffc, RZ, 0xc0, !PT ;  /* 0x003ffffc0b0b7812 */ /* 0x000fe200078ec0ff */
[----:B--2---:R-:W-:Y:S06]  /*1750*/  @P0 BRA `(.L_x_3123) ;  /* 0x0000000000080947 */ /* 0x004fec0003800000 */
[----:B------:R-:W2:Y:S02]  /*1760*/  SYNCS.PHASECHK.TRANS64.TRYWAIT P0, [UR36+0x36400], R10 ;  /* 0x0364000aff0075a7 */ /* 0x000ea40008000164 */
[----:B--2---:R-:W-:Y:S05]  /*1770*/  @!P0 BRA `(.L_x_3124) ;  /* 0x0000009c00608947 */ /* 0x004fea0003800000 */
.L_x_3123:
[----:B------:R-:W4:Y:S04]  /*1780*/  LDL R20, [R1+0x10] ;  /* 0x0000100001147983 */ /* 0x000f280000100800 */
[----:B---3--:R-:W3:Y:S01]  /*1790*/  LDL.LU R19, [R1+0x4] ;  /* 0x0000040001137983 */ /* 0x008ee20000300800 */
[----:B--2---:R-:W-:Y:S01]  /*17a0*/  LEA.HI R0, R3, R2, RZ, 0x2 ;  /* 0x0000000203007211 */ /* 0x004fe200078f10ff */
[----:B------:R-:W-:Y:S01]  /*17b0*/  IMAD R14, R8, -0x3, R13 ;  /* 0xfffffffd080e7824 */ /* 0x000fe200078e020d */
[----:B------:R-:W-:Y:S01]  /*17c0*/  LEA.HI R8, R9, R9, RZ, 0x1 ;  /* 0x0000000909087211 */ /* 0x000fe200078f08ff */
[----:B------:R-:W-:Y:S01]  /*17d0*/  IMAD.IADD R12, R6, 0x1, -R11 ;  /* 0x00000001060c7824 */ /* 0x000fe200078e0a0b */
[----:B------:R-:W-:Y:S02]  /*17e0*/  SHF.R.S32.HI R5, RZ, 0x2, R0 ;  /* 0x00000002ff057819 */ /* 0x000fe40000011400 */
[----:B------:R-:W-:-:S02]  /*17f0*/  CS2R R70, SRZ ;  /* 0x0000000000467805 */ /* 0x000fc4000001ff00 */
[----:B------:R-:W-:Y:S02]  /*1800*/  SHF.R.S32.HI R6, RZ, 0x1f, R0 ;  /* 0x0000001fff067819 */ /* 0x000fe40000011400 */
[----:B------:R-:W-:Y:S02]  /*1810*/  CS2R R68, SRZ ;  /* 0x0000000000447805 */ /* 0x000fe4000001ff00 */
[----:B------:R-:W-:Y:S02]  /*1820*/  LOP3.LUT R15, R0, 0x7ffffffc, RZ, 0xc0, !PT ;  /* 0x7ffffffc000f7812 */ /* 0x000fe400078ec0ff */
[----:B------:R-:W-:Y:S02]  /*1830*/  CS2R R66, SRZ ;  /* 0x0000000000427805 */ /* 0x000fe4000001ff00 */
[----:B------:R-:W-:Y:S02]  /*1840*/  SHF.R.S32.HI R0, RZ, 0x1, R8 ;  /* 0x00000001ff007819 */ /* 0x000fe40000011408 */
[----:B------:R-:W-:-:S02]  /*1850*/  CS2R R64, SRZ ;  /* 0x0000000000407805 */ /* 0x000fc4000001ff00 */
[----:B------:R-:W-:Y:S01]  /*1860*/  SHF.R.S32.HI R11, RZ, 0x1f, R8 ;  /* 0x0000001fff0b7819 */ /* 0x000fe20000011408 */
[----:B------:R-:W-:Y:S01]  /*1870*/  IMAD.IADD R15, R2, 0x1, -R15 ;  /* 0x00000001020f7824 */ /* 0x000fe200078e0a0f */
[----:B------:R-:W-:Y:S02]  /*1880*/  SHF.R.S32.HI R10, RZ, 0x1f, R9 ;  /* 0x0000001fff0a7819 */ /* 0x000fe40000011409 */
[----:B------:R-:W-:Y:S02]  /*1890*/  CS2R R62, SRZ ;  /* 0x00000000003e7805 */ /* 0x000fe4000001ff00 */
[----:B------:R-:W-:Y:S01]  /*18a0*/  LEA.HI R11, R11, R0, RZ, 0x2 ;  /* 0x000000000b0b7211 */ /* 0x000fe200078f10ff */
[----:B------:R-:W-:Y:S01]  /*18b0*/  IMAD R14, R14, 0x10, R15 ;  /* 0x000000100e0e7824 */ /* 0x000fe200078e020f */
[----:B------:R-:W-:Y:S01]  /*18c0*/  LEA.HI R10, R10, R9, RZ, 0x3 ;  /* 0x000000090a0a7211 */ /* 0x000fe200078f18ff */
[----:B------:R-:W-:Y:S01]  /*18d0*/  IMAD R15, R13, 0x400, R2 ;  /* 0x000004000d0f7824 */ /* 0x000fe200078e0202 */
[----:B------:R-:W-:Y:S01]  /*18e0*/  LOP3.LUT R11, R11, 0xfffffffc, RZ, 0xc0, !PT ;  /* 0xfffffffc0b0b7812 */ /* 0x000fe200078ec0ff */
[----:B------:R-:W-:Y:S01]  /*18f0*/  IMAD.SHL.U32 R157, R14, 0x2, RZ ;  /* 0x000000020e9d7824 */ /* 0x000fe200078e00ff */
[----:B------:R-:W-:Y:S01]  /*1900*/  SHF.R.S32.HI R7, RZ, 0x4, R7 ;  /* 0x00000004ff077819 */ /* 0x000fe20000011407 */
[----:B------:R-:W-:Y:S01]  /*1910*/  IMAD.SHL.U32 R10, R10, 0x20, RZ ;  /* 0x000000200a0a7824 */ /* 0x000fe200078e00ff */
[----:B------:R-:W-:Y:S01]  /*1920*/  LOP3.LUT R8, R8, 0x7fffffe, RZ, 0xc0, !PT ;  /* 0x07fffffe08087812 */ /* 0x000fe200078ec0ff */
[----:B------:R-:W-:Y:S01]  /*1930*/  IMAD.IADD R11, R0, 0x1, -R11 ;  /* 0x00000001000b7824 */ /* 0x000fe200078e0a0b */
[----:B------:R-:W-:Y:S01]  /*1940*/  LEA.HI R6, R6, R5, RZ, 0x3 ;  /* 0x0000000506067211 */ /* 0x000fe200078f18ff */
[----:B------:R-:W-:Y:S01]  /*1950*/  IMAD.SHL.U32 R7, R7, 0x8, RZ ;  /* 0x0000000807077824 */ /* 0x000fe200078e00ff */
[----:B------:R-:W-:Y:S01]  /*1960*/  LOP3.LUT R10, R10, 0x7fffff00, RZ, 0xc0, !PT ;  /* 0x7fffff000a0a7812 */ /* 0x000fe200078ec0ff */
[----:B------:R-:W-:Y:S01]  /*1970*/  IMAD.SHL.U32 R0, R11, 0x40, RZ ;  /* 0x000000400b007824 */ /* 0x000fe200078e00ff */
[----:B------:R-:W-:Y:S01]  /*1980*/  LOP3.LUT R6, R6, 0xfffffff8, RZ, 0xc0, !PT ;  /* 0xfffffff806067812 */ /* 0x000fe200078ec0ff */
[----:B------:R-:W-:Y:S01]  /*1990*/  IMAD.IADD R9, R9, 0x1, -R8 ;  /* 0x0000000109097824 */ /* 0x000fe200078e0a08 */
[----:B------:R-:W-:Y:S01]  /*19a0*/  LEA.HI R3, R3, R2, RZ, 0x5 ;  /* 0x0000000203037211 */ /* 0x000fe200078f28ff */
[----:B------:R-:W-:Y:S01]  /*19b0*/  IMAD R10, R13, 0x800, R10 ;  /* 0x000008000d0a7824 */ /* 0x000fe200078e020a */
[----:B------:R-:W-:Y:S01]  /*19c0*/  LOP3.LUT R0, R0, 0xc0, RZ, 0xc0, !PT ;  /* 0x000000c000007812 */ /* 0x000fe200078ec0ff */
[----:B------:R-:W-:Y:S01]  /*19d0*/  IMAD.IADD R6, R5, 0x1, -R6 ;  /* 0x0000000105067824 */ /* 0x000fe200078e0a06 */
[----:B------:R-:W-:Y:S01]  /*19e0*/  SHF.R.S32.HI R3, RZ, 0x5, R3 ;  /* 0x00000005ff037819 */ /* 0x000fe20000011403 */
[----:B------:R-:W-:Y:S01]  /*19f0*/  IMAD R9, R9, 0x20, R10 ;  /* 0x0000002009097824 */ /* 0x000fe200078e020a */
[----:B------:R-:W-:Y:S01]  /*1a00*/  LOP3.LUT R7, R0, 0x8, R7, 0xf8, !PT ;  /* 0x0000000800077812 */ /* 0x000fe200078ef807 */
[----:B------:R-:W-:Y:S01]  /*1a10*/  IMAD.MOV.U32 R10, RZ, RZ, 0x20 ;  /* 0x00000020ff0a7424 */ /* 0x000fe200078e00ff */
[----:B------:R-:W-:Y:S01]  /*1a20*/  SHF.R.U32.HI R0, RZ, 0x3, R0 ;  /* 0x00000003ff007819 */ /* 0x000fe20000011600 */
[----:B------:R-:W-:Y:S01]  /*1a30*/  IMAD R9, R12, 0x200, R9 ;  /* 0x000002000c097824 */ /* 0x000fe200078e0209 */
[----:B------:R-:W-:Y:S01]  /*1a40*/  LOP3.LUT P0, RZ, R11, 0x2, RZ, 0xc0, !PT ;  /* 0x000000020bff7812 */ /* 0x000fe2000780c0ff */
[----:B------:R-:W-:Y:S01]  /*1a50*/  IMAD R6, R3, 0x10, R6 ;  /* 0x0000001003067824 */ /* 0x000fe200078e0206 */
[----:B------:R-:W-:Y:S01]  /*1a60*/  LOP3.LUT R0, R7, R0, RZ, 0x3c, !PT ;  /* 0x0000000007007212 */ /* 0x000fe200078e3cff */
[----:B------:R-:W-:Y:S01]  /*1a70*/  IMAD.SHL.U32 R3, R15, 0x4, RZ ;  /* 0x000000040f037824 */ /* 0x000fe200078e00ff */
[----:B------:R-:W-:Y:S01]  /*1a80*/  SEL R10, R10, 0xffffffe0, !P0 ;  /* 0xffffffe00a0a7807 */ /* 0x000fe20004000000 */
[----:B------:R-:W-:Y:S01]  /*1a90*/  IMAD.MOV.U32 R7, RZ, RZ, RZ ;  /* 0x000000ffff077224 */ /* 0x000fe200078e00ff */
[----:B------:R-:W-:Y:S01]  /*1aa0*/  CS2R R60, SRZ ;  /* 0x00000000003c7805 */ /* 0x000fe2000001ff00 */
[----:B------:R-:W-:Y:S01]  /*1ab0*/  IMAD.IADD R0, R9, 0x1, R0 ;  /* 0x0000000109007824 */ /* 0x000fe200078e0200 */
[----:B------:R-:W-:Y:S01]  /*1ac0*/  CS2R R58, SRZ ;  /* 0x00000000003a7805 */ /* 0x000fe2000001ff00 */
[----:B------:R-:W-:Y:S01]  /*1ad0*/  IMAD.MOV.U32 R5, RZ, RZ, RZ ;  /* 0x000000ffff057224 */ /* 0x000fe200078e00ff */
[----:B------:R-:W-:-:S02]  /*1ae0*/  CS2R R56, SRZ ;  /* 0x0000000000387805 */ /* 0x000fc4000001ff00 */
[----:B------:R-:W-:Y:S02]  /*1af0*/  CS2R R54, SRZ ;  /* 0x0000000000367805 */ /* 0x000fe4000001ff00 */
[----:B------:R-:W-:Y:S02]  /*1b00*/  LEA R155, R0, UR36, 0x1 ;  /* 0x00000024009b7c11 */ /* 0x000fe4000f8e08ff */
[----:B------:R-:W-:Y:S02]  /*1b10*/  CS2R R52, SRZ ;  /* 0x0000000000347805 */ /* 0x000fe4000001ff00 */
[----:B------:R-:W-:Y:S02]  /*1b20*/  LEA R0, R3, UR36, 0x2 ;  /* 0x0000002403007c11 */ /* 0x000fe4000f8e10ff */
[----:B------:R-:W-:Y:S02]  /*1b30*/  CS2R R50, SRZ ;  /* 0x0000000000327805 */ /* 0x000fe4000001ff00 */
[----:B------:R-:W-:-:S02]  /*1b40*/  IADD3 R3, R10, 0x30400, R155 ;  /* 0x000304000a037810 */ /* 0x000fc40007ffe09b */
        /* <DEDUP_REMOVED lines=37> */
[----:B----4-:R-:W-:-:S04]  /*1da0*/  IMAD R17, R20, -0x60, R17 ;  /* 0xffffffa014117824 */ /* 0x010fc800078e0211 */
[----:B------:R-:W-:Y:S01]  /*1db0*/  IMAD.IADD R2, R17, 0x1, -R157 ;  /* 0x0000000111027824 */ /* 0x000fe200078e0a9d */
[----:B------:R-:W-:Y:S02]  /*1dc0*/  IADD3 R18, -R18, 0x1, R17 ;  /* 0x0000000112127810 */ /* 0x000fe40007ffe111 */
[----:B---3--:R-:W-:Y:S02]  /*1dd0*/  LOP3.LUT R8, R19, 0x1, RZ, 0xfc, !PT ;  /* 0x0000000113087812 */ /* 0x008fe400078efcff */
[----:B------:R2:W-:Y:S01]  /*1de0*/  STL [R1], R2 ;  /* 0x0000000201007387 */ /* 0x0005e20000100800 */
[----:B------:R-:W-:-:S03]  /*1df0*/  IMAD.IADD R157, R18, 0x1, -R157 ;  /* 0x00000001129d7824 */ /* 0x000fc600078e0a9d */
[----:B------:R3:W-:Y:S01]  /*1e00*/  STL [R1+0x4], R3 ;  /* 0x0000040301007387 */ /* 0x0007e20000100800 */
[----:B--2---:R-:W-:-:S07]  /*1e10*/  IMAD.MOV.U32 R2, RZ, RZ, RZ ;  /* 0x000000ffff027224 */ /* 0x004fce00078e00ff */
.L_x_3135:
[----:B------:R-:W-:-:S13]  /*1e20*/  ISETP.NE.AND P0, PT, R8, 0x3, PT ;  /* 0x000000030800780c */ /* 0x000fda0003f05270 */
[----:B------:R-:W-:Y:S05]  /*1e30*/  @!P0 BRA `(.L_x_3125) ;  /* 0x0000000000048947 */ /* 0x000fea0003800000 */
[----:B------:R-:W-:Y:S01]  /*1e40*/  BPT.TRAP 0x1 ;  /* 0x000000040000795c */ /* 0x000fe20000300000 */
.L_x_3125:
[----:B---3--:R-:W-:Y:S02]  /*1e50*/  LEA R3, R2, UR36, 0x3 ;  /* 0x0000002402037c11 */ /* 0x008fe4000f8e18ff */
[----:B------:R-:W-:-:S04]  /*1e60*/  SHF.L.U32 R10, R7, 0x1f, RZ ;  /* 0x0000001f070a7819 */ /* 0x000fc800000006ff */
[----:B------:R2:W3:Y:S01]  /*1e70*/  SYNCS.PHASECHK.TRANS64.TRYWAIT P1, [R3+URZ+0x36410], R10 ;  /* 0x0364100a030075a7 */ /* 0x0004e2000802017f */
[----:B------:R-:W-:Y:S05]  /*1e80*/  @!P0 BRA `(.L_x_3126) ;  /* 0x0000000000048947 */ /* 0x000fea0003800000 */
[----:B------:R-:W-:Y:S01]  /*1e90*/  BPT.TRAP 0x1 ;  /* 0x000000040000795c */ /* 0x000fe20000300000 */
.L_x_3126:
[----:B---3--:R-:W-:Y:S05]  /*1ea0*/  @P1 BRA `(.L_x_3127) ;  /* 0x0000000000081947 */ /* 0x008fea0003800000 */
[----:B------:R-:W3:Y:S02]  /*1eb0*/  SYNCS.PHASECHK.TRANS64.TRYWAIT P1, [R3+URZ+0x36410], R10 ;  /* 0x0364100a030075a7 */ /* 0x000ee4000802017f */
[----:B---3--:R-:W-:Y:S05]  /*1ec0*/  @!P1 BRA `(.L_x_3128) ;  /* 0x0000009400a49947 */ /* 0x008fea0003800000 */
.L_x_3127:
        /* <DEDUP_REMOVED lines=99> */
[----:B------:R4:W1:Y:S04]  /*2500*/  LDS R142, [R9+0x30000] ;  /* 0x03000000098e7984 */ /* 0x0008680000000800 */
[----:B------:R4:W1:Y:S01]  /*2510*/  LDS R139, [R9+0x30020] ;  /* 0x03002000098b7984 */ /* 0x0008620000000800 */
[----:B------:R-:W-:Y:S05]  /*2520*/  @!P0 BRA `(.L_x_3129) ;  /* 0x0000000000048947 */ /* 0x000fea0003800000 */
[----:B------:R-:W-:Y:S01]  /*2530*/  BPT.TRAP 0x1 ;  /* 0x000000040000795c */ /* 0x000fe20000300000 */
.L_x_3129:
[----:B------:R-:W-:-:S04]  /*2540*/  SHF.L.U32 R14, R5, 0x1f, RZ ;  /* 0x0000001f050e7819 */ /* 0x000fc800000006ff */
[----:B------:R1:W1:Y:S01]  /*2550*/  SYNCS.PHASECHK.TRANS64.TRYWAIT P1, [UR36+0x36430], R14 ;  /* 0x0364300eff0075a7 */ /* 0x0002620008020164 */
[----:B------:R-:W-:Y:S05]  /*2560*/  @!P0 BRA `(.L_x_3130) ;  /* 0x0000000000048947 */ /* 0x000fea0003800000 */
[----:B------:R-:W-:Y:S01]  /*2570*/  BPT.TRAP 0x1 ;  /* 0x000000040000795c */ /* 0x000fe20000300000 */
.L_x_3130:
[----:B------:R-:W5:Y:S01]  /*2580*/  LDL R15, [R1] ;  /* 0x00000000010f7983 */ /* 0x000f620000100800 */
[----:B------:R-:W-:Y:S01]  /*2590*/  FMUL.FTZ R11, R120, UR40 ;  /* 0x00000028780b7c20 */ /* 0x000fe20008410000 */
[----:B------:R-:W-:Y:S01]  /*25a0*/  FMUL.FTZ R12, R121, UR40 ;  /* 0x00000028790c7c20 */ /* 0x000fe20008410000 */
[----:B----4-:R-:W-:Y:S01]  /*25b0*/  FMUL.FTZ R9, R122, UR40 ;  /* 0x000000287a097c20 */ /* 0x010fe20008410000 */
[----:B--23--:R-:W-:Y:S01]  /*25c0*/  FMUL.FTZ R10, R123, UR40 ;  /* 0x000000287b0a7c20 */ /* 0x00cfe20008410000 */
[----:B-1----:R-:W-:Y:S01]  /*25d0*/  FMUL.FTZ R13, R124, UR40 ;  /* 0x000000287c0d7c20 */ /* 0x002fe20008410000 */
        /* <DEDUP_REMOVED lines=15> */
[----:B------:R-:W4:Y:S08]  /*26d0*/  MUFU.TANH R10, R10 ;  /* 0x0000000a000a7308 */ /* 0x000f300000002400 */
        /* <DEDUP_REMOVED lines=11> */
[----:B-1234-:R-:W-:Y:S06]  /*2790*/  @P1 BRA `(.L_x_3131) ;  /* 0x0000000000081947 */ /* 0x01efec0003800000 */
[----:B------:R-:W1:Y:S02]  /*27a0*/  SYNCS.PHASECHK.TRANS64.TRYWAIT P1, [UR36+0x36430], R14 ;  /* 0x0364300eff0075a7 */ /* 0x000e640008020164 */
[----:B-1----:R-:W-:Y:S05]  /*27b0*/  @!P1 BRA `(.L_x_3132) ;  /* 0x0000008c007c9947 */ /* 0x002fea0003800000 */
.L_x_3131:
        /* <DEDUP_REMOVED lines=17> */
[----:B------:R-:W4:Y:S01]  /*28d0*/  MUFU.TANH R136, R136 ;  /* 0x0000008800887308 */ /* 0x000f220000002400 */
[----:B------:R-:W-:Y:S01]  /*28e0*/  FSEL R151, R17, -INF , P5 ;  /* 0xff80000011977808 */ /* 0x000fe20002800000 */
[----:B------:R-:W-:Y:S01]  /*28f0*/  ULOP3.LUT UR6, UR6, 0x10000, URZ, 0xfc, !UPT ;  /* 0x0001000006067892 */ /* 0x000fe2000f8efc3f */
[----:B------:R-:W-:Y:S01]  /*2900*/  FSEL R149, R22, -INF , P6 ;  /* 0xff80000016957808 */ /* 0x000fe20003000000 */
[----:B------:R-:W-:Y:S01]  /*2910*/  ULOP3.LUT UR8, UR5, 0x10000, URZ, 0xfc, !UPT ;  /* 0x0001000005087892 */ /* 0x000fe2000f8efc3f */
[----:B------:R-:W-:Y:S01]  /*2920*/  FSEL R143, R23, -INF , P1 ;  /* 0xff800000178f7808 */ /* 0x000fe20000800000 */
[--C-:B------:R-:W-:Y:S01]  /*2930*/  FFMA.FTZ R153, R153, UR41, -R142.reuse ;  /* 0x0000002999997c23 */ /* 0x100fe2000801088e */
        /* <DEDUP_REMOVED lines=13> */
[----:B------:R-:W-:Y:S01]  /*2a10*/  MUFU.EX2 R151, R151 ;  /* 0x0000009700977308 */ /* 0x000fe20000000800 */
[----:B--2---:R-:W-:Y:S02]  /*2a20*/  VIMNMX R120, R121, R120, PT ;  /* 0x0000007879787248 */ /* 0x004fe40003fe0100 */
[C---:B------:R-:W-:Y:S01]  /*2a30*/  FSEL R121, R11.reuse, -INF , P2 ;  /* 0xff8000000b797808 */ /* 0x040fe20001000000 */
[----:B------:R-:W-:Y:S01]  /*2a40*/  FFMA.FTZ R11, -R11, R11, 1 ;  /* 0x3f8000000b0b7423 */ /* 0x000fe2000001010b */
[----:B------:R-:W-:Y:S02]  /*2a50*/  ISETP.GT.AND P2, PT, R15, 0x18, PT ;  /* 0x000000180f00780c */ /* 0x000fe40003f44270 */
[----:B------:R-:W-:Y:S01]  /*2a60*/  FSEL R15, R13, -INF , P4 ;  /* 0xff8000000d0f7808 */ /* 0x000fe20002000000 */
[--C-:B------:R-:W-:Y:S01]  /*2a70*/  FFMA.FTZ R154, R121, UR41, -R142.reuse ;  /* 0x00000029799a7c23 */ /* 0x100fe2000801088e */
[C---:B------:R-:W-:Y:S01]  /*2a80*/  ISETP.GT.AND P4, PT, R120.reuse, RZ, PT ;  /* 0x000000ff7800720c */ /* 0x040fe20003f84270 */
[----:B------:R-:W-:Y:S01]  /*2a90*/  FFMA.FTZ R13, -R13, R13, 1 ;  /* 0x3f8000000d0d7423 */ /* 0x000fe2000001010d */
[----:B------:R-:W-:Y:S01]  /*2aa0*/  ISETP.GT.AND P5, PT, R120, 0x1, PT ;  /* 0x000000017800780c */ /* 0x000fe20003fa4270 */
[----:B------:R-:W-:Y:S01]  /*2ab0*/  FFMA.FTZ R14, R15, UR41, -R142 ;  /* 0x000000290f0e7c23 */ /* 0x000fe2000801088e */
[----:B------:R-:W-:Y:S01]  /*2ac0*/  FSEL R123, R138, -INF , P2 ;  /* 0xff8000008a7b7808 */ /* 0x000fe20001000000 */
[----:B------:R-:W1:Y:S01]  /*2ad0*/  MUFU.EX2 R154, R154 ;  /* 0x0000009a009a7308 */ /* 0x000e620000000800 */
[----:B------:R-:W-:-:S02]  /*2ae0*/  FSEL R144, R9, -INF , P4 ;  /* 0xff80000009907808 */ /* 0x000fc40002000000 */
        /* <DEDUP_REMOVED lines=8> */
[----:B------:R-:W-:Y:S02]  /*2b70*/  ISETP.GT.AND P4, PT, R120, 0x18, PT ;  /* 0x000000187800780c */ /* 0x000fe40003f84270 */
[----:B------:R-:W-:-:S02]  /*2b80*/  FSEL R150, R10, -INF , P5 ;  /* 0xff8000000a967808 */ /* 0x000fc40002800000 */
        /* <DEDUP_REMOVED lines=11> */
[----:B----4-:R-:W-:Y:S01]  /*2c40*/  FSEL R122, R136, -INF , P5 ;  /* 0xff800000887a7808 */ /* 0x010fe20002800000 */
        /* <DEDUP_REMOVED lines=86> */
[----:B------:R-:W-:Y:S02]  /*31b0*/  FADD.FTZ R125, R125, -R145 ;  /* 0x800000917d7d7221 */ /* 0x000fe40000010000 */
[----:B-1----:R-:W-:Y:S01]  /*31c0*/  FMUL.FTZ R120, R154, R120 ;  /* 0x000000789a787220 */ /* 0x002fe20000410000 */
[----:B--2---:R-:W-:-:S03]  /*31d0*/  FMUL.FTZ R124, R14, R124 ;  /* 0x0000007c0e7c7220 */ /* 0x004fc60000410000 */
[----:B------:R-:W-:Y:S01]  /*31e0*/  FMUL.FTZ R11, R11, R120 ;  /* 0x000000780b0b7220 */ /* 0x000fe20000410000 */
[----:B------:R-:W-:Y:S01]  /*31f0*/  FADD.FTZ R120, R121, -R145 ;  /* 0x8000009179787221 */ /* 0x000fe20000010000 */
[C---:B------:R-:W-:Y:S01]  /*3200*/  FMUL.FTZ R125, R151.reuse, R125 ;  /* 0x0000007d977d7220 */ /* 0x040fe20000410000 */
[----:B------:R-:W-:Y:S01]  /*3210*/  F2FP.BF16.F32.PACK_AB R14, R151, R14 ;  /* 0x0000000e970e723e */ /* 0x000fe200000010ff */
[----:B------:R-:W1:Y:S01]  /*3220*/  MUFU.EX2 R121, R156 ;  /* 0x0000009c00797308 */ /* 0x000e620000000800 */
[----:B------:R-:W-:Y:S01]  /*3230*/  FMUL.FTZ R120, R153, R120 ;  /* 0x0000007899787220 */ /* 0x000fe20000410000 */
[----:B------:R1:W2:Y:S01]  /*3240*/  LDS R151, [R15+0x30220] ;  /* 0x030220000f977984 */ /* 0x0002a20000000800 */
[----:B------:R-:W-:Y:S02]  /*3250*/  FMUL.FTZ R124, R13, R124 ;  /* 0x0000007c0d7c7220 */ /* 0x000fe40000410000 */
[----:B------:R-:W-:Y:S01]  /*3260*/  FMUL.FTZ R120, R12, R120 ;  /* 0x000000780c787220 */ /* 0x000fe20000410000 */
[----:B------:R-:W-:-:S02]  /*3270*/  F2FP.BF16.F32.PACK_AB R12, R153, R154 ;  /* 0x0000009a990c723e */ /* 0x000fc400000010ff */
[----:B------:R-:W4:Y:S01]  /*3280*/  LDL R153, [R1+0x4] ;  /* 0x0000040001997983 */ /* 0x000f220000100800 */
[----:B---3--:R-:W-:Y:S01]  /*3290*/  F2FP.BF16.F32.PACK_AB R13, R150, R144 ;  /* 0x00000090960d723e */ /* 0x008fe200000010ff */
[----:B------:R-:W3:Y:S01]  /*32a0*/  MUFU.EX2 R143, R143 ;  /* 0x0000008f008f7308 */ /* 0x000ee20000000800 */
[--C-:B------:R-:W-:Y:S01]  /*32b0*/  FADD.FTZ R128, R128, -R145.reuse ;  /* 0x8000009180807221 */ /* 0x100fe20000010000 */
[--C-:B------:R-:W-:Y:S01]  /*32c0*/  FADD.FTZ R132, R132, -R145.reuse ;  /* 0x8000009184847221 */ /* 0x100fe20000010000 */
[--C-:B------:R-:W-:Y:S01]  /*32d0*/  FADD.FTZ R129, R129, -R145.reuse ;  /* 0x8000009181817221 */ /* 0x100fe20000010000 */
[----:B------:R-:W-:Y:S01]  /*32e0*/  FFMA.FTZ R23, -R23, R23, 1 ;  /* 0x3f80000017177423 */ /* 0x000fe20000010117 */
[----:B------:R-:W-:Y:S01]  /*32f0*/  R2UR UR10, R4 ;  /* 0x00000000040a72ca */ /* 0x000fe200000e0000 */
[----:B------:R-:W-:Y:S01]  /*3300*/  FFMA.FTZ R17, -R17, R17, 1 ;  /* 0x3f80000011117423 */ /* 0x000fe20000010111 */
[----:B-1----:R-:W-:Y:S01]  /*3310*/  F2FP.BF16.F32.PACK_AB R15, R152, R121 ;  /* 0x00000079980f723e */ /* 0x002fe200000010ff */
[----:B------:R-:W-:Y:S01]  /*3320*/  BAR.SYNC.DEFER_BLOCKING 0x9, 0x180 ;  /* 0x0246000000007b1d */ /* 0x000fe20000010000 */
[----:B------:R-:W-:Y:S01]  /*3330*/  FFMA.FTZ R22, -R22, R22, 1 ;  /* 0x3f80000016167423 */ /* 0x000fe20000010116 */
[----:B------:R-:W-:Y:S01]  /*3340*/  FFMA.FTZ R9, -R9, R9, 1 ;  /* 0x3f80000009097423 */ /* 0x000fe20000010109 */
[----:B------:R-:W-:Y:S01]  /*3350*/  FADD.FTZ R133, R133, -R145 ;  /* 0x8000009185857221 */ /* 0x000fe20000010000 */
[----:B------:R-:W-:Y:S01]  /*3360*/  FMUL.FTZ R17, R17, R125 ;  /* 0x0000007d11117220 */ /* 0x000fe20000410000 */
[----:B------:R-:W-:Y:S01]  /*3370*/  FFMA.FTZ R125, -R138, R138, 1 ;  /* 0x3f8000008a7d7423 */ /* 0x000fe2000001018a */
[----:B------:R-:W1:Y:S01]  /*3380*/  MUFU.EX2 R142, R142 ;  /* 0x0000008e008e7308 */ /* 0x000e620000000800 */
[----:B------:R-:W-:Y:S01]  /*3390*/  FFMA.FTZ R20, -R20, R20, 1 ;  /* 0x3f80000014147423 */ /* 0x000fe20000010114 */
[----:B------:R-:W-:Y:S01]  /*33a0*/  FFMA.FTZ R21, -R21, R21, 1 ;  /* 0x3f80000015157423 */ /* 0x000fe20000010115 */
[----:B---3--:R-:W-:Y:S01]  /*33b0*/  FMUL.FTZ R129, R143, R129 ;  /* 0x000000818f817220 */ /* 0x008fe20000410000 */
[----:B------:R-:W-:Y:S01]  /*33c0*/  USHF.R.U32.HI UR5, URZ, 0x4, UR37 ;  /* 0x000000043f057899 */ /* 0x000fe20008011625 */
[----:B------:R-:W-:Y:S01]  /*33d0*/  F2FP.BF16.F32.PACK_AB R120, R120, R11 ;  /* 0x0000000b7878723e */ /* 0x000fe200000010ff */
[----:B------:R-:W-:Y:S01]  /*33e0*/  ULEA UR4, UR10, UR4, 0xd ;  /* 0x000000040a047291 */ /* 0x000fe2000f8e683f */
[----:B------:R-:W-:Y:S01]  /*33f0*/  FMUL.FTZ R23, R23, R129 ;  /* 0x0000008117177220 */ /* 0x000fe20000410000 */
[----:B------:R-:W-:Y:S01]  /*3400*/  MUFU.EX2 R148, R148 ;  /* 0x0000009400947308 */ /* 0x000fe20000000800 */
[----:B------:R-:W-:-:S02]  /*3410*/  ULOP3.LUT UR5, UR5, 0x3fff, URZ, 0xc0, !UPT ;  /* 0x00003fff05057892 */ /* 0x000fc4000f8ec03f */
[----:B------:R-:W-:Y:S02]  /*3420*/  USHF.R.U32.HI UR4, URZ, 0x4, UR4 ;  /* 0x000000043f047899 */ /* 0x000fe40008011604 */
[----:B------:R-:W-:Y:S02]  /*3430*/  ULOP3.LUT UR9, UR5, 0x1000000, URZ, 0xfc, !UPT ;  /* 0x0100000005097892 */ /* 0x000fe4000f8efc3f */
[----:B------:R-:W-:Y:S01]  /*3440*/  ULOP3.LUT UR8, UR4, 0x3fff, URZ, 0xc0, !UPT ;  /* 0x00003fff04087892 */ /* 0x000fe2000f8ec03f */
[----:B------:R-:W3:Y:S01]  /*3450*/  MUFU.EX2 R147, R147 ;  /* 0x0000009300937308 */ /* 0x000ee20000000800 */
[----:B-1----:R-:W-:Y:S01]  /*3460*/  FMUL.FTZ R133, R142, R133 ;  /* 0x000000858e857220 */ /* 0x002fe20000410000 */
[----:B------:R1:W-:Y:S01]  /*3470*/  STSM.16.M88.4 [R155+0x30400], R12 ;  /* 0x0304000c9b007844 */ /* 0x0003e20000000200 */
[--C-:B--2---:R-:W-:Y:S01]  /*3480*/  FADD.FTZ R126, R126, -R151.reuse ;  /* 0x800000977e7e7221 */ /* 0x104fe20000010000 */
[--C-:B------:R-:W-:Y:S01]  /*3490*/  FADD.FTZ R129, R127, -R151.reuse ;  /* 0x800000977f817221 */ /* 0x100fe20000010000 */
[--C-:B------:R-:W-:Y:S01]  /*34a0*/  FADD.FTZ R127, R134, -R151.reuse ;  /* 0x80000097867f7221 */ /* 0x100fe20000010000 */
[----:B------:R-:W-:Y:S01]  /*34b0*/  UMOV UR6, UR9 ;  /* 0x0000000900067c82 */ /* 0x000fe20008000000 */
[----:B------:R-:W-:Y:S01]  /*34c0*/  FMUL.FTZ R126, R121, R126 ;  /* 0x0000007e797e7220 */ /* 0x000fe20000410000 */
[----:B------:R-:W2:Y:S01]  /*34d0*/  MUFU.EX2 R146, R146 ;  /* 0x0000009200927308 */ /* 0x000ea20000000800 */
[----:B------:R-:W-:Y:S01]  /*34e0*/  FFMA.FTZ R121, -R10, R10, 1 ;  /* 0x3f8000000a797423 */ /* 0x000fe2000001010a */
[----:B------:R-:W-:Y:S01]  /*34f0*/  FMUL.FTZ R129, R152, R129 ;  /* 0x0000008198817220 */ /* 0x000fe20000410000 */
[----:B------:R-:W-:Y:S01]  /*3500*/  FFMA.FTZ R10, -R19, R19, 1 ;  /* 0x3f800000130a7423 */ /* 0x000fe20000010113 */
[----:B------:R-:W-:Y:S01]  /*3510*/  UMOV UR7, 0x80000020 ;  /* 0x8000002000077882 */ /* 0x000fe20000000000 */
[----:B------:R-:W-:Y:S01]  /*3520*/  UMOV UR4, UR8 ;  /* 0x0000000800047c82 */ /* 0x000fe20008000000 */
[----:B------:R-:W-:Y:S01]  /*3530*/  UMOV UR5, 0x40000040 ;  /* 0x4000004000057882 */ /* 0x000fe20000000000 */
[----:B------:R-:W-:Y:S01]  /*3540*/  FMUL.FTZ R129, R10, R129 ;  /* 0x000000810a817220 */ /* 0x000fe20000410000 */
[----:B------:R-:W5:Y:S01]  /*3550*/  MUFU.EX2 R139, R139 ;  /* 0x0000008b008b7308 */ /* 0x000f620000000800 */
[----:B------:R-:W-:Y:S01]  /*3560*/  FFMA.FTZ R10, -R137, R137, 1 ;  /* 0x3f800000890a7423 */ /* 0x000fe20000010189 */
[--C-:B-1----:R-:W-:Y:S01]  /*3570*/  FADD.FTZ R13, R122, -R151.reuse ;  /* 0x800000977a0d7221 */ /* 0x102fe20000010000 */
[--C-:B------:R-:W-:Y:S01]  /*3580*/  FADD.FTZ R15, R123, -R151.reuse ;  /* 0x800000977b0f7221 */ /* 0x100fe20000010000 */
[--C-:B------:R-:W-:Y:S01]  /*3590*/  FADD.FTZ R123, R130, -R151.reuse ;  /* 0x80000097827b7221 */ /* 0x100fe20000010000 */
[--C-:B------:R-:W-:Y:S01]  /*35a0*/  FADD.FTZ R122, R131, -R151.reuse ;  /* 0x80000097837a7221 */ /* 0x100fe20000010000 */
[----:B------:R-:W-:Y:S01]  /*35b0*/  FMUL.FTZ R144, R144, R13 ;  /* 0x0000000d90907220 */ /* 0x000fe20000410000 */
[----:B------:R-:W-:Y:S01]  /*35c0*/  FMUL.FTZ R150, R150, R15 ;  /* 0x0000000f96967220 */ /* 0x000fe20000410000 */
[----:B------:R-:W1:Y:S01]  /*35d0*/  MUFU.EX2 R12, R149 ;  /* 0x00000095000c7308 */ /* 0x000e620000000800 */
[----:B---3--:R-:W-:Y:S01]  /*35e0*/  F2FP.BF16.F32.PACK_AB R13, R147, R148 ;  /* 0x00000094930d723e */ /* 0x008fe200000010ff */
[----:B------:R-:W-:Y:S01]  /*35f0*/  FADD.FTZ R130, R135, -R151 ;  /* 0x8000009787827221 */ /* 0x000fe20000010000 */
[----:B------:R-:W-:Y:S01]  /*3600*/  FFMA.FTZ R131, -R18, R18, 1 ;  /* 0x3f80000012837423 */ /* 0x000fe20000010112 */
[----:B------:R-:W-:Y:S01]  /*3610*/  FMUL.FTZ R144, R9, R144 ;  /* 0x0000009009907220 */ /* 0x000fe20000410000 */
[----:B------:R-:W-:Y:S01]  /*3620*/  FMUL.FTZ R123, R148, R123 ;  /* 0x0000007b947b7220 */ /* 0x000fe20000410000 */
[----:B------:R-:W-:Y:S01]  /*3630*/  FMUL.FTZ R122, R147, R122 ;  /* 0x0000007a937a7220 */ /* 0x000fe20000410000 */
[----:B--2---:R-:W-:Y:S01]  /*3640*/  FMUL.FTZ R127, R146, R127 ;  /* 0x0000007f927f7220 */ /* 0x004fe20000410000 */
[----:B------:R-:W2:Y:S01]  /*3650*/  MUFU.EX2 R14, R140 ;  /* 0x0000008c000e7308 */ /* 0x000ea20000000800 */
[C---:B-----5:R-:W-:Y:S01]  /*3660*/  F2FP.BF16.F32.PACK_AB R15, R139.reuse, R146 ;  /* 0x000000928b0f723e */ /* 0x060fe200000010ff */
[----:B------:R-:W-:Y:S01]  /*3670*/  FMUL.FTZ R130, R139, R130 ;  /* 0x000000828b827220 */ /* 0x000fe20000410000 */
[----:B------:R-:W-:Y:S01]  /*3680*/  FFMA.FTZ R9, -R136, R136, 1 ;  /* 0x3f80000088097423 */ /* 0x000fe20000010188 */
[----:B------:R-:W-:Y:S01]  /*3690*/  FMUL.FTZ R121, R121, R150 ;  /* 0x0000009679797220 */ /* 0x000fe20000410000 */
[----:B------:R-:W-:Y:S01]  /*36a0*/  FMUL.FTZ R126, R131, R126 ;  /* 0x0000007e837e7220 */ /* 0x000fe20000410000 */
[----:B------:R-:W-:Y:S01]  /*36b0*/  FMUL.FTZ R18, R21, R122 ;  /* 0x0000007a15127220 */ /* 0x000fe20000410000 */
[----:B------:R-:W-:Y:S01]  /*36c0*/  FMUL.FTZ R10, R10, R127 ;  /* 0x0000007f0a0a7220 */ /* 0x000fe20000410000 */
[----:B------:R-:W-:Y:S01]  /*36d0*/  FMUL.FTZ R9, R9, R130 ;  /* 0x0000008209097220 */ /* 0x000fe20000410000 */
[----:B-1----:R-:W-:Y:S01]  /*36e0*/  FMUL.FTZ R128, R12, R128 ;  /* 0x000000800c807220 */ /* 0x002fe20000410000 */
[----:B------:R-:W-:Y:S01]  /*36f0*/  F2FP.BF16.F32.PACK_AB R12, R143, R12 ;  /* 0x0000000c8f0c723e */ /* 0x000fe200000010ff */
[----:B------:R-:W-:Y:S01]  /*3700*/  UMOV UR11, 0x40000040 ;  /* 0x40000040000b7882 */ /* 0x000fe20000000000 */
[----:B------:R-:W-:Y:S01]  /*3710*/  F2FP.BF16.F32.PACK_AB R122, R17, R124 ;  /* 0x0000007c117a723e */ /* 0x000fe200000010ff */
[----:B------:R-:W-:Y:S01]  /*3720*/  FMUL.FTZ R22, R22, R128 ;  /* 0x0000008016167220 */ /* 0x000fe20000410000 */
[----:B------:R-:W-:Y:S01]  /*3730*/  FFMA.FTZ R128, -R141, R141, 1 ;  /* 0x3f8000008d807423 */ /* 0x000fe2000001018d */
[----:B------:R-:W-:Y:S01]  /*3740*/  F2FP.BF16.F32.PACK_AB R121, R121, R144 ;  /* 0x000000907979723e */ /* 0x000fe200000010ff */
[----:B--2---:R-:W-:Y:S01]  /*3750*/  FMUL.FTZ R132, R14, R132 ;  /* 0x000000840e847220 */ /* 0x004fe20000410000 */
[----:B------:R-:W-:Y:S01]  /*3760*/  F2FP.BF16.F32.PACK_AB R14, R142, R14 ;  /* 0x0000000e8e0e723e */ /* 0x000fe200000010ff */
[----:B------:R-:W-:-:S02]  /*3770*/  FMUL.FTZ R128, R128, R133 ;  /* 0x0000008580807220 */ /* 0x000fc40000410000 */
[----:B------:R-:W-:Y:S02]  /*3780*/  FMUL.FTZ R125, R125, R132 ;  /* 0x000000847d7d7220 */ /* 0x000fe40000410000 */
[----:B----4-:R1:W-:Y:S01]  /*3790*/  STSM.16.M88.4 [R153], R12 ;  /* 0x0000000c99007844 */ /* 0x0103e20000000200 */
        /* <DEDUP_REMOVED lines=8> */
[----:B------:R-:W-:Y:S02]  /*3820*/  F2FP.BF16.F32.PACK_AB R12, R23, R22 ;  /* 0x00000016170c723e */ /* 0x000fe400000010ff */
        /* <DEDUP_REMOVED lines=88> */
.L_x_3133:
        /* <DEDUP_REMOVED lines=60> */
.L_x_3134:
        /* <DEDUP_REMOVED lines=12> */
[----:B----4-:R-:W-:Y:S05]  /*4230*/  @!P1 BRA `(.L_x_3135) ;  /* 0xffffffd800f89947 */ /* 0x010fea000383ffff */
        /* <DEDUP_REMOVED lines=50> */
.L_x_3117:
[----:B------:R-:W-:Y:S05]  /*4560*/  @P0 BRA `(.L_x_3136) ;  /* 0x0000001400f40947 */ /* 0x000fea0003800000 */
[----:B------:R-:W2:Y:S01]  /*4570*/  LDL R120, [R1+0xc] ;  /* 0x00000c0001787983 */ /* 0x000ea20000100800 */
[----:B------:R-:W1:Y:S01]  /*4580*/  S2UR UR5, SR_CgaCtaId ;  /* 0x00000000000579c3 */ /* 0x000e620000008800 */
[----:B------:R-:W-:Y:S01]  /*4590*/  UMOV UR4, 0x400 ;  /* 0x0000040000047882 */ /* 0x000fe20000000000 */
[----:B------:R-:W-:Y:S01]  /*45a0*/  F2FP.BF16.F32.PACK_AB R72, R73, R72 ;  /* 0x000000484948723e */ /* 0x000fe200000010ff */
[----:B------:R-:W4:Y:S01]  /*45b0*/  S2R R0, SR_TID.X ;  /* 0x0000000000007919 */ /* 0x000f220000002100 */
        /* <DEDUP_REMOVED lines=10> */
[----:B-1----:R-:W-:Y:S01]  /*4660*/  ULEA UR4, UR5, UR4, 0x18 ;  /* 0x0000000405047291 */ /* 0x002fe2000f8ec03f */
[----:B------:R-:W-:-:S02]  /*4670*/  F2FP.BF16.F32.PACK_AB R90, R93, R92 ;  /* 0x0000005c5d5a723e */ /* 0x000fc400000010ff */
[----:B------:R-:W-:Y:S02]  /*4680*/  F2FP.BF16.F32.PACK_AB R91, R95, R94 ;  /* 0x0000005e5f5b723e */ /* 0x000fe400000010ff */
[----:B------:R-:W-:Y:S02]  /*4690*/  F2FP.BF16.F32.PACK_AB R97, R99, R98 ;  /* 0x000000626361723e */ /* 0x000fe400000010ff */
[----:B------:R-:W-:Y:S02]  /*46a0*/  F2FP.BF16.F32.PACK_AB R104, R105, R104 ;  /* 0x000000686968723e */ /* 0x000fe400000010ff */
[----:B------:R-:W-:Y:S01]  /*46b0*/  F2FP.BF16.F32.PACK_AB R98, R101, R100 ;  /* 0x000000646562723e */ /* 0x000fe200000010ff */
[----:B----4-:R-:W-:Y:S01]  /*46c0*/  VIADD R0, R0, 0xffffff80 ;  /* 0xffffff8000007836 */ /* 0x010fe20000000000 */
        /* <DEDUP_REMOVED lines=33> */
[----:B------:R-:W2:Y:S01]  /*48e0*/  LDC.64 R4, c[0x0][0x870] ;  /* 0x00021c00ff047b82 */ /* 0x000ea20000000a00 */
        /* <DEDUP_REMOVED lines=27> */
[----:B------:R-:W-:Y:S01]  /*4aa0*/  STSM.16.MT88.4 [R8], R24 ;  /* 0x0000001808007844 */ /* 0x000fe20000004200 */
[----:B-1----:R-:W-:-:S03]  /*4ab0*/  ISETP.NE.U32.AND P0, PT, R2, RZ, PT ;  /* 0x000000ff0200720c */ /* 0x002fc60003f05070 */
[----:B------:R-:W-:Y:S01]  /*4ac0*/  STSM.16.MT88.4 [R8+0x800], R32 ;  /* 0x0008002008007844 */ /* 0x000fe20000004200 */
[----:B------:R-:W-:-:S03]  /*4ad0*/  ISETP.NE.AND.EX P0, PT, R3, RZ, PT, P0 ;  /* 0x000000ff0300720c */ /* 0x000fc60003f05300 */
[----:B------:R1:W-:Y:S04]  /*4ae0*/  STSM.16.MT88.4 [R8+0x1000], R40 ;  /* 0x0010002808007844 */ /* 0x0003e80000004200 */
[----:B------:R-:W-:Y:S04]  /*4af0*/  STSM.16.MT88.4 [R8+0x1800], R48 ;  /* 0x0018003008007844 */ /* 0x000fe80000004200 */
[----:B------:R-:W-:Y:S04]  /*4b00*/  STSM.16.MT88.4 [R8+0x2000], R56 ;  /* 0x0020003808007844 */ /* 0x000fe80000004200 */
[----:B------:R4:W-:Y:S01]  /*4b10*/  STSM.16.MT88.4 [R8+0x2800], R64 ;  /* 0x0028004008007844 */ /* 0x0009e20000004200 */
[----:B--2---:R-:W-:Y:S01]  /*4b20*/  IMAD.WIDE R6, R120, 0x4, R4 ;  /* 0x0000000478067825 */ /* 0x004fe200078e0204 */
[----:B------:R-:W-:Y:S08]  /*4b30*/  BAR.SYNC.DEFER_BLOCKING 0x1, 0x180 ;  /* 0x0046000000007b1d */ /* 0x000ff00000010000 */
[----:B------:R-:W2:Y:S01]  /*4b40*/  LDC.64 R4, c[0x0][0x878] ;  /* 0x00021e00ff047b82 */ /* 0x000ea20000000a00 */
[----:B------:R-:W3:Y:S01]  /*4b50*/  @P0 LDG.E R3, desc[UR38][R6.64] ;  /* 0x0000002606030981 */ /* 0x000ee2000c1e1900 */
[----:B------:R-:W-:-:S06]  /*4b60*/  IMAD.HI R10, R0, 0x2aaaaaab, RZ ;  /* 0x2aaaaaab000a7827 */ /* 0x000fcc00078e02ff */
[----:B------:R-:W4:Y:S01]  /*4b70*/  LDC R9, c[0x0][0x808] ;  /* 0x00020200ff097b82 */ /* 0x000f220000000800 */
[----:B--2---:R-:W-:-:S04]  /*4b80*/  ISETP.NE.U32.AND P1, PT, R4, RZ, PT ;  /* 0x000000ff0400720c */ /* 0x004fc80003f25070 */
[----:B------:R-:W-:Y:S02]  /*4b90*/  ISETP.NE.AND.EX P1, PT, R5, RZ, PT, P1 ;  /* 0x000000ff0500720c */ /* 0x000fe40003f25310 */
[----:B------:R-:W-:-:S04]  /*4ba0*/  SHF.R.U32.HI R11, RZ, 0x1f, R10 ;  /* 0x0000001fff0b7819 */ /* 0x000fc8000001160a */
[----:B-1----:R-:W-:-:S07]  /*4bb0*/  LEA.HI.SX32 R43, R10, R11, 0x1e ;  /* 0x0000000b0a2b7211 */ /* 0x002fce00078ff2ff */
[----:B------:R-:W1:Y:S01]  /*4bc0*/  @P1 LDC.64 R4, c[0x0][0x878] ;  /* 0x00021e00ff041b82 */ /* 0x000e620000000a00 */
[C---:B------:R-:W-:Y:S02]  /*4bd0*/  IMAD R0, R43.reuse, -0x18, R0 ;  /* 0xffffffe82b007824 */ /* 0x040fe400078e0200 */
[----:B----4-:R-:W-:-:S03]  /*4be0*/  IMAD.SHL.U32 R8, R43, 0x40, RZ ;  /* 0x000000402b087824 */ /* 0x010fc600078e00ff */
[----:B------:R-:W-:Y:S01]  /*4bf0*/  SHF.R.S32.HI R13, RZ, 0x1f, R0 ;  /* 0x0000001fff0d7819 */ /* 0x000fe20000011400 */
[----:B------:R-:W-:-:S03]  /*4c00*/  IMAD.SHL.U32 R2, R0, 0x8, RZ ;  /* 0x0000000800027824 */ /* 0x000fc600078e00ff */
[----:B------:R-:W-:Y:S02]  /*4c10*/  LEA.HI R12, R13, R0, RZ, 0x3 ;  /* 0x000000000d0c7211 */ /* 0x000fe400078f18ff */
[----:B------:R-:W-:Y:S02]  /*4c20*/  LOP3.LUT R13, R8, 0x1c0, RZ, 0xc0, !PT ;  /* 0x000001c0080d7812 */ /* 0x000fe400078ec0ff */
[----:B------:R-:W-:Y:S02]  /*4c30*/  LEA.HI R11, R10, R11, RZ, 0x1b ;  /* 0x0000000b0a0b7211 */ /* 0x000fe400078fd8ff */
[----:B------:R-:W-:Y:S02]  /*4c40*/  LOP3.LUT R0, R13, 0x38, R2, 0xf8, !PT ;  /* 0x000000380d007812 */ /* 0x000fe400078ef802 */
[----:B------:R-:W-:Y:S02]  /*4c50*/  SHF.R.S32.HI R12, RZ, 0x3, R12 ;  /* 0x00000003ff0c7819 */ /* 0x000fe4000001140c */
[----:B------:R-:W-:Y:S01]  /*4c60*/  SHF.R.U32.HI R13, RZ, 0x3, R13 ;  /* 0x00000003ff0d7819 */ /* 0x000fe2000001160d */
[----:B-1----:R-:W-:-:S03]  /*4c70*/  @P1 IMAD.WIDE R4, R120, 0x4, R4 ;  /* 0x0000000478041825 */ /* 0x002fc600078e0204 */
[----:B------:R-:W-:Y:S01]  /*4c80*/  LOP3.LUT R0, R0, R13, RZ, 0x3c, !PT ;  /* 0x0000000d00007212 */ /* 0x000fe200078e3cff */
[----:B------:R-:W-:Y:S01]  /*4c90*/  IMAD R11, R12, 0xc, R11 ;  /* 0x0000000c0c0b7824 */ /* 0x000fe200078e020b */
[----:B------:R3:W5:Y:S01]  /*4ca0*/  @P1 LDG.E R9, desc[UR38][R4.64] ;  /* 0x0000002604091981 */ /* 0x000762000c1e1900 */
[----:B------:R-:W-:Y:S02]  /*4cb0*/  CS2R R24, SRZ ;  /* 0x0000000000187805 */ /* 0x000fe4000001ff00 */
[----:B------:R-:W-:Y:S01]  /*4cc0*/  IMAD.U32 R0, R11, 0x200, R0 ;  /* 0x000002000b007824 */ /* 0x000fe200078e0000 */
[----:B---3--:R-:W-:Y:S01]  /*4cd0*/  @P0 SHF.R.S32.HI R4, RZ, 0x1f, R3 ;  /* 0x0000001fff040819 */ /* 0x008fe20000011403 */
[----:B------:R-:W-:Y:S06]  /*4ce0*/  @P1 BRA `(.L_x_3137) ;  /* 0x0000000000101947 */ /* 0x000fec0003800000 */
[----:B------:R-:W-:Y:S05]  /*4cf0*/  @!P0 BRA `(.L_x_3137) ;  /* 0x00000000000c8947 */ /* 0x000fea0003800000 */
[----:B------:R-:W2:Y:S04]  /*4d00*/  LDG.E R8, desc[UR38][R6.64] ;  /* 0x0000002606087981 */ /* 0x000ea8000c1e1900 */
[----:B-----5:R-:W2:Y:S02]  /*4d10*/  LDG.E R9, desc[UR38][R6.64+0x4] ;  /* 0x0000042606097981 */ /* 0x020ea4000c1e1900 */
[----:B--2---:R-:W-:-:S07]  /*4d20*/  IMAD.IADD R9, R9, 0x1, -R8 ;  /* 0x0000000109097824 */ /* 0x004fce00078e0a08 */
.L_x_3137:
[----:B------:R-:W2:Y:S01]  /*4d30*/  LDL.LU R38, [R1+0x10] ;  /* 0x0000100001267983 */ /* 0x000ea20000300800 */
[----:B------:R-:W-:Y:S01]  /*4d40*/  LEA R0, R0, UR4, 0x1 ;  /* 0x0000000400007c11 */ /* 0x000fe2000f8e08ff */
[----:B------:R-:W-:Y:S01]  /*4d50*/  @P0 IMAD.MOV.U32 R24, RZ, RZ, R3 ;  /* 0x000000ffff180224 */ /* 0x000fe200078e0003 */
[----:B------:R-:W-:Y:S01]  /*4d60*/  ULDC.64 UR4, c[0x0][0x850] ;  /* 0x0002140000047ab9 */ /* 0x000fe20000000a00 */
[----:B------:R-:W3:Y:S01]  /*4d70*/  LDL R47, [R1+0x18] ;  /* 0x00001800012f7983 */ /* 0x000ee20000100800 */
[----:B------:R-:W-:Y:S01]  /*4d80*/  @P0 IMAD.MOV.U32 R25, RZ, RZ, R4 ;  /* 0x000000ffff190224 */ /* 0x000fe200078e0004 */
[----:B------:R-:W-:Y:S02]  /*4d90*/  ULDC UR6, c[0x0][0x83c] ;  /* 0x00020f0000067ab9 */ /* 0x000fe40000000800 */
[----:B------:R-:W4:Y:S01]  /*4da0*/  LDL R46, [R1+0x14] ;  /* 0x00001400012e7983 */ /* 0x000f220000100800 */
[C---:B------:R-:W-:Y:S01]  /*4db0*/  VIADD R26, R43.reuse, 0x10 ;  /* 0x000000102b1a7836 */ /* 0x040fe20000000000 */
[C---:B------:R-:W-:Y:S01]  /*4dc0*/  IADD3 R24, P1, R43.reuse, R24, RZ ;  /* 0x000000182b187210 */ /* 0x040fe20007f3e0ff */
[C---:B------:R-:W-:Y:S01]  /*4dd0*/  VIADD R32, R43.reuse, 0x30 ;  /* 0x000000302b207836 */ /* 0x040fe20000000000 */
[----:B------:R1:W1:Y:S01]  /*4de0*/  LDS.128 R28, [R0+0x9800] ;  /* 0x00980000001c7984 */ /* 0x0002620000000c00 */
[----:B------:R-:W-:Y:S01]  /*4df0*/  SEL R45, R120, RZ, !P0 ;  /* 0x000000ff782d7207 */ /* 0x000fe20004000000 */
[C---:B------:R-:W-:Y:S01]  /*4e00*/  VIADD R33, R43.reuse, 0x40 ;  /* 0x000000402b217836 */ /* 0x040fe20000000000 */
[----:B------:R-:W-:Y:S01]  /*4e10*/  LEA.HI.X.SX32 R25, R43, R25, 0x1, P1 ;  /* 0x000000192b197211 */ /* 0x000fe200008f0eff */
[----:B------:R1:W1:Y:S01]  /*4e20*/  LDS.128 R20, [R0+0x800] ;  /* 0x0008000000147984 */ /* 0x0002620000000c00 */
[----:B------:R-:W-:Y:S03]  /*4e30*/  BSSY B0, `(.L_x_3138) ;  /* 0x0000028000007945 */ /* 0x000fe60003800000 */
[----:B------:R1:W1:Y:S04]  /*4e40*/  LDS.128 R16, [R0+0x1000] ;  /* 0x0010000000107984 */ /* 0x0002680000000c00 */
[----:B------:R1:W1:Y:S04]  /*4e50*/  LDS.128 R12, [R0+0x1800] ;  /* 0x00180000000c7984 */ /* 0x0002680000000c00 */
[----:B------:R1:W1:Y:S01]  /*4e60*/  LDS.128 R4, [R0+0x2800] ;  /* 0x0028000000047984 */ /* 0x0002620000000c00 */
[----:B--2--5:R-:W-:-:S03]  /*4e70*/  IMAD R3, R38, -0x60, R9 ;  /* 0xffffffa026037824 */ /* 0x024fc600078e0209 */
[----:B------:R2:W1:Y:S01]  /*4e80*/  LDS.128 R8, [R0+0x2000] ;  /* 0x0020000000087984 */ /* 0x0004620000000c00 */
[----:B------:R-:W-:Y:S01]  /*4e90*/  IMAD.WIDE R24, R38, 0x60, R24 ;  /* 0x0000006026187825 */ /* 0x000fe200078e0218 */
[----:B------:R-:W-:-:S03]  /*4ea0*/  VIMNMX R44, R3, 0x60, PT ;  /* 0x00000060032c7848 */ /* 0x000fc60003fe0100 */
[----:B------:R-:W-:Y:S02]  /*4eb0*/  VIADD R3, R43, 0x20 ;  /* 0x000000202b037836 */ /* 0x000fe40000000000 */
[----:B---3--:R-:W-:Y:S01]  /*4ec0*/  IMAD R34, R47, UR4, RZ ;  /* 0x000000042f227c24 */ /* 0x008fe2000f8e02ff */
[-C--:B------:R-:W-:Y:S02]  /*4ed0*/  ISETP.GE.AND P3, PT, R43, R44.reuse, PT ;  /* 0x0000002c2b00720c */ /* 0x080fe40003f66270 */
[----:B------:R-:W-:Y:S01]  /*4ee0*/  ISETP.GE.AND P5, PT, R3, R44, PT ;  /* 0x0000002c0300720c */ /* 0x000fe20003fa6270 */
[----:B----4-:R-:W-:Y:S01]  /*4ef0*/  IMAD R35, R46, UR5, R34 ;  /* 0x000000052e237c24 */ /* 0x010fe2000f8e0222 */
[----:B------:R-:W-:Y:S02]  /*4f00*/  SHF.R.S32.HI R3, RZ, 0x1f, R2 ;  /* 0x0000001fff037819 */ /* 0x000fe40000011402 */
[----:B------:R-:W-:Y:S02]  /*4f10*/  SHF.R.S32.HI R34, RZ, 0x1f, R120 ;  /* 0x0000001fff227819 */ /* 0x000fe40000011478 */
[----:B------:R-:W-:-:S02]  /*4f20*/  ISETP.GE.OR P6, PT, R2, UR6, P3 ;  /* 0x0000000602007c0c */ /* 0x000fc40009fc6670 */
[-C--:B------:R-:W-:Y:S01]  /*4f30*/  ISETP.GE.AND P4, PT, R26, R44.reuse, PT ;  /* 0x0000002c1a00720c */ /* 0x080fe20003f86270 */
[----:B------:R-:W-:Y:S01]  /*4f40*/  IMAD.WIDE.U32 R26, R46, UR4, R2 ;  /* 0x000000042e1a7c25 */ /* 0x000fe2000f8e0002 */
[----:B------:R-:W-:Y:S01]  /*4f50*/  SEL R42, R34, RZ, !P0 ;  /* 0x000000ff222a7207 */ /* 0x000fe20004000000 */
[----:B------:R-:W-:Y:S01]  /*4f60*/  ULDC.64 UR4, c[0x0][0x858] ;  /* 0x0002160000047ab9 */ /* 0x000fe20000000a00 */
[-C--:B------:R-:W-:Y:S01]  /*4f70*/  ISETP.GE.AND P2, PT, R32, R44.reuse, PT ;  /* 0x0000002c2000720c */ /* 0x080fe20003f46270 */
[----:B------:R-:W-:Y:S01]  /*4f80*/  IMAD.IADD R27, R27, 0x1, R35 ;  /* 0x000000011b1b7824 */ /* 0x000fe200078e0223 */
[----:B------:R-:W-:Y:S01]  /*4f90*/  ISETP.GE.AND P1, PT, R33, R44, PT ;  /* 0x0000002c2100720c */ /* 0x000fe20003f26270 */
[----:B------:R-:W-:Y:S01]  /*4fa0*/  IMAD R32, R42, UR4, RZ ;  /* 0x000000042a207c24 */ /* 0x000fe2000f8e02ff */
[----:B------:R-:W-:Y:S01]  /*4fb0*/  ISETP.GE.OR P0, PT, R2, UR6, P4 ;  /* 0x0000000602007c0c */ /* 0x000fe2000a706670 */
[----:B------:R-:W-:-:S04]  /*4fc0*/  IMAD.WIDE.U32 R40, R45, UR4, R26 ;  /* 0x000000042d287c25 */ /* 0x000fc8000f8e001a */
[----:B------:R-:W-:-:S04]  /*4fd0*/  IMAD R37, R45, UR5, R32 ;  /* 0x000000052d257c24 */ /* 0x000fc8000f8e0220 */
        /* <DEDUP_REMOVED lines=13> */
.L_x_3139:
[----:B------:R-:W-:Y:S05]  /*50b0*/  BSYNC B0 ;  /* 0x0000000000007941 */ /* 0x000fea0003800000 */
.L_x_3138:
        /* <DEDUP_REMOVED lines=15> */
.L_x_3141:
[----:B------:R-:W-:Y:S05]  /*51b0*/  BSYNC B0 ;  /* 0x0000000000007941 */ /* 0x000fea0003800000 */
.L_x_3140:
[----:B-1-3--:R1:W3:Y:S01]  /*51c0*/  LDS.128 R28, [R0+0xa000] ;  /* 0x00a00000001c7984 */ /* 0x00a2e20000000c00 */
[C---:B------:R-:W-:Y:S01]  /*51d0*/  ISETP.GE.OR P6, PT, R2.reuse, UR6, P5 ;  /* 0x0000000602007c0c */ /* 0x040fe2000afc6670 */
[----:B------:R-:W-:Y:S01]  /*51e0*/  BSSY B0, `(.L_x_3142) ;  /* 0x0000010000007945 */ /* 0x000fe20003800000 */
[----:B------:R-:W-:-:S11]  /*51f0*/  ISETP.GE.OR P0, PT, R2, UR6, P2 ;  /* 0x0000000602007c0c */ /* 0x000fd60009706670 */
[----:B-1----:R-:W-:Y:S05]  /*5200*/  @P6 BRA `(.L_x_3143) ;  /* 0x0000000000346947 */ /* 0x002fea0003800000 */
        /* <DEDUP_REMOVED lines=12> */
[----:B---3--:R1:W-:Y:S02]  /*52d0*/  STG.E.128 desc[UR38][R32.64], R28 ;  /* 0x0000001c20007986 */ /* 0x0083e4000c101d26 */
.L_x_3143:
[----:B------:R-:W-:Y:S05]  /*52e0*/  BSYNC B0 ;  /* 0x0000000000007941 */ /* 0x000fea0003800000 */
.L_x_3142:
[----:B-1-3--:R1:W3:Y:S01]  /*52f0*/  LDS.128 R28, [R0+0xa800] ;  /* 0x00a80000001c7984 */ /* 0x00a2e20000000c00 */
[----:B------:R-:W-:Y:S01]  /*5300*/  BSSY B0, `(.L_x_3144) ;  /* 0x0000010000007945 */ /* 0x000fe20003800000 */
[----:B------:R-:W-:-:S03]  /*5310*/  VIADD R43, R43, 0x50 ;  /* 0x000000502b2b7836 */ /* 0x000fc60000000000 */
        /* <DEDUP_REMOVED lines=14> */
.L_x_3145:
[----:B------:R-:W-:Y:S05]  /*5400*/  BSYNC B0 ;  /* 0x0000000000007941 */ /* 0x000fea0003800000 */
.L_x_3144:
[----:B---34-:R3:W4:Y:S01]  /*5410*/  LDS.128 R28, [R0+0xb000] ;  /* 0x00b00000001c7984 */ /* 0x0187220000000c00 */
[----:B------:R-:W-:Y:S01]  /*5420*/  ISETP.GE.OR P6, PT, R2, UR6, P1 ;  /* 0x0000000602007c0c */ /* 0x000fe20008fc6670 */
[----:B------:R-:W-:Y:S01]  /*5430*/  BSSY B0, `(.L_x_3146) ;  /* 0x0000010000007945 */ /* 0x000fe20003800000 */
[----:B------:R-:W-:-:S11]  /*5440*/  ISETP.GE.AND P0, PT, R43, R44, PT ;  /* 0x0000002c2b00720c */ /* 0x000fd60003f06270 */
        /* <DEDUP_REMOVED lines=13> */
[----:B----4-:R2:W-:Y:S02]  /*5520*/  STG.E.128 desc[UR38][R32.64], R28 ;  /* 0x0000001c20007986 */ /* 0x0105e4000c101d26 */
.L_x_3147:
[----:B------:R-:W-:Y:S05]  /*5530*/  BSYNC B0 ;  /* 0x0000000000007941 */ /* 0x000fea0003800000 */
.L_x_3146:
[----:B--2-4-:R2:W4:Y:S01]  /*5540*/  LDS.128 R28, [R0+0xb800] ;  /* 0x00b80000001c7984 */ /* 0x0145220000000c00 */
[----:B------:R-:W-:Y:S01]  /*5550*/  ISETP.GE.OR P6, PT, R2, UR6, P0 ;  /* 0x0000000602007c0c */ /* 0x000fe200087c6670 */
[----:B------:R-:W-:-:S12]  /*5560*/  BSSY B0, `(.L_x_3148) ;  /* 0x000000f000007945 */ /* 0x000fd80003800000 */
        /* <DEDUP_REMOVED lines=14> */
.L_x_3149:
[----:B------:R-:W-:Y:S05]  /*5650*/  BSYNC B0 ;  /* 0x0000000000007941 */ /* 0x000fea0003800000 */
.L_x_3148:
[----:B------:R-:W-:Y:S01]  /*5660*/  ULDC.64 UR4, c[0x0][0x820] ;  /* 0x0002080000047ab9 */ /* 0x000fe20000000a00 */
[----:B------:R-:W-:Y:S01]  /*5670*/  ULDC UR6, c[0x0][0x80c] ;  /* 0x0002030000067ab9 */ /* 0x000fe20000000800 */
[----:B--2-4-:R-:W-:Y:S01]  /*5680*/  IMAD R28, R47, UR4, RZ ;  /* 0x000000042f1c7c24 */ /* 0x014fe2000f8e02ff */
[----:B------:R-:W-:Y:S01]  /*5690*/  ISETP.GE.OR P3, PT, R2, UR6, P3 ;  /* 0x0000000602007c0c */ /* 0x000fe20009f66670 */
[----:B------:R-:W-:Y:S01]  /*56a0*/  IMAD.WIDE.U32 R26, R46, UR4, R2 ;  /* 0x000000042e1a7c25 */ /* 0x000fe2000f8e0002 */
[----:B------:R-:W-:Y:S01]  /*56b0*/  BSSY B0, `(.L_x_3150) ;  /* 0x0000019000007945 */ /* 0x000fe20003800000 */
[----:B------:R-:W-:Y:S02]  /*56c0*/  ISETP.GE.OR P4, PT, R2, UR6, P4 ;  /* 0x0000000602007c0c */ /* 0x000fe4000a786670 */
[----:B------:R-:W-:Y:S01]  /*56d0*/  IMAD R3, R46, UR5, R28 ;  /* 0x000000052e037c24 */ /* 0x000fe2000f8e021c */
[----:B------:R-:W-:Y:S01]  /*56e0*/  ULDC.64 UR4, c[0x0][0x828] ;  /* 0x00020a0000047ab9 */ /* 0x000fe20000000a00 */
[----:B------:R2:W4:Y:S01]  /*56f0*/  LDS.128 R28, [R0] ;  /* 0x00000000001c7984 */ /* 0x0005220000000c00 */
[C---:B------:R-:W-:Y:S01]  /*5700*/  ISETP.GE.OR P5, PT, R2.reuse, UR6, P5 ;  /* 0x0000000602007c0c */ /* 0x040fe2000afa6670 */
[----:B------:R-:W-:Y:S01]  /*5710*/  IMAD.IADD R27, R27, 0x1, R3 ;  /* 0x000000011b1b7824 */ /* 0x000fe200078e0203 */
[----:B------:R-:W-:Y:S01]  /*5720*/  ISETP.GE.OR P2, PT, R2, UR6, P2 ;  /* 0x0000000602007c0c */ /* 0x000fe20009746670 */
[----:B------:R-:W-:Y:S01]  /*5730*/  IMAD R3, R42, UR4, RZ ;  /* 0x000000042a037c24 */ /* 0x000fe2000f8e02ff */
[C---:B------:R-:W-:Y:S01]  /*5740*/  ISETP.GE.OR P1, PT, R2.reuse, UR6, P1 ;  /* 0x0000000602007c0c */ /* 0x040fe20008f26670 */
[----:B------:R-:W-:Y:S01]  /*5750*/  IMAD.WIDE.U32 R34, R45, UR4, R26 ;  /* 0x000000042d227c25 */ /* 0x000fe2000f8e001a */
[----:B------:R-:W-:-:S03]  /*5760*/  ISETP.GE.OR P0, PT, R2, UR6, P0 ;  /* 0x0000000602007c0c */ /* 0x000fc60008706670 */
[----:B------:R-:W-:-:S04]  /*5770*/  IMAD R3, R45, UR5, R3 ;  /* 0x000000052d037c24 */ /* 0x000fc8000f8e0203 */
        /* <DEDUP_REMOVED lines=11> */
[----:B----4-:R2:W-:Y:S02]  /*5830*/  STG.E.128 desc[UR38][R32.64], R28 ;  /* 0x0000001c20007986 */ /* 0x0105e4000c101d26 */
.L_x_3151:
[----:B------:R-:W-:Y:S05]  /*5840*/  BSYNC B0 ;  /* 0x0000000000007941 */ /* 0x000fea0003800000 */
.L_x_3150:
[----:B------:R-:W-:Y:S04]  /*5850*/  BSSY B0, `(.L_x_3152) ;  /* 0x000000f000007945 */ /* 0x000fe80003800000 */
[----:B------:R-:W-:Y:S05]  /*5860*/  @P4 BRA `(.L_x_3153) ;  /* 0x0000000000344947 */ /* 0x000fea0003800000 */
[----:B--2-4-:R-:W-:Y:S01]  /*5870*/  IADD3 R29, P3, R24, 0x10, RZ ;  /* 0x00000010181d7810 */ /* 0x014fe20007f7e0ff */
[----:B------:R-:W-:Y:S01]  /*5880*/  ULDC.64 UR4, c[0x0][0x818] ;  /* 0x0002060000047ab9 */ /* 0x000fe20000000a00 */
[----:B------:R-:W-:Y:S02]  /*5890*/  IMAD.MOV.U32 R2, RZ, RZ, R34 ;  /* 0x000000ffff027224 */ /* 0x000fe400078e0022 */
[----:B------:R-:W-:Y:S02]  /*58a0*/  IMAD.MOV.U32 R3, RZ, RZ, R27 ;  /* 0x000000ffff037224 */ /* 0x000fe400078e001b */
[----:B-1-3--:R-:W-:Y:S02]  /*58b0*/  IMAD.X R0, RZ, RZ, R25, P3 ;  /* 0x000000ffff007224 */ /* 0x00afe400018e0619 */
        /* <DEDUP_REMOVED lines=8> */
.L_x_3153:
[----:B------:R-:W-:Y:S05]  /*5940*/  BSYNC B0 ;  /* 0x0000000000007941 */ /* 0x000fea0003800000 */
.L_x_3152:
[----:B------:R-:W-:Y:S04]  /*5950*/  BSSY B0, `(.L_x_3154) ;  /* 0x000000f000007945 */ /* 0x000fe80003800000 */
[----:B------:R-:W-:Y:S05]  /*5960*/  @P5 BRA `(.L_x_3155) ;  /* 0x0000000000345947 */ /* 0x000fea0003800000 */
[----:B-1----:R-:W-:Y:S01]  /*5970*/  IADD3 R21, P3, R24, 0x20, RZ ;  /* 0x0000002018157810 */ /* 0x002fe20007f7e0ff */
[----:B------:R-:W-:Y:S01]  /*5980*/  ULDC.64 UR4, c[0x0][0x818] ;  /* 0x0002060000047ab9 */ /* 0x000fe20000000a00 */
[----:B------:R-:W-:Y:S02]  /*5990*/  IMAD.MOV.U32 R2, RZ, RZ, R34 ;  /* 0x000000ffff027224 */ /* 0x000fe400078e0022 */
[----:B------:R-:W-:Y:S02]  /*59a0*/  IMAD.MOV.U32 R3, RZ, RZ, R27 ;  /* 0x000000ffff037224 */ /* 0x000fe400078e001b */
[----:B---3--:R-:W-:Y:S02]  /*59b0*/  IMAD.X R0, RZ, RZ, R25, P3 ;  /* 0x000000ffff007224 */ /* 0x008fe400018e0619 */
        /* <DEDUP_REMOVED lines=8> */
.L_x_3155:
[----:B------:R-:W-:Y:S05]  /*5a40*/  BSYNC B0 ;  /* 0x0000000000007941 */ /* 0x000fea0003800000 */
.L_x_3154:
        /* <DEDUP_REMOVED lines=15> */
.L_x_3157:
[----:B------:R-:W-:Y:S05]  /*5b40*/  BSYNC B0 ;  /* 0x0000000000007941 */ /* 0x000fea0003800000 */
.L_x_3156:
        /* <DEDUP_REMOVED lines=15> */
.L_x_3159:
[----:B------:R-:W-:Y:S05]  /*5c40*/  BSYNC B0 ;  /* 0x0000000000007941 */ /* 0x000fea0003800000 */
.L_x_3158:
        /* <DEDUP_REMOVED lines=15> */
.L_x_3136:
[----:B------:R-:W2:Y:S01]  /*5d40*/  LDL R15, [R1+0xc] ;  /* 0x00000c00010f7983 */ /* 0x000ea20000100800 */
[----:B------:R-:W2:Y:S08]  /*5d50*/  LDC.64 R2, c[0x0][0x870] ;  /* 0x00021c00ff027b82 */ /* 0x000eb00000000a00 */
[----:B------:R-:W1:Y:S08]  /*5d60*/  LDC.64 R4, c[0x0][0x870] ;  /* 0x00021c00ff047b82 */ /* 0x000e700000000a00 */
[----:B------:R-:W4:Y:S01]  /*5d70*/  LDC R0, c[0x0][0x808] ;  /* 0x00020200ff007b82 */ /* 0x000f220000000800 */
[----:B-1----:R-:W-:-:S04]  /*5d80*/  ISETP.NE.U32.AND P0, PT, R4, RZ, PT ;  /* 0x000000ff0400720c */ /* 0x002fc80003f05070 */
[----:B------:R-:W-:Y:S01]  /*5d90*/  ISETP.NE.AND.EX P0, PT, R5, RZ, PT, P0 ;  /* 0x000000ff0500720c */ /* 0x000fe20003f05300 */
[----:B--2---:R-:W-:Y:S02]  /*5da0*/  IMAD.WIDE R6, R15, 0x4, R2 ;  /* 0x000000040f067825 */ /* 0x004fe400078e0202 */
[----:B------:R-:W1:Y:S10]  /*5db0*/  LDC.64 R2, c[0x0][0x878] ;  /* 0x00021e00ff027b82 */ /* 0x000e740000000a00 */
[----:B------:R-:W2:Y:S01]  /*5dc0*/  @P0 LDG.E R5, desc[UR38][R6.64] ;  /* 0x0000002606050981 */ /* 0x000ea2000c1e1900 */
[----:B-1----:R-:W-:-:S04]  /*5dd0*/  ISETP.NE.U32.AND P1, PT, R2, RZ, PT ;  /* 0x000000ff0200720c */ /* 0x002fc80003f25070 */
[----:B------:R-:W-:-:S13]  /*5de0*/  ISETP.NE.AND.EX P1, PT, R3, RZ, PT, P1 ;  /* 0x000000ff0300720c */ /* 0x000fda0003f25310 */
[----:B------:R-:W1:Y:S02]  /*5df0*/  @P1 LDC.64 R2, c[0x0][0x878] ;  /* 0x00021e00ff021b82 */ /* 0x000e640000000a00 */
[----:B-1----:R-:W-:-:S05]  /*5e00*/  @P1 IMAD.WIDE R8, R15, 0x4, R2 ;  /* 0x000000040f081825 */ /* 0x002fca00078e0202 */
[----:B----4-:R1:W5:Y:S01]  /*5e10*/  @P1 LDG.E R0, desc[UR38][R8.64] ;  /* 0x0000002608001981 */ /* 0x010362000c1e1900 */
[----:B------:R-:W4:Y:S02]  /*5e20*/  S2R R2, SR_TID.X ;  /* 0x0000000000027919 */ /* 0x000f240000002100 */
[----:B----4-:R-:W-:Y:S01]  /*5e30*/  VIADD R10, R2, 0xffffff80 ;  /* 0xffffff80020a7836 */ /* 0x010fe20000000000 */
[----:B------:R-:W-:-:S03]  /*5e40*/  CS2R R2, SRZ ;  /* 0x0000000000027805 */ /* 0x000fc6000001ff00 */
[----:B------:R-:W-:-:S05]  /*5e50*/  IMAD.HI R4, R10, 0x2aaaaaab, RZ ;  /* 0x2aaaaaab0a047827 */ /* 0x000fca00078e02ff */
[----:B------:R-:W-:-:S04]  /*5e60*/  SHF.R.U32.HI R11, RZ, 0x1f, R4 ;  /* 0x0000001fff0b7819 */ /* 0x000fc80000011604 */
[----:B------:R-:W-:-:S05]  /*5e70*/  LEA.HI.SX32 R17, R4, R11, 0x1e ;  /* 0x0000000b04117211 */ /* 0x000fca00078ff2ff */
[----:B------:R-:W-:Y:S02]  /*5e80*/  IMAD R10, R17, -0x18, R10 ;  /* 0xffffffe8110a7824 */ /* 0x000fe400078e020a */
[--C-:B--2---:R-:W-:Y:S01]  /*5e90*/  @P0 IMAD.MOV.U32 R2, RZ, RZ, R5.reuse ;  /* 0x000000ffff020224 */ /* 0x104fe200078e0005 */
[----:B------:R-:W-:-:S04]  /*5ea0*/  @P0 SHF.R.S32.HI R3, RZ, 0x1f, R5 ;  /* 0x0000001fff030819 */ /* 0x000fc80000011405 */
[----:B------:R-:W-:Y:S01]  /*5eb0*/  IADD3 R4, P2, R17, R2, RZ ;  /* 0x0000000211047210 */ /* 0x000fe20007f5e0ff */
[----:B-1----:R-:W-:-:S12]  /*5ec0*/  @P1 BRA `(.L_x_3160) ;  /* 0x0000000000101947 */ /* 0x002fd80003800000 */
[----:B------:R-:W-:Y:S05]  /*5ed0*/  @!P0 BRA `(.L_x_3160) ;  /* 0x00000000000c8947 */ /* 0x000fea0003800000 */
[----:B------:R-:W2:Y:S04]  /*5ee0*/  LDG.E R9, desc[UR38][R6.64] ;  /* 0x0000002606097981 */ /* 0x000ea8000c1e1900 */
[----:B-----5:R-:W2:Y:S02]  /*5ef0*/  LDG.E R0, desc[UR38][R6.64+0x4] ;  /* 0x0000042606007981 */ /* 0x020ea4000c1e1900 */
[----:B--2---:R-:W-:-:S07]  /*5f00*/  IMAD.IADD R0, R0, 0x1, -R9 ;  /* 0x0000000100007824 */ /* 0x004fce00078e0a09 */
.L_x_3160:
[----:B------:R-:W2:Y:S01]  /*5f10*/  LDL.LU R18, [R1+0x10] ;  /* 0x0000100001127983 */ /* 0x000ea20000300800 */
[----:B------:R-:W-:Y:S01]  /*5f20*/  VIADD R7, R17, 0x10 ;  /* 0x0000001011077836 */ /* 0x000fe20000000000 */
[----:B------:R-:W-:Y:S01]  /*5f30*/  ULDC.64 UR4, c[0x0][0x820] ;  /* 0x0002080000047ab9 */ /* 0x000fe20000000a00 */
[----:B------:R-:W-:Y:S01]  /*5f40*/  IMAD.SHL.U32 R10, R10, 0x8, RZ ;  /* 0x000000080a0a7824 */ /* 0x000fe200078e00ff */
[----:B------:R-:W4:Y:S01]  /*5f50*/  LDL R20, [R1+0x18] ;  /* 0x0000180001147983 */ /* 0x000f220000100800 */
[----:B------:R-:W-:-:S03]  /*5f60*/  ULDC UR6, c[0x0][0x80c] ;  /* 0x0002030000067ab9 */ /* 0x000fc60000000800 */
[----:B------:R-:W3:Y:S01]  /*5f70*/  LDL R16, [R1+0x14] ;  /* 0x0000140001107983 */ /* 0x000ee20000100800 */
[----:B------:R-:W-:Y:S01]  /*5f80*/  SHF.R.S32.HI R11, RZ, 0x1f, R10 ;  /* 0x0000001fff0b7819 */ /* 0x000fe2000001140a */
[C---:B------:R-:W-:Y:S01]  /*5f90*/  VIADD R9, R17.reuse, 0x20 ;  /* 0x0000002011097836 */ /* 0x040fe20000000000 */
[C---:B------:R-:W-:Y:S01]  /*5fa0*/  LEA.HI.X.SX32 R5, R17.reuse, R3, 0x1, P2 ;  /* 0x0000000311057211 */ /* 0x040fe200010f0eff */
[----:B------:R-:W-:Y:S01]  /*5fb0*/  VIADD R13, R17, 0x40 ;  /* 0x00000040110d7836 */ /* 0x000fe20000000000 */
[----:B------:R-:W-:Y:S01]  /*5fc0*/  BSSY B0, `(.L_x_3161) ;  /* 0x0000022000007945 */ /* 0x000fe20003800000 */
[----:B--2--5:R-:W-:Y:S02]  /*5fd0*/  IMAD R12, R18, -0x60, R0 ;  /* 0xffffffa0120c7824 */ /* 0x024fe400078e0200 */
[----:B----4-:R-:W-:-:S03]  /*5fe0*/  IMAD R0, R20, UR4, RZ ;  /* 0x0000000414007c24 */ /* 0x010fc6000f8e02ff */
[-C--:B------:R-:W-:Y:S02]  /*5ff0*/  ISETP.GE.AND P4, PT, R7, R12.reuse, PT ;  /* 0x0000000c0700720c */ /* 0x080fe40003f86270 */
[-C--:B------:R-:W-:Y:S01]  /*6000*/  ISETP.GE.AND P3, PT, R17, R12.reuse, PT ;  /* 0x0000000c1100720c */ /* 0x080fe20003f66270 */
[C---:B---3--:R-:W-:Y:S01]  /*6010*/  IMAD R7, R16.reuse, UR5, R0 ;  /* 0x0000000510077c24 */ /* 0x048fe2000f8e0200 */
[----:B------:R-:W-:Y:S01]  /*6020*/  SHF.R.S32.HI R0, RZ, 0x1f, R15 ;  /* 0x0000001fff007819 */ /* 0x000fe2000001140f */
[----:B------:R-:W-:Y:S01]  /*6030*/  IMAD.WIDE.U32 R2, R16, UR4, R10 ;  /* 0x0000000410027c25 */ /* 0x000fe2000f8e000a */
[----:B------:R-:W-:Y:S01]  /*6040*/  ISETP.GE.OR P6, PT, R10, UR6, P3 ;  /* 0x000000060a007c0c */ /* 0x000fe20009fc6670 */
[----:B------:R-:W-:Y:S01]  /*6050*/  ULDC.64 UR4, c[0x0][0x828] ;  /* 0x00020a0000047ab9 */ /* 0x000fe20000000a00 */
[----:B------:R-:W-:Y:S01]  /*6060*/  SEL R14, R0, RZ, !P0 ;  /* 0x000000ff000e7207 */ /* 0x000fe20004000000 */
[----:B------:R-:W-:Y:S01]  /*6070*/  IMAD.IADD R3, R3, 0x1, R7 ;  /* 0x0000000103037824 */ /* 0x000fe200078e0207 */
[-C--:B------:R-:W-:Y:S01]  /*6080*/  ISETP.GE.AND P5, PT, R9, R12.reuse, PT ;  /* 0x0000000c0900720c */ /* 0x080fe20003fa6270 */
[----:B------:R-:W-:Y:S01]  /*6090*/  VIADD R9, R17, 0x30 ;  /* 0x0000003011097836 */ /* 0x000fe20000000000 */
[----:B------:R-:W-:Y:S01]  /*60a0*/  SEL R15, R15, RZ, !P0 ;  /* 0x000000ff0f0f7207 */ /* 0x000fe20004000000 */
[----:B------:R-:W-:Y:S01]  /*60b0*/  IMAD R0, R14, UR4, RZ ;  /* 0x000000040e007c24 */ /* 0x000fe2000f8e02ff */
[----:B------:R-:W-:-:S02]  /*60c0*/  ISETP.GE.AND P1, PT, R13, R12, PT ;  /* 0x0000000c0d00720c */ /* 0x000fc40003f26270 */
        /* <DEDUP_REMOVED lines=17> */
.L_x_3162:
[----:B------:R-:W-:Y:S05]  /*61e0*/  BSYNC B0 ;  /* 0x0000000000007941 */ /* 0x000fea0003800000 */
.L_x_3161:
        /* <DEDUP_REMOVED lines=12> */
[----:B-1----:R-:W-:Y:S01]  /*62b0*/  LEA R18, P0, R4, UR4, 0x1 ;  /* 0x0000000404127c11 */ /* 0x002fe2000f8008ff */
[----:B------:R-:W-:-:S05]  /*62c0*/  IMAD.IADD R5, R5, 0x1, R13 ;  /* 0x0000000105057824 */ /* 0x000fca00078e020d */
[----:B------:R-:W-:-:S05]  /*62d0*/  LEA.HI.X R19, R4, UR5, R5, 0x1, P0 ;  /* 0x0000000504137c11 */ /* 0x000fca00080f0c05 */
[----:B------:R2:W-:Y:S02]  /*62e0*/  STG.E.128 desc[UR38][R18.64], RZ ;  /* 0x000000ff12007986 */ /* 0x0005e4000c101d26 */
.L_x_3164:
[----:B------:R-:W-:Y:S05]  /*62f0*/  BSYNC B0 ;  /* 0x0000000000007941 */ /* 0x000fea0003800000 */
.L_x_3163:
        /* <DEDUP_REMOVED lines=12> */
[----:B-12---:R-:W-:Y:S01]  /*63c0*/  LEA R18, P6, R4, UR4, 0x1 ;  /* 0x0000000404127c11 */ /* 0x006fe2000f8c08ff */
[----:B------:R-:W-:-:S05]  /*63d0*/  IMAD.IADD R5, R5, 0x1, R13 ;  /* 0x0000000105057824 */ /* 0x000fca00078e020d */
[----:B------:R-:W-:-:S05]  /*63e0*/  LEA.HI.X R19, R4, UR5, R5, 0x1, P6 ;  /* 0x0000000504137c11 */ /* 0x000fca000b0f0c05 */
[----:B------:R3:W-:Y:S02]  /*63f0*/  STG.E.128 desc[UR38][R18.64], RZ ;  /* 0x000000ff12007986 */ /* 0x0007e4000c101d26 */
.L_x_3166:
[----:B------:R-:W-:Y:S05]  /*6400*/  BSYNC B0 ;  /* 0x0000000000007941 */ /* 0x000fea0003800000 */
.L_x_3165:
        /* <DEDUP_REMOVED lines=13> */
[----:B-123--:R-:W-:Y:S01]  /*64e0*/  LEA R18, P0, R4, UR4, 0x1 ;  /* 0x0000000404127c11 */ /* 0x00efe2000f8008ff */
[----:B------:R-:W-:-:S05]  /*64f0*/  IMAD.IADD R5, R5, 0x1, R13 ;  /* 0x0000000105057824 */ /* 0x000fca00078e020d */
[----:B------:R-:W-:-:S05]  /*6500*/  LEA.HI.X R19, R4, UR5, R5, 0x1, P0 ;  /* 0x0000000504137c11 */ /* 0x000fca00080f0c05 */
[----:B------:R4:W-:Y:S02]  /*6510*/  STG.E.128 desc[UR38][R18.64], RZ ;  /* 0x000000ff12007986 */ /* 0x0009e4000c101d26 */
.L_x_3168:
[----:B------:R-:W-:Y:S05]  /*6520*/  BSYNC B0 ;  /* 0x0000000000007941 */ /* 0x000fea0003800000 */
.L_x_3167:
        /* <DEDUP_REMOVED lines=16> */
.L_x_3170:
[----:B------:R-:W-:Y:S05]  /*6630*/  BSYNC B0 ;  /* 0x0000000000007941 */ /* 0x000fea0003800000 */
.L_x_3169:
[----:B------:R-:W-:Y:S01]  /*6640*/  ISETP.GE.OR P6, PT, R10, UR6, P0 ;  /* 0x000000060a007c0c */ /* 0x000fe200087c6670 */
[----:B------:R-:W-:-:S12]  /*6650*/  BSSY B0, `(.L_x_3171) ;  /* 0x000000f000007945 */ /* 0x000fd80003800000 */
        /* <DEDUP_REMOVED lines=14> */
.L_x_3172:
[----:B------:R-:W-:Y:S05]  /*6740*/  BSYNC B0 ;  /* 0x0000000000007941 */ /* 0x000fea0003800000 */
.L_x_3171:
[----:B------:R-:W-:Y:S01]  /*6750*/  ULDC.64 UR4, c[0x0][0x850] ;  /* 0x0002140000047ab9 */ /* 0x000fe20000000a00 */
[----:B------:R-:W-:Y:S01]  /*6760*/  ULDC UR6, c[0x0][0x83c] ;  /* 0x00020f0000067ab9 */ /* 0x000fe20000000800 */
[----:B------:R-:W-:Y:S01]  /*6770*/  IMAD R0, R20, UR4, RZ ;  /* 0x0000000414007c24 */ /* 0x000fe2000f8e02ff */
[----:B------:R-:W-:Y:S01]  /*6780*/  ISETP.GE.OR P3, PT, R10, UR6, P3 ;  /* 0x000000060a007c0c */ /* 0x000fe20009f66670 */
[----:B------:R-:W-:Y:S01]  /*6790*/  IMAD.WIDE.U32 R4, R16, UR4, R10 ;  /* 0x0000000410047c25 */ /* 0x000fe2000f8e000a */
[----:B------:R-:W-:Y:S01]  /*67a0*/  BSSY B0, `(.L_x_3173) ;  /* 0x0000018000007945 */ /* 0x000fe20003800000 */
[----:B------:R-:W-:Y:S02]  /*67b0*/  ISETP.GE.OR P4, PT, R10, UR6, P4 ;  /* 0x000000060a007c0c */ /* 0x000fe4000a786670 */
[----:B-1----:R-:W-:Y:S01]  /*67c0*/  IMAD R7, R16, UR5, R0 ;  /* 0x0000000510077c24 */ /* 0x002fe2000f8e0200 */
[----:B------:R-:W-:Y:S01]  /*67d0*/  ULDC.64 UR4, c[0x0][0x858] ;  /* 0x0002160000047ab9 */ /* 0x000fe20000000a00 */
[----:B------:R-:W-:Y:S01]  /*67e0*/  ISETP.GE.OR P5, PT, R10, UR6, P5 ;  /* 0x000000060a007c0c */ /* 0x000fe2000afa6670 */
[----:B------:R-:W-:Y:S01]  /*67f0*/  IMAD R0, R14, UR4, RZ ;  /* 0x000000040e007c24 */ /* 0x000fe2000f8e02ff */
[C---:B------:R-:W-:Y:S01]  /*6800*/  ISETP.GE.OR P2, PT, R10.reuse, UR6, P2 ;  /* 0x000000060a007c0c */ /* 0x040fe20009746670 */
[----:B------:R-:W-:Y:S01]  /*6810*/  IMAD.IADD R5, R5, 0x1, R7 ;  /* 0x0000000105057824 */ /* 0x000fe200078e0207 */
[C---:B------:R-:W-:Y:S01]  /*6820*/  ISETP.GE.OR P1, PT, R10.reuse, UR6, P1 ;  /* 0x000000060a007c0c */ /* 0x040fe20008f26670 */
[C---:B------:R-:W-:Y:S01]  /*6830*/  IMAD R7, R15.reuse, UR5, R0 ;  /* 0x000000050f077c24 */ /* 0x040fe2000f8e0200 */
[----:B------:R-:W-:Y:S01]  /*6840*/  ISETP.GE.OR P0, PT, R10, UR6, P0 ;  /* 0x000000060a007c0c */ /* 0x000fe20008706670 */
[----:B------:R-:W-:-:S04]  /*6850*/  IMAD.WIDE.U32 R8, R15, UR4, R4 ;  /* 0x000000040f087c25 */ /* 0x000fc8000f8e0004 */
[----:B------:R-:W-:Y:S01]  /*6860*/  IMAD.IADD R7, R9, 0x1, R7 ;  /* 0x0000000109077824 */ /* 0x000fe200078e0207 */
[----:B------:R-:W-:Y:S07]  /*6870*/  @P3 BRA `(.L_x_3174) ;  /* 0x0000000000283947 */ /* 0x000fee0003800000 */
        /* <DEDUP_REMOVED lines=10> */
.L_x_3174:
[----:B------:R-:W-:Y:S05]  /*6920*/  BSYNC B0 ;  /* 0x0000000000007941 */ /* 0x000fea0003800000 */
.L_x_3173:
        /* <DEDUP_REMOVED lines=15> */
.L_x_3176:
[----:B------:R-:W-:Y:S05]  /*6a20*/  BSYNC B0 ;  /* 0x0000000000007941 */ /* 0x000fea0003800000 */
.L_x_3175:
        /* <DEDUP_REMOVED lines=15> */
.L_x_3178:
[----:B------:R-:W-:Y:S05]  /*6b20*/  BSYNC B0 ;  /* 0x0000000000007941 */ /* 0x000fea0003800000 */
.L_x_3177:
        /* <DEDUP_REMOVED lines=15> */
.L_x_3180:
[----:B------:R-:W-:Y:S05]  /*6c20*/  BSYNC B0 ;  /* 0x0000000000007941 */ /* 0x000fea0003800000 */
.L_x_3179:
        /* <DEDUP_REMOVED lines=15> */
.L_x_3182:
[----:B------:R-:W-:Y:S05]  /*6d20*/  BSYNC B0 ;  /* 0x0000000000007941 */ /* 0x000fea0003800000 */
.L_x_3181:
        /* <DEDUP_REMOVED lines=15> */
.L_x_3105:
        /* <DEDUP_REMOVED lines=29> */
.L_x_3184:
[----:B------:R-:W-:Y:S01]  /*6ff0*/  ULDC UR9, c[0x0][0x8c4] ;  /* 0x0002310000097ab9 */ /* 0x000fe20000000800 */
[----:B------:R-:W-:Y:S01]  /*7000*/  UMOV UR7, UR8 ;  /* 0x0000000800077c82 */ /* 0x000fe20008000000 */
[----:B------:R-:W-:-:S11]  /*7010*/  UISETP.NE.AND UP0, UPT, UR9, 0x1, UPT ;  /* 0x000000010900788c */ /* 0x000fd6000bf05270 */
[----:B------:R-:W-:Y:S02]  /*7020*/  @UP0 ULDC.64 UR10, c[0x0][0x8c8] ;  /* 0x00023200000a0ab9 */ /* 0x000fe40000000a00 */
[----:B------:R-:W-:-:S04]  /*7030*/  UIMAD.WIDE.U32 UR4, UR8, UR10, URZ ;  /* 0x0000000a080472a5 */ /* 0x000fc8000f8e003f */
[----:B------:R-:W-:-:S04]  /*7040*/  @UP0 USHF.R.U32.HI UR7, URZ, UR11, UR5 ;  /* 0x0000000b3f070299 */ /* 0x000fc80008011605 */
[----:B------:R-:W-:-:S12]  /*7050*/  UIMAD UR4, UR7, UR9, URZ ;  /* 0x00000009070472a4 */ /* 0x000fd8000f8e023f */
.L_x_3185:
        /* <DEDUP_REMOVED lines=9> */
[----:B------:R-:W-:-:S03]  /*70f0*/  @UP0 USHF.R.U32.HI UR17, URZ, UR6, UR5 ;  /* 0x000000063f110299 */ /* 0x000fc60008011605 */
[----:B------:R-:W-:Y:S01]  /*7100*/  ULDC.64 UR4, c[0x0][0x8f8] ;  /* 0x00023e0000047ab9 */ /* 0x000fe20000000a00 */
[----:B------:R-:W-:Y:S01]  /*7110*/  UIADD3 UR6, -UR17, URZ, URZ ;  /* 0x0000003f11067290 */ /* 0x000fe2000fffe13f */
[----:B------:R-:W-:-:S03]  /*7120*/  ISETP.NE.U32.AND P0, PT, RZ, UR4, PT ;  /* 0x00000004ff007c0c */ /* 0x000fc6000bf05070 */
[----:B------:R-:W-:Y:S01]  /*7130*/  UIMAD UR6, UR9, UR6, UR8 ;  /* 0x00000006090672a4 */ /* 0x000fe2000f8e0208 */
[----:B------:R-:W-:-:S13]  /*7140*/  ISETP.NE.AND.EX P0, PT, RZ, UR5, PT, P0 ;  /* 0x00000005ff007c0c */ /* 0x000fda000bf05300 */
        /* <DEDUP_REMOVED lines=8> */
.L_x_3186:
        /* <DEDUP_REMOVED lines=11> */
[----:B------:R-:W-:Y:S01]  /*7280*/  R2UR UR4, R0 ;  /* 0x00000000000472ca */ /* 0x000fe200000e0000 */
[----:B------:R-:W-:-:S14]  /*7290*/  BRA `(.L_x_3187) ;  /* 0x0000000000047947 */ /* 0x000fdc0003800000 */
.L_x_3188:
[----:B------:R-:W-:-:S05]  /*72a0*/  ULDC UR4, c[0x0][0x8ec] ;  /* 0x00023b0000047ab9 */ /* 0x000fca0000000800 */
.L_x_3187:
[----:B------:R-:W-:-:S04]  /*72b0*/  UIADD3 UR4, UR4, 0x5f, URZ ;  /* 0x0000005f04047890 */ /* 0x000fc8000fffe03f */
[----:B------:R-:W-:-:S04]  /*72c0*/  UIMAD.WIDE UR4, UR4, 0x2aaaaaab, URZ ;  /* 0x2aaaaaab040478a5 */ /* 0x000fc8000f8e023f */
[----:B------:R-:W-:-:S04]  /*72d0*/  USHF.R.U32.HI UR4, URZ, 0x1f, UR5 ;  /* 0x0000001f3f047899 */ /* 0x000fc80008011605 */
[----:B------:R-:W-:-:S04]  /*72e0*/  ULEA.HI.SX32 UR4, UR5, UR4, 0x1c ;  /* 0x0000000405047291 */ /* 0x000fc8000f8fe23f */
[----:B------:R-:W-:-:S04]  /*72f0*/  UISETP.GE.AND UP0, UPT, UR7, UR4, UPT ;  /* 0x000000040700728c */ /* 0x000fc8000bf06270 */
[----:B------:R-:W-:-:S06]  /*7300*/  USEL UR17, UR17, 0xffffffff, !UP0 ;  /* 0xffffffff11117887 */ /* 0x000fcc000c000000 */
[----:B------:R-:W-:-:S13]  /*7310*/  ISETP.LE.AND P0, PT, RZ, UR17, PT ;  /* 0x00000011ff007c0c */ /* 0x000fda000bf03270 */
[----:B------:R-:W-:Y:S05]  /*7320*/  @!P0 BRA `(.L_x_3112) ;  /* 0x0000004000508947 */ /* 0x000fea0003800000 */
[----:B------:R-:W-:Y:S01]  /*7330*/  ULDC.64 UR4, c[0x0][0x770] ;  /* 0x0001dc0000047ab9 */ /* 0x000fe20000000a00 */
[----:B------:R-:W-:Y:S01]  /*7340*/  ULDC.64 UR12, c[0x0][0x788] ;  /* 0x0001e200000c7ab9 */ /* 0x000fe20000000a00 */
        /* <DEDUP_REMOVED lines=19> */
[----:B------:R-:W-:-:S11]  /*7480*/  USHF.R.S32.HI UR11, URZ, 0x1f, UR6 ;  /* 0x0000001f3f0b7899 */ /* 0x000fd60008011406 */
        /* <DEDUP_REMOVED lines=16> */
.L_x_3189:
        /* <DEDUP_REMOVED lines=13> */
.L_x_3190:
        /* <DEDUP_REMOVED lines=12> */
.L_x_3191:
[----:B------:R-:W-:Y:S01]  /*7720*/  UIMAD UR7, UR7, 0x60, UR10 ;  /* 0x00000060070778a4 */ /* 0x000fe2000f8e020a */
[----:B------:R-:W-:Y:S01]  /*7730*/  ULDC UR9, c[0x0][0x74c] ;  /* 0x0001d30000097ab9 */ /* 0x000fe20000000800 */
[----:B------:R-:W-:Y:S02]  /*7740*/  UIADD3 UR10, UR10, 0x3f, URZ ;  /* 0x0000003f0a0a7890 */ /* 0x000fe4000fffe03f */
[----:B------:R-:W-:-:S04]  /*7750*/  UIADD3 UR7, UR7, -UR9, -UR8 ;  /* 0x8000000907077290 */ /* 0x000fc8000fffe808 */
        /* <DEDUP_REMOVED lines=11> */
[----:B------:R-:W-:Y:S01]  /*7810*/  ULDC.64 UR18, c[0x0][0x2d8] ;  /* 0x0000b60000127ab9 */ /* 0x000fe20000000a00 */
[----:B------:R-:W-:Y:S02]  /*7820*/  USHF.R.S32.HI UR9, URZ, 0x1f, UR17 ;  /* 0x0000001f3f097899 */ /* 0x000fe40008011411 */
[----:B------:R-:W-:Y:S02]  /*7830*/  UIMAD UR8, UR11, UR18, URZ ;  /* 0x000000120b0872a4 */ /* 0x000fe4000f8e023f */
[----:B------:R-:W-:Y:S02]  /*7840*/  UIMAD.WIDE.U32 UR10, UR6, UR18, URZ ;  /* 0x00000012060a72a5 */ /* 0x000fe4000f8e003f */
[----:B------:R-:W-:Y:S02]  /*7850*/  UIMAD UR19, UR6, UR19, UR8 ;  /* 0x00000013061372a4 */ /* 0x000fe4000f8e0208 */
[----:B------:R-:W-:Y:S02]  /*7860*/  UIADD3 UR6, UR7, -UR16, URZ ;  /* 0x8000001007067290 */ /* 0x000fe4000fffe03f */
[----:B------:R-:W-:-:S02]  /*7870*/  USEL UR17, UR17, URZ, !UP0 ;  /* 0x0000003f11117287 */ /* 0x000fc4000c000000 */
[----:B------:R-:W-:Y:S02]  /*7880*/  ULOP3.LUT UR6, UR6, 0x1, URZ, 0xc0, !UPT ;  /* 0x0000000106067892 */ /* 0x000fe4000f8ec03f */
[----:B------:R-:W-:Y:S02]  /*7890*/  USEL UR18, UR9, URZ, !UP0 ;  /* 0x0000003f09127287 */ /* 0x000fe4000c000000 */
[----:B------:R-:W-:Y:S02]  /*78a0*/  UISETP.NE.U32.AND UP0, UPT, UR6, 0x1, UPT ;  /* 0x000000010600788c */ /* 0x000fe4000bf05070 */
[----:B------:R-:W-:Y:S02]  /*78b0*/  UIADD3 UR8, UP1, UR4, UR10, URZ ;  /* 0x0000000a04087290 */ /* 0x000fe4000ff3e03f */
[----:B------:R-:W-:Y:S02]  /*78c0*/  UIADD3 UR19, UR11, UR19, URZ ;  /* 0x000000130b137290 */ /* 0x000fe4000fffe03f */
[----:B------:R-:W-:Y:S01]  /*78d0*/  PLOP3.LUT P1, PT, PT, PT, UP0, 0x80, 0x0 ;  /* 0x000000000000781c */ /* 0x000fe20003f2f008 */
[----:B------:R-:W-:Y:S01]  /*78e0*/  ULDC.64 UR36, c[0x0][0x2e0] ;  /* 0x0000b80000247ab9 */ /* 0x000fe20000000a00 */
[----:B------:R-:W-:-:S02]  /*78f0*/  UIADD3.X UR9, UR5, UR19, URZ, UP1, !UPT ;  /* 0x0000001305097290 */ /* 0x000fc40008ffe43f */
        /* <DEDUP_REMOVED lines=24> */
.L_x_3194:
[----:B------:R-:W-:Y:S05]  /*7a80*/  BSYNC B0 ;  /* 0x0000000000007941 */ /* 0x000fea0003800000 */
.L_x_3193:
        /* <DEDUP_REMOVED lines=18> */
.L_x_3196:
[----:B------:R-:W-:Y:S05]  /*7bb0*/  BSYNC B0 ;  /* 0x0000000000007941 */ /* 0x000fea0003800000 */
.L_x_3195:
        /* <DEDUP_REMOVED lines=19> */
.L_x_3198:
[----:B------:R-:W-:Y:S05]  /*7cf0*/  BSYNC B0 ;  /* 0x0000000000007941 */ /* 0x000fea0003800000 */
.L_x_3197:
[----:B------:R-:W-:Y:S06]  /*7d00*/  BAR.ARV 0xa, 0xa0 ;  /* 0x0282800000007b1d */ /* 0x000fec0000002000 */
[----:B------:R-:W-:Y:S04]  /*7d10*/  BSSY B0, `(.L_x_3199) ;  /* 0x0000003000007945 */ /* 0x000fe80003800000 */
[----:B------:R-:W-:Y:S05]  /*7d20*/  @!P0 BRA `(.L_x_3200) ;  /* 0x0000000000048947 */ /* 0x000fea0003800000 */
[----:B------:R-:W-:-:S04]  /*7d30*/  DEPBAR.LE SB0, 0x1 ;  /* 0x000080400000791a */ /* 0x000fc80000000000 */
.L_x_3200:
[----:B------:R-:W-:Y:S05]  /*7d40*/  BSYNC B0 ;  /* 0x0000000000007941 */ /* 0x000fea0003800000 */
.L_x_3199:
[----:B------:R-:W-:Y:S06]  /*7d50*/  BAR.ARV 0xb, 0xa0 ;  /* 0x02c2800000007b1d */ /* 0x000fec0000002000 */
[----:B------:R-:W-:Y:S04]  /*7d60*/  BSSY B0, `(.L_x_3201) ;  /* 0x0000003000007945 */ /* 0x000fe80003800000 */
[----:B------:R-:W-:Y:S05]  /*7d70*/  @!P0 BRA `(.L_x_3202) ;  /* 0x0000000000048947 */ /* 0x000fea0003800000 */
[----:B------:R-:W-:-:S04]  /*7d80*/  DEPBAR.LE SB0, 0x0 ;  /* 0x000080000000791a */ /* 0x000fc80000000000 */
.L_x_3202:
[----:B------:R-:W-:Y:S05]  /*7d90*/  BSYNC B0 ;  /* 0x0000000000007941 */ /* 0x000fea0003800000 */
.L_x_3201:
[----:B------:R-:W-:Y:S06]  /*7da0*/  BAR.ARV 0xc, 0xa0 ;  /* 0x0302800000007b1d */ /* 0x000fec0000002000 */
[----:B------:R-:W-:Y:S01]  /*7db0*/  UIADD3 UR20, UR16, 0x1, URZ ;  /* 0x0000000110147890 */ /* 0x000fe2000fffe03f */
[----:B------:R-:W-:Y:S11]  /*7dc0*/  BRA `(.L_x_3203) ;  /* 0x0000000000047947 */ /* 0x000ff60003800000 */
.L_x_3192:
[----:B------:R-:W-:-:S05]  /*7dd0*/  UMOV UR20, UR16 ;  /* 0x0000001000147c82 */ /* 0x000fca0008000000 */
.L_x_3203:
[----:B------:R-:W-:-:S04]  /*7de0*/  UIADD3 UR6, UR16, 0x1, URZ ;  /* 0x0000000110067890 */ /* 0x000fc8000fffe03f */
[----:B------:R-:W-:-:S06]  /*7df0*/  UISETP.NE.AND UP0, UPT, UR7, UR6, UPT ;  /* 0x000000060700728c */ /* 0x000fcc000bf05270 */
[----:B------:R-:W-:-:S13]  /*7e00*/  PLOP3.LUT P1, PT, PT, PT, UP0, 0x80, 0x0 ;  /* 0x000000000000781c */ /* 0x000fda0003f2f008 */
        /* <DEDUP_REMOVED lines=23> */
.L_x_3224:
        /* <DEDUP_REMOVED lines=32> */
.L_x_3205:
[----:B------:R-:W-:Y:S05]  /*8180*/  BSYNC B0 ;  /* 0x0000000000007941 */ /* 0x000fea0003800000 */
.L_x_3204:
        /* <DEDUP_REMOVED lines=12> */
.L_x_3207:
[----:B------:R-:W-:Y:S05]  /*8250*/  BSYNC B0 ;  /* 0x0000000000007941 */ /* 0x000fea0003800000 */
.L_x_3206:
        /* <DEDUP_REMOVED lines=13> */
.L_x_3209:
[----:B------:R-:W-:Y:S05]  /*8330*/  BSYNC B0 ;  /* 0x0000000000007941 */ /* 0x000fea0003800000 */
.L_x_3208:
[----:B------:R-:W-:Y:S06]  /*8340*/  BAR.ARV 0xa, 0xa0 ;  /* 0x0282800000007b1d */ /* 0x000fec0000002000 */
[----:B------:R-:W-:Y:S04]  /*8350*/  BSSY B0, `(.L_x_3210) ;  /* 0x0000003000007945 */ /* 0x000fe80003800000 */
[----:B------:R-:W-:Y:S05]  /*8360*/  @!P0 BRA `(.L_x_3211) ;  /* 0x0000000000048947 */ /* 0x000fea0003800000 */
[----:B------:R-:W-:-:S04]  /*8370*/  DEPBAR.LE SB0, 0x1 ;  /* 0x000080400000791a */ /* 0x000fc80000000000 */
.L_x_3211:
[----:B------:R-:W-:Y:S05]  /*8380*/  BSYNC B0 ;  /* 0x0000000000007941 */ /* 0x000fea0003800000 */
.L_x_3210:
[----:B------:R-:W-:Y:S06]  /*8390*/  BAR.ARV 0xb, 0xa0 ;  /* 0x02c2800000007b1d */ /* 0x000fec0000002000 */
[----:B------:R-:W-:Y:S04]  /*83a0*/  BSSY B0, `(.L_x_3212) ;  /* 0x0000003000007945 */ /* 0x000fe80003800000 */
[----:B------:R-:W-:Y:S05]  /*83b0*/  @!P0 BRA `(.L_x_3213) ;  /* 0x0000000000048947 */ /* 0x000fea0003800000 */
[----:B------:R-:W-:-:S04]  /*83c0*/  DEPBAR.LE SB0, 0x0 ;  /* 0x000080000000791a */ /* 0x000fc80000000000 */
.L_x_3213:
[----:B------:R-:W-:Y:S05]  /*83d0*/  BSYNC B0 ;  /* 0x0000000000007941 */ /* 0x000fea0003800000 */
.L_x_3212:
        /* <DEDUP_REMOVED lines=13> */
.L_x_3215:
[----:B------:R-:W-:Y:S05]  /*84b0*/  BSYNC B0 ;  /* 0x0000000000007941 */ /* 0x000fea0003800000 */
.L_x_3214:
        /* <DEDUP_REMOVED lines=12> */
.L_x_3217:
[----:B------:R-:W-:Y:S05]  /*8580*/  BSYNC B0 ;  /* 0x0000000000007941 */ /* 0x000fea0003800000 */
.L_x_3216:
        /* <DEDUP_REMOVED lines=13> */
.L_x_3219:
[----:B------:R-:W-:Y:S05]  /*8660*/  BSYNC B0 ;  /* 0x0000000000007941 */ /* 0x000fea0003800000 */
.L_x_3218:
[----:B------:R-:W-:Y:S06]  /*8670*/  BAR.ARV 0xa, 0xa0 ;  /* 0x0282800000007b1d */ /* 0x000fec0000002000 */
[----:B------:R-:W-:Y:S04]  /*8680*/  BSSY B0, `(.L_x_3220) ;  /* 0x0000003000007945 */ /* 0x000fe80003800000 */
[----:B------:R-:W-:Y:S05]  /*8690*/  @!P0 BRA `(.L_x_3221) ;  /* 0x0000000000048947 */ /* 0x000fea0003800000 */
[----:B------:R-:W-:-:S04]  /*86a0*/  DEPBAR.LE SB0, 0x1 ;  /* 0x000080400000791a */ /* 0x000fc80000000000 */
.L_x_3221:
[----:B------:R-:W-:Y:S05]  /*86b0*/  BSYNC B0 ;  /* 0x0000000000007941 */ /* 0x000fea0003800000 */
.L_x_3220:
[----:B------:R-:W-:Y:S01]  /*86c0*/  UIADD3 UR20, UR20, 0x2, URZ ;  /* 0x0000000214147890 */ /* 0x000fe2000fffe03f */
[----:B------:R-:W-:Y:S06]  /*86d0*/  BAR.ARV 0xb, 0xa0 ;  /* 0x02c2800000007b1d */ /* 0x000fec0000002000 */
[----:B------:R-:W-:Y:S01]  /*86e0*/  UISETP.GE.AND UP0, UPT, UR20, UR7, UPT ;  /* 0x000000071400728c */ /* 0x000fe2000bf06270 */
[----:B------:R-:W-:Y:S04]  /*86f0*/  BSSY B0, `(.L_x_3222) ;  /* 0x0000003000007945 */ /* 0x000fe80003800000 */
[----:B------:R-:W-:Y:S06]  /*8700*/  @!P0 BRA `(.L_x_3223) ;  /* 0x0000000000048947 */ /* 0x000fec0003800000 */
[----:B------:R-:W-:-:S04]  /*8710*/  DEPBAR.LE SB0, 0x0 ;  /* 0x000080000000791a */ /* 0x000fc80000000000 */
.L_x_3223:
[----:B------:R-:W-:Y:S05]  /*8720*/  BSYNC B0 ;  /* 0x0000000000007941 */ /* 0x000fea0003800000 */
.L_x_3222:
[----:B------:R-:W-:Y:S06]  /*8730*/  BAR.ARV 0xc, 0xa0 ;  /* 0x0302800000007b1d */ /* 0x000fec0000002000 */
[----:B------:R-:W-:Y:S01]  /*8740*/  PLOP3.LUT P1, PT, PT, PT, UP0, 0x80, 0x0 ;  /* 0x000000000000781c */ /* 0x000fe20003f2f008 */
[----:B------:R-:W-:Y:S02]  /*8750*/  UIADD3 UR47, UR47, 0x6000, URZ ;  /* 0x000060002f2f7890 */ /* 0x000fe4000fffe03f */
[----:B------:R-:W-:-:S10]  /*8760*/  UIADD3 UR6, UR6, 0x6000, URZ ;  /* 0x0000600006067890 */ /* 0x000fd4000fffe03f */
[----:B------:R-:W-:Y:S05]  /*8770*/  @!P1 BRA `(.L_x_3224) ;  /* 0xfffffff800009947 */ /* 0x000fea000383ffff */
[----:B------:R-:W-:Y:S05]  /*8780*/  BRA `(.L_x_3112) ;  /* 0x0000002c00387947 */ /* 0x000fea0003800000 */
.L_x_3183:
[----:B------:R-:W1:Y:S01]  /*8790*/  LDC R5, c[0x0][0x8d0] ;  /* 0x00023400ff057b82 */ /* 0x000e620000000800 */
[----:B------:R-:W2:Y:S01]  /*87a0*/  S2R R3, SR_CTAID.X ;  /* 0x0000000000037919 */ /* 0x000ea20000002500 */
[----:B------:R-:W-:Y:S01]  /*87b0*/  ULDC UR4, c[0x0][0x8e8] ;  /* 0x00023a0000047ab9 */ /* 0x000fe20000000800 */
[----:B-1----:R-:W-:Y:S01]  /*87c0*/  ISETP.NE.AND P0, PT, R5, 0x1, PT ;  /* 0x000000010500780c */ /* 0x002fe20003f05270 */
[----:B--2---:R-:W-:-:S12]  /*87d0*/  IMAD.MOV.U32 R2, RZ, RZ, R3 ;  /* 0x000000ffff027224 */ /* 0x004fd800078e0003 */
[----:B------:R-:W1:Y:S08]  /*87e0*/  @P0 LDC R0, c[0x0][0x8d4] ;  /* 0x00023500ff000b82 */ /* 0x000e700000000800 */
[----:B------:R-:W2:Y:S01]  /*87f0*/  @P0 LDC R7, c[0x0][0x8d8] ;  /* 0x00023600ff070b82 */ /* 0x000ea20000000800 */
[----:B-1----:R-:W-:-:S05]  /*8800*/  @P0 IMAD.HI.U32 R0, R3, R0, RZ ;  /* 0x0000000003000227 */ /* 0x002fca00078e00ff */
[----:B--2---:R-:W-:-:S04]  /*8810*/  @P0 SHF.R.U32.HI R2, RZ, R7, R0 ;  /* 0x00000007ff020219 */ /* 0x004fc80000011600 */
[----:B------:R-:W-:Y:S01]  /*8820*/  ISETP.GE.AND P0, PT, R2, UR4, PT ;  /* 0x0000000402007c0c */ /* 0x000fe2000bf06270 */
[----:B------:R-:W-:-:S04]  /*8830*/  IMAD.MOV R0, RZ, RZ, -R2 ;  /* 0x000000ffff007224 */ /* 0x000fc800078e0a02 */
[----:B------:R-:W-:-:S08]  /*8840*/  IMAD R5, R5, R0, R3 ;  /* 0x0000000005057224 */ /* 0x000fd000078e0203 */
[----:B------:R-:W-:Y:S05]  /*8850*/  @!P0 BRA `(.L_x_3225) ;  /* 0x0000000000208947 */ /* 0x000fea0003800000 */
[----:B------:R-:W1:Y:S01]  /*8860*/  LDC R3, c[0x0][0x8dc] ;  /* 0x00023700ff037b82 */ /* 0x000e620000000800 */
[----:B------:R-:W-:Y:S01]  /*8870*/  IMAD.MOV.U32 R0, RZ, RZ, R5 ;  /* 0x000000ffff007224 */ /* 0x000fe200078e0005 */
[----:B-1----:R-:W-:-:S13]  /*8880*/  ISETP.NE.AND P0, PT, R3, 0x1, PT ;  /* 0x000000010300780c */ /* 0x002fda0003f05270 */
[----:B------:R-:W1:Y:S02]  /*8890*/  @P0 LDC.64 R6, c[0x0][0x8e0] ;  /* 0x00023800ff060b82 */ /* 0x000e640000000a00 */
[----:B-1----:R-:W-:-:S05]  /*88a0*/  @P0 IMAD.HI.U32 R4, R5, R6, RZ ;  /* 0x0000000605040227 */ /* 0x002fca00078e00ff */
[----:B------:R-:W-:-:S05]  /*88b0*/  @P0 SHF.R.U32.HI R0, RZ, R7, R4 ;  /* 0x00000007ff000219 */ /* 0x000fca0000011604 */
[----:B------:R-:W-:Y:S01]  /*88c0*/  IMAD R3, R0, R3, RZ ;  /* 0x0000000300037224 */ /* 0x000fe200078e02ff */
[----:B------:R-:W-:Y:S06]  /*88d0*/  BRA `(.L_x_3226) ;  /* 0x00000000001c7947 */ /* 0x000fec0003800000 */
.L_x_3225:
[----:B------:R-:W1:Y:S01]  /*88e0*/  LDC R3, c[0x0][0x8c4] ;  /* 0x00023100ff037b82 */ /* 0x000e620000000800 */
[----:B------:R-:W-:Y:S01]  /*88f0*/  IMAD.MOV.U32 R0, RZ, RZ, R5 ;  /* 0x000000ffff007224 */ /* 0x000fe200078e0005 */
[----:B-1----:R-:W-:-:S13]  /*8900*/  ISETP.NE.AND P0, PT, R3, 0x1, PT ;  /* 0x000000010300780c */ /* 0x002fda0003f05270 */
[----:B------:R-:W1:Y:S02]  /*8910*/  @P0 LDC.64 R6, c[0x0][0x8c8] ;  /* 0x00023200ff060b82 */ /* 0x000e640000000a00 */
[----:B-1----:R-:W-:-:S05]  /*8920*/  @P0 IMAD.HI.U32 R4, R5, R6, RZ ;  /* 0x0000000605040227 */ /* 0x002fca00078e00ff */
[----:B------:R-:W-:-:S05]  /*8930*/  @P0 SHF.R.U32.HI R0, RZ, R7, R4 ;  /* 0x00000007ff000219 */ /* 0x000fca0000011604 */
[----:B------:R-:W-:-:S07]  /*8940*/  IMAD R3, R0, R3, RZ ;  /* 0x0000000300037224 */ /* 0x000fce00078e02ff */
.L_x_3226:
[----:B------:R-:W1:Y:S01]  /*8950*/  LDC R8, c[0x0][0x8b8] ;  /* 0x00022e00ff087b82 */ /* 0x000e620000000800 */
[----:B------:R-:W-:Y:S01]  /*8960*/  IMAD.IADD R3, R5, 0x1, -R3 ;  /* 0x0000000105037824 */ /* 0x000fe200078e0a03 */
[----:B------:R-:W-:-:S06]  /*8970*/  ULDC.64 UR6, c[0x0][0x8f8] ;  /* 0x00023e0000067ab9 */ /* 0x000fcc0000000a00 */
[----:B------:R-:W2:Y:S01]  /*8980*/  LDC R4, c[0x0][0x8c4] ;  /* 0x00023100ff047b82 */ /* 0x000ea20000000800 */
[C---:B-1----:R-:W-:Y:S02]  /*8990*/  ISETP.NE.AND P0, PT, R8.reuse, 0x1, PT ;  /* 0x000000010800780c */ /* 0x042fe40003f05270 */
[----:B------:R-:W-:Y:S01]  /*89a0*/  R2UR UR28, R8 ;  /* 0x00000000081c72ca */ /* 0x000fe200000e0000 */
[----:B--2---:R-:W-:-:S04]  /*89b0*/  IMAD R3, R2, R4, R3 ;  /* 0x0000000402037224 */ /* 0x004fc800078e0203 */
[----:B------:R-:W-:-:S06]  /*89c0*/  IMAD.MOV.U32 R9, RZ, RZ, R3 ;  /* 0x000000ffff097224 */ /* 0x000fcc00078e0003 */
[----:B------:R-:W1:Y:S01]  /*89d0*/  @P0 LDC R6, c[0x0][0x8bc] ;  /* 0x00022f00ff060b82 */ /* 0x000e620000000800 */
[----:B------:R-:W-:-:S07]  /*89e0*/  R2UR UR5, R3 ;  /* 0x00000000030572ca */ /* 0x000fce00000e0000 */
[----:B------:R-:W2:Y:S01]  /*89f0*/  @P0 LDC R7, c[0x0][0x8c0] ;  /* 0x00023000ff070b82 */ /* 0x000ea20000000800 */
[----:B-1----:R-:W-:-:S05]  /*8a00*/  @P0 IMAD.HI.U32 R2, R3, R6, RZ ;  /* 0x0000000603020227 */ /* 0x002fca00078e00ff */
[----:B--2---:R-:W-:Y:S02]  /*8a10*/  @P0 SHF.R.U32.HI R9, RZ, R7, R2 ;  /* 0x00000007ff090219 */ /* 0x004fe40000011602 */
[----:B------:R-:W-:-:S03]  /*8a20*/  ISETP.NE.U32.AND P0, PT, RZ, UR6, PT ;  /* 0x00000006ff007c0c */ /* 0x000fc6000bf05070 */
[----:B------:R-:W-:Y:S01]  /*8a30*/  IMAD.MOV R2, RZ, RZ, -R9 ;  /* 0x000000ffff027224 */ /* 0x000fe200078e0a09 */
[----:B------:R-:W-:-:S04]  /*8a40*/  ISETP.NE.AND.EX P0, PT, RZ, UR7, PT, P0 ;  /* 0x00000007ff007c0c */ /* 0x000fc8000bf05300 */
[----:B------:R-:W-:-:S13]  /*8a50*/  R2UR UR4, R2 ;  /* 0x00000000020472ca */ /* 0x000fda00000e0000 */
[----:B------:R-:W-:Y:S01]  /*8a60*/  UIMAD UR28, UR28, UR4, UR5 ;  /* 0x000000041c1c72a4 */ /* 0x000fe2000f8e0205 */
[----:B------:R-:W-:Y:S11]  /*8a70*/  @!P0 BRA `(.L_x_3227) ;  /* 0x0000000000108947 */ /* 0x000ff60003800000 */
[----:B------:R-:W1:Y:S02]  /*8a80*/  LDC.64 R2, c[0x0][0x8f8] ;  /* 0x00023e00ff027b82 */ /* 0x000e640000000a00 */
[----:B-1----:R-:W-:-:S05]  /*8a90*/  IMAD.WIDE R2, R9, 0x4, R2 ;  /* 0x0000000409027825 */ /* 0x002fca00078e0202 */
[----:B------:R1:W5:Y:S01]  /*8aa0*/  LDG.E R4, desc[UR38][R2.64] ;  /* 0x0000002602047981 */ /* 0x000362000c1e1900 */
[----:B------:R-:W-:Y:S05]  /*8ab0*/  BRA `(.L_x_3228) ;  /* 0x00000000002c7947 */ /* 0x000fea0003800000 */
.L_x_3227:
        /* <DEDUP_REMOVED lines=10> */
.L_x_3229:
[----:B------:R-:W2:Y:S02]  /*8b60*/  LDC R4, c[0x0][0x8ec] ;  /* 0x00023b00ff047b82 */ /* 0x000ea40000000800 */
.L_x_3228:
[----:B--2--5:R-:W-:Y:S02]  /*8b70*/  VIADD R4, R4, 0x5f ;  /* 0x0000005f04047836 */ /* 0x024fe40000000000 */
[----:B------:R-:W-:Y:S02]  /*8b80*/  IMAD.MOV.U32 R8, RZ, RZ, 0x1 ;  /* 0x00000001ff087424 */ /* 0x000fe400078e00ff */
[----:B------:R-:W-:-:S04]  /*8b90*/  IMAD.HI R4, R4, 0x2aaaaaab, RZ ;  /* 0x2aaaaaab04047827 */ /* 0x000fc800078e02ff */
[----:B-1----:R-:W-:Y:S01]  /*8ba0*/  IMAD.MOV.U32 R2, RZ, RZ, RZ ;  /* 0x000000ffff027224 */ /* 0x002fe200078e00ff */
[----:B------:R-:W-:Y:S01]  /*8bb0*/  SHF.R.U32.HI R3, RZ, 0x1f, R4 ;  /* 0x0000001fff037819 */ /* 0x000fe20000011604 */
[----:B------:R-:W-:-:S03]  /*8bc0*/  IMAD.MOV.U32 R16, RZ, RZ, 0x1 ;  /* 0x00000001ff107424 */ /* 0x000fc600078e00ff */
[----:B------:R-:W-:-:S04]  /*8bd0*/  LEA.HI.SX32 R3, R4, R3, 0x1c ;  /* 0x0000000304037211 */ /* 0x000fc800078fe2ff */
[----:B------:R-:W-:-:S04]  /*8be0*/  ISETP.GE.AND P0, PT, R0, R3, PT ;  /* 0x000000030000720c */ /* 0x000fc80003f06270 */
[----:B------:R-:W-:-:S04]  /*8bf0*/  SEL R9, R9, 0xffffffff, !P0 ;  /* 0xffffffff09097807 */ /* 0x000fc80004000000 */
[----:B------:R-:W-:-:S13]  /*8c00*/  ISETP.GE.AND P0, PT, R9, RZ, PT ;  /* 0x000000ff0900720c */ /* 0x000fda0003f06270 */
[----:B------:R-:W-:Y:S05]  /*8c10*/  @!P0 BRA `(.L_x_3230) ;  /* 0x0000002400908947 */ /* 0x000fea0003800000 */
[----:B------:R-:W1:Y:S01]  /*8c20*/  LDC.64 R10, c[0x0][0x770] ;  /* 0x0001dc00ff0a7b82 */ /* 0x000e620000000a00 */
[----:B------:R-:W-:-:S07]  /*8c30*/  ULDC.64 UR8, c[0x0][0x788] ;  /* 0x0001e20000087ab9 */ /* 0x000fce0000000a00 */
[----:B------:R-:W2:Y:S08]  /*8c40*/  LDC.64 R2, c[0x0][0x780] ;  /* 0x0001e000ff027b82 */ /* 0x000eb00000000a00 */
[----:B------:R-:W3:Y:S01]  /*8c50*/  LDC.64 R4, c[0x0][0x770] ;  /* 0x0001dc00ff047b82 */ /* 0x000ee20000000a00 */
[----:B-1----:R-:W-:-:S07]  /*8c60*/  ISETP.NE.U32.AND P0, PT, R10, RZ, PT ;  /* 0x000000ff0a00720c */ /* 0x002fce0003f05070 */
[----:B------:R-:W1:Y:S01]  /*8c70*/  LDC.64 R12, c[0x0][0x778] ;  /* 0x0001de00ff0c7b82 */ /* 0x000e620000000a00 */
[----:B------:R-:W-:Y:S01]  /*8c80*/  ISETP.NE.AND.EX P0, PT, R11, RZ, PT, P0 ;  /* 0x000000ff0b00720c */ /* 0x000fe20003f05300 */
[----:B---3--:R-:W-:-:S12]  /*8c90*/  IMAD.WIDE R4, R9, 0x4, R4 ;  /* 0x0000000409047825 */ /* 0x008fd800078e0204 */
[----:B------:R-:W-:Y:S01]  /*8ca0*/  VOTEU.ANY UP0, P0 ;  /* 0x00000000003f7886 */ /* 0x000fe20000000100 */
[----:B------:R-:W-:Y:S02]  /*8cb0*/  PLOP3.LUT P3, PT, PT, PT, UP0, 0x80, 0x0 ;  /* 0x000000000000781c */ /* 0x000fe40003f6f008 */
[----:B--2---:R-:W-:-:S04]  /*8cc0*/  ISETP.NE.U32.AND P0, PT, R2, RZ, PT ;  /* 0x000000ff0200720c */ /* 0x004fc80003f05070 */
[----:B------:R-:W-:Y:S02]  /*8cd0*/  ISETP.NE.AND.EX P1, PT, R3, RZ, PT, P0 ;  /* 0x000000ff0300720c */ /* 0x000fe40003f25300 */
[----:B------:R-:W2:Y:S05]  /*8ce0*/  LDC.64 R2, c[0x0][0x778] ;  /* 0x0001de00ff027b82 */ /* 0x000eaa0000000a00 */
[----:B------:R-:W3:Y:S01]  /*8cf0*/  @P3 LDG.E R16, desc[UR38][R4.64] ;  /* 0x0000002604103981 */ /* 0x000ee2000c1e1900 */
[----:B-1----:R-:W-:-:S03]  /*8d00*/  ISETP.NE.U32.AND P0, PT, R12, RZ, PT ;  /* 0x000000ff0c00720c */ /* 0x002fc60003f05070 */
[----:B------:R-:W4:Y:S01]  /*8d10*/  @P3 LDG.E R14, desc[UR38][R4.64] ;  /* 0x00000026040e3981 */ /* 0x000f22000c1e1900 */
[----:B------:R-:W-:Y:S01]  /*8d20*/  ISETP.NE.AND.EX P0, PT, R13, RZ, PT, P0 ;  /* 0x000000ff0d00720c */ /* 0x000fe20003f05300 */
[----:B------:R-:W1:Y:S08]  /*8d30*/  @P1 LDC.64 R6, c[0x0][0x780] ;  /* 0x0001e000ff061b82 */ /* 0x000e700000000a00 */
[----:B------:R-:W1:Y:S01]  /*8d40*/  LDC R13, c[0x0][0x280] ;  /* 0x0000a000ff0d7b82 */ /* 0x000e620000000800 */
[----:B------:R-:W-:-:S02]  /*8d50*/  IMAD.MOV.U32 R12, RZ, RZ, RZ ;  /* 0x000000ffff0c7224 */ /* 0x000fc400078e00ff */
[----:B--2---:R-:W-:-:S05]  /*8d60*/  IMAD.WIDE R2, R9, 0x4, R2 ;  /* 0x0000000409027825 */ /* 0x004fca00078e0202 */
[----:B------:R2:W5:Y:S01]  /*8d70*/  @P0 LDG.E R12, desc[UR38][R2.64] ;  /* 0x00000026020c0981 */ /* 0x000562000c1e1900 */
[----:B-1----:R-:W-:-:S05]  /*8d80*/  @P1 IMAD.WIDE R6, R9, 0x4, R6 ;  /* 0x0000000409061825 */ /* 0x002fca00078e0206 */
[----:B------:R2:W5:Y:S01]  /*8d90*/  @P1 LDG.E R13, desc[UR38][R6.64] ;  /* 0x00000026060d1981 */ /* 0x000562000c1e1900 */
[----:B------:R-:W-:Y:S01]  /*8da0*/  ISETP.NE.U32.AND P2, PT, RZ, UR8, PT ;  /* 0x00000008ff007c0c */ /* 0x000fe2000bf45070 */
[----:B------:R-:W-:-:S03]  /*8db0*/  UMOV UR6, URZ ;  /* 0x0000003f00067c82 */ /* 0x000fc60008000000 */
[----:B------:R-:W-:Y:S01]  /*8dc0*/  ISETP.NE.AND.EX P2, PT, RZ, UR9, PT, P2 ;  /* 0x00000009ff007c0c */ /* 0x000fe2000bf45320 */
[----:B---3--:R-:W-:-:S05]  /*8dd0*/  @P3 IMAD R16, R9, 0x40, R16 ;  /* 0x0000004009103824 */ /* 0x008fca00078e0210 */
[----:B------:R-:W-:-:S13]  /*8de0*/  @P3 R2UR UR4, R16 ;  /* 0x00000000100432ca */ /* 0x000fda00000e0000 */
[----:B------:R-:W-:-:S04]  /*8df0*/  @UP0 USHF.R.S32.HI UR5, URZ, 0x1f, UR4 ;  /* 0x0000001f3f050899 */ /* 0x000fc80008011404 */
[----:B------:R-:W-:-:S04]  /*8e00*/  @UP0 ULEA.HI UR5, UR5, UR4, URZ, 0x6 ;  /* 0x0000000405050291 */ /* 0x000fc8000f8f303f */
[----:B------:R-:W-:Y:S01]  /*8e10*/  @UP0 ULOP3.LUT UR7, UR5, 0xffffffc0, URZ, 0xc0, !UPT ;  /* 0xffffffc005070892 */ /* 0x000fe2000f8ec03f */
[----:B----4-:R-:W-:-:S03]  /*8e20*/  @P3 R2UR UR6, R14 ;  /* 0x000000000e0632ca */ /* 0x010fc600000e0000 */
[----:B------:R-:W-:Y:S01]  /*8e30*/  @UP0 USHF.R.S32.HI UR8, URZ, 0x1f, UR7 ;  /* 0x0000001f3f080899 */ /* 0x000fe20008011407 */
[----:B--2---:R-:W-:Y:S11]  /*8e40*/  @P1 BRA `(.L_x_3231) ;  /* 0x0000000000101947 */ /* 0x004ff60003800000 */
[----:B------:R-:W-:Y:S05]  /*8e50*/  @!P3 BRA `(.L_x_3231) ;  /* 0x00000000000cb947 */ /* 0x000fea0003800000 */
[----:B------:R-:W2:Y:S04]  /*8e60*/  LDG.E R6, desc[UR38][R4.64] ;  /* 0x0000002604067981 */ /* 0x000ea8000c1e1900 */
[----:B-----5:R-:W2:Y:S02]  /*8e70*/  LDG.E R13, desc[UR38][R4.64+0x4] ;  /* 0x00000426040d7981 */ /* 0x020ea4000c1e1900 */
[----:B--2---:R-:W-:-:S07]  /*8e80*/  IMAD.IADD R13, R13, 0x1, -R6 ;  /* 0x000000010d0d7824 */ /* 0x004fce00078e0a06 */
.L_x_3231:
[----:B------:R-:W-:Y:S01]  /*8e90*/  ULDC UR9, c[0x0][0x290] ;  /* 0x0000a40000097ab9 */ /* 0x000fe20000000800 */
[----:B------:R-:W-:Y:S01]  /*8ea0*/  UMOV UR4, URZ ;  /* 0x0000003f00047c82 */ /* 0x000fe20008000000 */
[----:B------:R-:W-:Y:S01]  /*8eb0*/  UMOV UR5, URZ ;  /* 0x0000003f00057c82 */ /* 0x000fe20008000000 */
[----:B------:R-:W-:Y:S01]  /*8ec0*/  IMAD.U32 R4, RZ, RZ, UR9 ;  /* 0x00000009ff047e24 */ /* 0x000fe2000f8e00ff */
[----:B------:R-:W-:Y:S01]  /*8ed0*/  @UP0 UMOV UR4, UR7 ;  /* 0x0000000700040c82 */ /* 0x000fe20008000000 */
[----:B------:R-:W-:Y:S01]  /*8ee0*/  @UP0 UMOV UR5, UR8 ;  /* 0x0000000800050c82 */ /* 0x000fe20008000000 */
[----:B------:R-:W-:Y:S05]  /*8ef0*/  @!P2 BRA `(.L_x_3232) ;  /* 0x000000000010a947 */ /* 0x000fea0003800000 */
[----:B------:R-:W1:Y:S02]  /*8f00*/  LDC.64 R2, c[0x0][0x788] ;  /* 0x0001e200ff027b82 */ /* 0x000e640000000a00 */
[----:B-1----:R-:W-:-:S05]  /*8f10*/  IMAD.WIDE R2, R9, 0x4, R2 ;  /* 0x0000000409027825 */ /* 0x002fca00078e0202 */
[----:B------:R1:W5:Y:S01]  /*8f20*/  LDG.E R4, desc[UR38][R2.64] ;  /* 0x0000002602047981 */ /* 0x000362000c1e1900 */
[----:B------:R-:W-:Y:S05]  /*8f30*/  BRA `(.L_x_3233) ;  /* 0x0000000000107947 */ /* 0x000fea0003800000 */
.L_x_3232:
[----:B------:R-:W-:Y:S05]  /*8f40*/  @!P0 BRA `(.L_x_3233) ;  /* 0x00000000000c8947 */ /* 0x000fea0003800000 */
[----:B------:R-:W2:Y:S04]  /*8f50*/  LDG.E R5, desc[UR38][R2.64] ;  /* 0x0000002602057981 */ /* 0x000ea8000c1e1900 */
[----:B------:R-:W2:Y:S02]  /*8f60*/  LDG.E R4, desc[UR38][R2.64+0x4] ;  /* 0x0000042602047981 */ /* 0x000ea4000c1e1900 */
[----:B--2---:R-:W-:-:S07]  /*8f70*/  IMAD.IADD R4, R4, 0x1, -R5 ;  /* 0x0000000104047824 */ /* 0x004fce00078e0a05 */
.L_x_3233:
[----:B-1---5:R-:W-:Y:S01]  /*8f80*/  IMAD R3, R0, 0x60, R13 ;  /* 0x0000006000037824 */ /* 0x022fe200078e020d */
[----:B------:R-:W-:Y:S01]  /*8f90*/  ULDC UR7, c[0x0][0x74c] ;  /* 0x0001d30000077ab9 */ /* 0x000fe20000000800 */
[----:B------:R-:W-:Y:S02]  /*8fa0*/  VIADD R13, R13, 0x3f ;  /* 0x0000003f0d0d7836 */ /* 0x000fe40000000000 */
[----:B------:R-:W-:Y:S01]  /*8fb0*/  IMAD.MOV.U32 R16, RZ, RZ, 0x1 ;  /* 0x00000001ff107424 */ /* 0x000fe200078e00ff */
[----:B------:R-:W-:Y:S02]  /*8fc0*/  IADD3 R3, R3, -UR7, -R4 ;  /* 0x8000000703037c10 */ /* 0x000fe4000fffe804 */
[----:B------:R-:W-:Y:S02]  /*8fd0*/  SHF.R.S32.HI R2, RZ, 0x1f, R13 ;  /* 0x0000001fff027819 */ /* 0x000fe4000001140d */
[----:B------:R-:W-:Y:S02]  /*8fe0*/  SHF.R.S32.HI R4, RZ, 0x1f, R3 ;  /* 0x0000001fff047819 */ /* 0x000fe40000011403 */
[----:B------:R-:W-:-:S02]  /*8ff0*/  LEA.HI R2, R2, R13, RZ, 0x6 ;  /* 0x0000000d02027211 */ /* 0x000fc400078f30ff */
[----:B------:R-:W-:-:S04]  /*9000*/  LEA.HI R4, R4, R3, RZ, 0x6 ;  /* 0x0000000304047211 */ /* 0x000fc800078f30ff */
[----:B------:R-:W-:Y:S02]  /*9010*/  SHF.R.S32.HI R3, RZ, 0x6, R4 ;  /* 0x00000006ff037819 */ /* 0x000fe40000011404 */
[----:B------:R-:W-:Y:S01]  /*9020*/  SHF.R.S32.HI R4, RZ, 0x6, R2 ;  /* 0x00000006ff047819 */ /* 0x000fe20000011402 */
[----:B------:R-:W-:Y:S01]  /*9030*/  IMAD.MOV.U32 R2, RZ, RZ, RZ ;  /* 0x000000ffff027224 */ /* 0x000fe200078e00ff */
[----:B------:R-:W-:-:S04]  /*9040*/  VIMNMX R5, RZ, R3, !PT ;  /* 0x00000003ff057248 */ /* 0x000fc80007fe0100 */
[----:B------:R-:W-:-:S13]  /*9050*/  ISETP.GT.AND P1, PT, R4, R5, PT ;  /* 0x000000050400720c */ /* 0x000fda0003f24270 */
[----:B------:R-:W-:Y:S05]  /*9060*/  @!P1 BRA `(.L_x_3230) ;  /* 0x00000020007c9947 */ /* 0x000fea0003800000 */
[----:B------:R-:W-:Y:S01]  /*9070*/  ISETP.NE.U32.AND P1, PT, R10, RZ, PT ;  /* 0x000000ff0a00720c */ /* 0x000fe20003f25070 */
[----:B------:R-:W-:Y:S01]  /*9080*/  USHF.R.S32.HI UR7, URZ, 0x1f, UR28 ;  /* 0x0000001f3f077899 */ /* 0x000fe2000801141c */
[----:B------:R-:W-:Y:S01]  /*9090*/  SHF.R.S32.HI R2, RZ, 0x1f, R9 ;  /* 0x0000001fff027819 */ /* 0x000fe20000011409 */
[----:B------:R-:W-:Y:S01]  /*90a0*/  ULDC.64 UR10, c[0x0][0x718] ;  /* 0x0001c600000a7ab9 */ /* 0x000fe20000000a00 */
[----:B------:R-:W-:Y:S01]  /*90b0*/  ISETP.NE.AND.EX P1, PT, R11, RZ, PT, P1 ;  /* 0x000000ff0b00720c */ /* 0x000fe20003f25310 */
[----:B------:R-:W-:Y:S01]  /*90c0*/  UMOV UR8, UR4 ;  /* 0x0000000400087c82 */ /* 0x000fe20008000000 */
[----:B------:R-:W-:Y:S01]  /*90d0*/  UMOV UR9, UR5 ;  /* 0x0000000500097c82 */ /* 0x000fe20008000000 */
[----:B------:R-:W-:Y:S01]  /*90e0*/  R2UR UR37, R9 ;  /* 0x00000000092572ca */ /* 0x000fe200000e0000 */
[----:B------:R-:W-:Y:S01]  /*90f0*/  UIMAD.WIDE.U32 UR4, UR28, UR10, UR8 ;  /* 0x0000000a1c0472a5 */ /* 0x000fe2000f8e0008 */
[----:B------:R-:W-:Y:S01]  /*9100*/  SEL R2, R2, RZ, !P1 ;  /* 0x000000ff02027207 */ /* 0x000fe20004800000 */
[----:B------:R-:W-:Y:S01]  /*9110*/  UIMAD UR10, UR7, UR10, URZ ;  /* 0x0000000a070a72a4 */ /* 0x000fe2000f8e023f */
[----:B------:R-:W-:Y:S01]  /*9120*/  R2UR UR35, R0 ;  /* 0x00000000002372ca */ /* 0x000fe200000e0000 */
[----:B------:R-:W-:Y:S01]  /*9130*/  ULDC.64 UR12, c[0x0][0x730] ;  /* 0x0001cc00000c7ab9 */ /* 0x000fe20000000a00 */
[----:B------:R-:W-:Y:S01]  /*9140*/  R2UR UR14, R2 ;  /* 0x00000000020e72ca */ /* 0x000fe200000e0000 */
[----:B------:R-:W-:Y:S01]  /*9150*/  UIMAD UR10, UR28, UR11, UR10 ;  /* 0x0000000b1c0a72a4 */ /* 0x000fe2000f8e020a */
[----:B------:R-:W-:Y:S01]  /*9160*/  BSSY B0, `(.L_x_3230) ;  /* 0x000020f000007945 */ /* 0x000fe20003800000 */
[----:B------:R-:W-:Y:S01]  /*9170*/  UIMAD UR7, UR7, UR12, URZ ;  /* 0x0000000c070772a4 */ /* 0x000fe2000f8e023f */
[----:B------:R-:W-:Y:S01]  /*9180*/  IMAD.MOV.U32 R2, RZ, RZ, RZ ;  /* 0x000000ffff027224 */ /* 0x000fe200078e00ff */
[----:B------:R-:W-:Y:S01]  /*9190*/  ULDC UR11, c[0x0][0x2e8] ;  /* 0x0000ba00000b7ab9 */ /* 0x000fe20000000800 */
[----:B------:R-:W-:Y:S01]  /*91a0*/  UIMAD.WIDE.U32 UR8, UR28, UR12, UR8 ;  /* 0x0000000c1c0872a5 */ /* 0x000fe2000f8e0008 */
[----:B------:R-:W-:Y:S01]  /*91b0*/  IMAD.MOV.U32 R16, RZ, RZ, 0x1 ;  /* 0x00000001ff107424 */ /* 0x000fe200078e00ff */
[----:B------:R-:W-:Y:S01]  /*91c0*/  UISETP.NE.AND UP0, UPT, UR11, 0x1, UPT ;  /* 0x000000010b00788c */ /* 0x000fe2000bf05270 */
[----:B------:R-:W-:Y:S01]  /*91d0*/  R2UR UR11, R12 ;  /* 0x000000000c0b72ca */ /* 0x000fe200000e0000 */
[----:B------:R-:W-:Y:S01]  /*91e0*/  UIMAD UR7, UR28, UR13, UR7 ;  /* 0x0000000d1c0772a4 */ /* 0x000fe2000f8e0207 */
[----:B------:R-:W-:Y:S01]  /*91f0*/  VOTEU.ANY UP1, P1 ;  /* 0x00000000003f7886 */ /* 0x000fe20000820100 */
[----:B------:R-:W-:-:S02]  /*9200*/  USEL UR29, UR37, URZ, !UP1 ;  /* 0x0000003f251d7287 */ /* 0x000fc4000c800000 */
[----:B------:R-:W-:Y:S01]  /*9210*/  VOTEU.ANY UP1, P0 ;  /* 0x00000000003f7886 */ /* 0x000fe20000020100 */
[----:B------:R-:W-:Y:S01]  /*9220*/  ELECT P0, URZ, PT ;  /* 0x00000000003f782f */ /* 0x000fe20003800000 */
[----:B------:R-:W-:Y:S01]  /*9230*/  ULDC.64 UR12, c[0x0][0x720] ;  /* 0x0001c800000c7ab9 */ /* 0x000fe20000000a00 */
[----:B------:R-:W-:Y:S01]  /*9240*/  UIADD3 UR9, UR9, UR7, URZ ;  /* 0x0000000709097290 */ /* 0x000fe2000fffe03f */
[----:B------:R-:W-:Y:S01]  /*9250*/  ULDC.64 UR16, c[0x0][0x738] ;  /* 0x0001ce0000107ab9 */ /* 0x000fe20000000a00 */
[----:B------:R-:W-:Y:S02]  /*9260*/  UIADD3 UR5, UR5, UR10, URZ ;  /* 0x0000000a05057290 */ /* 0x000fe4000fffe03f */
[----:B------:R-:W-:Y:S02]  /*9270*/  UIMAD UR7, UR14, UR12, URZ ;  /* 0x0000000c0e0772a4 */ /* 0x000fe4000f8e023f */
[----:B------:R-:W-:Y:S02]  /*9280*/  UIMAD UR10, UR14, UR16, URZ ;  /* 0x000000100e0a72a4 */ /* 0x000fe4000f8e023f */
[----:B------:R-:W-:-:S02]  /*9290*/  UIMAD.WIDE.U32 UR14, UR16, UR29, UR8 ;  /* 0x0000001d100e72a5 */ /* 0x000fc4000f8e0008 */
[----:B------:R-:W-:Y:S01]  /*92a0*/  UIMAD.WIDE.U32 UR22, UR12, UR29, UR4 ;  /* 0x0000001d0c1672a5 */ /* 0x000fe2000f8e0004 */
[----:B------:R-:W-:Y:S01]  /*92b0*/  @UP0 ULDC UR8, c[0x0][0x2ec] ;  /* 0x0000bb0000080ab9 */ /* 0x000fe20000000800 */
[----:B------:R-:W-:Y:S02]  /*92c0*/  UIMAD UR5, UR13, UR29, UR7 ;  /* 0x0000001d0d0572a4 */ /* 0x000fe4000f8e0207 */
[----:B------:R-:W-:Y:S01]  /*92d0*/  UIMAD.WIDE.U32 UR8, UR28, UR8, URZ ;  /* 0x000000081c0872a5 */ /* 0x000fe2000f8e003f */
[----:B------:R-:W-:Y:S01]  /*92e0*/  @UP0 ULDC UR7, c[0x0][0x2f0] ;  /* 0x0000bc0000070ab9 */ /* 0x000fe20000000800 */
[----:B------:R-:W-:Y:S01]  /*92f0*/  UMOV UR36, UR28 ;  /* 0x0000001c00247c82 */ /* 0x000fe20008000000 */
[----:B------:R-:W-:Y:S02]  /*9300*/  UIMAD UR4, UR17, UR29, UR10 ;  /* 0x0000001d110472a4 */ /* 0x000fe4000f8e020a */
[----:B------:R-:W-:Y:S02]  /*9310*/  USEL UR37, UR37, URZ, !UP1 ;  /* 0x0000003f25257287 */ /* 0x000fe4000c800000 */
[----:B------:R-:W-:-:S02]  /*9320*/  UIMAD UR35, UR35, 0x60, UR11 ;  /* 0x00000060232378a4 */ /* 0x000fc4000f8e020b */
        /* <DEDUP_REMOVED lines=14> */
.L_x_3262:
        /* <DEDUP_REMOVED lines=9> */
.L_x_3236:
        /* <DEDUP_REMOVED lines=112> */
.L_x_3247:
[----:B-1----:R-:W-:-:S05]  /*9ba0*/  IMAD.MOV.U32 R6, RZ, RZ, 0x1 ;  /* 0x00000001ff067424 */ /* 0x002fca00078e00ff */
[----:B------:R-:W-:-:S04]  /*9bb0*/  SHF.L.U32 R6, R6, 0x1f, RZ ;  /* 0x0000001f06067819 */ /* 0x000fc800000006ff */
[----:B------:R-:W1:Y:S02]  /*9bc0*/  SYNCS.PHASECHK.TRANS64.TRYWAIT P1, [R0+URZ+0x36438], R6 ;  /* 0x03643806000075a7 */ /* 0x000e64000802017f */
[----:B-1----:R-:W-:Y:S05]  /*9bd0*/  @!P1 BRA `(.L_x_3239) ;  /* 0x0000001800a09947 */ /* 0x002fea0003800000 */
.L_x_3263:
[----:B------:R-:W-:Y:S05]  /*9be0*/  @P0 BRA `(.L_x_3240) ;  /* 0x0000000000140947 */ /* 0x000fea0003800000 */
[----:B------:R-:W-:Y:S01]  /*9bf0*/  ISETP.NE.AND P1, PT, R18, RZ, PT ;  /* 0x000000ff1200720c */ /* 0x000fe20003f25270 */
[----:B------:R-:W-:-:S04]  /*9c00*/  IMAD.MOV.U32 R3, RZ, RZ, 0x6100 ;  /* 0x00006100ff037424 */ /* 0x000fc800078e00ff */
[----:B------:R2:W-:Y:S08]  /*9c10*/  SYNCS.ARRIVE.TRANS64 RZ, [R0+URZ+0x36430], R3 ;  /* 0x0364300300ff79a7 */ /* 0x0005f0000800003f */
[----:B------:R-:W-:Y:S05]  /*9c20*/  @!P1 BRA `(.L_x_3240) ;  /* 0x0000000000049947 */ /* 0x000fea0003800000 */
[----:B------:R-:W-:Y:S01]  /*9c30*/  BPT.TRAP 0x1 ;  /* 0x000000040000795c */ /* 0x000fe20000300000 */
.L_x_3240:
        /* <DEDUP_REMOVED lines=48> */
.L_x_3264:
[----:B------:R-:W-:Y:S05]  /*9f40*/  @P0 BRA `(.L_x_3242) ;  /* 0x0000000000140947 */ /* 0x000fea0003800000 */
[----:B------:R-:W-:Y:S01]  /*9f50*/  ISETP.NE.AND P1, PT, R18, RZ, PT ;  /* 0x000000ff1200720c */ /* 0x000fe20003f25270 */
[----:B--2---:R-:W-:-:S04]  /*9f60*/  IMAD.MOV.U32 R3, RZ, RZ, 0x6100 ;  /* 0x00006100ff037424 */ /* 0x004fc800078e00ff */
[----:B------:R3:W-:Y:S08]  /*9f70*/  SYNCS.ARRIVE.TRANS64 RZ, [R0+URZ+0x36418], R3 ;  /* 0x0364180300ff79a7 */ /* 0x0007f0000800003f */
[----:B------:R-:W-:Y:S05]  /*9f80*/  @!P1 BRA `(.L_x_3242) ;  /* 0x0000000000049947 */ /* 0x000fea0003800000 */
[----:B------:R-:W-:Y:S01]  /*9f90*/  BPT.TRAP 0x1 ;  /* 0x000000040000795c */ /* 0x000fe20000300000 */
.L_x_3242:
        /* <DEDUP_REMOVED lines=47> */
.L_x_3265:
        /* <DEDUP_REMOVED lines=8> */
.L_x_3244:
        /* <DEDUP_REMOVED lines=37> */
.L_x_3267:
[----:B------:R-:W-:Y:S05]  /*a560*/  @P0 BRA `(.L_x_3246) ;  /* 0x0000000000140947 */ /* 0x000fea0003800000 */
[----:B------:R-:W-:Y:S01]  /*a570*/  ISETP.NE.AND P1, PT, R18, RZ, PT ;  /* 0x000000ff1200720c */ /* 0x000fe20003f25270 */
[----:B--2---:R-:W-:-:S04]  /*a580*/  IMAD.MOV.U32 R5, RZ, RZ, 0x6100 ;  /* 0x00006100ff057424 */ /* 0x004fc800078e00ff */
[----:B------:R3:W-:Y:S08]  /*a590*/  SYNCS.ARRIVE.TRANS64 RZ, [R0+URZ+0x36410], R5 ;  /* 0x0364100500ff79a7 */ /* 0x0007f0000800003f */
[----:B------:R-:W-:Y:S05]  /*a5a0*/  @!P1 BRA `(.L_x_3246) ;  /* 0x0000000000049947 */ /* 0x000fea0003800000 */
[----:B------:R-:W-:Y:S01]  /*a5b0*/  BPT.TRAP 0x1 ;  /* 0x000000040000795c */ /* 0x000fe20000300000 */
.L_x_3246:
        /* <DEDUP_REMOVED lines=44> */
.L_x_3238:
[----:B------:R-:W-:Y:S01]  /*a880*/  ISETP.NE.AND P1, PT, R20, RZ, PT ;  /* 0x000000ff1400720c */ /* 0x000fe20003f25270 */
[----:B------:R-:W-:Y:S02]  /*a890*/  IMAD.MOV.U32 R16, RZ, RZ, 0x1 ;  /* 0x00000001ff107424 */ /* 0x000fe400078e00ff */
[----:B------:R-:W-:-:S10]  /*a8a0*/  IMAD.MOV.U32 R5, RZ, RZ, R14 ;  /* 0x000000ffff057224 */ /* 0x000fd400078e000e */
[----:B------:R-:W-:Y:S05]  /*a8b0*/  @!P1 BRA `(.L_x_3237) ;  /* 0x00000004008c9947 */ /* 0x000fea0003800000 */
[----:B------:R-:W2:Y:S02]  /*a8c0*/  SYNCS.PHASECHK.TRANS64.TRYWAIT P1, [R0+URZ+0x36438], R6 ;  /* 0x03643806000075a7 */ /* 0x000ea4000802017f */
[----:B--2---:R-:W-:Y:S05]  /*a8d0*/  @!P1 BRA `(.L_x_3248) ;  /* 0x0000000c00c09947 */ /* 0x004fea0003800000 */
.L_x_3268:
[----:B------:R-:W-:Y:S05]  /*a8e0*/  @P0 BRA `(.L_x_3249) ;  /* 0x0000000000140947 */ /* 0x000fea0003800000 */
[----:B------:R-:W-:Y:S01]  /*a8f0*/  ISETP.NE.AND P1, PT, R18, RZ, PT ;  /* 0x000000ff1200720c */ /* 0x000fe20003f25270 */
[----:B------:R-:W-:-:S04]  /*a900*/  IMAD.MOV.U32 R5, RZ, RZ, 0x6100 ;  /* 0x00006100ff057424 */ /* 0x000fc800078e00ff */
[----:B------:R3:W-:Y:S08]  /*a910*/  SYNCS.ARRIVE.TRANS64 RZ, [R0+URZ+0x36430], R5 ;  /* 0x0364300500ff79a7 */ /* 0x0007f0000800003f */
[----:B------:R-:W-:Y:S05]  /*a920*/  @!P1 BRA `(.L_x_3249) ;  /* 0x0000000000049947 */ /* 0x000fea0003800000 */
[----:B------:R-:W-:Y:S01]  /*a930*/  BPT.TRAP 0x1 ;  /* 0x000000040000795c */ /* 0x000fe20000300000 */
.L_x_3249:
        /* <DEDUP_REMOVED lines=42> */
.L_x_3269:
[----:B------:R-:W-:Y:S01]  /*abe0*/  IMAD.MOV.U32 R16, RZ, RZ, RZ ;  /* 0x000000ffff107224 */ /* 0x000fe200078e00ff */
[----:B------:R-:W-:Y:S06]  /*abf0*/  @P0 BRA `(.L_x_3251) ;  /* 0x0000000000140947 */ /* 0x000fec0003800000 */
[----:B------:R-:W-:Y:S01]  /*ac00*/  ISETP.NE.AND P1, PT, R18, RZ, PT ;  /* 0x000000ff1200720c */ /* 0x000fe20003f25270 */
[----:B-1----:R-:W-:-:S04]  /*ac10*/  IMAD.MOV.U32 R5, RZ, RZ, 0x6100 ;  /* 0x00006100ff057424 */ /* 0x002fc800078e00ff */
[----:B------:R2:W-:Y:S08]  /*ac20*/  SYNCS.ARRIVE.TRANS64 RZ, [R0+URZ+0x36418], R5 ;  /* 0x0364180500ff79a7 */ /* 0x0005f0000800003f */
[----:B------:R-:W-:Y:S05]  /*ac30*/  @!P1 BRA `(.L_x_3251) ;  /* 0x0000000000049947 */ /* 0x000fea0003800000 */
[----:B------:R-:W-:Y:S01]  /*ac40*/  BPT.TRAP 0x1 ;  /* 0x000000040000795c */ /* 0x000fe20000300000 */
.L_x_3251:
        /* <DEDUP_REMOVED lines=42> */
.L_x_3237:
[----:B------:R-:W-:-:S04]  /*aef0*/  SHF.L.U32 R3, R16, 0x1f, RZ ;  /* 0x0000001f10037819 */ /* 0x000fc800000006ff */
[----:B------:R-:W2:Y:S02]  /*af00*/  SYNCS.PHASECHK.TRANS64.TRYWAIT P1, [R0+URZ+0x36438], R3 ;  /* 0x03643803000075a7 */ /* 0x000ea4000802017f */
[----:B--2---:R-:W-:Y:S05]  /*af10*/  @!P1 BRA `(.L_x_3252) ;  /* 0x0000000800589947 */ /* 0x004fea0003800000 */
.L_x_3270:
[----:B------:R-:W-:Y:S05]  /*af20*/  @P0 BRA `(.L_x_3253) ;  /* 0x0000000000180947 */ /* 0x000fea0003800000 */
[----:B------:R-:W3:Y:S01]  /*af30*/  S2R R2, SR_TID.X ;  /* 0x0000000000027919 */ /* 0x000ee20000002100 */
[----:B--2---:R-:W-:-:S04]  /*af40*/  IMAD.MOV.U32 R3, RZ, RZ, 0x6100 ;  /* 0x00006100ff037424 */ /* 0x004fc800078e00ff */
[----:B------:R4:W-:Y:S01]  /*af50*/  SYNCS.ARRIVE.TRANS64 RZ, [R0+URZ+0x36430], R3 ;  /* 0x0364300300ff79a7 */ /* 0x0009e2000800003f */
[----:B---3--:R-:W-:-:S13]  /*af60*/  LOP3.LUT P0, RZ, R2, 0x1f, RZ, 0xc0, !PT ;  /* 0x0000001f02ff7812 */ /* 0x008fda000780c0ff */
[----:B----4-:R-:W-:Y:S05]  /*af70*/  @!P0 BRA `(.L_x_3253) ;  /* 0x0000000000048947 */ /* 0x010fea0003800000 */
[----:B------:R-:W-:Y:S01]  /*af80*/  BPT.TRAP 0x1 ;  /* 0x000000040000795c */ /* 0x000fe20000300000 */
.L_x_3253:
        /* <DEDUP_REMOVED lines=22> */
[----:B------:R-:W-:Y:S01]  /*b0f0*/  SEL R8, RZ, 0x1, P0 ;  /* 0x00000001ff087807 */ /* 0x000fe20000000000 */
        /* <DEDUP_REMOVED lines=20> */
[----:B---3--:R-:W-:Y:S01]  /*b240*/  NOP ;  /* 0x0000000000007918 */ /* 0x008fe20000000000 */
.L_x_3234:
[----:B------:R-:W-:Y:S05]  /*b250*/  BSYNC B0 ;  /* 0x0000000000007941 */ /* 0x000fea0003800000 */
.L_x_3230:
[----:B------:R-:W-:-:S03]  /*b260*/  UMOV UR7, 0xffffffff ;  /* 0xffffffff00077882 */ /* 0x000fc60000000000 */
[----:B------:R-:W-:Y:S05]  /*b270*/  BRA.DIV UR7, `(.L_x_3254) ;  /* 0x0000000607947947 */ /* 0x000fea000b800000 */
[----:B------:R-:W-:-:S13]  /*b280*/  ELECT P6, URZ, PT ;  /* 0x00000000003f782f */ /* 0x000fda00038c0000 */
.L_x_3273:
[----:B------:R-:W-:Y:S05]  /*b290*/  @!P6 BRA `(.L_x_3112) ;  /* 0x000000000074e947 */ /* 0x000fea0003800000 */
[----:B-12---:R-:W2:Y:S02]  /*b2a0*/  LDL.LU R0, [R1+0x4] ;  /* 0x0000040001007983 */ /* 0x006ea40000300800 */
[----:B--2---:R-:W-:-:S04]  /*b2b0*/  LOP3.LUT R0, R0, 0x2, RZ, 0xfc, !PT ;  /* 0x0000000200007812 */ /* 0x004fc800078efcff */
[----:B------:R-:W-:-:S13]  /*b2c0*/  ISETP.NE.AND P2, PT, R0, 0x3, PT ;  /* 0x000000030000780c */ /* 0x000fda0003f45270 */
[----:B------:R-:W-:Y:S05]  /*b2d0*/  @!P2 BRA `(.L_x_3255) ;  /* 0x000000000004a947 */ /* 0x000fea0003800000 */
[----:B------:R-:W-:Y:S01]  /*b2e0*/  BPT.TRAP 0x1 ;  /* 0x000000040000795c */ /* 0x000fe20000300000 */
.L_x_3255:
        /* <DEDUP_REMOVED lines=15> */
.L_x_3274:
[----:B------:R-:W2:Y:S02]  /*b3e0*/  SYNCS.PHASECHK.TRANS64.TRYWAIT P0, [R3+URZ], R2 ;  /* 0x00000002030075a7 */ /* 0x000ea4000800017f */
[----:B--2---:R-:W-:Y:S05]  /*b3f0*/  @!P0 BRA `(.L_x_3257) ;  /* 0x0000000400688947 */ /* 0x004fea0003800000 */
.L_x_3275:
[----:B------:R-:W-:Y:S05]  /*b400*/  @!P2 BRA `(.L_x_3258) ;  /* 0x000000000004a947 */ /* 0x000fea0003800000 */
[----:B------:R-:W-:Y:S01]  /*b410*/  BPT.TRAP 0x1 ;  /* 0x000000040000795c */ /* 0x000fe20000300000 */
.L_x_3258:
[----:B------:R-:W-:-:S07]  /*b420*/  SHF.L.U32 R16, R16, 0x1f, RZ ;  /* 0x0000001f10107819 */ /* 0x000fce00000006ff */
.L_x_3259:
[----:B---3--:R3:W4:Y:S02]  /*b430*/  SYNCS.PHASECHK.TRANS64.TRYWAIT P0, [R9+URZ+0x36438], R16 ;  /* 0x03643810090075a7 */ /* 0x008724000800017f */
[----:B----4-:R-:W-:Y:S05]  /*b440*/  @!P0 NANOSLEEP.SYNCS 0x989680 ;  /* 0x009896800000895d */ /* 0x010fea0003900000 */
[----:B------:R-:W4:Y:S02]  /*b450*/  @!P0 SYNCS.PHASECHK.TRANS64 P0, [R9+URZ+0x36438], R16 ;  /* 0x03643810090085a7 */ /* 0x000f24000800007f */
[----:B----4-:R-:W-:Y:S05]  /*b460*/  @!P0 BRA `(.L_x_3259) ;  /* 0xfffffffc00f08947 */ /* 0x010fea000383ffff */
.L_x_3112:
[----:B------:R-:W-:Y:S05]  /*b470*/  BSYNC B6 ;  /* 0x0000000000067941 */ /* 0x000fea0003800000 */
.L_x_3104:
[----:B------:R-:W-:Y:S05]  /*b480*/  EXIT ;  /* 0x000000000000794d */ /* 0x000fea0003800000 */
.L_x_3122:
[----:B------:R-:W-:Y:S02]  /*b490*/  IMAD.MOV.U32 R12, RZ, RZ, RZ ;  /* 0x000000ffff0c7224 */ /* 0x000fe400078e00ff */
[----:B------:R-:W-:Y:S02]  /*b4a0*/  IMAD.MOV.U32 R11, RZ, RZ, 0x1f ;  /* 0x0000001fff0b7424 */ /* 0x000fe400078e00ff */
[----:B------:R-:W-:-:S07]  /*b4b0*/  IMAD.MOV.U32 R15, RZ, RZ, -0x1 ;  /* 0xffffffffff0f7424 */ /* 0x000fce00078e00ff */
[----:B---3--:R-:W-:Y:S05]  /*b4c0*/  WARPSYNC.COLLECTIVE R15, `(.L_x_3260) ;  /* 0x000000000f087348 */ /* 0x008fea0003c00000 */
[----:B------:R1:W2:Y:S02]  /*b4d0*/  SHFL.IDX P6, R14, R13, R12, R11 ;  /* 0x0000000c0d0e7389 */ /* 0x0002a400000c000b */
[----:B-123--:R-:W-:Y:S01]  /*b4e0*/  ENDCOLLECTIVE ;  /* 0x000000000000791b */ /* 0x00efe20003800000 */
.L_x_3260:
[----:B------:R-:W-:Y:S05]  /*b4f0*/  BRA `(.L_x_3261) ;  /* 0xffffff60004c7947 */ /* 0x000fea000383ffff */
.L_x_3124:
[----:B--2---:R-:W-:-:S04]  /*b500*/  IMAD.U32 R0, RZ, RZ, UR36 ;  /* 0x00000024ff007e24 */ /* 0x004fc8000f8e00ff */
[----:B------:R2:W4:Y:S03]  /*b510*/  SYNCS.PHASECHK.TRANS64.TRYWAIT P0, [R0+URZ+0x36400], R10 ;  /* 0x0364000a000075a7 */ /* 0x000526000800017f */
[----:B----4-:R-:W-:Y:S05]  /*b520*/  @!P0 NANOSLEEP.SYNCS 0x989680 ;  /* 0x009896800000895d */ /* 0x010fea0003900000 */
[----:B------:R-:W4:Y:S02]  /*b530*/  @!P0 SYNCS.PHASECHK.TRANS64 P0, [R0+URZ+0x36400], R10 ;  /* 0x0364000a000085a7 */ /* 0x000f24000800007f */
[----:B----4-:R-:W-:Y:S05]  /*b540*/  @!P0 BRA `(.L_x_3124) ;  /* 0xfffffffc00ec8947 */ /* 0x010fea000383ffff */
[----:B------:R-:W-:Y:S05]  /*b550*/  BRA `(.L_x_3123) ;  /* 0xffffff6000887947 */ /* 0x000fea000383ffff */
.L_x_3128:
[----:B---3--:R3:W4:Y:S02]  /*b560*/  SYNCS.PHASECHK.TRANS64.TRYWAIT P1, [R3+URZ+0x36410], R10 ;  /* 0x0364100a030075a7 */ /* 0x008724000802017f */
[----:B----4-:R-:W-:Y:S05]  /*b570*/  @!P1 NANOSLEEP.SYNCS 0x989680 ;  /* 0x009896800000995d */ /* 0x010fea0003900000 */
[----:B------:R-:W4:Y:S02]  /*b580*/  @!P1 SYNCS.PHASECHK.TRANS64 P1, [R3+URZ+0x36410], R10 ;  /* 0x0364100a030095a7 */ /* 0x000f24000802007f */
[----:B----4-:R-:W-:Y:S05]  /*b590*/  @!P1 BRA `(.L_x_3128) ;  /* 0xfffffffc00f09947 */ /* 0x010fea000383ffff */
[----:B------:R-:W-:Y:S05]  /*b5a0*/  BRA `(.L_x_3127) ;  /* 0xffffff6800487947 */ /* 0x000fea000383ffff */
.L_x_3132:
[----:B-1----:R-:W-:-:S04]  /*b5b0*/  IMAD.U32 R121, RZ, RZ, UR36 ;  /* 0x00000024ff797e24 */ /* 0x002fc8000f8e00ff */
[----:B------:R1:W2:Y:S03]  /*b5c0*/  SYNCS.PHASECHK.TRANS64.TRYWAIT P1, [R121+URZ+0x36430], R14 ;  /* 0x0364300e790075a7 */ /* 0x0002a6000802017f */
[----:B--2---:R-:W-:Y:S05]  /*b5d0*/  @!P1 NANOSLEEP.SYNCS 0x989680 ;  /* 0x009896800000995d */ /* 0x004fea0003900000 */
[----:B------:R-:W2:Y:S02]  /*b5e0*/  @!P1 SYNCS.PHASECHK.TRANS64 P1, [R121+URZ+0x36430], R14 ;  /* 0x0364300e790095a7 */ /* 0x000ea4000802007f */
[----:B--2---:R-:W-:Y:S05]  /*b5f0*/  @!P1 BRA `(.L_x_3132) ;  /* 0xfffffffc00ec9947 */ /* 0x004fea000383ffff */
[----:B------:R-:W-:Y:S05]  /*b600*/  BRA `(.L_x_3131) ;  /* 0xffffff70006c7947 */ /* 0x000fea000383ffff */
.L_x_3235:
[----:B-1----:R1:W2:Y:S02]  /*b610*/  SYNCS.PHASECHK.TRANS64.TRYWAIT P1, [R0+URZ+0x36420], R6 ;  /* 0x03642006000075a7 */ /* 0x0022a4000802017f */
[----:B--2---:R-:W-:Y:S05]  /*b620*/  @!P1 NANOSLEEP.SYNCS 0x989680 ;  /* 0x009896800000995d */ /* 0x004fea0003900000 */
[----:B------:R-:W2:Y:S02]  /*b630*/  @!P1 SYNCS.PHASECHK.TRANS64 P1, [R0+URZ+0x36420], R6 ;  /* 0x03642006000095a7 */ /* 0x000ea4000802007f */
[----:B--2---:R-:W-:Y:S05]  /*b640*/  @!P1 BRA `(.L_x_3235) ;  /* 0xfffffffc00f09947 */ /* 0x004fea000383ffff */
[----:B------:R-:W-:Y:S05]  /*b650*/  BRA `(.L_x_3262) ;  /* 0xffffffdc006c7947 */ /* 0x000fea000383ffff */
.L_x_3239:
[----:B-1----:R1:W2:Y:S02]  /*b660*/  SYNCS.PHASECHK.TRANS64.TRYWAIT P1, [R0+URZ+0x36438], R6 ;  /* 0x03643806000075a7 */ /* 0x0022a4000802017f */
[----:B--2---:R-:W-:Y:S05]  /*b670*/  @!P1 NANOSLEEP.SYNCS 0x989680 ;  /* 0x009896800000995d */ /* 0x004fea0003900000 */
[----:B------:R-:W2:Y:S02]  /*b680*/  @!P1 SYNCS.PHASECHK.TRANS64 P1, [R0+URZ+0x36438], R6 ;  /* 0x03643806000095a7 */ /* 0x000ea4000802007f */
[----:B--2---:R-:W-:Y:S05]  /*b690*/  @!P1 BRA `(.L_x_3239) ;  /* 0xfffffffc00f09947 */ /* 0x004fea000383ffff */
[----:B------:R-:W-:Y:S05]  /*b6a0*/  BRA `(.L_x_3263) ;  /* 0xffffffe4004c7947 */ /* 0x000fea000383ffff */
.L_x_3241:
[----:B--2---:R2:W3:Y:S02]  /*b6b0*/  SYNCS.PHASECHK.TRANS64.TRYWAIT P1, [R0+URZ+0x36428], R3 ;  /* 0x03642803000075a7 */ /* 0x0044e4000802017f */
[----:B---3--:R-:W-:Y:S05]  /*b6c0*/  @!P1 NANOSLEEP.SYNCS 0x989680 ;  /* 0x009896800000995d */ /* 0x008fea0003900000 */
[----:B------:R-:W3:Y:S02]  /*b6d0*/  @!P1 SYNCS.PHASECHK.TRANS64 P1, [R0+URZ+0x36428], R3 ;  /* 0x03642803000095a7 */ /* 0x000ee4000802007f */
[----:B---3--:R-:W-:Y:S05]  /*b6e0*/  @!P1 BRA `(.L_x_3241) ;  /* 0xfffffffc00f09947 */ /* 0x008fea000383ffff */
[----:B------:R-:W-:Y:S05]  /*b6f0*/  BRA `(.L_x_3264) ;  /* 0xffffffe800107947 */ /* 0x000fea000383ffff */
.L_x_3243:
        /* <DEDUP_REMOVED lines=8> */
.L_x_3245:
[----:B------:R-:W-:-:S07]  /*b780*/  SHF.L.U32 R5, R7, 0x1f, RZ ;  /* 0x0000001f07057819 */ /* 0x000fce00000006ff */
.L_x_3266:
[----:B--2---:R2:W3:Y:S02]  /*b790*/  SYNCS.PHASECHK.TRANS64.TRYWAIT P1, [R0+URZ+0x36420], R5 ;  /* 0x03642005000075a7 */ /* 0x0044e4000802017f */
[----:B---3--:R-:W-:Y:S05]  /*b7a0*/  @!P1 NANOSLEEP.SYNCS 0x989680 ;  /* 0x009896800000995d */ /* 0x008fea0003900000 */
[----:B------:R-:W3:Y:S02]  /*b7b0*/  @!P1 SYNCS.PHASECHK.TRANS64 P1, [R0+URZ+0x36420], R5 ;  /* 0x03642005000095a7 */ /* 0x000ee4000802007f */
[----:B---3--:R-:W-:Y:S05]  /*b7c0*/  @!P1 BRA `(.L_x_3266) ;  /* 0xfffffffc00f09947 */ /* 0x008fea000383ffff */
[----:B------:R-:W-:Y:S05]  /*b7d0*/  BRA `(.L_x_3267) ;  /* 0xffffffec00607947 */ /* 0x000fea000383ffff */
.L_x_3248:
[----:B--2---:R2:W3:Y:S02]  /*b7e0*/  SYNCS.PHASECHK.TRANS64.TRYWAIT P1, [R0+URZ+0x36438], R6 ;  /* 0x03643806000075a7 */ /* 0x0044e4000802017f */
[----:B---3--:R-:W-:Y:S05]  /*b7f0*/  @!P1 NANOSLEEP.SYNCS 0x989680 ;  /* 0x009896800000995d */ /* 0x008fea0003900000 */
[----:B------:R-:W3:Y:S02]  /*b800*/  @!P1 SYNCS.PHASECHK.TRANS64 P1, [R0+URZ+0x36438], R6 ;  /* 0x03643806000095a7 */ /* 0x000ee4000802007f */
[----:B---3--:R-:W-:Y:S05]  /*b810*/  @!P1 BRA `(.L_x_3248) ;  /* 0xfffffffc00f09947 */ /* 0x008fea000383ffff */
[----:B------:R-:W-:Y:S05]  /*b820*/  BRA `(.L_x_3268) ;  /* 0xfffffff0002c7947 */ /* 0x000fea000383ffff */
.L_x_3250:
[----:B-1----:R1:W2:Y:S02]  /*b830*/  SYNCS.PHASECHK.TRANS64.TRYWAIT P1, [R0+URZ+0x36428], R5 ;  /* 0x03642805000075a7 */ /* 0x0022a4000802017f */
[----:B--2---:R-:W-:Y:S05]  /*b840*/  @!P1 NANOSLEEP.SYNCS 0x989680 ;  /* 0x009896800000995d */ /* 0x004fea0003900000 */
[----:B------:R-:W2:Y:S02]  /*b850*/  @!P1 SYNCS.PHASECHK.TRANS64 P1, [R0+URZ+0x36428], R5 ;  /* 0x03642805000095a7 */ /* 0x000ea4000802007f */
[----:B--2---:R-:W-:Y:S05]  /*b860*/  @!P1 BRA `(.L_x_3250) ;  /* 0xfffffffc00f09947 */ /* 0x004fea000383ffff */
[----:B------:R-:W-:Y:S05]  /*b870*/  BRA `(.L_x_3269) ;  /* 0xfffffff000d87947 */ /* 0x000fea000383ffff */
.L_x_3252:
[----:B--2---:R2:W3:Y:S02]  /*b880*/  SYNCS.PHASECHK.TRANS64.TRYWAIT P1, [R0+URZ+0x36438], R3 ;  /* 0x03643803000075a7 */ /* 0x0044e4000802017f */
[----:B---3--:R-:W-:Y:S05]  /*b890*/  @!P1 NANOSLEEP.SYNCS 0x989680 ;  /* 0x009896800000995d */ /* 0x008fea0003900000 */
[----:B------:R-:W3:Y:S02]  /*b8a0*/  @!P1 SYNCS.PHASECHK.TRANS64 P1, [R0+URZ+0x36438], R3 ;  /* 0x03643803000095a7 */ /* 0x000ee4000802007f */
[----:B---3--:R-:W-:Y:S05]  /*b8b0*/  @!P1 BRA `(.L_x_3252) ;  /* 0xfffffffc00f09947 */ /* 0x008fea000383ffff */
[----:B------:R-:W-:Y:S05]  /*b8c0*/  BRA `(.L_x_3270) ;  /* 0xfffffff400947947 */ /* 0x000fea000383ffff */
.L_x_3254:
[----:B------:R-:W-:Y:S01]  /*b8d0*/  BSSY B0, `(.L_x_3271) ;  /* 0x0000006000007945 */ /* 0x000fe20003800000 */
[----:B------:R-:W-:-:S07]  /*b8e0*/  IMAD.MOV.U32 R15, RZ, RZ, -0x1 ;  /* 0xffffffffff0f7424 */ /* 0x000fce00078e00ff */
[----:B-12---:R-:W-:Y:S05]  /*b8f0*/  WARPSYNC.COLLECTIVE R15, `(.L_x_3272) ;  /* 0x000000000f0c7348 */ /* 0x006fea0003c00000 */
[----:B------:R-:W-:Y:S02]  /*b900*/  ELECT P6, UR62, PT ;  /* 0x00000000003e782f */ /* 0x000fe400038c0000 */
[----:B------:R-:W-:Y:S01]  /*b910*/  MOV R14, UR62 ;  /* 0x0000003e000e7c02 */ /* 0x000fe20008000f00 */
[----:B-12---:R-:W-:Y:S10]  /*b920*/  ENDCOLLECTIVE ;  /* 0x000000000000791b */ /* 0x006ff40003800000 */
.L_x_3272:
[----:B------:R-:W-:Y:S05]  /*b930*/  BSYNC B0 ;  /* 0x0000000000007941 */ /* 0x000fea0003800000 */
.L_x_3271:
[----:B------:R-:W-:Y:S05]  /*b940*/  BRA `(.L_x_3273) ;  /* 0xfffffff800507947 */ /* 0x000fea000383ffff */
.L_x_3256:
[----:B-1----:R1:W2:Y:S02]  /*b950*/  SYNCS.PHASECHK.TRANS64.TRYWAIT P0, [R7+URZ], R0 ;  /* 0x00000000070075a7 */ /* 0x0022a4000800017f */
[----:B--2---:R-:W-:Y:S05]  /*b960*/  @!P0 NANOSLEEP.SYNCS 0x989680 ;  /* 0x009896800000895d */ /* 0x004fea0003900000 */
[----:B------:R-:W2:Y:S02]  /*b970*/  @!P0 SYNCS.PHASECHK.TRANS64 P0, [R7+URZ], R0 ;  /* 0x00000000070085a7 */ /* 0x000ea4000800007f */
[----:B--2---:R-:W-:Y:S05]  /*b980*/  @!P0 BRA `(.L_x_3256) ;  /* 0xfffffffc00f08947 */ /* 0x004fea000383ffff */
[----:B------:R-:W-:Y:S05]  /*b990*/  BRA `(.L_x_3274) ;  /* 0xfffffff800907947 */ /* 0x000fea000383ffff */
.L_x_3257:
[----:B--2---:R2:W3:Y:S02]  /*b9a0*/  SYNCS.PHASECHK.TRANS64.TRYWAIT P0, [R3+URZ], R2 ;  /* 0x00000002030075a7 */ /* 0x0044e4000800017f */
[----:B---3--:R-:W-:Y:S05]  /*b9b0*/  @!P0 NANOSLEEP.SYNCS 0x989680 ;  /* 0x009896800000895d */ /* 0x008fea0003900000 */
[----:B------:R-:W3:Y:S02]  /*b9c0*/  @!P0 SYNCS.PHASECHK.TRANS64 P0, [R3+URZ], R2 ;  /* 0x00000002030085a7 */ /* 0x000ee4000800007f */
[----:B---3--:R-:W-:Y:S05]  /*b9d0*/  @!P0 BRA `(.L_x_3257) ;  /* 0xfffffffc00f08947 */ /* 0x008fea000383ffff */
[----:B------:R-:W-:Y:S05]  /*b9e0*/  BRA `(.L_x_3275) ;  /* 0xfffffff800847947 */ /* 0x000fea000383ffff */
.L_x_3276:
        /* <DEDUP_REMOVED lines=9> */
.L_x_7669:


//--------------------- .text._ZN7cutlass13device_kernelIN5flash11enable_sm90INS1_16FlashAttnBwdSm90INS1_25CollectiveMainloopBwdSm90ILi2ELi1ELi1EN4cute5tupleIJNS5_1CILi1EEES8_S8_EEENS6_IJNS7_ILi64EEENS7_ILi96EEENS7_ILi192EEEEEENS_10bfloat16_tEfNS_4arch4Sm90ELb1ELb0ELb1ELb1ELb1ELb0ELb1ELb0ELi3ELi1ELi1ELi1ELb0EEENS1_21CollectiveEpilogueBwdISD_SE_SG_Li384ELb1ELb1ELi3EEENS1_25SingleTileBwdLPTSchedulerILb1ELi96ELb1EEEEEEEEEvNT_6ParamsE --------------------------
	.section	.text._ZN7cutlass13device_kernelIN5flash11enable_sm90INS1_16FlashAttnBwdSm90INS1_25CollectiveMainloopBwdSm90ILi2ELi1ELi1EN4cute5tupleIJNS5_1CILi1EEES8_S8_EEENS6_IJNS7_ILi64EEENS7_ILi96EEENS7_ILi192EEEEEENS_10bfloat16_tEfNS_4arch4Sm90ELb1ELb0ELb1ELb1ELb1ELb0ELb1ELb0ELi3ELi1ELi1ELi1ELb0EEENS1_21CollectiveEpilogueBwdISD_SE_SG_Li384ELb1ELb1ELi3EEENS1_25SingleTileBwdLPTSchedulerILb1ELi96ELb1EEEEEEEEEvNT_6ParamsE,"ax",@progbits
	.align	128
.text._ZN7cutlass13device_kernelIN5flash11enable_sm90INS1_16FlashAttnBwdSm90INS1_25CollectiveMainloopBwdSm90ILi2ELi1ELi1EN4cute5tupleIJNS5_1CILi1EEES8_S8_EEENS6_IJNS7_ILi64EEENS7_ILi96EEENS7_ILi192EEEEEENS_10bfloat16_tEfNS_4arch4Sm90ELb1ELb0ELb1ELb1ELb1ELb0ELb1ELb0ELi3ELi1ELi1ELi1ELb0EEENS1_21CollectiveEpilogueBwdISD_SE_SG_Li384ELb1ELb1ELi3EEENS1_25SingleTileBwdLPTSchedulerILb1ELi96ELb1EEEEEEEEEvNT_6ParamsE:
        .type           _ZN7cutlass13device_kernelIN5flash11enable_sm90INS1_16FlashAttnBwdSm90INS1_25CollectiveMainloopBwdSm90ILi2ELi1ELi1EN4cute5tupleIJNS5_1CILi1EEES8_S8_EEENS6_IJNS7_ILi64EEENS7_ILi96EEENS7_ILi192EEEEEENS_10bfloat16_tEfNS_4arch4Sm90ELb1ELb0ELb1ELb1ELb1ELb0ELb1ELb0ELi3ELi1ELi1ELi1ELb0EEENS1_21CollectiveEpilogueBwdISD_SE_SG_Li384ELb1ELb1ELi3EEENS1_25SingleTileBwdLPTSchedulerILb1ELi96ELb1EEEEEEEEEvNT_6ParamsE,@function
        .size           _ZN7cutlass13device_kernelIN5flash11enable_sm90INS1_16FlashAttnBwdSm90INS1_25CollectiveMainloopBwdSm90ILi2ELi1ELi1EN4cute5tupleIJNS5_1CILi1EEES8_S8_EEENS6_IJNS7_ILi64EEENS7_ILi96EEENS7_ILi192EEEEEENS_10bfloat16_tEfNS_4arch4Sm90ELb1ELb0ELb1ELb1ELb1ELb0ELb1ELb0ELi3ELi1ELi1ELi1ELb0EEENS1_21CollectiveEpilogueBwdISD_SE_SG_Li384ELb1ELb1ELi3EEENS1_25SingleTileBwdLPTSchedulerILb1ELi96ELb1EEEEEEEEEvNT_6ParamsE,(.L_x_7670 - _ZN7cutlass13device_kernelIN5flash11enable_sm90INS1_16FlashAttnBwdSm90INS1_25CollectiveMainloopBwdSm90ILi2ELi1ELi1EN4cute5tupleIJNS5_1CILi1EEES8_S8_EEENS6_IJNS7_ILi64EEENS7_ILi96EEENS7_ILi192EEEEEENS_10bfloat16_tEfNS_4arch4Sm90ELb1ELb0ELb1ELb1ELb1ELb0ELb1ELb0ELi3ELi1ELi1ELi1ELb0EEENS1_21CollectiveEpilogueBwdISD_SE_SG_Li384ELb1ELb1ELi3EEENS1_25SingleTileBwdLPTSchedulerILb1ELi96ELb1EEEEEEEEEvNT_6ParamsE)
        .other          _ZN7cutlass13device_kernelIN5flash11enable_sm90INS1_16FlashAttnBwdSm90INS1_25CollectiveMainloopBwdSm90ILi2ELi1ELi1EN4cute5tupleIJNS5_1CILi1EEES8_S8_EEENS6_IJNS7_ILi64EEENS7_ILi96EEENS7_ILi192EEEEEENS_10bfloat16_tEfNS_4arch4Sm90ELb1ELb0ELb1ELb1ELb1ELb0ELb1ELb0ELi3ELi1ELi1ELi1ELb0EEENS1_21CollectiveEpilogueBwdISD_SE_SG_Li384ELb1ELb1ELi3EEENS1_25SingleTileBwdLPTSchedulerILb1ELi96ELb1EEEEEEEEEvNT_6ParamsE,@"STO_CUDA_ENTRY STV_DEFAULT"
_ZN7cutlass13device_kernelIN5flash11enable_sm90INS1_16FlashAttnBwdSm90INS1_25CollectiveMainloopBwdSm90ILi2ELi1ELi1EN4cute5tupleIJNS5_1CILi1EEES8_S8_EEENS6_IJNS7_ILi64EEENS7_ILi96EEENS7_ILi192EEEEEENS_10bfloat16_tEfNS_4arch4Sm90ELb1ELb0ELb1ELb1ELb1ELb0ELb1ELb0ELi3ELi1ELi1ELi1ELb0EEENS1_21CollectiveEpilogueBwdISD_SE_SG_Li384ELb1ELb1ELi3EEENS1_25SingleTileBwdLPTSchedulerILb1ELi96ELb1EEEEEEEEEvNT_6ParamsE:
        /* <DEDUP_REMOVED lines=23> */
.L_x_3278:
[----:B------:R-:W-:Y:S05]  /*0170*/  BSYNC B0 ;  /* 0x0000000000007941 */ /* 0x000fea0003800000 */
.L_x_3277:
        /* <DEDUP_REMOVED lines=34> */
.L_x_3279:
        /* <DEDUP_REMOVED lines=20> */
.L_x_3280:
        /* <DEDUP_REMOVED lines=9> */
.L_x_3283:
        /* <DEDUP_REMOVED lines=32> */
.L_x_3284:
[----:B------:R-:W-:Y:S01]  /*0770*/  ULDC UR8, c[0x0][0x8c4] ;  /* 0x0002310000087ab9 */ /* 0x000fe20000000800 */
[----:B------:R-:W-:Y:S01]  /*0780*/  UMOV UR7, UR9 ;  /* 0x0000000900077c82 */ /* 0x000fe20008000000 */
[----:B------:R-:W-:-:S11]  /*0790*/  UISETP.NE.AND UP0, UPT, UR8, 0x1, UPT ;  /* 0x000000010800788c */ /* 0x000fd6000bf05270 */
[----:B------:R-:W-:Y:S02]  /*07a0*/  @UP0 ULDC.64 UR10, c[0x0][0x8c8] ;  /* 0x00023200000a0ab9 */ /* 0x000fe40000000a00 */
[----:B------:R-:W-:-:S04]  /*07b0*/  UIMAD.WIDE.U32 UR4, UR9, UR10, URZ ;  /* 0x0000000a090472a5 */ /* 0x000fc8000f8e003f */
[----:B------:R-:W-:-:S04]  /*07c0*/  @UP0 USHF.R.U32.HI UR7, URZ, UR11, UR5 ;  /* 0x0000000b3f070299 */ /* 0x000fc80008011605 */
[----:B------:R-:W-:-:S12]  /*07d0*/  UIMAD UR4, UR7, UR8, URZ ;  /* 0x00000008070472a4 */ /* 0x000fd8000f8e023f */
.L_x_3285:
[----:B------:R-:W1:Y:S01]  /*07e0*/  LDC R2, c[0x0][0x8b8] ;  /* 0x00022e00ff027b82 */ /* 0x000e620000000800 */
[----:B------:R-:W-:Y:S01]  /*07f0*/  UIADD3 UR4, UR9, -UR4, URZ ;  /* 0x8000000409047290 */ /* 0x000fe2000fffe03f */
[----:B------:R-:W-:Y:S02]  /*0800*/  ULDC UR5, c[0x0][0x8c4] ;  /* 0x0002310000057ab9 */ /* 0x000fe40000000800 */
[----:B------:R-:W-:Y:S01]  /*0810*/  ULDC.64 UR8, c[0x0][0x8f8] ;  /* 0x00023e0000087ab9 */ /* 0x000fe20000000a00 */
[----:B------:R-:W-:Y:S01]  /*0820*/  UIMAD UR4, UR6, UR5, UR4 ;  /* 0x00000005060472a4 */ /* 0x000fe2000f8e0204 */
[----:B------:R-:W-:-:S04]  /*0830*/  ISETP.NE.U32.AND P0, PT, RZ, UR8, PT ;  /* 0x00000008ff007c0c */ /* 0x000fc8000bf05070 */
[----:B------:R-:W-:Y:S01]  /*0840*/  ISETP.NE.AND.EX P0, PT, RZ, UR9, PT, P0 ;  /* 0x00000009ff007c0c */ /* 0x000fe2000bf05300 */
[----:B------:R-:W-:Y:S01]  /*0850*/  IMAD.U32 R5, RZ, RZ, UR4 ;  /* 0x00000004ff057e24 */ /* 0x000fe2000f8e00ff */
[----:B-1----:R-:W-:-:S13]  /*0860*/  ISETP.NE.AND P1, PT, R2, 0x1, PT ;  /* 0x000000010200780c */ /* 0x002fda0003f25270 */
[----:B------:R-:W1:Y:S08]  /*0870*/  @P1 LDC R0, c[0x0][0x8bc] ;  /* 0x00022f00ff001b82 */ /* 0x000e700000000800 */
[----:B------:R-:W2:Y:S01]  /*0880*/  @P1 LDC R3, c[0x0][0x8c0] ;  /* 0x00023000ff031b82 */ /* 0x000ea20000000800 */
[----:B-1----:R-:W-:-:S05]  /*0890*/  @P1 IMAD.HI.U32 R0, R0, UR4, RZ ;  /* 0x0000000400001c27 */ /* 0x002fca000f8e00ff */
[----:B--2---:R-:W-:-:S05]  /*08a0*/  @P1 SHF.R.U32.HI R5, RZ, R3, R0 ;  /* 0x00000003ff051219 */ /* 0x004fca0000011600 */
[----:B------:R-:W-:-:S04]  /*08b0*/  IMAD.MOV R3, RZ, RZ, -R5 ;  /* 0x000000ffff037224 */ /* 0x000fc800078e0a05 */
[----:B------:R-:W-:-:S05]  /*08c0*/  IMAD R8, R2, R3, UR4 ;  /* 0x0000000402087e24 */ /* 0x000fca000f8e0203 */
[----:B------:R1:W-:Y:S01]  /*08d0*/  STL [R1+0x10], R8 ;  /* 0x0000100801007387 */ /* 0x0003e20000100800 */
[----:B------:R-:W-:Y:S05]  /*08e0*/  @!P0 BRA `(.L_x_3286) ;  /* 0x0000000000108947 */ /* 0x000fea0003800000 */
[----:B------:R-:W2:Y:S02]  /*08f0*/  LDC.64 R2, c[0x0][0x8f8] ;  /* 0x00023e00ff027b82 */ /* 0x000ea40000000a00 */
[----:B--2---:R-:W-:-:S05]  /*0900*/  IMAD.WIDE R2, R5, 0x4, R2 ;  /* 0x0000000405027825 */ /* 0x004fca00078e0202 */
[----:B------:R3:W5:Y:S01]  /*0910*/  LDG.E R0, desc[UR38][R2.64] ;  /* 0x0000002602007981 */ /* 0x000762000c1e1900 */
[----:B------:R-:W-:Y:S05]  /*0920*/  BRA `(.L_x_3287) ;  /* 0x00000000002c7947 */ /* 0x000fea0003800000 */
.L_x_3286:
        /* <DEDUP_REMOVED lines=10> */
.L_x_3288:
[----:B------:R-:W2:Y:S02]  /*09d0*/  LDC R0, c[0x0][0x8ec] ;  /* 0x00023b00ff007b82 */ /* 0x000ea40000000800 */
.L_x_3287:
[----:B--2--5:R-:W-:-:S04]  /*09e0*/  VIADD R0, R0, 0x5f ;  /* 0x0000005f00007836 */ /* 0x024fc80000000000 */
[----:B------:R-:W-:-:S05]  /*09f0*/  IMAD.HI R0, R0, 0x2aaaaaab, RZ ;  /* 0x2aaaaaab00007827 */ /* 0x000fca00078e02ff */
[----:B---3--:R-:W-:-:S04]  /*0a00*/  SHF.R.U32.HI R3, RZ, 0x1f, R0 ;  /* 0x0000001fff037819 */ /* 0x008fc80000011600 */
[----:B------:R-:W-:-:S04]  /*0a10*/  LEA.HI.SX32 R3, R0, R3, 0x1c ;  /* 0x0000000300037211 */ /* 0x000fc800078fe2ff */
[----:B------:R-:W-:Y:S01]  /*0a20*/  ISETP.GT.AND P0, PT, R3, UR7, PT ;  /* 0x0000000703007c0c */ /* 0x000fe2000bf04270 */
[----:B------:R-:W-:-:S03]  /*0a30*/  ULOP3.LUT UR7, URZ, UR7, URZ, 0x33, !UPT ;  /* 0x000000073f077292 */ /* 0x000fc6000f8e333f */
[----:B------:R-:W-:-:S03]  /*0a40*/  SEL R6, R5, 0xffffffff, P0 ;  /* 0xffffffff05067807 */ /* 0x000fc60000000000 */
[----:B------:R-:W-:Y:S01]  /*0a50*/  VIADD R4, R3, UR7 ;  /* 0x0000000703047c36 */ /* 0x000fe20008000000 */
[----:B------:R-:W-:Y:S01]  /*0a60*/  ISETP.GE.AND P0, PT, R6, RZ, PT ;  /* 0x000000ff0600720c */ /* 0x000fe20003f06270 */
[----:B------:R2:W-:Y:S04]  /*0a70*/  STL [R1+0xc], R6 ;  /* 0x00000c0601007387 */ /* 0x0005e80000100800 */
[----:B------:R2:W-:Y:S08]  /*0a80*/  STL [R1+0x14], R4 ;  /* 0x0000140401007387 */ /* 0x0005f00000100800 */
[----:B------:R-:W-:Y:S05]  /*0a90*/  @!P0 BRA `(.L_x_3289) ;  /* 0x000000b000c08947 */ /* 0x000fea0003800000 */
[----:B------:R-:W-:Y:S01]  /*0aa0*/  SHF.R.S32.HI R0, RZ, 0x1f, R8 ;  /* 0x0000001fff007819 */ /* 0x000fe20000011408 */
[----:B------:R-:W-:Y:S01]  /*0ab0*/  ULDC.64 UR4, c[0x0][0x780] ;  /* 0x0001e00000047ab9 */ /* 0x000fe20000000a00 */
[----:B------:R-:W3:Y:S01]  /*0ac0*/  LDC R17, c[0x0][0x290] ;  /* 0x0000a400ff117b82 */ /* 0x000ee20000000800 */
[----:B------:R-:W-:Y:S02]  /*0ad0*/  ISETP.NE.U32.AND P0, PT, RZ, UR4, PT ;  /* 0x00000004ff007c0c */ /* 0x000fe4000bf05070 */
[----:B------:R4:W-:Y:S02]  /*0ae0*/  STL [R1+0x18], R0 ;  /* 0x0000180001007387 */ /* 0x0009e40000100800 */
[----:B------:R-:W-:-:S13]  /*0af0*/  ISETP.NE.AND.EX P0, PT, RZ, UR5, PT, P0 ;  /* 0x00000005ff007c0c */ /* 0x000fda000bf05300 */
[----:B----4-:R-:W-:Y:S05]  /*0b00*/  @!P0 BRA `(.L_x_3290) ;  /* 0x0000000000108947 */ /* 0x010fea0003800000 */
[----:B------:R-:W4:Y:S02]  /*0b10*/  LDC.64 R18, c[0x0][0x780] ;  /* 0x0001e000ff127b82 */ /* 0x000f240000000a00 */
[----:B----4-:R-:W-:-:S06]  /*0b20*/  IMAD.WIDE R18, R6, 0x4, R18 ;  /* 0x0000000406127825 */ /* 0x010fcc00078e0212 */
[----:B------:R4:W5:Y:S01]  /*0b30*/  LDG.E R18, desc[UR38][R18.64] ;  /* 0x0000002612127981 */ /* 0x000962000c1e1900 */
[----:B------:R-:W-:Y:S05]  /*0b40*/  BRA `(.L_x_3291) ;  /* 0x0000000000287947 */ /* 0x000fea0003800000 */
.L_x_3290:
[----:B------:R-:W-:Y:S01]  /*0b50*/  ULDC.64 UR4, c[0x0][0x770] ;  /* 0x0001dc0000047ab9 */ /* 0x000fe20000000a00 */
[----:B------:R-:W4:Y:S01]  /*0b60*/  LDC R18, c[0x0][0x280] ;  /* 0x0000a000ff127b82 */ /* 0x000f220000000800 */
[----:B------:R-:W-:-:S04]  /*0b70*/  ISETP.NE.U32.AND P0, PT, RZ, UR4, PT ;  /* 0x00000004ff007c0c */ /* 0x000fc8000bf05070 */
[----:B------:R-:W-:-:S13]  /*0b80*/  ISETP.NE.AND.EX P0, PT, RZ, UR5, PT, P0 ;  /* 0x00000005ff007c0c */ /* 0x000fda000bf05300 */
[----:B------:R-:W-:Y:S05]  /*0b90*/  @!P0 BRA `(.L_x_3291) ;  /* 0x0000000000148947 */ /* 0x000fea0003800000 */
[----:B------:R-:W5:Y:S02]  /*0ba0*/  LDC.64 R2, c[0x0][0x770] ;  /* 0x0001dc00ff027b82 */ /* 0x000f640000000a00 */
[----:B-----5:R-:W-:-:S05]  /*0bb0*/  IMAD.WIDE R2, R6, 0x4, R2 ;  /* 0x0000000406027825 */ /* 0x020fca00078e0202 */
[----:B----4-:R-:W4:Y:S04]  /*0bc0*/  LDG.E R18, desc[UR38][R2.64] ;  /* 0x0000002602127981 */ /* 0x010f28000c1e1900 */
[----:B------:R-:W4:Y:S02]  /*0bd0*/  LDG.E R5, desc[UR38][R2.64+0x4] ;  /* 0x0000042602057981 */ /* 0x000f24000c1e1900 */
[----:B----4-:R-:W-:-:S07]  /*0be0*/  IMAD.IADD R18, R5, 0x1, -R18 ;  /* 0x0000000105127824 */ /* 0x010fce00078e0a12 */
.L_x_3291:
[----:B------:R-:W-:Y:S02]  /*0bf0*/  ULDC.64 UR4, c[0x0][0x788] ;  /* 0x0001e20000047ab9 */ /* 0x000fe40000000a00 */
[----:B------:R-:W-:-:S04]  /*0c00*/  ISETP.NE.U32.AND P0, PT, RZ, UR4, PT ;  /* 0x00000004ff007c0c */ /* 0x000fc8000bf05070 */
[----:B------:R-:W-:-:S13]  /*0c10*/  ISETP.NE.AND.EX P0, PT, RZ, UR5, PT, P0 ;  /* 0x00000005ff007c0c */ /* 0x000fda000bf05300 */
[----:B------:R-:W-:Y:S05]  /*0c20*/  @!P0 BRA `(.L_x_3292) ;  /* 0x0000000000108947 */ /* 0x000fea0003800000 */
[----:B------:R-:W1:Y:S02]  /*0c30*/  LDC.64 R2, c[0x0][0x788] ;  /* 0x0001e200ff027b82 */ /* 0x000e640000000a00 */
[----:B-1----:R-:W-:-:S05]  /*0c40*/  IMAD.WIDE R2, R6, 0x4, R2 ;  /* 0x0000000406027825 */ /* 0x002fca00078e0202 */
[----:B---3--:R1:W5:Y:S01]  /*0c50*/  LDG.E R17, desc[UR38][R2.64] ;  /* 0x0000002602117981 */ /* 0x008362000c1e1900 */
[----:B------:R-:W-:Y:S05]  /*0c60*/  BRA `(.L_x_3293) ;  /* 0x0000000000247947 */ /* 0x000fea0003800000 */
.L_x_3292:
[----:B------:R-:W-:Y:S02]  /*0c70*/  ULDC.64 UR4, c[0x0][0x778] ;  /* 0x0001de0000047ab9 */ /* 0x000fe40000000a00 */
[----:B------:R-:W-:-:S04]  /*0c80*/  ISETP.NE.U32.AND P0, PT, RZ, UR4, PT ;  /* 0x00000004ff007c0c */ /* 0x000fc8000bf05070 */
[----:B------:R-:W-:-:S13]  /*0c90*/  ISETP.NE.AND.EX P0, PT, RZ, UR5, PT, P0 ;  /* 0x00000005ff007c0c */ /* 0x000fda000bf05300 */
[----:B------:R-:W-:Y:S05]  /*0ca0*/  @!P0 BRA `(.L_x_3293) ;  /* 0x0000000000148947 */ /* 0x000fea0003800000 */
[----:B------:R-:W1:Y:S02]  /*0cb0*/  LDC.64 R2, c[0x0][0x778] ;  /* 0x0001de00ff027b82 */ /* 0x000e640000000a00 */
[----:B-1----:R-:W-:-:S05]  /*0cc0*/  IMAD.WIDE R2, R6, 0x4, R2 ;  /* 0x0000000406027825 */ /* 0x002fca00078e0202 */
[----:B---3--:R-:W3:Y:S04]  /*0cd0*/  LDG.E R17, desc[UR38][R2.64] ;  /* 0x0000002602117981 */ /* 0x008ee8000c1e1900 */
[----:B------:R-:W3:Y:S02]  /*0ce0*/  LDG.E R0, desc[UR38][R2.64+0x4] ;  /* 0x0000042602007981 */ /* 0x000ee4000c1e1900 */
[----:B---3--:R-:W-:-:S07]  /*0cf0*/  IMAD.IADD R17, R0, 0x1, -R17 ;  /* 0x0000000100117824 */ /* 0x008fce00078e0a11 */
.L_x_3293:
[----:B---345:R-:W-:Y:S01]  /*0d00*/  IMAD.IADD R0, R18, 0x1, -R17 ;  /* 0x0000000112007824 */ /* 0x038fe200078e0a11 */
        /* <DEDUP_REMOVED lines=18> */
[----:B--2---:R-:W-:Y:S02]  /*0e30*/  SHF.R.S32.HI R4, RZ, 0x6, R3 ;  /* 0x00000006ff047819 */ /* 0x004fe40000011403 */
        /* <DEDUP_REMOVED lines=69> */
.L_x_3296:
        /* <DEDUP_REMOVED lines=15> */
.L_x_3295:
        /* <DEDUP_REMOVED lines=20> */
.L_x_3298:
        /* <DEDUP_REMOVED lines=15> */
.L_x_3297:
        /* <DEDUP_REMOVED lines=8> */
.L_x_3456:
        /* <DEDUP_REMOVED lines=21> */
.L_x_3300:
[----:B------:R-:W3:Y:S04]  /*1780*/  LDL R20, [R1+0x14] ;  /* 0x0000140001147983 */ /* 0x000ee80000100800 */
[----:B------:R-:W4:Y:S01]  /*1790*/  LDL.LU R19, [R1+0x4] ;  /* 0x0000040001137983 */ /* 0x000f220000300800 */
        /* <DEDUP_REMOVED lines=96> */
[----:B---3--:R-:W-:-:S04]  /*1da0*/  IMAD R17, R20, -0x60, R17 ;  /* 0xffffffa014117824 */ /* 0x008fc800078e0211 */
[----:B------:R-:W-:Y:S01]  /*1db0*/  IMAD.IADD R2, R17, 0x1, -R157 ;  /* 0x0000000111027824 */ /* 0x000fe200078e0a9d */
[----:B------:R-:W-:Y:S02]  /*1dc0*/  IADD3 R18, -R18, 0x1, R17 ;  /* 0x0000000112127810 */ /* 0x000fe40007ffe111 */
[----:B----4-:R-:W-:Y:S02]  /*1dd0*/  LOP3.LUT R8, R19, 0x1, RZ, 0xfc, !PT ;  /* 0x0000000113087812 */ /* 0x010fe400078efcff */
[----:B------:R2:W-:Y:S01]  /*1de0*/  STL [R1], R2 ;  /* 0x0000000201007387 */ /* 0x0005e20000100800 */
[----:B------:R-:W-:-:S03]  /*1df0*/  IMAD.IADD R157, R18, 0x1, -R157 ;  /* 0x00000001129d7824 */ /* 0x000fc600078e0a9d */
[----:B------:R3:W-:Y:S01]  /*1e00*/  STL [R1+0x4], R3 ;  /* 0x0000040301007387 */ /* 0x0007e20000100800 */
[----:B--2---:R-:W-:-:S07]  /*1e10*/  IMAD.MOV.U32 R2, RZ, RZ, RZ ;  /* 0x000000ffff027224 */ /* 0x004fce00078e00ff */
.L_x_3312:
[----:B------:R-:W-:-:S13]  /*1e20*/  ISETP.NE.AND P0, PT, R8, 0x3, PT ;  /* 0x000000030800780c */ /* 0x000fda0003f05270 */
[----:B------:R-:W-:Y:S05]  /*1e30*/  @!P0 BRA `(.L_x_3302) ;  /* 0x0000000000048947 */ /* 0x000fea0003800000 */
[----:B------:R-:W-:Y:S01]  /*1e40*/  BPT.TRAP 0x1 ;  /* 0x000000040000795c */ /* 0x000fe20000300000 */
.L_x_3302:
[----:B---3--:R-:W-:Y:S02]  /*1e50*/  LEA R3, R2, UR36, 0x3 ;  /* 0x0000002402037c11 */ /* 0x008fe4000f8e18ff */
[----:B------:R-:W-:-:S04]  /*1e60*/  SHF.L.U32 R10, R7, 0x1f, RZ ;  /* 0x0000001f070a7819 */ /* 0x000fc800000006ff */
[----:B------:R2:W3:Y:S01]  /*1e70*/  SYNCS.PHASECHK.TRANS64.TRYWAIT P1, [R3+URZ+0x36410], R10 ;  /* 0x0364100a030075a7 */ /* 0x0004e2000802017f */
[----:B------:R-:W-:Y:S05]  /*1e80*/  @!P0 BRA `(.L_x_3303) ;  /* 0x0000000000048947 */ /* 0x000fea0003800000 */
[----:B------:R-:W-:Y:S01]  /*1e90*/  BPT.TRAP 0x1 ;  /* 0x000000040000795c */ /* 0x000fe20000300000 */
.L_x_3303:
[----:B---3--:R-:W-:Y:S05]  /*1ea0*/  @P1 BRA `(.L_x_3304) ;  /* 0x0000000000081947 */ /* 0x008fea0003800000 */
[----:B------:R-:W3:Y:S02]  /*1eb0*/  SYNCS.PHASECHK.TRANS64.TRYWAIT P1, [R3+URZ+0x36410], R10 ;  /* 0x0364100a030075a7 */ /* 0x000ee4000802017f */
[----:B---3--:R-:W-:Y:S05]  /*1ec0*/  @!P1 BRA `(.L_x_3305) ;  /* 0x0000009c00f09947 */ /* 0x008fea0003800000 */
.L_x_3304:
        /* <DEDUP_REMOVED lines=103> */
.L_x_3306:
[----:B------:R-:W-:-:S04]  /*2540*/  SHF.L.U32 R14, R5, 0x1f, RZ ;  /* 0x0000001f050e7819 */ /* 0x000fc800000006ff */
[----:B------:R1:W1:Y:S01]  /*2550*/  SYNCS.PHASECHK.TRANS64.TRYWAIT P1, [UR36+0x36430], R14 ;  /* 0x0364300eff0075a7 */ /* 0x0002620008020164 */
[----:B------:R-:W-:Y:S05]  /*2560*/  @!P0 BRA `(.L_x_3307) ;  /* 0x0000000000048947 */ /* 0x000fea0003800000 */
[----:B------:R-:W-:Y:S01]  /*2570*/  BPT.TRAP 0x1 ;  /* 0x000000040000795c */ /* 0x000fe20000300000 */
.L_x_3307:
        /* <DEDUP_REMOVED lines=36> */
.L_x_3308:
        /* <DEDUP_REMOVED lines=351> */
.L_x_3310:
        /* <DEDUP_REMOVED lines=60> */
.L_x_3311:
        /* <DEDUP_REMOVED lines=63> */
.L_x_3294:
[----:B------:R-:W-:Y:S05]  /*4560*/  @P0 BRA `(.L_x_3313) ;  /* 0x0000001400f40947 */ /* 0x000fea0003800000 */
[----:B------:R-:W2:Y:S01]  /*4570*/  LDL R120, [R1+0xc] ;  /* 0x00000c0001787983 */ /* 0x000ea20000100800 */
[----:B------:R-:W1:Y:S01]  /*4580*/  S2UR UR5, SR_CgaCtaId ;  /* 0x00000000000579c3 */ /* 0x000e620000008800 */
[----:B------:R-:W-:Y:S01]  /*4590*/  UMOV UR4, 0x400 ;  /* 0x0000040000047882 */ /* 0x000fe20000000000 */
[----:B------:R-:W-:Y:S01]  /*45a0*/  F2FP.BF16.F32.PACK_AB R72, R73, R72 ;  /* 0x000000484948723e */ /* 0x000fe200000010ff */
[----:B------:R-:W3:Y:S01]  /*45b0*/  S2R R0, SR_TID.X ;  /* 0x0000000000007919 */ /* 0x000ee20000002100 */
        /* <DEDUP_REMOVED lines=89> */
[----:B------:R-:W4:Y:S01]  /*4b50*/  @P0 LDG.E R3, desc[UR38][R6.64] ;  /* 0x0000002606030981 */ /* 0x000f22000c1e1900 */
[----:B------:R-:W-:-:S06]  /*4b60*/  IMAD.HI R10, R0, 0x2aaaaaab, RZ ;  /* 0x2aaaaaab000a7827 */ /* 0x000fcc00078e02ff */
[----:B------:R-:W3:Y:S01]  /*4b70*/  LDC R9, c[0x0][0x808] ;  /* 0x00020200ff097b82 */ /* 0x000ee20000000800 */
[----:B--2---:R-:W-:-:S04]  /*4b80*/  ISETP.NE.U32.AND P1, PT, R4, RZ, PT ;  /* 0x000000ff0400720c */ /* 0x004fc80003f25070 */
[----:B------:R-:W-:Y:S02]  /*4b90*/  ISETP.NE.AND.EX P1, PT, R5, RZ, PT, P1 ;  /* 0x000000ff0500720c */ /* 0x000fe40003f25310 */
[----:B------:R-:W-:-:S04]  /*4ba0*/  SHF.R.U32.HI R11, RZ, 0x1f, R10 ;  /* 0x0000001fff0b7819 */ /* 0x000fc8000001160a */
[----:B-1----:R-:W-:-:S07]  /*4bb0*/  LEA.HI.SX32 R43, R10, R11, 0x1e ;  /* 0x0000000b0a2b7211 */ /* 0x002fce00078ff2ff */
[----:B------:R-:W1:Y:S01]  /*4bc0*/  @P1 LDC.64 R4, c[0x0][0x878] ;  /* 0x00021e00ff041b82 */ /* 0x000e620000000a00 */
[C---:B------:R-:W-:Y:S02]  /*4bd0*/  IMAD R0, R43.reuse, -0x18, R0 ;  /* 0xffffffe82b007824 */ /* 0x040fe400078e0200 */
[----:B---3--:R-:W-:-:S03]  /*4be0*/  IMAD.SHL.U32 R8, R43, 0x40, RZ ;  /* 0x000000402b087824 */ /* 0x008fc600078e00ff */
        /* <DEDUP_REMOVED lines=14> */
[----:B----4-:R-:W-:Y:S01]  /*4cd0*/  @P0 SHF.R.S32.HI R4, RZ, 0x1f, R3 ;  /* 0x0000001fff040819 */ /* 0x010fe20000011403 */
[----:B------:R-:W-:Y:S06]  /*4ce0*/  @P1 BRA `(.L_x_3314) ;  /* 0x0000000000101947 */ /* 0x000fec0003800000 */
[----:B------:R-:W-:Y:S05]  /*4cf0*/  @!P0 BRA `(.L_x_3314) ;  /* 0x00000000000c8947 */ /* 0x000fea0003800000 */
[----:B------:R-:W2:Y:S04]  /*4d00*/  LDG.E R8, desc[UR38][R6.64] ;  /* 0x0000002606087981 */ /* 0x000ea8000c1e1900 */
[----:B-----5:R-:W2:Y:S02]  /*4d10*/  LDG.E R9, desc[UR38][R6.64+0x4] ;  /* 0x0000042606097981 */ /* 0x020ea4000c1e1900 */
[----:B--2---:R-:W-:-:S07]  /*4d20*/  IMAD.IADD R9, R9, 0x1, -R8 ;  /* 0x0000000109097824 */ /* 0x004fce00078e0a08 */
.L_x_3314:
        /* <DEDUP_REMOVED lines=56> */
.L_x_3316:
[----:B------:R-:W-:Y:S05]  /*50b0*/  BSYNC B0 ;  /* 0x0000000000007941 */ /* 0x000fea0003800000 */
.L_x_3315:
        /* <DEDUP_REMOVED lines=15> */
.L_x_3318:
[----:B------:R-:W-:Y:S05]  /*51b0*/  BSYNC B0 ;  /* 0x0000000000007941 */ /* 0x000fea0003800000 */
.L_x_3317:
        /* <DEDUP_REMOVED lines=18> */
.L_x_3320:
[----:B------:R-:W-:Y:S05]  /*52e0*/  BSYNC B0 ;  /* 0x0000000000007941 */ /* 0x000fea0003800000 */
.L_x_3319:
        /* <DEDUP_REMOVED lines=17> */
.L_x_3322:
[----:B------:R-:W-:Y:S05]  /*5400*/  BSYNC B0 ;  /* 0x0000000000007941 */ /* 0x000fea0003800000 */
.L_x_3321:
        /* <DEDUP_REMOVED lines=18> */
.L_x_3324:
[----:B------:R-:W-:Y:S05]  /*5530*/  BSYNC B0 ;  /* 0x0000000000007941 */ /* 0x000fea0003800000 */
.L_x_3323:
        /* <DEDUP_REMOVED lines=17> */
.L_x_3326:
[----:B------:R-:W-:Y:S05]  /*5650*/  BSYNC B0 ;  /* 0x0000000000007941 */ /* 0x000fea0003800000 */
.L_x_3325:
        /* <DEDUP_REMOVED lines=30> */
.L_x_3328:
[----:B------:R-:W-:Y:S05]  /*5840*/  BSYNC B0 ;  /* 0x0000000000007941 */ /* 0x000fea0003800000 */
.L_x_3327:
        /* <DEDUP_REMOVED lines=15> */
.L_x_3330:
[----:B------:R-:W-:Y:S05]  /*5940*/  BSYNC B0 ;  /* 0x0000000000007941 */ /* 0x000fea0003800000 */
.L_x_3329:
        /* <DEDUP_REMOVED lines=15> */
.L_x_3332:
[----:B------:R-:W-:Y:S05]  /*5a40*/  BSYNC B0 ;  /* 0x0000000000007941 */ /* 0x000fea0003800000 */
.L_x_3331:
        /* <DEDUP_REMOVED lines=15> */
.L_x_3334:
[----:B------:R-:W-:Y:S05]  /*5b40*/  BSYNC B0 ;  /* 0x0000000000007941 */ /* 0x000fea0003800000 */
.L_x_3333:
        /* <DEDUP_REMOVED lines=15> */
.L_x_3336:
[----:B------:R-:W-:Y:S05]  /*5c40*/  BSYNC B0 ;  /* 0x0000000000007941 */ /* 0x000fea0003800000 */
.L_x_3335:
        /* <DEDUP_REMOVED lines=15> */
.L_x_3313:
[----:B------:R-:W2:Y:S01]  /*5d40*/  LDL R15, [R1+0xc] ;  /* 0x00000c00010f7983 */ /* 0x000ea20000100800 */
[----:B------:R-:W2:Y:S08]  /*5d50*/  LDC.64 R2, c[0x0][0x870] ;  /* 0x00021c00ff027b82 */ /* 0x000eb00000000a00 */
[----:B------:R-:W1:Y:S08]  /*5d60*/  LDC.64 R4, c[0x0][0x870] ;  /* 0x00021c00ff047b82 */ /* 0x000e700000000a00 */
[----:B------:R-:W3:Y:S01]  /*5d70*/  LDC R0, c[0x0][0x808] ;  /* 0x00020200ff007b82 */ /* 0x000ee20000000800 */
        /* <DEDUP_REMOVED lines=9> */
[----:B---3--:R1:W5:Y:S01]  /*5e10*/  @P1 LDG.E R0, desc[UR38][R8.64] ;  /* 0x0000002608001981 */ /* 0x008362000c1e1900 */
[----:B------:R-:W3:Y:S02]  /*5e20*/  S2R R2, SR_TID.X ;  /* 0x0000000000027919 */ /* 0x000ee40000002100 */
[----:B---3--:R-:W-:Y:S01]  /*5e30*/  VIADD R10, R2, 0xffffff80 ;  /* 0xffffff80020a7836 */ /* 0x008fe20000000000 */
        /* <DEDUP_REMOVED lines=13> */
.L_x_3337:
[----:B------:R-:W2:Y:S01]  /*5f10*/  LDL.LU R18, [R1+0x14] ;  /* 0x0000140001127983 */ /* 0x000ea20000300800 */
[----:B------:R-:W-:Y:S01]  /*5f20*/  VIADD R7, R17, 0x10 ;  /* 0x0000001011077836 */ /* 0x000fe20000000000 */
[----:B------:R-:W-:Y:S01]  /*5f30*/  ULDC.64 UR4, c[0x0][0x820] ;  /* 0x0002080000047ab9 */ /* 0x000fe20000000a00 */
[----:B------:R-:W-:Y:S01]  /*5f40*/  IMAD.SHL.U32 R10, R10, 0x8, RZ ;  /* 0x000000080a0a7824 */ /* 0x000fe200078e00ff */
[----:B------:R-:W3:Y:S01]  /*5f50*/  LDL R20, [R1+0x18] ;  /* 0x0000180001147983 */ /* 0x000ee20000100800 */
[----:B------:R-:W-:-:S03]  /*5f60*/  ULDC UR6, c[0x0][0x80c] ;  /* 0x0002030000067ab9 */ /* 0x000fc60000000800 */
[----:B------:R-:W4:Y:S01]  /*5f70*/  LDL R16, [R1+0x10] ;  /* 0x0000100001107983 */ /* 0x000f220000100800 */
[----:B------:R-:W-:Y:S01]  /*5f80*/  SHF.R.S32.HI R11, RZ, 0x1f, R10 ;  /* 0x0000001fff0b7819 */ /* 0x000fe2000001140a */
[C---:B------:R-:W-:Y:S01]  /*5f90*/  VIADD R9, R17.reuse, 0x20 ;  /* 0x0000002011097836 */ /* 0x040fe20000000000 */
[C---:B------:R-:W-:Y:S01]  /*5fa0*/  LEA.HI.X.SX32 R5, R17.reuse, R3, 0x1, P2 ;  /* 0x0000000311057211 */ /* 0x040fe200010f0eff */
[----:B------:R-:W-:Y:S01]  /*5fb0*/  VIADD R13, R17, 0x40 ;  /* 0x00000040110d7836 */ /* 0x000fe20000000000 */
[----:B------:R-:W-:Y:S01]  /*5fc0*/  BSSY B0, `(.L_x_3338) ;  /* 0x0000022000007945 */ /* 0x000fe20003800000 */
[----:B--2--5:R-:W-:Y:S02]  /*5fd0*/  IMAD R12, R18, -0x60, R0 ;  /* 0xffffffa0120c7824 */ /* 0x024fe400078e0200 */
[----:B---3--:R-:W-:-:S03]  /*5fe0*/  IMAD R0, R20, UR4, RZ ;  /* 0x0000000414007c24 */ /* 0x008fc6000f8e02ff */
[-C--:B------:R-:W-:Y:S02]  /*5ff0*/  ISETP.GE.AND P4, PT, R7, R12.reuse, PT ;  /* 0x0000000c0700720c */ /* 0x080fe40003f86270 */
[-C--:B------:R-:W-:Y:S01]  /*6000*/  ISETP.GE.AND P3, PT, R17, R12.reuse, PT ;  /* 0x0000000c1100720c */ /* 0x080fe20003f66270 */
[C---:B----4-:R-:W-:Y:S01]  /*6010*/  IMAD R7, R16.reuse, UR5, R0 ;  /* 0x0000000510077c24 */ /* 0x050fe2000f8e0200 */
        /* <DEDUP_REMOVED lines=28> */
.L_x_3339:
[----:B------:R-:W-:Y:S05]  /*61e0*/  BSYNC B0 ;  /* 0x0000000000007941 */ /* 0x000fea0003800000 */
.L_x_3338:
        /* <DEDUP_REMOVED lines=16> */
.L_x_3341:
[----:B------:R-:W-:Y:S05]  /*62f0*/  BSYNC B0 ;  /* 0x0000000000007941 */ /* 0x000fea0003800000 */
.L_x_3340:
        /* <DEDUP_REMOVED lines=16> */
.L_x_3343:
[----:B------:R-:W-:Y:S05]  /*6400*/  BSYNC B0 ;  /* 0x0000000000007941 */ /* 0x000fea0003800000 */
.L_x_3342:
        /* <DEDUP_REMOVED lines=17> */
.L_x_3345:
[----:B------:R-:W-:Y:S05]  /*6520*/  BSYNC B0 ;  /* 0x0000000000007941 */ /* 0x000fea0003800000 */
.L_x_3344:
        /* <DEDUP_REMOVED lines=16> */
.L_x_3347:
[----:B------:R-:W-:Y:S05]  /*6630*/  BSYNC B0 ;  /* 0x0000000000007941 */ /* 0x000fea0003800000 */
.L_x_3346:
        /* <DEDUP_REMOVED lines=16> */
.L_x_3349:
[----:B------:R-:W-:Y:S05]  /*6740*/  BSYNC B0 ;  /* 0x0000000000007941 */ /* 0x000fea0003800000 */
.L_x_3348:
        /* <DEDUP_REMOVED lines=29> */
.L_x_3351:
[----:B------:R-:W-:Y:S05]  /*6920*/  BSYNC B0 ;  /* 0x0000000000007941 */ /* 0x000fea0003800000 */
.L_x_3350:
        /* <DEDUP_REMOVED lines=15> */
.L_x_3353:
[----:B------:R-:W-:Y:S05]  /*6a20*/  BSYNC B0 ;  /* 0x0000000000007941 */ /* 0x000fea0003800000 */
.L_x_3352:
        /* <DEDUP_REMOVED lines=15> */
.L_x_3355:
[----:B------:R-:W-:Y:S05]  /*6b20*/  BSYNC B0 ;  /* 0x0000000000007941 */ /* 0x000fea0003800000 */
.L_x_3354:
        /* <DEDUP_REMOVED lines=15> */
.L_x_3357:
[----:B------:R-:W-:Y:S05]  /*6c20*/  BSYNC B0 ;  /* 0x0000000000007941 */ /* 0x000fea0003800000 */
.L_x_3356:
        /* <DEDUP_REMOVED lines=15> */
.L_x_3359:
[----:B------:R-:W-:Y:S05]  /*6d20*/  BSYNC B0 ;  /* 0x0000000000007941 */ /* 0x000fea0003800000 */
.L_x_3358:
        /* <DEDUP_REMOVED lines=15> */
.L_x_3282:
        /* <DEDUP_REMOVED lines=29> */
.L_x_3361:
[----:B------:R-:W-:Y:S01]  /*6ff0*/  ULDC UR9, c[0x0][0x8c4] ;  /* 0x0002310000097ab9 */ /* 0x000fe20000000800 */
[----:B------:R-:W-:Y:S01]  /*7000*/  UMOV UR7, UR8 ;  /* 0x0000000800077c82 */ /* 0x000fe20008000000 */
[----:B------:R-:W-:-:S11]  /*7010*/  UISETP.NE.AND UP0, UPT, UR9, 0x1, UPT ;  /* 0x000000010900788c */ /* 0x000fd6000bf05270 */
[----:B------:R-:W-:Y:S02]  /*7020*/  @UP0 ULDC.64 UR10, c[0x0][0x8c8] ;  /* 0x00023200000a0ab9 */ /* 0x000fe40000000a00 */
[----:B------:R-:W-:-:S04]  /*7030*/  UIMAD.WIDE.U32 UR4, UR8, UR10, URZ ;  /* 0x0000000a080472a5 */ /* 0x000fc8000f8e003f */
[----:B------:R-:W-:-:S04]  /*7040*/  @UP0 USHF.R.U32.HI UR7, URZ, UR11, UR5 ;  /* 0x0000000b3f070299 */ /* 0x000fc80008011605 */
[----:B------:R-:W-:-:S12]  /*7050*/  UIMAD UR4, UR7, UR9, URZ ;  /* 0x00000009070472a4 */ /* 0x000fd8000f8e023f */
.L_x_3362:
        /* <DEDUP_REMOVED lines=23> */
.L_x_3363:
        /* <DEDUP_REMOVED lines=13> */
.L_x_3365:
[----:B------:R-:W-:-:S05]  /*72a0*/  ULDC UR4, c[0x0][0x8ec] ;  /* 0x00023b0000047ab9 */ /* 0x000fca0000000800 */
.L_x_3364:
[----:B------:R-:W-:Y:S02]  /*72b0*/  UIADD3 UR4, UR4, 0x5f, URZ ;  /* 0x0000005f04047890 */ /* 0x000fe4000fffe03f */
[----:B------:R-:W-:Y:S02]  /*72c0*/  ULOP3.LUT UR13, URZ, UR7, URZ, 0x33, !UPT ;  /* 0x000000073f0d7292 */ /* 0x000fe4000f8e333f */
[----:B------:R-:W-:-:S04]  /*72d0*/  UIMAD.WIDE UR4, UR4, 0x2aaaaaab, URZ ;  /* 0x2aaaaaab040478a5 */ /* 0x000fc8000f8e023f */
[----:B------:R-:W-:-:S04]  /*72e0*/  USHF.R.U32.HI UR4, URZ, 0x1f, UR5 ;  /* 0x0000001f3f047899 */ /* 0x000fc80008011605 */
[----:B------:R-:W-:-:S04]  /*72f0*/  ULEA.HI.SX32 UR4, UR5, UR4, 0x1c ;  /* 0x0000000405047291 */ /* 0x000fc8000f8fe23f */
[----:B------:R-:W-:Y:S02]  /*7300*/  UISETP.GT.AND UP0, UPT, UR4, UR7, UPT ;  /* 0x000000070400728c */ /* 0x000fe4000bf04270 */
[----:B------:R-:W-:Y:S02]  /*7310*/  UIADD3 UR13, UR4, UR13, URZ ;  /* 0x0000000d040d7290 */ /* 0x000fe4000fffe03f */
[----:B------:R-:W-:-:S06]  /*7320*/  USEL UR10, UR10, 0xffffffff, UP0 ;  /* 0xffffffff0a0a7887 */ /* 0x000fcc0008000000 */
        /* <DEDUP_REMOVED lines=40> */
.L_x_3366:
        /* <DEDUP_REMOVED lines=13> */
.L_x_3367:
        /* <DEDUP_REMOVED lines=12> */
.L_x_3368:
[----:B------:R-:W-:Y:S01]  /*7740*/  UIMAD UR7, UR13, 0x60, UR14 ;  /* 0x000000600d0778a4 */ /* 0x000fe2000f8e020e */
[----:B------:R-:W-:-:S03]  /*7750*/  ULDC UR8, c[0x0][0x74c] ;  /* 0x0001d30000087ab9 */ /* 0x000fc60000000800 */
[----:B------:R-:W-:Y:S02]  /*7760*/  UIADD3 UR8, UR7, -UR8, -UR11 ;  /* 0x8000000807087290 */ /* 0x000fe4000fffe80b */
        /* <DEDUP_REMOVED lines=13> */
[----:B------:R-:W1:Y:S01]  /*7840*/  S2R R0, SR_TID.X ;  /* 0x0000000000007919 */ /* 0x000e620000002100 */
[----:B------:R-:W-:Y:S01]  /*7850*/  UIMAD UR16, UR18, UR20, URZ ;  /* 0x00000014121072a4 */ /* 0x000fe2000f8e023f */
[----:B------:R-:W-:Y:S01]  /*7860*/  LOP3.LUT R10, RZ, UR13, RZ, 0x33, !PT ;  /* 0x0000000dff0a7c12 */ /* 0x000fe2000f8e33ff */
[----:B------:R-:W-:Y:S02]  /*7870*/  UIMAD.WIDE.U32 UR8, UR6, UR20, URZ ;  /* 0x00000014060872a5 */ /* 0x000fe4000f8e003f */
[----:B------:R-:W-:Y:S02]  /*7880*/  UIADD3 UR20, UR11, 0x5f, URZ ;  /* 0x0000005f0b147890 */ /* 0x000fe4000fffe03f */
[----:B------:R-:W-:Y:S02]  /*7890*/  UIADD3 UR14, UR11, 0x9f, -UR14 ;  /* 0x0000009f0b0e7890 */ /* 0x000fe4000fffe80e */
[----:B------:R-:W-:-:S02]  /*78a0*/  UIADD3 UR11, UR7, -UR12, URZ ;  /* 0x8000000c070b7290 */ /* 0x000fc4000fffe03f */
[----:B------:R-:W-:Y:S02]  /*78b0*/  USHF.R.S32.HI UR15, URZ, 0x1f, UR10 ;  /* 0x0000001f3f0f7899 */ /* 0x000fe4000801140a */
[----:B------:R-:W-:Y:S02]  /*78c0*/  ULOP3.LUT UR11, UR11, 0x1, URZ, 0xc0, !UPT ;  /* 0x000000010b0b7892 */ /* 0x000fe4000f8ec03f */
[----:B------:R-:W-:Y:S02]  /*78d0*/  USEL UR29, UR10, URZ, !UP0 ;  /* 0x0000003f0a1d7287 */ /* 0x000fe4000c000000 */
[----:B------:R-:W-:Y:S02]  /*78e0*/  USEL UR23, UR15, URZ, !UP0 ;  /* 0x0000003f0f177287 */ /* 0x000fe4000c000000 */
[----:B------:R-:W-:Y:S02]  /*78f0*/  UISETP.NE.U32.AND UP0, UPT, UR11, 0x1, UPT ;  /* 0x000000010b00788c */ /* 0x000fe4000bf05070 */
[----:B------:R-:W-:Y:S01]  /*7900*/  UIMAD UR17, UR6, UR21, UR16 ;  /* 0x00000015061172a4 */ /* 0x000fe2000f8e0210 */
[----:B------:R-:W-:-:S02]  /*7910*/  ULDC UR22, c[0x0][0x760] ;  /* 0x0001d80000167ab9 */ /* 0x000fc40000000800 */
[----:B------:R-:W-:Y:S01]  /*7920*/  ULDC UR16, c[0x0][0x288] ;  /* 0x0000a20000107ab9 */ /* 0x000fe20000000800 */
[----:B------:R-:W-:Y:S01]  /*7930*/  UIADD3 UR17, UR9, UR17, URZ ;  /* 0x0000001109117290 */ /* 0x000fe2000fffe03f */
[----:B------:R-:W-:Y:S01]  /*7940*/  PLOP3.LUT P1, PT, PT, PT, UP0, 0x80, 0x0 ;  /* 0x000000000000781c */ /* 0x000fe20003f2f008 */
[----:B------:R-:W-:Y:S02]  /*7950*/  UIMAD UR19, UR10, UR16, URZ ;  /* 0x000000100a1372a4 */ /* 0x000fe4000f8e023f */
[----:B------:R-:W-:Y:S01]  /*7960*/  UIADD3 UR10, UP2, UR4, UR8, URZ ;  /* 0x00000008040a7290 */ /* 0x000fe2000ff5e03f */
[----:B------:R-:W-:Y:S01]  /*7970*/  ULDC.64 UR30, c[0x0][0x2e0] ;  /* 0x0000b800001e7ab9 */ /* 0x000fe20000000a00 */
[----:B------:R-:W-:Y:S01]  /*7980*/  UIMAD UR15, UR16, UR22, URZ ;  /* 0x00000016100f72a4 */ /* 0x000fe2000f8e023f */
[----:B-1----:R-:W-:Y:S01]  /*7990*/  LOP3.LUT R0, R0, 0x1f, RZ, 0xc0, !PT ;  /* 0x0000001f00007812 */ /* 0x002fe200078ec0ff */
[----:B------:R-:W-:Y:S02]  /*79a0*/  UIADD3 UR16, UP1, UR6, UR19, URZ ;  /* 0x0000001306107290 */ /* 0x000fe4000ff3e03f */
[----:B------:R-:W-:-:S02]  /*79b0*/  UIMAD.WIDE UR20, UR20, 0x2aaaaaab, URZ ;  /* 0x2aaaaaab141478a5 */ /* 0x000fc4000f8e023f */
[----:B------:R-:W-:Y:S02]  /*79c0*/  UIMAD UR6, UR23, UR30, URZ ;  /* 0x0000001e170672a4 */ /* 0x000fe4000f8e023f */
[----:B------:R-:W-:Y:S02]  /*79d0*/  UIADD3.X UR11, UR5, UR17, URZ, UP2, !UPT ;  /* 0x00000011050b7290 */ /* 0x000fe400097fe43f */
[----:B------:R-:W-:Y:S02]  /*79e0*/  ULEA.HI.X.SX32 UR18, UR19, UR18, 0x1, UP1 ;  /* 0x0000001213127291 */ /* 0x000fe400088f0e3f */
[----:B------:R-:W-:Y:S02]  /*79f0*/  USHF.R.U32.HI UR20, URZ, 0x1f, UR21 ;  /* 0x0000001f3f147899 */ /* 0x000fe40008011615 */
[----:B------:R-:W-:Y:S02]  /*7a00*/  UIMAD UR19, UR29, UR31, UR6 ;  /* 0x0000001f1d1372a4 */ /* 0x000fe4000f8e0206 */
[----:B------:R-:W-:Y:S01]  /*7a10*/  UIMAD.WIDE.U32 UR10, UR29, UR30, UR10 ;  /* 0x0000001e1d0a72a5 */ /* 0x000fe2000f8e000a */
[----:B------:R-:W-:Y:S01]  /*7a20*/  ELECT P0, URZ, PT ;  /* 0x00000000003f782f */ /* 0x000fe20003800000 */
[----:B------:R-:W-:-:S02]  /*7a30*/  ULEA.HI.SX32 UR20, UR21, UR20, 0x1c ;  /* 0x0000001415147291 */ /* 0x000fc4000f8fe23f */
        /* <DEDUP_REMOVED lines=20> */
.L_x_3372:
[----:B------:R-:W2:Y:S04]  /*7b80*/  LDG.E.STRONG.GPU R4, desc[UR38][R2.64] ;  /* 0x0000002602047981 */ /* 0x000ea8000c1ef900 */
[----:B--2---:R-:W-:Y:S01]  /*7b90*/  CCTL.IVALL ;  /* 0x00000000ff00798f */ /* 0x004fe20002000000 */
[----:B------:R-:W-:Y:S05]  /*7ba0*/  YIELD ;  /* 0x0000000000007946 */ /* 0x000fea0003800000 */
[----:B------:R-:W-:-:S13]  /*7bb0*/  ISETP.NE.AND P1, PT, R4, R5, PT ;  /* 0x000000050400720c */ /* 0x000fda0003f25270 */
[----:B------:R-:W-:Y:S05]  /*7bc0*/  @P1 BRA `(.L_x_3372) ;  /* 0xfffffffc00ec1947 */ /* 0x000fea000383ffff */
.L_x_3371:
[----:B------:R-:W-:Y:S05]  /*7bd0*/  BSYNC B0 ;  /* 0x0000000000007941 */ /* 0x000fea0003800000 */
.L_x_3370:
[----:B------:R-:W-:-:S03]  /*7be0*/  UMOV UR6, 0xffffffff ;  /* 0xffffffff00067882 */ /* 0x000fc60000000000 */
[----:B------:R-:W-:Y:S05]  /*7bf0*/  BRA.DIV UR6, `(.L_x_3373) ;  /* 0x0000004206d07947 */ /* 0x000fea000b800000 */
[----:B------:R-:W-:Y:S01]  /*7c00*/  NOP ;  /* 0x0000000000007918 */ /* 0x000fe20000000000 */
.L_x_3459:
        /* <DEDUP_REMOVED lines=22> */
.L_x_3375:
[----:B------:R-:W-:Y:S05]  /*7d70*/  BSYNC B0 ;  /* 0x0000000000007941 */ /* 0x000fea0003800000 */
.L_x_3374:
        /* <DEDUP_REMOVED lines=19> */
.L_x_3377:
[----:B------:R-:W-:Y:S05]  /*7eb0*/  BSYNC B0 ;  /* 0x0000000000007941 */ /* 0x000fea0003800000 */
.L_x_3376:
        /* <DEDUP_REMOVED lines=20> */
.L_x_3379:
[----:B------:R-:W-:Y:S05]  /*8000*/  BSYNC B0 ;  /* 0x0000000000007941 */ /* 0x000fea0003800000 */
.L_x_3378:
[----:B------:R-:W-:Y:S06]  /*8010*/  BAR.ARV 0xa, 0xa0 ;  /* 0x0282800000007b1d */ /* 0x000fec0000002000 */
[----:B------:R-:W-:Y:S04]  /*8020*/  BSSY B0, `(.L_x_3380) ;  /* 0x0000003000007945 */ /* 0x000fe80003800000 */
[----:B------:R-:W-:Y:S05]  /*8030*/  @!P0 BRA `(.L_x_3381) ;  /* 0x0000000000048947 */ /* 0x000fea0003800000 */
[----:B------:R-:W-:-:S04]  /*8040*/  DEPBAR.LE SB0, 0x1 ;  /* 0x000080400000791a */ /* 0x000fc80000000000 */
.L_x_3381:
[----:B------:R-:W-:Y:S05]  /*8050*/  BSYNC B0 ;  /* 0x0000000000007941 */ /* 0x000fea0003800000 */
.L_x_3380:
[----:B------:R-:W-:Y:S06]  /*8060*/  BAR.ARV 0xb, 0xa0 ;  /* 0x02c2800000007b1d */ /* 0x000fec0000002000 */
[----:B------:R-:W-:Y:S04]  /*8070*/  BSSY B0, `(.L_x_3382) ;  /* 0x0000003000007945 */ /* 0x000fe80003800000 */
[----:B------:R-:W-:Y:S05]  /*8080*/  @!P0 BRA `(.L_x_3383) ;  /* 0x0000000000048947 */ /* 0x000fea0003800000 */
[----:B------:R-:W-:-:S04]  /*8090*/  DEPBAR.LE SB0, 0x0 ;  /* 0x000080000000791a */ /* 0x000fc80000000000 */
.L_x_3383:
[----:B------:R-:W-:Y:S05]  /*80a0*/  BSYNC B0 ;  /* 0x0000000000007941 */ /* 0x000fea0003800000 */
.L_x_3382:
        /* <DEDUP_REMOVED lines=19> */
.L_x_3385:
[----:B------:R-:W-:Y:S05]  /*81e0*/  BSYNC B0 ;  /* 0x0000000000007941 */ /* 0x000fea0003800000 */
.L_x_3384:
[----:B------:R-:W-:Y:S01]  /*81f0*/  UIADD3 UR13, UR12, 0x1, URZ ;  /* 0x000000010c0d7890 */ /* 0x000fe2000fffe03f */
[----:B------:R-:W-:Y:S11]  /*8200*/  BRA `(.L_x_3386) ;  /* 0x0000000000047947 */ /* 0x000ff60003800000 */
.L_x_3369:
[----:B------:R-:W-:-:S05]  /*8210*/  UMOV UR13, UR12 ;  /* 0x0000000c000d7c82 */ /* 0x000fca0008000000 */
.L_x_3386:
[----:B------:R-:W-:-:S04]  /*8220*/  UIADD3 UR6, UR12, 0x1, URZ ;  /* 0x000000010c067890 */ /* 0x000fc8000fffe03f */
[----:B------:R-:W-:-:S06]  /*8230*/  UISETP.NE.AND UP0, UPT, UR7, UR6, UPT ;  /* 0x000000060700728c */ /* 0x000fcc000bf05270 */
[----:B------:R-:W-:-:S13]  /*8240*/  PLOP3.LUT P1, PT, PT, PT, UP0, 0x80, 0x0 ;  /* 0x000000000000781c */ /* 0x000fda0003f2f008 */
[----:B------:R-:W-:Y:S05]  /*8250*/  @!P1 BRA `(.L_x_3289) ;  /* 0x0000003800d09947 */ /* 0x000fea0003800000 */
[----:B------:R-:W-:Y:S01]  /*8260*/  UMOV UR22, UR8 ;  /* 0x0000000800167c82 */ /* 0x000fe20008000000 */
[----:B------:R-:W-:Y:S01]  /*8270*/  UMOV UR23, UR17 ;  /* 0x0000001100177c82 */ /* 0x000fe20008000000 */
[----:B------:R-:W-:Y:S01]  /*8280*/  ULDC.64 UR24, c[0x0][0x2c0] ;  /* 0x0000b00000187ab9 */ /* 0x000fe20000000a00 */
[----:B------:R-:W-:Y:S01]  /*8290*/  UIMAD.WIDE.U32 UR22, UR29, UR30, UR22 ;  /* 0x0000001e1d1672a5 */ /* 0x000fe2000f8e0016 */
[----:B------:R-:W-:Y:S01]  /*82a0*/  UMOV UR21, UR13 ;  /* 0x0000000d00157c82 */ /* 0x000fe20008000000 */
[----:B------:R-:W-:Y:S02]  /*82b0*/  UMOV UR6, URZ ;  /* 0x0000003f00067c82 */ /* 0x000fe40008000000 */
[----:B------:R-:W-:-:S04]  /*82c0*/  UIADD3 UR27, UP0, UR4, UR22, URZ ;  /* 0x00000016041b7290 */ /* 0x000fc8000ff1e03f */
[----:B------:R-:W-:Y:S02]  /*82d0*/  UIADD3.X UR22, UR5, UR19, UR23, UP0, !UPT ;  /* 0x0000001305167290 */ /* 0x000fe400087fe417 */
[----:B------:R-:W-:-:S04]  /*82e0*/  ULEA UR26, UP0, UR27, UR24, 0x2 ;  /* 0x000000181b1a7291 */ /* 0x000fc8000f80103f */
[----:B------:R-:W-:Y:S02]  /*82f0*/  ULEA.HI.X UR27, UR27, UR25, UR22, 0x2, UP0 ;  /* 0x000000191b1b7291 */ /* 0x000fe400080f1416 */
[----:B------:R-:W-:-:S04]  /*8300*/  UIADD3 UR26, UP0, UR26, 0x4000, URZ ;  /* 0x000040001a1a7890 */ /* 0x000fc8000ff1e03f */
[----:B------:R-:W-:-:S12]  /*8310*/  UIADD3.X UR27, URZ, UR27, URZ, UP0, !UPT ;  /* 0x0000001b3f1b7290 */ /* 0x000fd800087fe43f */
.L_x_3419:
        /* <DEDUP_REMOVED lines=18> */
.L_x_3389:
[----:B------:R-:W2:Y:S04]  /*8440*/  LDG.E.STRONG.GPU R4, desc[UR38][R2.64] ;  /* 0x0000002602047981 */ /* 0x000ea8000c1ef900 */
[----:B--2---:R-:W-:Y:S01]  /*8450*/  CCTL.IVALL ;  /* 0x00000000ff00798f */ /* 0x004fe20002000000 */
[----:B------:R-:W-:Y:S05]  /*8460*/  YIELD ;  /* 0x0000000000007946 */ /* 0x000fea0003800000 */
[----:B------:R-:W-:-:S13]  /*8470*/  ISETP.NE.AND P1, PT, R4, R5, PT ;  /* 0x000000050400720c */ /* 0x000fda0003f25270 */
[----:B------:R-:W-:Y:S05]  /*8480*/  @P1 BRA `(.L_x_3389) ;  /* 0xfffffffc00ec1947 */ /* 0x000fea000383ffff */
.L_x_3388:
[----:B------:R-:W-:Y:S05]  /*8490*/  BSYNC B0 ;  /* 0x0000000000007941 */ /* 0x000fea0003800000 */
.L_x_3387:
[----:B------:R-:W-:-:S03]  /*84a0*/  UMOV UR24, 0xffffffff ;  /* 0xffffffff00187882 */ /* 0x000fc60000000000 */
[----:B------:R-:W-:Y:S05]  /*84b0*/  BRA.DIV UR24, `(.L_x_3390) ;  /* 0x0000003a18bc7947 */ /* 0x000fea000b800000 */
[----:B------:R-:W-:Y:S01]  /*84c0*/  NOP ;  /* 0x0000000000007918 */ /* 0x000fe20000000000 */
.L_x_3462:
        /* <DEDUP_REMOVED lines=9> */
[----:B------:R-:W-:-:S03]  /*8560*/  UMOV UR37, 0x14f00000 ;  /* 0x14f0000000257882 */ /* 0x000fc60000000000 */
[----:B------:R-:W-:Y:S02]  /*8570*/  ULEA.HI.X.SX32 UR32, UR32, UR31, 0x1, UP0 ;  /* 0x0000001f20207291 */ /* 0x000fe400080f0e3f */
[----:B------:R-:W-:-:S04]  /*8580*/  ULEA UR24, UP0, UR36, UR24, 0x2 ;  /* 0x0000001824187291 */ /* 0x000fc8000f80103f */
[----:B------:R-:W-:-:S03]  /*8590*/  ULEA.HI.X UR25, UR36, UR25, UR32, 0x2, UP0 ;  /* 0x0000001924197291 */ /* 0x000fc600080f1420 */
[----:B------:R-:W-:Y:S01]  /*85a0*/  UMOV UR32, 0x400 ;  /* 0x0000040000207882 */ /* 0x000fe20000000000 */
[----:B------:R-:W-:Y:S01]  /*85b0*/  UMOV UR36, 0x0 ;  /* 0x0000000000247882 */ /* 0x000fe20000000000 */
[----:B-1----:R-:W-:-:S04]  /*85c0*/  ULEA UR34, UR35, UR34, 0x18 ;  /* 0x0000002223227291 */ /* 0x002fc8000f8ec03f */
[----:B------:R-:W-:-:S09]  /*85d0*/  UIADD3 UR34, UR34, 0x12000, URZ ;  /* 0x0001200022227890 */ /* 0x000fd2000fffe03f */
[----:B------:R1:W-:Y:S02]  /*85e0*/  UBLKRED.G.S.ADD.F32.RN [UR24], [UR34], UR32, desc[UR36] ;  /* 0x00002418220073bb */ /* 0x0003e400080a1420 */
[----:B-1----:R0:W-:Y:S02]  /*85f0*/  UTMACMDFLUSH ;  /* 0x00000000000079b7 */ /* 0x0021e40000000000 */
.L_x_3392:
[----:B------:R-:W-:Y:S05]  /*8600*/  BSYNC B0 ;  /* 0x0000000000007941 */ /* 0x000fea0003800000 */
.L_x_3391:
        /* <DEDUP_REMOVED lines=14> */
.L_x_3394:
[----:B------:R-:W-:Y:S05]  /*86f0*/  BSYNC B0 ;  /* 0x0000000000007941 */ /* 0x000fea0003800000 */
.L_x_3393:
        /* <DEDUP_REMOVED lines=15> */
.L_x_3396:
[----:B------:R-:W-:Y:S05]  /*87f0*/  BSYNC B0 ;  /* 0x0000000000007941 */ /* 0x000fea0003800000 */
.L_x_3395:
[----:B------:R-:W-:Y:S06]  /*8800*/  BAR.ARV 0xa, 0xa0 ;  /* 0x0282800000007b1d */ /* 0x000fec0000002000 */
[----:B------:R-:W-:Y:S04]  /*8810*/  BSSY B0, `(.L_x_3397) ;  /* 0x0000003000007945 */ /* 0x000fe80003800000 */
[----:B------:R-:W-:Y:S05]  /*8820*/  @!P0 BRA `(.L_x_3398) ;  /* 0x0000000000048947 */ /* 0x000fea0003800000 */
[----:B------:R-:W-:-:S04]  /*8830*/  DEPBAR.LE SB0, 0x1 ;  /* 0x000080400000791a */ /* 0x000fc80000000000 */
.L_x_3398:
[----:B------:R-:W-:Y:S05]  /*8840*/  BSYNC B0 ;  /* 0x0000000000007941 */ /* 0x000fea0003800000 */
.L_x_3397:
[----:B------:R-:W-:Y:S06]  /*8850*/  BAR.ARV 0xb, 0xa0 ;  /* 0x02c2800000007b1d */ /* 0x000fec0000002000 */
[----:B------:R-:W-:Y:S04]  /*8860*/  BSSY B0, `(.L_x_3399) ;  /* 0x0000003000007945 */ /* 0x000fe80003800000 */
[----:B------:R-:W-:Y:S05]  /*8870*/  @!P0 BRA `(.L_x_3400) ;  /* 0x0000000000048947 */ /* 0x000fea0003800000 */
[----:B------:R-:W-:-:S04]  /*8880*/  DEPBAR.LE SB0, 0x0 ;  /* 0x000080000000791a */ /* 0x000fc80000000000 */
.L_x_3400:
[----:B------:R-:W-:Y:S05]  /*8890*/  BSYNC B0 ;  /* 0x0000000000007941 */ /* 0x000fea0003800000 */
.L_x_3399:
        /* <DEDUP_REMOVED lines=19> */
.L_x_3402:
[----:B------:R-:W-:Y:S05]  /*89d0*/  BSYNC B0 ;  /* 0x0000000000007941 */ /* 0x000fea0003800000 */
.L_x_3401:
        /* <DEDUP_REMOVED lines=16> */
.L_x_3405:
[----:B------:R-:W2:Y:S04]  /*8ae0*/  LDG.E.STRONG.GPU R4, desc[UR38][R2.64] ;  /* 0x0000002602047981 */ /* 0x000ea8000c1ef900 */
[----:B--2---:R-:W-:Y:S01]  /*8af0*/  CCTL.IVALL ;  /* 0x00000000ff00798f */ /* 0x004fe20002000000 */
[----:B------:R-:W-:Y:S05]  /*8b00*/  YIELD ;  /* 0x0000000000007946 */ /* 0x000fea0003800000 */
[----:B------:R-:W-:-:S13]  /*8b10*/  ISETP.NE.AND P1, PT, R4, R5, PT ;  /* 0x000000050400720c */ /* 0x000fda0003f25270 */
[----:B------:R-:W-:Y:S05]  /*8b20*/  @P1 BRA `(.L_x_3405) ;  /* 0xfffffffc00ec1947 */ /* 0x000fea000383ffff */
.L_x_3404:
[----:B------:R-:W-:Y:S05]  /*8b30*/  BSYNC B0 ;  /* 0x0000000000007941 */ /* 0x000fea0003800000 */
.L_x_3403:
[----:B------:R-:W-:-:S03]  /*8b40*/  UMOV UR22, 0xffffffff ;  /* 0xffffffff00167882 */ /* 0x000fc60000000000 */
[----:B------:R-:W-:Y:S05]  /*8b50*/  BRA.DIV UR22, `(.L_x_3406) ;  /* 0x0000003616307947 */ /* 0x000fea000b800000 */
[----:B------:R-:W-:Y:S01]  /*8b60*/  NOP ;  /* 0x0000000000007918 */ /* 0x000fe20000000000 */
.L_x_3465:
        /* <DEDUP_REMOVED lines=15> */
.L_x_3408:
[----:B------:R-:W-:Y:S05]  /*8c60*/  BSYNC B0 ;  /* 0x0000000000007941 */ /* 0x000fea0003800000 */
.L_x_3407:
        /* <DEDUP_REMOVED lines=14> */
.L_x_3410:
[----:B------:R-:W-:Y:S05]  /*8d50*/  BSYNC B0 ;  /* 0x0000000000007941 */ /* 0x000fea0003800000 */
.L_x_3409:
        /* <DEDUP_REMOVED lines=15> */
.L_x_3412:
[----:B------:R-:W-:Y:S05]  /*8e50*/  BSYNC B0 ;  /* 0x0000000000007941 */ /* 0x000fea0003800000 */
.L_x_3411:
[----:B------:R-:W-:Y:S06]  /*8e60*/  BAR.ARV 0xa, 0xa0 ;  /* 0x0282800000007b1d */ /* 0x000fec0000002000 */
[----:B------:R-:W-:Y:S04]  /*8e70*/  BSSY B0, `(.L_x_3413) ;  /* 0x0000003000007945 */ /* 0x000fe80003800000 */
[----:B------:R-:W-:Y:S05]  /*8e80*/  @!P0 BRA `(.L_x_3414) ;  /* 0x0000000000048947 */ /* 0x000fea0003800000 */
[----:B------:R-:W-:-:S04]  /*8e90*/  DEPBAR.LE SB0, 0x1 ;  /* 0x000080400000791a */ /* 0x000fc80000000000 */
.L_x_3414:
[----:B------:R-:W-:Y:S05]  /*8ea0*/  BSYNC B0 ;  /* 0x0000000000007941 */ /* 0x000fea0003800000 */
.L_x_3413:
[----:B------:R-:W-:Y:S06]  /*8eb0*/  BAR.ARV 0xb, 0xa0 ;  /* 0x02c2800000007b1d */ /* 0x000fec0000002000 */
[----:B------:R-:W-:Y:S04]  /*8ec0*/  BSSY B0, `(.L_x_3415) ;  /* 0x0000003000007945 */ /* 0x000fe80003800000 */
[----:B------:R-:W-:Y:S05]  /*8ed0*/  @!P0 BRA `(.L_x_3416) ;  /* 0x0000000000048947 */ /* 0x000fea0003800000 */
[----:B------:R-:W-:-:S04]  /*8ee0*/  DEPBAR.LE SB0, 0x0 ;  /* 0x000080000000791a */ /* 0x000fc80000000000 */
.L_x_3416:
[----:B------:R-:W-:Y:S05]  /*8ef0*/  BSYNC B0 ;  /* 0x0000000000007941 */ /* 0x000fea0003800000 */
.L_x_3415:
        /* <DEDUP_REMOVED lines=19> */
.L_x_3418:
[----:B------:R-:W-:Y:S05]  /*9030*/  BSYNC B0 ;  /* 0x0000000000007941 */ /* 0x000fea0003800000 */
.L_x_3417:
[----:B------:R-:W-:Y:S02]  /*9040*/  UIADD3 UR13, UR13, 0x2, URZ ;  /* 0x000000020d0d7890 */ /* 0x000fe4000fffe03f */
[----:B------:R-:W-:Y:S02]  /*9050*/  UIADD3 UR6, UR6, 0x6000, URZ ;  /* 0x0000600006067890 */ /* 0x000fe4000fffe03f */
[----:B------:R-:W-:-:S06]  /*9060*/  UISETP.GE.AND UP0, UPT, UR13, UR7, UPT ;  /* 0x000000070d00728c */ /* 0x000fcc000bf06270 */
[----:B------:R-:W-:-:S13]  /*9070*/  PLOP3.LUT P1, PT, PT, PT, UP0, 0x80, 0x0 ;  /* 0x000000000000781c */ /* 0x000fda0003f2f008 */
[----:B------:R-:W-:Y:S05]  /*9080*/  @!P1 BRA `(.L_x_3419) ;  /* 0xfffffff000a49947 */ /* 0x000fea000383ffff */
[----:B------:R-:W-:Y:S05]  /*9090*/  BRA `(.L_x_3289) ;  /* 0x0000002c00407947 */ /* 0x000fea0003800000 */
.L_x_3360:
        /* <DEDUP_REMOVED lines=21> */
.L_x_3420:
[----:B------:R-:W1:Y:S01]  /*91f0*/  LDC R3, c[0x0][0x8c4] ;  /* 0x00023100ff037b82 */ /* 0x000e620000000800 */
[----:B------:R-:W-:Y:S01]  /*9200*/  IMAD.MOV.U32 R0, RZ, RZ, R5 ;  /* 0x000000ffff007224 */ /* 0x000fe200078e0005 */
[----:B-1----:R-:W-:-:S13]  /*9210*/  ISETP.NE.AND P0, PT, R3, 0x1, PT ;  /* 0x000000010300780c */ /* 0x002fda0003f05270 */
[----:B------:R-:W1:Y:S02]  /*9220*/  @P0 LDC.64 R6, c[0x0][0x8c8] ;  /* 0x00023200ff060b82 */ /* 0x000e640000000a00 */
[----:B-1----:R-:W-:-:S05]  /*9230*/  @P0 IMAD.HI.U32 R4, R5, R6, RZ ;  /* 0x0000000605040227 */ /* 0x002fca00078e00ff */
[----:B------:R-:W-:-:S05]  /*9240*/  @P0 SHF.R.U32.HI R0, RZ, R7, R4 ;  /* 0x00000007ff000219 */ /* 0x000fca0000011604 */
[----:B------:R-:W-:-:S07]  /*9250*/  IMAD R3, R0, R3, RZ ;  /* 0x0000000300037224 */ /* 0x000fce00078e02ff */
.L_x_3421:
        /* <DEDUP_REMOVED lines=23> */
.L_x_3422:
        /* <DEDUP_REMOVED lines=10> */
.L_x_3424:
[----:B------:R-:W2:Y:S02]  /*9470*/  LDC R4, c[0x0][0x8ec] ;  /* 0x00023b00ff047b82 */ /* 0x000ea40000000800 */
.L_x_3423:
[----:B--2--5:R-:W-:Y:S01]  /*9480*/  VIADD R4, R4, 0x5f ;  /* 0x0000005f04047836 */ /* 0x024fe20000000000 */
[----:B------:R-:W-:Y:S01]  /*9490*/  LOP3.LUT R8, RZ, R0, RZ, 0x33, !PT ;  /* 0x00000000ff087212 */ /* 0x000fe200078e33ff */
[----:B-1----:R-:W-:Y:S02]  /*94a0*/  IMAD.MOV.U32 R2, RZ, RZ, RZ ;  /* 0x000000ffff027224 */ /* 0x002fe400078e00ff */
[----:B------:R-:W-:-:S04]  /*94b0*/  IMAD.HI R4, R4, 0x2aaaaaab, RZ ;  /* 0x2aaaaaab04047827 */ /* 0x000fc800078e02ff */
[----:B------:R-:W-:Y:S01]  /*94c0*/  IMAD.MOV.U32 R16, RZ, RZ, 0x1 ;  /* 0x00000001ff107424 */ /* 0x000fe200078e00ff */
[----:B------:R-:W-:-:S04]  /*94d0*/  SHF.R.U32.HI R3, RZ, 0x1f, R4 ;  /* 0x0000001fff037819 */ /* 0x000fc80000011604 */
[----:B------:R-:W-:-:S04]  /*94e0*/  LEA.HI.SX32 R3, R4, R3, 0x1c ;  /* 0x0000000304037211 */ /* 0x000fc800078fe2ff */
[C---:B------:R-:W-:Y:S01]  /*94f0*/  ISETP.GT.AND P0, PT, R3.reuse, R0, PT ;  /* 0x000000000300720c */ /* 0x040fe20003f04270 */
[----:B------:R-:W-:Y:S02]  /*9500*/  IMAD.MOV.U32 R0, RZ, RZ, 0x1 ;  /* 0x00000001ff007424 */ /* 0x000fe400078e00ff */
[----:B------:R-:W-:Y:S01]  /*9510*/  IMAD.IADD R8, R3, 0x1, R8 ;  /* 0x0000000103087824 */ /* 0x000fe200078e0208 */
[----:B------:R-:W-:-:S04]  /*9520*/  SEL R9, R9, 0xffffffff, P0 ;  /* 0xffffffff09097807 */ /* 0x000fc80000000000 */
        /* <DEDUP_REMOVED lines=41> */
.L_x_3426:
        /* <DEDUP_REMOVED lines=11> */
.L_x_3427:
[----:B------:R-:W-:Y:S05]  /*9870*/  @!P0 BRA `(.L_x_3428) ;  /* 0x00000000000c8947 */ /* 0x000fea0003800000 */
[----:B------:R-:W2:Y:S04]  /*9880*/  LDG.E R5, desc[UR38][R2.64] ;  /* 0x0000002602057981 */ /* 0x000ea8000c1e1900 */
[----:B------:R-:W2:Y:S02]  /*9890*/  LDG.E R4, desc[UR38][R2.64+0x4] ;  /* 0x0000042602047981 */ /* 0x000ea4000c1e1900 */
[----:B--2---:R-:W-:-:S07]  /*98a0*/  IMAD.IADD R4, R4, 0x1, -R5 ;  /* 0x0000000104047824 */ /* 0x004fce00078e0a05 */
.L_x_3428:
        /* <DEDUP_REMOVED lines=22> */
[C---:B------:R-:W-:Y:S01]  /*9a10*/  R2UR UR29, R9.reuse ;  /* 0x00000000091d72ca */ /* 0x040fe200000e0000 */
[----:B------:R-:W-:Y:S01]  /*9a20*/  UIMAD.WIDE.U32 UR4, UR28, UR10, UR8 ;  /* 0x0000000a1c0472a5 */ /* 0x000fe2000f8e0008 */
[----:B------:R-:W-:Y:S01]  /*9a30*/  SEL R2, R2, RZ, !P1 ;  /* 0x000000ff02027207 */ /* 0x000fe20004800000 */
[----:B------:R-:W-:Y:S01]  /*9a40*/  UIMAD UR10, UR7, UR10, URZ ;  /* 0x0000000a070a72a4 */ /* 0x000fe2000f8e023f */
[----:B------:R-:W-:Y:S01]  /*9a50*/  R2UR UR35, R8 ;  /* 0x00000000082372ca */ /* 0x000fe200000e0000 */
[----:B------:R-:W-:Y:S01]  /*9a60*/  ULDC.64 UR12, c[0x0][0x730] ;  /* 0x0001cc00000c7ab9 */ /* 0x000fe20000000a00 */
[----:B------:R-:W-:Y:S01]  /*9a70*/  R2UR UR14, R2 ;  /* 0x00000000020e72ca */ /* 0x000fe200000e0000 */
[----:B------:R-:W-:Y:S01]  /*9a80*/  UIMAD UR10, UR28, UR11, UR10 ;  /* 0x0000000b1c0a72a4 */ /* 0x000fe2000f8e020a */
[----:B------:R-:W-:Y:S01]  /*9a90*/  SEL R9, R9, RZ, !P0 ;  /* 0x000000ff09097207 */ /* 0x000fe20004000000 */
[----:B------:R-:W-:Y:S01]  /*9aa0*/  UIMAD UR7, UR7, UR12, URZ ;  /* 0x0000000c070772a4 */ /* 0x000fe2000f8e023f */
[----:B------:R-:W-:Y:S01]  /*9ab0*/  BSSY B0, `(.L_x_3425) ;  /* 0x000020d000007945 */ /* 0x000fe20003800000 */
[----:B------:R-:W-:Y:S01]  /*9ac0*/  ULDC UR11, c[0x0][0x2e8] ;  /* 0x0000ba00000b7ab9 */ /* 0x000fe20000000800 */
[----:B------:R-:W-:Y:S01]  /*9ad0*/  UIMAD.WIDE.U32 UR8, UR28, UR12, UR8 ;  /* 0x0000000c1c0872a5 */ /* 0x000fe2000f8e0008 */
[----:B------:R-:W-:Y:S01]  /*9ae0*/  R2UR UR37, R9 ;  /* 0x00000000092572ca */ /* 0x000fe200000e0000 */
[----:B------:R-:W-:Y:S01]  /*9af0*/  UISETP.NE.AND UP0, UPT, UR11, 0x1, UPT ;  /* 0x000000010b00788c */ /* 0x000fe2000bf05270 */
[----:B------:R-:W-:Y:S01]  /*9b00*/  R2UR UR11, R12 ;  /* 0x000000000c0b72ca */ /* 0x000fe200000e0000 */
[----:B------:R-:W-:Y:S01]  /*9b10*/  UIMAD UR7, UR28, UR13, UR7 ;  /* 0x0000000d1c0772a4 */ /* 0x000fe2000f8e0207 */
[----:B------:R-:W-:Y:S01]  /*9b20*/  IMAD.MOV.U32 R2, RZ, RZ, RZ ;  /* 0x000000ffff027224 */ /* 0x000fe200078e00ff */
[----:B------:R-:W-:Y:S01]  /*9b30*/  VOTEU.ANY UP1, P1 ;  /* 0x00000000003f7886 */ /* 0x000fe20000820100 */
[----:B------:R-:W-:Y:S01]  /*9b40*/  ELECT P0, URZ, PT ;  /* 0x00000000003f782f */ /* 0x000fe20003800000 */
[----:B------:R-:W-:Y:S01]  /*9b50*/  IMAD.MOV.U32 R16, RZ, RZ, 0x1 ;  /* 0x00000001ff107424 */ /* 0x000fe200078e00ff */
[----:B------:R-:W-:Y:S01]  /*9b60*/  ULDC.64 UR12, c[0x0][0x720] ;  /* 0x0001c800000c7ab9 */ /* 0x000fe20000000a00 */
[----:B------:R-:W-:-:S02]  /*9b70*/  UIADD3 UR9, UR9, UR7, URZ ;  /* 0x0000000709097290 */ /* 0x000fc4000fffe03f */
[----:B------:R-:W-:Y:S01]  /*9b80*/  USEL UR29, UR29, URZ, !UP1 ;  /* 0x0000003f1d1d7287 */ /* 0x000fe2000c800000 */
[----:B------:R-:W-:Y:S01]  /*9b90*/  ULDC.64 UR16, c[0x0][0x738] ;  /* 0x0001ce0000107ab9 */ /* 0x000fe20000000a00 */
[----:B------:R-:W-:Y:S02]  /*9ba0*/  UIADD3 UR5, UR5, UR10, URZ ;  /* 0x0000000a05057290 */ /* 0x000fe4000fffe03f */
[----:B------:R-:W-:Y:S02]  /*9bb0*/  UIMAD UR7, UR14, UR12, URZ ;  /* 0x0000000c0e0772a4 */ /* 0x000fe4000f8e023f */
[----:B------:R-:W-:Y:S02]  /*9bc0*/  UIMAD UR10, UR14, UR16, URZ ;  /* 0x000000100e0a72a4 */ /* 0x000fe4000f8e023f */
[----:B------:R-:W-:Y:S02]  /*9bd0*/  UIMAD.WIDE.U32 UR14, UR16, UR29, UR8 ;  /* 0x0000001d100e72a5 */ /* 0x000fe4000f8e0008 */
[----:B------:R-:W-:Y:S01]  /*9be0*/  UIMAD.WIDE.U32 UR22, UR12, UR29, UR4 ;  /* 0x0000001d0c1672a5 */ /* 0x000fe2000f8e0004 */
[----:B------:R-:W-:Y:S01]  /*9bf0*/  @UP0 ULDC UR8, c[0x0][0x2ec] ;  /* 0x0000bb0000080ab9 */ /* 0x000fe20000000800 */
[----:B------:R-:W-:-:S02]  /*9c00*/  UIMAD UR5, UR13, UR29, UR7 ;  /* 0x0000001d0d0572a4 */ /* 0x000fc4000f8e0207 */
[----:B------:R-:W-:Y:S01]  /*9c10*/  UIMAD.WIDE.U32 UR8, UR28, UR8, URZ ;  /* 0x000000081c0872a5 */ /* 0x000fe2000f8e003f */
[----:B------:R-:W-:Y:S01]  /*9c20*/  @UP0 ULDC UR7, c[0x0][0x2f0] ;  /* 0x0000bc0000070ab9 */ /* 0x000fe20000000800 */
[----:B------:R-:W-:Y:S01]  /*9c30*/  UMOV UR36, UR28 ;  /* 0x0000001c00247c82 */ /* 0x000fe20008000000 */
[----:B------:R-:W-:Y:S02]  /*9c40*/  UIMAD UR4, UR17, UR29, UR10 ;  /* 0x0000001d110472a4 */ /* 0x000fe4000f8e020a */
[----:B------:R-:W-:Y:S02]  /*9c50*/  UIMAD UR35, UR35, 0x60, UR11 ;  /* 0x00000060232378a4 */ /* 0x000fe4000f8e020b */
        /* <DEDUP_REMOVED lines=14> */
.L_x_3466:
        /* <DEDUP_REMOVED lines=9> */
.L_x_3431:
        /* <DEDUP_REMOVED lines=112> */
.L_x_3442:
[----:B-1----:R-:W-:-:S05]  /*a4d0*/  IMAD.MOV.U32 R6, RZ, RZ, 0x1 ;  /* 0x00000001ff067424 */ /* 0x002fca00078e00ff */
[----:B------:R-:W-:-:S04]  /*a4e0*/  SHF.L.U32 R6, R6, 0x1f, RZ ;  /* 0x0000001f06067819 */ /* 0x000fc800000006ff */
[----:B------:R-:W1:Y:S02]  /*a4f0*/  SYNCS.PHASECHK.TRANS64.TRYWAIT P1, [R0+URZ+0x36438], R6 ;  /* 0x03643806000075a7 */ /* 0x000e64000802017f */
[----:B-1----:R-:W-:Y:S05]  /*a500*/  @!P1 BRA `(.L_x_3434) ;  /* 0x0000001800f49947 */ /* 0x002fea0003800000 */
.L_x_3467:
[----:B------:R-:W-:Y:S05]  /*a510*/  @P0 BRA `(.L_x_3435) ;  /* 0x0000000000140947 */ /* 0x000fea0003800000 */
[----:B------:R-:W-:Y:S01]  /*a520*/  ISETP.NE.AND P1, PT, R18, RZ, PT ;  /* 0x000000ff1200720c */ /* 0x000fe20003f25270 */
[----:B------:R-:W-:-:S04]  /*a530*/  IMAD.MOV.U32 R3, RZ, RZ, 0x6100 ;  /* 0x00006100ff037424 */ /* 0x000fc800078e00ff */
[----:B------:R2:W-:Y:S08]  /*a540*/  SYNCS.ARRIVE.TRANS64 RZ, [R0+URZ+0x36430], R3 ;  /* 0x0364300300ff79a7 */ /* 0x0005f0000800003f */
[----:B------:R-:W-:Y:S05]  /*a550*/  @!P1 BRA `(.L_x_3435) ;  /* 0x0000000000049947 */ /* 0x000fea0003800000 */
[----:B------:R-:W-:Y:S01]  /*a560*/  BPT.TRAP 0x1 ;  /* 0x000000040000795c */ /* 0x000fe20000300000 */
.L_x_3435:
        /* <DEDUP_REMOVED lines=48> */
.L_x_3468:
[----:B------:R-:W-:Y:S05]  /*a870*/  @P0 BRA `(.L_x_3437) ;  /* 0x0000000000140947 */ /* 0x000fea0003800000 */
[----:B------:R-:W-:Y:S01]  /*a880*/  ISETP.NE.AND P1, PT, R18, RZ, PT ;  /* 0x000000ff1200720c */ /* 0x000fe20003f25270 */
[----:B--2---:R-:W-:-:S04]  /*a890*/  IMAD.MOV.U32 R3, RZ, RZ, 0x6100 ;  /* 0x00006100ff037424 */ /* 0x004fc800078e00ff */
[----:B------:R3:W-:Y:S08]  /*a8a0*/  SYNCS.ARRIVE.TRANS64 RZ, [R0+URZ+0x36418], R3 ;  /* 0x0364180300ff79a7 */ /* 0x0007f0000800003f */
[----:B------:R-:W-:Y:S05]  /*a8b0*/  @!P1 BRA `(.L_x_3437) ;  /* 0x0000000000049947 */ /* 0x000fea0003800000 */
[----:B------:R-:W-:Y:S01]  /*a8c0*/  BPT.TRAP 0x1 ;  /* 0x000000040000795c */ /* 0x000fe20000300000 */
.L_x_3437:
        /* <DEDUP_REMOVED lines=47> */
.L_x_3469:
        /* <DEDUP_REMOVED lines=8> */
.L_x_3439:
        /* <DEDUP_REMOVED lines=37> */
.L_x_3471:
[----:B------:R-:W-:Y:S05]  /*ae90*/  @P0 BRA `(.L_x_3441) ;  /* 0x0000000000140947 */ /* 0x000fea0003800000 */
[----:B------:R-:W-:Y:S01]  /*aea0*/  ISETP.NE.AND P1, PT, R18, RZ, PT ;  /* 0x000000ff1200720c */ /* 0x000fe20003f25270 */
[----:B--2---:R-:W-:-:S04]  /*aeb0*/  IMAD.MOV.U32 R5, RZ, RZ, 0x6100 ;  /* 0x00006100ff057424 */ /* 0x004fc800078e00ff */
[----:B------:R3:W-:Y:S08]  /*aec0*/  SYNCS.ARRIVE.TRANS64 RZ, [R0+URZ+0x36410], R5 ;  /* 0x0364100500ff79a7 */ /* 0x0007f0000800003f */
[----:B------:R-:W-:Y:S05]  /*aed0*/  @!P1 BRA `(.L_x_3441) ;  /* 0x0000000000049947 */ /* 0x000fea0003800000 */
[----:B------:R-:W-:Y:S01]  /*aee0*/  BPT.TRAP 0x1 ;  /* 0x000000040000795c */ /* 0x000fe20000300000 */
.L_x_3441:
        /* <DEDUP_REMOVED lines=44> */
.L_x_3433:
[----:B------:R-:W-:Y:S01]  /*b1b0*/  ISETP.NE.AND P1, PT, R20, RZ, PT ;  /* 0x000000ff1400720c */ /* 0x000fe20003f25270 */
[----:B------:R-:W-:Y:S02]  /*b1c0*/  IMAD.MOV.U32 R16, RZ, RZ, 0x1 ;  /* 0x00000001ff107424 */ /* 0x000fe400078e00ff */
[----:B------:R-:W-:-:S10]  /*b1d0*/  IMAD.MOV.U32 R5, RZ, RZ, R14 ;  /* 0x000000ffff057224 */ /* 0x000fd400078e000e */
[----:B------:R-:W-:Y:S05]  /*b1e0*/  @!P1 BRA `(.L_x_3432) ;  /* 0x00000004008c9947 */ /* 0x000fea0003800000 */
[----:B------:R-:W2:Y:S02]  /*b1f0*/  SYNCS.PHASECHK.TRANS64.TRYWAIT P1, [R0+URZ+0x36438], R6 ;  /* 0x03643806000075a7 */ /* 0x000ea4000802017f */
[----:B--2---:R-:W-:Y:S05]  /*b200*/  @!P1 BRA `(.L_x_3443) ;  /* 0x0000001000149947 */ /* 0x004fea0003800000 */
.L_x_3472:
[----:B------:R-:W-:Y:S05]  /*b210*/  @P0 BRA `(.L_x_3444) ;  /* 0x0000000000140947 */ /* 0x000fea0003800000 */
[----:B------:R-:W-:Y:S01]  /*b220*/  ISETP.NE.AND P1, PT, R18, RZ, PT ;  /* 0x000000ff1200720c */ /* 0x000fe20003f25270 */
[----:B------:R-:W-:-:S04]  /*b230*/  IMAD.MOV.U32 R5, RZ, RZ, 0x6100 ;  /* 0x00006100ff057424 */ /* 0x000fc800078e00ff */
[----:B------:R3:W-:Y:S08]  /*b240*/  SYNCS.ARRIVE.TRANS64 RZ, [R0+URZ+0x36430], R5 ;  /* 0x0364300500ff79a7 */ /* 0x0007f0000800003f */
[----:B------:R-:W-:Y:S05]  /*b250*/  @!P1 BRA `(.L_x_3444) ;  /* 0x0000000000049947 */ /* 0x000fea0003800000 */
[----:B------:R-:W-:Y:S01]  /*b260*/  BPT.TRAP 0x1 ;  /* 0x000000040000795c */ /* 0x000fe20000300000 */
.L_x_3444:
        /* <DEDUP_REMOVED lines=42> */
.L_x_3473:
[----:B------:R-:W-:Y:S01]  /*b510*/  IMAD.MOV.U32 R16, RZ, RZ, RZ ;  /* 0x000000ffff107224 */ /* 0x000fe200078e00ff */
[----:B------:R-:W-:Y:S06]  /*b520*/  @P0 BRA `(.L_x_3446) ;  /* 0x0000000000140947 */ /* 0x000fec0003800000 */
[----:B------:R-:W-:Y:S01]  /*b530*/  ISETP.NE.AND P1, PT, R18, RZ, PT ;  /* 0x000000ff1200720c */ /* 0x000fe20003f25270 */
[----:B-1----:R-:W-:-:S04]  /*b540*/  IMAD.MOV.U32 R5, RZ, RZ, 0x6100 ;  /* 0x00006100ff057424 */ /* 0x002fc800078e00ff */
[----:B------:R2:W-:Y:S08]  /*b550*/  SYNCS.ARRIVE.TRANS64 RZ, [R0+URZ+0x36418], R5 ;  /* 0x0364180500ff79a7 */ /* 0x0005f0000800003f */
[----:B------:R-:W-:Y:S05]  /*b560*/  @!P1 BRA `(.L_x_3446) ;  /* 0x0000000000049947 */ /* 0x000fea0003800000 */
[----:B------:R-:W-:Y:S01]  /*b570*/  BPT.TRAP 0x1 ;  /* 0x000000040000795c */ /* 0x000fe20000300000 */
.L_x_3446:
        /* <DEDUP_REMOVED lines=42> */
.L_x_3432:
[----:B------:R-:W-:-:S04]  /*b820*/  SHF.L.U32 R3, R16, 0x1f, RZ ;  /* 0x0000001f10037819 */ /* 0x000fc800000006ff */
[----:B------:R-:W2:Y:S02]  /*b830*/  SYNCS.PHASECHK.TRANS64.TRYWAIT P1, [R0+URZ+0x36438], R3 ;  /* 0x03643803000075a7 */ /* 0x000ea4000802017f */
[----:B--2---:R-:W-:Y:S05]  /*b840*/  @!P1 BRA `(.L_x_3447) ;  /* 0x0000000800ac9947 */ /* 0x004fea0003800000 */
.L_x_3474:
[----:B------:R-:W-:Y:S05]  /*b850*/  @P0 BRA `(.L_x_3448) ;  /* 0x0000000000180947 */ /* 0x000fea0003800000 */
[----:B------:R-:W3:Y:S01]  /*b860*/  S2R R2, SR_TID.X ;  /* 0x0000000000027919 */ /* 0x000ee20000002100 */
[----:B--2---:R-:W-:-:S04]  /*b870*/  IMAD.MOV.U32 R3, RZ, RZ, 0x6100 ;  /* 0x00006100ff037424 */ /* 0x004fc800078e00ff */
[----:B------:R4:W-:Y:S01]  /*b880*/  SYNCS.ARRIVE.TRANS64 RZ, [R0+URZ+0x36430], R3 ;  /* 0x0364300300ff79a7 */ /* 0x0009e2000800003f */
[----:B---3--:R-:W-:-:S13]  /*b890*/  LOP3.LUT P0, RZ, R2, 0x1f, RZ, 0xc0, !PT ;  /* 0x0000001f02ff7812 */ /* 0x008fda000780c0ff */
[----:B----4-:R-:W-:Y:S05]  /*b8a0*/  @!P0 BRA `(.L_x_3448) ;  /* 0x0000000000048947 */ /* 0x010fea0003800000 */
[----:B------:R-:W-:Y:S01]  /*b8b0*/  BPT.TRAP 0x1 ;  /* 0x000000040000795c */ /* 0x000fe20000300000 */
.L_x_3448:
        /* <DEDUP_REMOVED lines=44> */
.L_x_3429:
[----:B------:R-:W-:Y:S05]  /*bb80*/  BSYNC B0 ;  /* 0x0000000000007941 */ /* 0x000fea0003800000 */
.L_x_3425:
[----:B------:R-:W-:-:S03]  /*bb90*/  UMOV UR7, 0xffffffff ;  /* 0xffffffff00077882 */ /* 0x000fc60000000000 */
[----:B------:R-:W-:Y:S05]  /*bba0*/  BRA.DIV UR7, `(.L_x_3449) ;  /* 0x0000000607e87947 */ /* 0x000fea000b800000 */
[----:B------:R-:W-:-:S13]  /*bbb0*/  ELECT P6, URZ, PT ;  /* 0x00000000003f782f */ /* 0x000fda00038c0000 */
.L_x_3477:
[----:B------:R-:W-:Y:S05]  /*bbc0*/  @!P6 BRA `(.L_x_3289) ;  /* 0x000000000074e947 */ /* 0x000fea0003800000 */
[----:B------:R-:W2:Y:S02]  /*bbd0*/  LDL.LU R3, [R1+0x4] ;  /* 0x0000040001037983 */ /* 0x000ea40000300800 */
[----:B--2---:R-:W-:-:S04]  /*bbe0*/  LOP3.LUT R3, R3, 0x2, RZ, 0xfc, !PT ;  /* 0x0000000203037812 */ /* 0x004fc800078efcff */
[----:B------:R-:W-:-:S13]  /*bbf0*/  ISETP.NE.AND P2, PT, R3, 0x3, PT ;  /* 0x000000030300780c */ /* 0x000fda0003f45270 */
[----:B------:R-:W-:Y:S05]  /*bc00*/  @!P2 BRA `(.L_x_3450) ;  /* 0x000000000004a947 */ /* 0x000fea0003800000 */
[----:B------:R-:W-:Y:S01]  /*bc10*/  BPT.TRAP 0x1 ;  /* 0x000000040000795c */ /* 0x000fe20000300000 */
.L_x_3450:
        /* <DEDUP_REMOVED lines=15> */
.L_x_3478:
[----:B------:R-:W2:Y:S02]  /*bd10*/  SYNCS.PHASECHK.TRANS64.TRYWAIT P0, [R3+URZ], R0 ;  /* 0x00000000030075a7 */ /* 0x000ea4000800017f */
[----:B--2---:R-:W-:Y:S05]  /*bd20*/  @!P0 BRA `(.L_x_3452) ;  /* 0x0000000400bc8947 */ /* 0x004fea0003800000 */
.L_x_3479:
[----:B------:R-:W-:Y:S05]  /*bd30*/  @!P2 BRA `(.L_x_3453) ;  /* 0x000000000004a947 */ /* 0x000fea0003800000 */
[----:B------:R-:W-:Y:S01]  /*bd40*/  BPT.TRAP 0x1 ;  /* 0x000000040000795c */ /* 0x000fe20000300000 */
.L_x_3453:
[----:B------:R-:W-:-:S07]  /*bd50*/  SHF.L.U32 R16, R16, 0x1f, RZ ;  /* 0x0000001f10107819 */ /* 0x000fce00000006ff */
.L_x_3454:
[----:B---3--:R3:W4:Y:S02]  /*bd60*/  SYNCS.PHASECHK.TRANS64.TRYWAIT P0, [R9+URZ+0x36438], R16 ;  /* 0x03643810090075a7 */ /* 0x008724000800017f */
[----:B----4-:R-:W-:Y:S05]  /*bd70*/  @!P0 NANOSLEEP.SYNCS 0x989680 ;  /* 0x009896800000895d */ /* 0x010fea0003900000 */
[----:B------:R-:W4:Y:S02]  /*bd80*/  @!P0 SYNCS.PHASECHK.TRANS64 P0, [R9+URZ+0x36438], R16 ;  /* 0x03643810090085a7 */ /* 0x000f24000800007f */
[----:B----4-:R-:W-:Y:S05]  /*bd90*/  @!P0 BRA `(.L_x_3454) ;  /* 0xfffffffc00f08947 */ /* 0x010fea000383ffff */
.L_x_3289:
[----:B------:R-:W-:Y:S05]  /*bda0*/  BSYNC B6 ;  /* 0x0000000000067941 */ /* 0x000fea0003800000 */
.L_x_3281:
[----:B------:R-:W-:Y:S05]  /*bdb0*/  EXIT ;  /* 0x000000000000794d */ /* 0x000fea0003800000 */
.L_x_3299:
[----:B------:R-:W-:Y:S02]  /*bdc0*/  IMAD.MOV.U32 R12, RZ, RZ, RZ ;  /* 0x000000ffff0c7224 */ /* 0x000fe400078e00ff */
[----:B------:R-:W-:Y:S02]  /*bdd0*/  IMAD.MOV.U32 R11, RZ, RZ, 0x1f ;  /* 0x0000001fff0b7424 */ /* 0x000fe400078e00ff */
[----:B------:R-:W-:-:S07]  /*bde0*/  IMAD.MOV.U32 R15, RZ, RZ, -0x1 ;  /* 0xffffffffff0f7424 */ /* 0x000fce00078e00ff */
[----:B------:R-:W-:Y:S05]  /*bdf0*/  WARPSYNC.COLLECTIVE R15, `(.L_x_3455) ;  /* 0x000000000f087348 */ /* 0x000fea0003c00000 */
[----:B------:R1:W2:Y:S02]  /*be00*/  SHFL.IDX P6, R14, R13, R12, R11 ;  /* 0x0000000c0d0e7389 */ /* 0x0002a400000c000b */
[----:B-12---:R-:W-:Y:S01]  /*be10*/  ENDCOLLECTIVE ;  /* 0x000000000000791b */ /* 0x006fe20003800000 */
.L_x_3455:
[----:B------:R-:W-:Y:S05]  /*be20*/  BRA `(.L_x_3456) ;  /* 0xffffff5800007947 */ /* 0x000fea000383ffff */
.L_x_3301:
[----:B--2---:R-:W-:-:S04]  /*be30*/  IMAD.U32 R0, RZ, RZ, UR36 ;  /* 0x00000024ff007e24 */ /* 0x004fc8000f8e00ff */
[----:B------:R2:W3:Y:S03]  /*be40*/  SYNCS.PHASECHK.TRANS64.TRYWAIT P0, [R0+URZ+0x36400], R10 ;  /* 0x0364000a000075a7 */ /* 0x0004e6000800017f */
[----:B---3--:R-:W-:Y:S05]  /*be50*/  @!P0 NANOSLEEP.SYNCS 0x989680 ;  /* 0x009896800000895d */ /* 0x008fea0003900000 */
[----:B------:R-:W3:Y:S02]  /*be60*/  @!P0 SYNCS.PHASECHK.TRANS64 P0, [R0+URZ+0x36400], R10 ;  /* 0x0364000a000085a7 */ /* 0x000ee4000800007f */
[----:B---3--:R-:W-:Y:S05]  /*be70*/  @!P0 BRA `(.L_x_3301) ;  /* 0xfffffffc00ec8947 */ /* 0x008fea000383ffff */
[----:B------:R-:W-:Y:S05]  /*be80*/  BRA `(.L_x_3300) ;  /* 0xffffff58003c7947 */ /* 0x000fea000383ffff */
.L_x_3305:
[----:B---3--:R3:W4:Y:S02]  /*be90*/  SYNCS.PHASECHK.TRANS64.TRYWAIT P1, [R3+URZ+0x36410], R10 ;  /* 0x0364100a030075a7 */ /* 0x008724000802017f */
[----:B----4-:R-:W-:Y:S05]  /*bea0*/  @!P1 NANOSLEEP.SYNCS 0x989680 ;  /* 0x009896800000995d */ /* 0x010fea0003900000 */
[----:B------:R-:W4:Y:S02]  /*beb0*/  @!P1 SYNCS.PHASECHK.TRANS64 P1, [R3+URZ+0x36410], R10 ;  /* 0x0364100a030095a7 */ /* 0x000f24000802007f */
[----:B----4-:R-:W-:Y:S05]  /*bec0*/  @!P1 BRA `(.L_x_3305) ;  /* 0xfffffffc00f09947 */ /* 0x010fea000383ffff */
[----:B------:R-:W-:Y:S05]  /*bed0*/  BRA `(.L_x_3304) ;  /* 0xffffff5c00fc7947 */ /* 0x000fea000383ffff */
.L_x_3309:
[----:B-1----:R-:W-:-:S04]  /*bee0*/  IMAD.U32 R121, RZ, RZ, UR36 ;  /* 0x00000024ff797e24 */ /* 0x002fc8000f8e00ff */
[----:B------:R1:W2:Y:S03]  /*bef0*/  SYNCS.PHASECHK.TRANS64.TRYWAIT P1, [R121+URZ+0x36430], R14 ;  /* 0x0364300e790075a7 */ /* 0x0002a6000802017f */
[----:B--2---:R-:W-:Y:S05]  /*bf00*/  @!P1 NANOSLEEP.SYNCS 0x989680 ;  /* 0x009896800000995d */ /* 0x004fea0003900000 */
[----:B------:R-:W2:Y:S02]  /*bf10*/  @!P1 SYNCS.PHASECHK.TRANS64 P1, [R121+URZ+0x36430], R14 ;  /* 0x0364300e790095a7 */ /* 0x000ea4000802007f */
[----:B--2---:R-:W-:Y:S05]  /*bf20*/  @!P1 BRA `(.L_x_3309) ;  /* 0xfffffffc00ec9947 */ /* 0x004fea000383ffff */
[----:B------:R-:W-:Y:S05]  /*bf30*/  BRA `(.L_x_3308) ;  /* 0xffffff6800207947 */ /* 0x000fea000383ffff */
.L_x_3373:
[----:B------:R-:W-:Y:S01]  /*bf40*/  BSSY B0, `(.L_x_3457) ;  /* 0x0000005000007945 */ /* 0x000fe20003800000 */
[----:B------:R-:W-:-:S07]  /*bf50*/  IMAD.MOV.U32 R15, RZ, RZ, -0x1 ;  /* 0xffffffffff0f7424 */ /* 0x000fce00078e00ff */
[----:B------:R-:W-:Y:S05]  /*bf60*/  WARPSYNC.COLLECTIVE R15, `(.L_x_3458) ;  /* 0x000000000f087348 */ /* 0x000fea0003c00000 */
[----:B------:R-:W-:Y:S01]  /*bf70*/  NOP ;  /* 0x0000000000007918 */ /* 0x000fe20000000000 */
[----:B------:R-:W-:Y:S01]  /*bf80*/  ENDCOLLECTIVE ;  /* 0x000000000000791b */ /* 0x000fe20003800000 */
.L_x_3458:
[----:B------:R-:W-:Y:S05]  /*bf90*/  BSYNC B0 ;  /* 0x0000000000007941 */ /* 0x000fea0003800000 */
.L_x_3457:
[----:B------:R-:W-:Y:S05]  /*bfa0*/  BRA `(.L_x_3459) ;  /* 0xffffffbc00187947 */ /* 0x000fea000383ffff */
.L_x_3390:
[----:B------:R-:W-:Y:S01]  /*bfb0*/  BSSY B0, `(.L_x_3460) ;  /* 0x0000005000007945 */ /* 0x000fe20003800000 */
[----:B------:R-:W-:-:S07]  /*bfc0*/  IMAD.MOV.U32 R15, RZ, RZ, -0x1 ;  /* 0xffffffffff0f7424 */ /* 0x000fce00078e00ff */
[----:B------:R-:W-:Y:S05]  /*bfd0*/  WARPSYNC.COLLECTIVE R15, `(.L_x_3461) ;  /* 0x000000000f087348 */ /* 0x000fea0003c00000 */
[----:B------:R-:W-:Y:S01]  /*bfe0*/  NOP ;  /* 0x0000000000007918 */ /* 0x000fe20000000000 */
[----:B------:R-:W-:Y:S01]  /*bff0*/  ENDCOLLECTIVE ;  /* 0x000000000000791b */ /* 0x000fe20003800000 */
.L_x_3461:
[----:B------:R-:W-:Y:S05]  /*c000*/  BSYNC B0 ;  /* 0x0000000000007941 */ /* 0x000fea0003800000 */
.L_x_3460:
[----:B------:R-:W-:Y:S05]  /*c010*/  BRA `(.L_x_3462) ;  /* 0xffffffc4002c7947 */ /* 0x000fea000383ffff */
.L_x_3406:
[----:B------:R-:W-:Y:S01]  /*c020*/  BSSY B0, `(.L_x_3463) ;  /* 0x0000005000007945 */ /* 0x000fe20003800000 */
[----:B------:R-:W-:-:S07]  /*c030*/  IMAD.MOV.U32 R15, RZ, RZ, -0x1 ;  /* 0xffffffffff0f7424 */ /* 0x000fce00078e00ff */
[----:B------:R-:W-:Y:S05]  /*c040*/  WARPSYNC.COLLECTIVE R15, `(.L_x_3464) ;  /* 0x000000000f087348 */ /* 0x000fea0003c00000 */
[----:B------:R-:W-:Y:S01]  /*c050*/  NOP ;  /* 0x0000000000007918 */ /* 0x000fe20000000000 */
[----:B------:R-:W-:Y:S01]  /*c060*/  ENDCOLLECTIVE ;  /* 0x000000000000791b */ /* 0x000fe20003800000 */
.L_x_3464:
[----:B------:R-:W-:Y:S05]  /*c070*/  BSYNC B0 ;  /* 0x0000000000007941 */ /* 0x000fea0003800000 */
.L_x_3463:
[----:B------:R-:W-:Y:S05]  /*c080*/  BRA `(.L_x_3465) ;  /* 0xffffffc800b87947 */ /* 0x000fea000383ffff */
.L_x_3430:
[----:B-1----:R1:W2:Y:S02]  /*c090*/  SYNCS.PHASECHK.TRANS64.TRYWAIT P1, [R0+URZ+0x36420], R6 ;  /* 0x03642006000075a7 */ /* 0x0022a4000802017f */
[----:B--2---:R-:W-:Y:S05]  /*c0a0*/  @!P1 NANOSLEEP.SYNCS 0x989680 ;  /* 0x009896800000995d */ /* 0x004fea0003900000 */
[----:B------:R-:W2:Y:S02]  /*c0b0*/  @!P1 SYNCS.PHASECHK.TRANS64 P1, [R0+URZ+0x36420], R6 ;  /* 0x03642006000095a7 */ /* 0x000ea4000802007f */
[----:B--2---:R-:W-:Y:S05]  /*c0c0*/  @!P1 BRA `(.L_x_3430) ;  /* 0xfffffffc00f09947 */ /* 0x004fea000383ffff */
[----:B------:R-:W-:Y:S05]  /*c0d0*/  BRA `(.L_x_3466) ;  /* 0xffffffdc00187947 */ /* 0x000fea000383ffff */
.L_x_3434:
[----:B-1----:R1:W2:Y:S02]  /*c0e0*/  SYNCS.PHASECHK.TRANS64.TRYWAIT P1, [R0+URZ+0x36438], R6 ;  /* 0x03643806000075a7 */ /* 0x0022a4000802017f */
[----:B--2---:R-:W-:Y:S05]  /*c0f0*/  @!P1 NANOSLEEP.SYNCS 0x989680 ;  /* 0x009896800000995d */ /* 0x004fea0003900000 */
[----:B------:R-:W2:Y:S02]  /*c100*/  @!P1 SYNCS.PHASECHK.TRANS64 P1, [R0+URZ+0x36438], R6 ;  /* 0x03643806000095a7 */ /* 0x000ea4000802007f */
[----:B--2---:R-:W-:Y:S05]  /*c110*/  @!P1 BRA `(.L_x_3434) ;  /* 0xfffffffc00f09947 */ /* 0x004fea000383ffff */
[----:B------:R-:W-:Y:S05]  /*c120*/  BRA `(.L_x_3467) ;  /* 0xffffffe000f87947 */ /* 0x000fea000383ffff */
.L_x_3436:
[----:B--2---:R2:W3:Y:S02]  /*c130*/  SYNCS.PHASECHK.TRANS64.TRYWAIT P1, [R0+URZ+0x36428], R3 ;  /* 0x03642803000075a7 */ /* 0x0044e4000802017f */
[----:B---3--:R-:W-:Y:S05]  /*c140*/  @!P1 NANOSLEEP.SYNCS 0x989680 ;  /* 0x009896800000995d */ /* 0x008fea0003900000 */
[----:B------:R-:W3:Y:S02]  /*c150*/  @!P1 SYNCS.PHASECHK.TRANS64 P1, [R0+URZ+0x36428], R3 ;  /* 0x03642803000095a7 */ /* 0x000ee4000802007f */
[----:B---3--:R-:W-:Y:S05]  /*c160*/  @!P1 BRA `(.L_x_3436) ;  /* 0xfffffffc00f09947 */ /* 0x008fea000383ffff */
[----:B------:R-:W-:Y:S05]  /*c170*/  BRA `(.L_x_3468) ;  /* 0xffffffe400bc7947 */ /* 0x000fea000383ffff */
.L_x_3438:
        /* <DEDUP_REMOVED lines=8> */
.L_x_3440:
[----:B------:R-:W-:-:S07]  /*c200*/  SHF.L.U32 R5, R7, 0x1f, RZ ;  /* 0x0000001f07057819 */ /* 0x000fce00000006ff */
.L_x_3470:
[----:B--2---:R2:W3:Y:S02]  /*c210*/  SYNCS.PHASECHK.TRANS64.TRYWAIT P1, [R0+URZ+0x36420], R5 ;  /* 0x03642005000075a7 */ /* 0x0044e4000802017f */
[----:B---3--:R-:W-:Y:S05]  /*c220*/  @!P1 NANOSLEEP.SYNCS 0x989680 ;  /* 0x009896800000995d */ /* 0x008fea0003900000 */
[----:B------:R-:W3:Y:S02]  /*c230*/  @!P1 SYNCS.PHASECHK.TRANS64 P1, [R0+URZ+0x36420], R5 ;  /* 0x03642005000095a7 */ /* 0x000ee4000802007f */
[----:B---3--:R-:W-:Y:S05]  /*c240*/  @!P1 BRA `(.L_x_3470) ;  /* 0xfffffffc00f09947 */ /* 0x008fea000383ffff */
[----:B------:R-:W-:Y:S05]  /*c250*/  BRA `(.L_x_3471) ;  /* 0xffffffec000c7947 */ /* 0x000fea000383ffff */
.L_x_3443:
[----:B--2---:R2:W3:Y:S02]  /*c260*/  SYNCS.PHASECHK.TRANS64.TRYWAIT P1, [R0+URZ+0x36438], R6 ;  /* 0x03643806000075a7 */ /* 0x0044e4000802017f */
[----:B---3--:R-:W-:Y:S05]  /*c270*/  @!P1 NANOSLEEP.SYNCS 0x989680 ;  /* 0x009896800000995d */ /* 0x008fea0003900000 */
[----:B------:R-:W3:Y:S02]  /*c280*/  @!P1 SYNCS.PHASECHK.TRANS64 P1, [R0+URZ+0x36438], R6 ;  /* 0x03643806000095a7 */ /* 0x000ee4000802007f */
[----:B---3--:R-:W-:Y:S05]  /*c290*/  @!P1 BRA `(.L_x_3443) ;  /* 0xfffffffc00f09947 */ /* 0x008fea000383ffff */
[----:B------:R-:W-:Y:S05]  /*c2a0*/  BRA `(.L_x_3472) ;  /* 0xffffffec00d87947 */ /* 0x000fea000383ffff */
.L_x_3445:
[----:B-1----:R1:W2:Y:S02]  /*c2b0*/  SYNCS.PHASECHK.TRANS64.TRYWAIT P1, [R0+URZ+0x36428], R5 ;  /* 0x03642805000075a7 */ /* 0x0022a4000802017f */
[----:B--2---:R-:W-:Y:S05]  /*c2c0*/  @!P1 NANOSLEEP.SYNCS 0x989680 ;  /* 0x009896800000995d */ /* 0x004fea0003900000 */
[----:B------:R-:W2:Y:S02]  /*c2d0*/  @!P1 SYNCS.PHASECHK.TRANS64 P1, [R0+URZ+0x36428], R5 ;  /* 0x03642805000095a7 */ /* 0x000ea4000802007f */
[----:B--2---:R-:W-:Y:S05]  /*c2e0*/  @!P1 BRA `(.L_x_3445) ;  /* 0xfffffffc00f09947 */ /* 0x004fea000383ffff */
[----:B------:R-:W-:Y:S05]  /*c2f0*/  BRA `(.L_x_3473) ;  /* 0xfffffff000847947 */ /* 0x000fea000383ffff */
.L_x_3447:
[----:B--2---:R2:W3:Y:S02]  /*c300*/  SYNCS.PHASECHK.TRANS64.TRYWAIT P1, [R0+URZ+0x36438], R3 ;  /* 0x03643803000075a7 */ /* 0x0044e4000802017f */
[----:B---3--:R-:W-:Y:S05]  /*c310*/  @!P1 NANOSLEEP.SYNCS 0x989680 ;  /* 0x009896800000995d */ /* 0x008fea0003900000 */
[----:B------:R-:W3:Y:S02]  /*c320*/  @!P1 SYNCS.PHASECHK.TRANS64 P1, [R0+URZ+0x36438], R3 ;  /* 0x03643803000095a7 */ /* 0x000ee4000802007f */
[----:B---3--:R-:W-:Y:S05]  /*c330*/  @!P1 BRA `(.L_x_3447) ;  /* 0xfffffffc00f09947 */ /* 0x008fea000383ffff */
[----:B------:R-:W-:Y:S05]  /*c340*/  BRA `(.L_x_3474) ;  /* 0xfffffff400407947 */ /* 0x000fea000383ffff */
.L_x_3449:
[----:B------:R-:W-:Y:S01]  /*c350*/  BSSY B0, `(.L_x_3475) ;  /* 0x0000006000007945 */ /* 0x000fe20003800000 */
[----:B------:R-:W-:-:S07]  /*c360*/  IMAD.MOV.U32 R15, RZ, RZ, -0x1 ;  /* 0xffffffffff0f7424 */ /* 0x000fce00078e00ff */
[----:B------:R-:W-:Y:S05]  /*c370*/  WARPSYNC.COLLECTIVE R15, `(.L_x_3476) ;  /* 0x000000000f0c7348 */ /* 0x000fea0003c00000 */
[----:B------:R-:W-:Y:S02]  /*c380*/  ELECT P6, UR62, PT ;  /* 0x00000000003e782f */ /* 0x000fe400038c0000 */
[----:B------:R-:W-:Y:S01]  /*c390*/  MOV R14, UR62 ;  /* 0x0000003e000e7c02 */ /* 0x000fe20008000f00 */
[----:B------:R-:W-:Y:S10]  /*c3a0*/  ENDCOLLECTIVE ;  /* 0x000000000000791b */ /* 0x000ff40003800000 */
.L_x_3476:
[----:B------:R-:W-:Y:S05]  /*c3b0*/  BSYNC B0 ;  /* 0x0000000000007941 */ /* 0x000fea0003800000 */
.L_x_3475:
[----:B------:R-:W-:Y:S05]  /*c3c0*/  BRA `(.L_x_3477) ;  /* 0xfffffff400fc7947 */ /* 0x000fea000383ffff */
.L_x_3451:
[----:B-1----:R1:W2:Y:S02]  /*c3d0*/  SYNCS.PHASECHK.TRANS64.TRYWAIT P0, [R7+URZ], R4 ;  /* 0x00000004070075a7 */ /* 0x0022a4000800017f */
[----:B--2---:R-:W-:Y:S05]  /*c3e0*/  @!P0 NANOSLEEP.SYNCS 0x989680 ;  /* 0x009896800000895d */ /* 0x004fea0003900000 */
[----:B------:R-:W2:Y:S02]  /*c3f0*/  @!P0 SYNCS.PHASECHK.TRANS64 P0, [R7+URZ], R4 ;  /* 0x00000004070085a7 */ /* 0x000ea4000800007f */
[----:B--2---:R-:W-:Y:S05]  /*c400*/  @!P0 BRA `(.L_x_3451) ;  /* 0xfffffffc00f08947 */ /* 0x004fea000383ffff */
[----:B------:R-:W-:Y:S05]  /*c410*/  BRA `(.L_x_3478) ;  /* 0xfffffff8003c7947 */ /* 0x000fea000383ffff */
.L_x_3452:
[----:B--2---:R2:W3:Y:S02]  /*c420*/  SYNCS.PHASECHK.TRANS64.TRYWAIT P0, [R3+URZ], R0 ;  /* 0x00000000030075a7 */ /* 0x0044e4000800017f */
[----:B---3--:R-:W-:Y:S05]  /*c430*/  @!P0 NANOSLEEP.SYNCS 0x989680 ;  /* 0x009896800000895d */ /* 0x008fea0003900000 */
[----:B------:R-:W3:Y:S02]  /*c440*/  @!P0 SYNCS.PHASECHK.TRANS64 P0, [R3+URZ], R0 ;  /* 0x00000000030085a7 */ /* 0x000ee4000800007f */
[----:B---3--:R-:W-:Y:S05]  /*c450*/  @!P0 BRA `(.L_x_3452) ;  /* 0xfffffffc00f08947 */ /* 0x008fea000383ffff */
[----:B------:R-:W-:Y:S05]  /*c460*/  BRA `(.L_x_3479) ;  /* 0xfffffff800307947 */ /* 0x000fea000383ffff */
.L_x_3480:
        /* <DEDUP_REMOVED lines=9> */
.L_x_7670:


//--------------------- .text._ZN7cutlass13device_kernelIN5flash11enable_sm90INS1_16FlashAttnBwdSm90INS1_25CollectiveMainloopBwdSm90ILi2ELi1ELi1EN4cute5tupleIJNS5_1CILi1EEES8_S8_EEENS6_IJNS7_ILi64EEENS7_ILi96EEENS7_ILi192EEEEEENS_10bfloat16_tEfNS_4arch4Sm90ELb1ELb0ELb1ELb1ELb0ELb0ELb1ELb0ELi3ELi1ELi1ELi1ELb0EEENS1_24CollectiveEpilogueBwdGQAISD_fSG_Li384ELb1ELb0EEENS1_25SingleTileBwdLPTSchedulerILb1ELi96ELb0EEEEEEEEEvNT_6ParamsE --------------------------
	.section	.text._ZN7cutlass13device_kernelIN5flash11enable_sm90INS1_16FlashAttnBwdSm90INS1_25CollectiveMainloopBwdSm90ILi2ELi1ELi1EN4cute5tupleIJNS5_1CILi1EEES8_S8_EEENS6_IJNS7_ILi64EEENS7_ILi96EEENS7_ILi192EEEEEENS_10bfloat16_tEfNS_4arch4Sm90ELb1ELb0ELb1ELb1ELb0ELb0ELb1ELb0ELi3ELi1ELi1ELi1ELb0EEENS1_24CollectiveEpilogueBwdGQAISD_fSG_Li384ELb1ELb0EEENS1_25SingleTileBwdLPTSchedulerILb1ELi96ELb0EEEEEEEEEvNT_6ParamsE,"ax",@progbits
	.align	128
.text._ZN7cutlass13device_kernelIN5flash11enable_sm90INS1_16FlashAttnBwdSm90INS1_25CollectiveMainloopBwdSm90ILi2ELi1ELi1EN4cute5tupleIJNS5_1CILi1EEES8_S8_EEENS6_IJNS7_ILi64EEENS7_ILi96EEENS7_ILi192EEEEEENS_10bfloat16_tEfNS_4arch4Sm90ELb1ELb0ELb1ELb1ELb0ELb0ELb1ELb0ELi3ELi1ELi1ELi1ELb0EEENS1_24CollectiveEpilogueBwdGQAISD_fSG_Li384ELb1ELb0EEENS1_25SingleTileBwdLPTSchedulerILb1ELi96ELb0EEEEEEEEEvNT_6ParamsE:
        .type           _ZN7cutlass13device_kernelIN5flash11enable_sm90INS1_16FlashAttnBwdSm90INS1_25CollectiveMainloopBwdSm90ILi2ELi1ELi1EN4cute5tupleIJNS5_1CILi1EEES8_S8_EEENS6_IJNS7_ILi64EEENS7_ILi96EEENS7_ILi192EEEEEENS_10bfloat16_tEfNS_4arch4Sm90ELb1ELb0ELb1ELb1ELb0ELb0ELb1ELb0ELi3ELi1ELi1ELi1ELb0EEENS1_24CollectiveEpilogueBwdGQAISD_fSG_Li384ELb1ELb0EEENS1_25SingleTileBwdLPTSchedulerILb1ELi96ELb0EEEEEEEEEvNT_6ParamsE,@function
        .size           _ZN7cutlass13device_kernelIN5flash11enable_sm90INS1_16FlashAttnBwdSm90INS1_25CollectiveMainloopBwdSm90ILi2ELi1ELi1EN4cute5tupleIJNS5_1CILi1EEES8_S8_EEENS6_IJNS7_ILi64EEENS7_ILi96EEENS7_ILi192EEEEEENS_10bfloat16_tEfNS_4arch4Sm90ELb1ELb0ELb1ELb1ELb0ELb0ELb1ELb0ELi3ELi1ELi1ELi1ELb0EEENS1_24CollectiveEpilogueBwdGQAISD_fSG_Li384ELb1ELb0EEENS1_25SingleTileBwdLPTSchedulerILb1ELi96ELb0EEEEEEEEEvNT_6ParamsE,(.L_x_7671 - _ZN7cutlass13device_kernelIN5flash11enable_sm90INS1_16FlashAttnBwdSm90INS1_25CollectiveMainloopBwdSm90ILi2ELi1ELi1EN4cute5tupleIJNS5_1CILi1EEES8_S8_EEENS6_IJNS7_ILi64EEENS7_ILi96EEENS7_ILi192EEEEEENS_10bfloat16_tEfNS_4arch4Sm90ELb1ELb0ELb1ELb1ELb0ELb0ELb1ELb0ELi3ELi1ELi1ELi1ELb0EEENS1_24CollectiveEpilogueBwdGQAISD_fSG_Li384ELb1ELb0EEENS1_25SingleTileBwdLPTSchedulerILb1ELi96ELb0EEEEEEEEEvNT_6ParamsE)
        .other          _ZN7cutlass13device_kernelIN5flash11enable_sm90INS1_16FlashAttnBwdSm90INS1_25CollectiveMainloopBwdSm90ILi2ELi1ELi1EN4cute5tupleIJNS5_1CILi1EEES8_S8_EEENS6_IJNS7_ILi64EEENS7_ILi96EEENS7_ILi192EEEEEENS_10bfloat16_tEfNS_4arch4Sm90ELb1ELb0ELb1ELb1ELb0ELb0ELb1ELb0ELi3ELi1ELi1ELi1ELb0EEENS1_24CollectiveEpilogueBwdGQAISD_fSG_Li384ELb1ELb0EEENS1_25SingleTileBwdLPTSchedulerILb1ELi96ELb0EEEEEEEEEvNT_6ParamsE,@"STO_CUDA_ENTRY STV_DEFAULT"
_ZN7cutlass13device_kernelIN5flash11enable_sm90INS1_16FlashAttnBwdSm90INS1_25CollectiveMainloopBwdSm90ILi2ELi1ELi1EN4cute5tupleIJNS5_1CILi1EEES8_S8_EEENS6_IJNS7_ILi64EEENS7_ILi96EEENS7_ILi192EEEEEENS_10bfloat16_tEfNS_4arch4Sm90ELb1ELb0ELb1ELb1ELb0ELb0ELb1ELb0ELi3ELi1ELi1ELi1ELb0EEENS1_24CollectiveEpilogueBwdGQAISD_fSG_Li384ELb1ELb0EEENS1_25SingleTileBwdLPTSchedulerILb1ELi96ELb0EEEEEEEEEvNT_6ParamsE:
        /* <DEDUP_REMOVED lines=23> */
.L_x_3482:
[----:B------:R-:W-:Y:S05]  /*0170*/  BSYNC B0 ;  /* 0x0000000000007941 */ /* 0x000fea0003800000 */
.L_x_3481:
        /* <DEDUP_REMOVED lines=34> */
.L_x_3483:
        /* <DEDUP_REMOVED lines=20> */
.L_x_3484:
        /* <DEDUP_REMOVED lines=9> */
.L_x_3487:
        /* <DEDUP_REMOVED lines=33> */
.L_x_3488:
        /* <DEDUP_REMOVED lines=8> */
.L_x_3489:
        /* <DEDUP_REMOVED lines=19> */
[----:B-1----:R2:W5:Y:S01]  /*0930*/  LDG.E R0, desc[UR38][R2.64] ;  /* 0x0000002602007981 */ /* 0x002562000c1e1900 */
[----:B------:R-:W-:Y:S05]  /*0940*/  BRA `(.L_x_3491) ;  /* 0x00000000002c7947 */ /* 0x000fea0003800000 */
.L_x_3490:
[----:B------:R-:W-:Y:S02]  /*0950*/  ULDC.64 UR4, c[0x0][0x8f8] ;  /* 0x00023e0000047ab9 */ /* 0x000fe40000000a00 */
[----:B------:R-:W-:-:S04]  /*0960*/  ISETP.NE.U32.AND P0, PT, RZ, UR4, PT ;  /* 0x00000004ff007c0c */ /* 0x000fc8000bf05070 */
[----:B------:R-:W-:-:S13]  /*0970*/  ISETP.NE.AND.EX P0, PT, RZ, UR5, PT, P0 ;  /* 0x00000005ff007c0c */ /* 0x000fda000bf05300 */
[----:B------:R-:W-:Y:S05]  /*0980*/  @!P0 BRA `(.L_x_3492) ;  /* 0x0000000000188947 */ /* 0x000fea0003800000 */
[----:B------:R-:W2:Y:S02]  /*0990*/  LDC.64 R2, c[0x0][0x8f8] ;  /* 0x00023e00ff027b82 */ /* 0x000ea40000000a00 */
[----:B--2---:R-:W-:-:S05]  /*09a0*/  IMAD.WIDE R2, R5, 0x4, R2 ;  /* 0x0000000405027825 */ /* 0x004fca00078e0202 */
[----:B-1----:R-:W2:Y:S04]  /*09b0*/  LDG.E R0, desc[UR38][R2.64] ;  /* 0x0000002602007981 */ /* 0x002ea8000c1e1900 */
[----:B------:R-:W2:Y:S02]  /*09c0*/  LDG.E R7, desc[UR38][R2.64+0x4] ;  /* 0x0000042602077981 */ /* 0x000ea4000c1e1900 */
[----:B--2---:R-:W-:Y:S01]  /*09d0*/  IMAD.IADD R0, R7, 0x1, -R0 ;  /* 0x0000000107007824 */ /* 0x004fe200078e0a00 */
[----:B------:R-:W-:Y:S06]  /*09e0*/  BRA `(.L_x_3491) ;  /* 0x0000000000047947 */ /* 0x000fec0003800000 */
.L_x_3492:
[----:B-1----:R-:W1:Y:S02]  /*09f0*/  LDC R0, c[0x0][0x8f4] ;  /* 0x00023d00ff007b82 */ /* 0x002e640000000800 */
.L_x_3491:
[----:B------:R-:W3:Y:S01]  /*0a00*/  LDL R4, [R1+0x10] ;  /* 0x0000100001047983 */ /* 0x000ee20000100800 */
[----:B-1---5:R-:W-:-:S04]  /*0a10*/  VIADD R0, R0, 0x5f ;  /* 0x0000005f00007836 */ /* 0x022fc80000000000 */
[----:B------:R-:W-:-:S05]  /*0a20*/  IMAD.HI R0, R0, 0x2aaaaaab, RZ ;  /* 0x2aaaaaab00007827 */ /* 0x000fca00078e02ff */
[----:B--2---:R-:W-:-:S04]  /*0a30*/  SHF.R.U32.HI R3, RZ, 0x1f, R0 ;  /* 0x0000001fff037819 */ /* 0x004fc80000011600 */
[----:B------:R-:W-:-:S04]  /*0a40*/  LEA.HI.SX32 R3, R0, R3, 0x1c ;  /* 0x0000000300037211 */ /* 0x000fc800078fe2ff */
[----:B---3--:R-:W-:-:S04]  /*0a50*/  ISETP.GE.AND P0, PT, R4, R3, PT ;  /* 0x000000030400720c */ /* 0x008fc80003f06270 */
[----:B------:R-:W-:-:S04]  /*0a60*/  SEL R6, R5, 0xffffffff, !P0 ;  /* 0xffffffff05067807 */ /* 0x000fc80004000000 */
[----:B------:R-:W-:Y:S01]  /*0a70*/  ISETP.GE.AND P0, PT, R6, RZ, PT ;  /* 0x000000ff0600720c */ /* 0x000fe20003f06270 */
[----:B------:R4:W-:-:S12]  /*0a80*/  STL [R1+0xc], R6 ;  /* 0x00000c0601007387 */ /* 0x0009d80000100800 */
[----:B----4-:R-:W-:Y:S05]  /*0a90*/  @!P0 BRA `(.L_x_3493) ;  /* 0x0000008800788947 */ /* 0x010fea0003800000 */
[----:B------:R-:W-:Y:S01]  /*0aa0*/  ULDC.64 UR4, c[0x0][0x780] ;  /* 0x0001e00000047ab9 */ /* 0x000fe20000000a00 */
[----:B------:R-:W1:Y:S01]  /*0ab0*/  LDC R17, c[0x0][0x290] ;  /* 0x0000a400ff117b82 */ /* 0x000e620000000800 */
[----:B------:R-:W-:-:S04]  /*0ac0*/  ISETP.NE.U32.AND P0, PT, RZ, UR4, PT ;  /* 0x00000004ff007c0c */ /* 0x000fc8000bf05070 */
[----:B------:R-:W-:-:S13]  /*0ad0*/  ISETP.NE.AND.EX P0, PT, RZ, UR5, PT, P0 ;  /* 0x00000005ff007c0c */ /* 0x000fda000bf05300 */
[----:B------:R-:W-:Y:S05]  /*0ae0*/  @!P0 BRA `(.L_x_3494) ;  /* 0x0000000000108947 */ /* 0x000fea0003800000 */
[----:B------:R-:W2:Y:S02]  /*0af0*/  LDC.64 R18, c[0x0][0x780] ;  /* 0x0001e000ff127b82 */ /* 0x000ea40000000a00 */
[----:B--2---:R-:W-:-:S06]  /*0b00*/  IMAD.WIDE R18, R6, 0x4, R18 ;  /* 0x0000000406127825 */ /* 0x004fcc00078e0212 */
[----:B------:R2:W5:Y:S01]  /*0b10*/  LDG.E R18, desc[UR38][R18.64] ;  /* 0x0000002612127981 */ /* 0x000562000c1e1900 */
[----:B------:R-:W-:Y:S05]  /*0b20*/  BRA `(.L_x_3495) ;  /* 0x0000000000287947 */ /* 0x000fea0003800000 */
.L_x_3494:
        /* <DEDUP_REMOVED lines=10> */
.L_x_3495:
[----:B------:R-:W-:Y:S02]  /*0bd0*/  ULDC.64 UR4, c[0x0][0x788] ;  /* 0x0001e20000047ab9 */ /* 0x000fe40000000a00 */
[----:B------:R-:W-:-:S04]  /*0be0*/  ISETP.NE.U32.AND P0, PT, RZ, UR4, PT ;  /* 0x00000004ff007c0c */ /* 0x000fc8000bf05070 */
[----:B------:R-:W-:-:S13]  /*0bf0*/  ISETP.NE.AND.EX P0, PT, RZ, UR5, PT, P0 ;  /* 0x00000005ff007c0c */ /* 0x000fda000bf05300 */
[----:B------:R-:W-:Y:S05]  /*0c00*/  @!P0 BRA `(.L_x_3496) ;  /* 0x0000000000108947 */ /* 0x000fea0003800000 */
[----:B------:R-:W4:Y:S02]  /*0c10*/  LDC.64 R2, c[0x0][0x788] ;  /* 0x0001e200ff027b82 */ /* 0x000f240000000a00 */
[----:B----4-:R-:W-:-:S05]  /*0c20*/  IMAD.WIDE R2, R6, 0x4, R2 ;  /* 0x0000000406027825 */ /* 0x010fca00078e0202 */
[----:B-1----:R4:W5:Y:S01]  /*0c30*/  LDG.E R17, desc[UR38][R2.64] ;  /* 0x0000002602117981 */ /* 0x002962000c1e1900 */
[----:B------:R-:W-:Y:S05]  /*0c40*/  BRA `(.L_x_3497) ;  /* 0x0000000000247947 */ /* 0x000fea0003800000 */
.L_x_3496:
[----:B------:R-:W-:Y:S02]  /*0c50*/  ULDC.64 UR4, c[0x0][0x778] ;  /* 0x0001de0000047ab9 */ /* 0x000fe40000000a00 */
[----:B------:R-:W-:-:S04]  /*0c60*/  ISETP.NE.U32.AND P0, PT, RZ, UR4, PT ;  /* 0x00000004ff007c0c */ /* 0x000fc8000bf05070 */
[----:B------:R-:W-:-:S13]  /*0c70*/  ISETP.NE.AND.EX P0, PT, RZ, UR5, PT, P0 ;  /* 0x00000005ff007c0c */ /* 0x000fda000bf05300 */
[----:B------:R-:W-:Y:S05]  /*0c80*/  @!P0 BRA `(.L_x_3497) ;  /* 0x0000000000148947 */ /* 0x000fea0003800000 */
[----:B------:R-:W4:Y:S02]  /*0c90*/  LDC.64 R2, c[0x0][0x778] ;  /* 0x0001de00ff027b82 */ /* 0x000f240000000a00 */
[----:B----4-:R-:W-:-:S05]  /*0ca0*/  IMAD.WIDE R2, R6, 0x4, R2 ;  /* 0x0000000406027825 */ /* 0x010fca00078e0202 */
[----:B-1----:R-:W4:Y:S04]  /*0cb0*/  LDG.E R17, desc[UR38][R2.64] ;  /* 0x0000002602117981 */ /* 0x002f28000c1e1900 */
[----:B------:R-:W4:Y:S02]  /*0cc0*/  LDG.E R0, desc[UR38][R2.64+0x4] ;  /* 0x0000042602007981 */ /* 0x000f24000c1e1900 */
[----:B----4-:R-:W-:-:S07]  /*0cd0*/  IMAD.IADD R17, R0, 0x1, -R17 ;  /* 0x0000000100117824 */ /* 0x010fce00078e0a11 */
.L_x_3497:
[----:B-1-3-5:R-:W-:Y:S01]  /*0ce0*/  IMAD.IADD R0, R18, 0x1, -R17 ;  /* 0x0000000112007824 */ /* 0x02afe200078e0a11 */
[----:B------:R-:W-:Y:S01]  /*0cf0*/  ULDC UR4, c[0x0][0x74c] ;  /* 0x0001d30000047ab9 */ /* 0x000fe20000000800 */
[----:B------:R-:W-:Y:S02]  /*0d00*/  PLOP3.LUT P0, PT, PT, PT, PT, 0x80, 0x0 ;  /* 0x000000000000781c */ /* 0x000fe40003f0f070 */
[----:B------:R-:W-:Y:S01]  /*0d10*/  CS2R R72, SRZ ;  /* 0x0000000000487805 */ /* 0x000fe2000001ff00 */
[----:B----4-:R-:W-:Y:S01]  /*0d20*/  IMAD R2, R4, 0x60, R0 ;  /* 0x0000006004027824 */ /* 0x010fe200078e0200 */
        /* <DEDUP_REMOVED lines=72> */
[----:B------:R1:W3:Y:S01]  /*11b0*/  LDC.64 R14, c[0x4][R2] ;  /* 0x01000000020e7b82 */ /* 0x0002e20000000a00 */
        /* <DEDUP_REMOVED lines=11> */
.L_x_3500:
        /* <DEDUP_REMOVED lines=15> */
.L_x_3499:
        /* <DEDUP_REMOVED lines=20> */
.L_x_3502:
        /* <DEDUP_REMOVED lines=15> */
.L_x_3501:
[----:B------:R-:W1:Y:S01]  /*1590*/  S2R R2, SR_TID.X ;  /* 0x0000000000027919 */ /* 0x000e620000002100 */
[----:B------:R-:W-:Y:S01]  /*15a0*/  UMOV UR4, 0xffffffff ;  /* 0xffffffff00047882 */ /* 0x000fe20000000000 */
[----:B-1----:R-:W-:-:S05]  /*15b0*/  VIADD R0, R2, 0xffffff80 ;  /* 0xffffff8002007836 */ /* 0x002fca0000000000 */
[----:B------:R-:W-:-:S04]  /*15c0*/  SHF.R.S32.HI R3, RZ, 0x1f, R0 ;  /* 0x0000001fff037819 */ /* 0x000fc80000011400 */
[----:B------:R-:W-:-:S04]  /*15d0*/  LEA.HI R2, R3, R0, RZ, 0x7 ;  /* 0x0000000003027211 */ /* 0x000fc800078f38ff */
[----:B------:R-:W-:Y:S01]  /*15e0*/  SHF.R.S32.HI R13, RZ, 0x7, R2 ;  /* 0x00000007ff0d7819 */ /* 0x000fe20000011402 */
[----:B------:R-:W-:Y:S06]  /*15f0*/  BRA.DIV UR4, `(.L_x_3503) ;  /* 0x0000007e04a87947 */ /* 0x000fec000b800000 */
[----:B------:R1:W3:Y:S02]  /*1600*/  SHFL.IDX PT, R14, R13, RZ, 0x1f ;  /* 0x00001fff0d0e7589 */ /* 0x0002e400000e0000 */
.L_x_3599:
[----:B------:R-:W-:Y:S01]  /*1610*/  SHF.L.U32 R10, RZ, 0x1f, RZ ;  /* 0x0000001fff0a7819 */ /* 0x000fe200000006ff */
[----:B---3--:R-:W-:Y:S01]  /*1620*/  IMAD.HI R4, R14, 0x55555556, RZ ;  /* 0x555555560e047827 */ /* 0x008fe200078e02ff */
[----:B------:R-:W-:Y:S02]  /*1630*/  LOP3.LUT R5, R2, 0xffffff80, RZ, 0xc0, !PT ;  /* 0xffffff8002057812 */ /* 0x000fe400078ec0ff */
[----:B------:R-:W3:Y:S01]  /*1640*/  SYNCS.PHASECHK.TRANS64.TRYWAIT P0, [UR36+0x36400], R10 ;  /* 0x0364000aff0075a7 */ /* 0x000ee20008000164 */
        /* <DEDUP_REMOVED lines=14> */
[----:B---3--:R-:W-:Y:S06]  /*1730*/  @P0 BRA `(.L_x_3504) ;  /* 0x0000000000080947 */ /* 0x008fec0003800000 */
[----:B------:R-:W3:Y:S02]  /*1740*/  SYNCS.PHASECHK.TRANS64.TRYWAIT P0, [UR36+0x36400], R10 ;  /* 0x0364000aff0075a7 */ /* 0x000ee40008000164 */
[----:B---3--:R-:W-:Y:S05]  /*1750*/  @!P0 BRA `(.L_x_3505) ;  /* 0x0000007c006c8947 */ /* 0x008fea0003800000 */
.L_x_3504:
[----:B------:R-:W4:Y:S04]  /*1760*/  LDL R20, [R1+0x10] ;  /* 0x0000100001147983 */ /* 0x000f280000100800 */
[----:B--2---:R-:W2:Y:S01]  /*1770*/  LDL.LU R19, [R1+0x4] ;  /* 0x0000040001137983 */ /* 0x004ea20000300800 */
[----:B---3--:R-:W-:Y:S01]  /*1780*/  LEA.HI R0, R3, R2, RZ, 0x2 ;  /* 0x0000000203007211 */ /* 0x008fe200078f10ff */
        /* <DEDUP_REMOVED lines=98> */
[----:B--2---:R-:W-:Y:S02]  /*1db0*/  LOP3.LUT R8, R19, 0x1, RZ, 0xfc, !PT ;  /* 0x0000000113087812 */ /* 0x004fe400078efcff */
[----:B------:R2:W-:Y:S01]  /*1dc0*/  STL [R1], R2 ;  /* 0x0000000201007387 */ /* 0x0005e20000100800 */
[----:B------:R-:W-:-:S03]  /*1dd0*/  IMAD.IADD R157, R18, 0x1, -R157 ;  /* 0x00000001129d7824 */ /* 0x000fc600078e0a9d */
[----:B------:R3:W-:Y:S01]  /*1de0*/  STL [R1+0x4], R3 ;  /* 0x0000040301007387 */ /* 0x0007e20000100800 */
[----:B--2---:R-:W-:-:S07]  /*1df0*/  IMAD.MOV.U32 R2, RZ, RZ, RZ ;  /* 0x000000ffff027224 */ /* 0x004fce00078e00ff */
.L_x_3516:
[----:B------:R-:W-:-:S13]  /*1e00*/  ISETP.NE.AND P0, PT, R8, 0x3, PT ;  /* 0x000000030800780c */ /* 0x000fda0003f05270 */
[----:B------:R-:W-:Y:S05]  /*1e10*/  @!P0 BRA `(.L_x_3506) ;  /* 0x0000000000048947 */ /* 0x000fea0003800000 */
[----:B------:R-:W-:Y:S01]  /*1e20*/  BPT.TRAP 0x1 ;  /* 0x000000040000795c */ /* 0x000fe20000300000 */
.L_x_3506:
[----:B---3--:R-:W-:Y:S02]  /*1e30*/  LEA R3, R2, UR36, 0x3 ;  /* 0x0000002402037c11 */ /* 0x008fe4000f8e18ff */
[----:B------:R-:W-:-:S04]  /*1e40*/  SHF.L.U32 R10, R7, 0x1f, RZ ;  /* 0x0000001f070a7819 */ /* 0x000fc800000006ff */
[----:B------:R2:W3:Y:S01]  /*1e50*/  SYNCS.PHASECHK.TRANS64.TRYWAIT P1, [R3+URZ+0x36410], R10 ;  /* 0x0364100a030075a7 */ /* 0x0004e2000802017f */
[----:B------:R-:W-:Y:S05]  /*1e60*/  @!P0 BRA `(.L_x_3507) ;  /* 0x0000000000048947 */ /* 0x000fea0003800000 */
[----:B------:R-:W-:Y:S01]  /*1e70*/  BPT.TRAP 0x1 ;  /* 0x000000040000795c */ /* 0x000fe20000300000 */
.L_x_3507:
[----:B---3--:R-:W-:Y:S05]  /*1e80*/  @P1 BRA `(.L_x_3508) ;  /* 0x0000000000081947 */ /* 0x008fea0003800000 */
[----:B------:R-:W3:Y:S02]  /*1e90*/  SYNCS.PHASECHK.TRANS64.TRYWAIT P1, [R3+URZ+0x36410], R10 ;  /* 0x0364100a030075a7 */ /* 0x000ee4000802017f */
[----:B---3--:R-:W-:Y:S05]  /*1ea0*/  @!P1 BRA `(.L_x_3509) ;  /* 0x0000007400b09947 */ /* 0x008fea0003800000 */
.L_x_3508:
        /* <DEDUP_REMOVED lines=103> */
.L_x_3510:
[----:B------:R-:W-:-:S04]  /*2520*/  SHF.L.U32 R14, R5, 0x1f, RZ ;  /* 0x0000001f050e7819 */ /* 0x000fc800000006ff */
[----:B------:R1:W1:Y:S01]  /*2530*/  SYNCS.PHASECHK.TRANS64.TRYWAIT P1, [UR36+0x36430], R14 ;  /* 0x0364300eff0075a7 */ /* 0x0002620008020164 */
[----:B------:R-:W-:Y:S05]  /*2540*/  @!P0 BRA `(.L_x_3511) ;  /* 0x0000000000048947 */ /* 0x000fea0003800000 */
[----:B------:R-:W-:Y:S01]  /*2550*/  BPT.TRAP 0x1 ;  /* 0x000000040000795c */ /* 0x000fe20000300000 */
.L_x_3511:
        /* <DEDUP_REMOVED lines=36> */
.L_x_3512:
        /* <DEDUP_REMOVED lines=351> */
.L_x_3514:
        /* <DEDUP_REMOVED lines=60> */
.L_x_3515:
        /* <DEDUP_REMOVED lines=63> */
.L_x_3498:
[----:B------:R-:W-:Y:S05]  /*4540*/  @P0 BRA `(.L_x_3493) ;  /* 0x0000004c00cc0947 */ /* 0x000fea0003800000 */
[----:B------:R-:W3:Y:S01]  /*4550*/  LDL.LU R9, [R1+0x10] ;  /* 0x0000100001097983 */ /* 0x000ee20000300800 */
[----:B------:R-:W1:Y:S03]  /*4560*/  LDC.64 R2, c[0x0][0x878] ;  /* 0x00021e00ff027b82 */ /* 0x000e660000000a00 */
[----:B------:R-:W4:Y:S04]  /*4570*/  LDL.LU R121, [R1+0x14] ;  /* 0x0000140001797983 */ /* 0x000f280000300800 */
[----:B------:R-:W5:Y:S01]  /*4580*/  LDL.LU R120, [R1+0xc] ;  /* 0x00000c0001787983 */ /* 0x000f620000300800 */
[----:B------:R-:W5:Y:S01]  /*4590*/  S2R R0, SR_TID.X ;  /* 0x0000000000007919 */ /* 0x000f620000002100 */
[----:B------:R-:W5:Y:S01]  /*45a0*/  S2UR UR5, SR_CgaCtaId ;  /* 0x00000000000579c3 */ /* 0x000f620000008800 */
[----:B------:R-:W-:-:S07]  /*45b0*/  UMOV UR4, 0x400 ;  /* 0x0000040000047882 */ /* 0x000fce0000000000 */
[----:B------:R-:W3:Y:S01]  /*45c0*/  LDC.64 R12, c[0x0][0x818] ;  /* 0x00020600ff0c7b82 */ /* 0x000ee20000000a00 */
[----:B-1----:R-:W-:-:S04]  /*45d0*/  ISETP.NE.U32.AND P0, PT, R2, RZ, PT ;  /* 0x000000ff0200720c */ /* 0x002fc80003f05070 */
[----:B------:R-:W-:-:S03]  /*45e0*/  ISETP.NE.AND.EX P0, PT, R3, RZ, PT, P0 ;  /* 0x000000ff0300720c */ /* 0x000fc60003f05300 */
[----:B------:R-:W1:Y:S08]  /*45f0*/  LDC R2, c[0x0][0x850] ;  /* 0x00021400ff027b82 */ /* 0x000e700000000800 */
[----:B------:R-:W3:Y:S08]  /*4600*/  LDC.64 R16, c[0x0][0x840] ;  /* 0x00021000ff107b82 */ /* 0x000ef00000000a00 */
[----:B------:R-:W5:Y:S08]  /*4610*/  @P0 LDC.64 R4, c[0x0][0x878] ;  /* 0x00021e00ff040b82 */ /* 0x000f700000000a00 */
[----:B------:R-:W3:Y:S08]  /*4620*/  LDC.64 R14, c[0x0][0x820] ;  /* 0x00020800ff0e7b82 */ /* 0x000ef00000000a00 */
[----:B--2---:R-:W2:Y:S08]  /*4630*/  LDC.64 R18, c[0x0][0x848] ;  /* 0x00021200ff127b82 */ /* 0x004eb00000000a00 */
[----:B------:R-:W2:Y:S08]  /*4640*/  LDC.64 R20, c[0x0][0x800] ;  /* 0x00020000ff147b82 */ /* 0x000eb00000000a00 */
[----:B------:R-:W2:Y:S01]  /*4650*/  LDC.64 R22, c[0x0][0x828] ;  /* 0x00020a00ff167b82 */ /* 0x000ea20000000a00 */
[----:B-----5:R-:W-:-:S06]  /*4660*/  @P0 IMAD.WIDE R4, R120, 0x4, R4 ;  /* 0x0000000478040825 */ /* 0x020fcc00078e0204 */
[----:B------:R-:W5:Y:S01]  /*4670*/  @P0 LDG.E R4, desc[UR38][R4.64] ;  /* 0x0000002604040981 */ /* 0x000f62000c1e1900 */
[----:B------:R-:W-:Y:S01]  /*4680*/  BAR.SYNC.DEFER_BLOCKING 0x1, 0x180 ;  /* 0x0046000000007b1d */ /* 0x000fe20000010000 */
[----:B-1----:R-:W-:Y:S01]  /*4690*/  ISETP.NE.AND P1, PT, R2, 0x1, PT ;  /* 0x000000010200780c */ /* 0x002fe20003f25270 */
        /* <DEDUP_REMOVED lines=9> */
[----:B------:R-:W1:Y:S02]  /*4730*/  @P1 LDC R8, c[0x0][0x858] ;  /* 0x00021600ff081b82 */ /* 0x000e640000000800 */
[----:B------:R-:W-:-:S04]  /*4740*/  IMAD R6, R6, 0x600, R3 ;  /* 0x0000060006067824 */ /* 0x000fc800078e0203 */
[----:B------:R-:W-:Y:S02]  /*4750*/  IMAD.SHL.U32 R6, R6, 0x4, RZ ;  /* 0x0000000406067824 */ /* 0x000fe400078e00ff */
[----:B----4-:R-:W-:-:S05]  /*4760*/  @P1 IMAD.HI.U32 R3, R121, R7, RZ ;  /* 0x0000000779031227 */ /* 0x010fca00078e00ff */
[----:B-1----:R-:W-:Y:S01]  /*4770*/  @P1 SHF.R.U32.HI R121, RZ, R8, R3 ;  /* 0x00000008ff791219 */ /* 0x002fe20000011603 */
[----:B---3--:R-:W-:Y:S01]  /*4780*/  IMAD R3, R9, 0x4800, RZ ;  /* 0x0000480009037824 */ /* 0x008fe200078e02ff */
[----:B------:R-:W-:Y:S02]  /*4790*/  LEA R8, R6, UR4, 0x2 ;  /* 0x0000000406087c11 */ /* 0x000fe4000f8e10ff */
[----:B------:R-:W-:Y:S01]  /*47a0*/  SHF.R.S32.HI R9, RZ, 0x1f, R121 ;  /* 0x0000001fff097819 */ /* 0x000fe20000011479 */
[----:B------:R1:W-:Y:S04]  /*47b0*/  @P1 STL [R1+0x14], R121 ;  /* 0x0000147901001387 */ /* 0x0003e80000100800 */
[----:B------:R1:W-:Y:S01]  /*47c0*/  STS.128 [R8], R24 ;  /* 0x0000001808007388 */ /* 0x0003e20000000c00 */
[----:B------:R-:W-:-:S03]  /*47d0*/  IMAD R10, R9, R16, RZ ;  /* 0x00000010090a7224 */ /* 0x000fc600078e02ff */
        /* <DEDUP_REMOVED lines=16> */
[----:B---3--:R-:W3:Y:S01]  /*48e0*/  FENCE.VIEW.ASYNC.S ;  /* 0x00000000000073c6 */ /* 0x008ee20000000000 */
[----:B-----5:R-:W-:-:S04]  /*48f0*/  @P0 IMAD R4, R120, 0x60, R4 ;  /* 0x0000006078040824 */ /* 0x020fc800078e0204 */
[----:B------:R-:W-:-:S05]  /*4900*/  @P0 IMAD.HI R4, R4, 0x2aaaaaab, RZ ;  /* 0x2aaaaaab04040827 */ /* 0x000fca00078e02ff */
[----:B------:R-:W-:-:S04]  /*4910*/  @P0 SHF.R.U32.HI R5, RZ, 0x1f, R4 ;  /* 0x0000001fff050819 */ /* 0x000fc80000011604 */
[----:B------:R-:W-:-:S05]  /*4920*/  @P0 LEA.HI.SX32 R5, R4, R5, 0x1c ;  /* 0x0000000504050211 */ /* 0x000fca00078fe2ff */
[----:B------:R-:W-:-:S05]  /*4930*/  @P0 IMAD R4, R5, 0x4800, RZ ;  /* 0x0000480005040824 */ /* 0x000fca00078e02ff */
[----:B------:R-:W-:Y:S02]  /*4940*/  @P0 SHF.R.S32.HI R5, RZ, 0x1f, R4 ;  /* 0x0000001fff050819 */ /* 0x000fe40000011404 */
[----:B------:R-:W-:Y:S01]  /*4950*/  @!P0 CS2R R4, SRZ ;  /* 0x0000000000048805 */ /* 0x000fe2000001ff00 */
[----:B---3--:R-:W-:Y:S05]  /*4960*/  BAR.SYNC.DEFER_BLOCKING 0x1, 0x180 ;  /* 0x0046000000007b1d */ /* 0x008fea0000010000 */
[----:B------:R-:W-:Y:S01]  /*4970*/  IADD3 R6, P1, R3, R4, RZ ;  /* 0x0000000403067210 */ /* 0x000fe20007f3e0ff */
[----:B------:R-:W-:Y:S01]  /*4980*/  IMAD R4, R9, R12, RZ ;  /* 0x0000000c09047224 */ /* 0x000fe200078e02ff */
[----:B------:R-:W-:-:S02]  /*4990*/  SEL R9, R120, RZ, !P0 ;  /* 0x000000ff78097207 */ /* 0x000fc40004000000 */
[----:B------:R-:W-:Y:S01]  /*49a0*/  LEA.HI.X.SX32 R7, R3, R5, 0x1, P1 ;  /* 0x0000000503077211 */ /* 0x000fe200008f0eff */
[C---:B------:R-:W-:Y:S01]  /*49b0*/  IMAD R11, R121.reuse, R13, R4 ;  /* 0x0000000d790b7224 */ /* 0x040fe200078e0204 */
[----:B------:R-:W-:Y:S01]  /*49c0*/  SHF.R.S32.HI R3, RZ, 0x1f, R120 ;  /* 0x0000001fff037819 */ /* 0x000fe20000011478 */
[C---:B------:R-:W-:Y:S02]  /*49d0*/  IMAD R13, R121.reuse, R17, R10 ;  /* 0x00000011790d7224 */ /* 0x040fe400078e020a */
[--C-:B------:R-:W-:Y:S01]  /*49e0*/  IMAD.WIDE.U32 R4, R121, R12, R6.reuse ;  /* 0x0000000c79047225 */ /* 0x100fe200078e0006 */
[----:B------:R-:W-:Y:S02]  /*49f0*/  SEL R3, R3, RZ, !P0 ;  /* 0x000000ff03037207 */ /* 0x000fe40004000000 */
[----:B------:R-:W-:Y:S01]  /*4a00*/  ISETP.NE.AND P0, PT, R2, RZ, PT ;  /* 0x000000ff0200720c */ /* 0x000fe20003f05270 */
[----:B------:R-:W-:-:S04]  /*4a10*/  IMAD.WIDE.U32 R6, R121, R16, R6 ;  /* 0x0000001079067225 */ /* 0x000fc800078e0006 */
[----:B------:R-:W-:Y:S02]  /*4a20*/  IMAD.IADD R5, R5, 0x1, R11 ;  /* 0x0000000105057824 */ /* 0x000fe400078e020b */
[----:B------:R-:W-:Y:S02]  /*4a30*/  IMAD.IADD R7, R7, 0x1, R13 ;  /* 0x0000000107077824 */ /* 0x000fe400078e020d */
[C---:B------:R-:W-:Y:S02]  /*4a40*/  IMAD R10, R3.reuse, R14, RZ ;  /* 0x0000000e030a7224 */ /* 0x040fe400078e02ff */
[----:B--2---:R-:W-:Y:S02]  /*4a50*/  IMAD R12, R3, R18, RZ ;  /* 0x00000012030c7224 */ /* 0x004fe400078e02ff */
[----:B------:R-:W-:-:S04]  /*4a60*/  IMAD.WIDE.U32 R4, R9, R14, R4 ;  /* 0x0000000e09047225 */ /* 0x000fc800078e0004 */
[----:B------:R-:W-:Y:S01]  /*4a70*/  IMAD.WIDE.U32 R6, R9, R18, R6 ;  /* 0x0000001209067225 */ /* 0x000fe200078e0006 */
[----:B------:R-:W-:-:S03]  /*4a80*/  LEA R20, P1, R4, R20, 0x2 ;  /* 0x0000001404147211 */ /* 0x000fc600078210ff */
[C---:B------:R-:W-:Y:S01]  /*4a90*/  IMAD R3, R9.reuse, R15, R10 ;  /* 0x0000000f09037224 */ /* 0x040fe200078e020a */
[----:B------:R-:W-:Y:S01]  /*4aa0*/  LEA R22, P2, R6, R22, 0x2 ;  /* 0x0000001606167211 */ /* 0x000fe200078410ff */
[----:B------:R-:W-:Y:S02]  /*4ab0*/  IMAD R9, R9, R19, R12 ;  /* 0x0000001309097224 */ /* 0x000fe400078e020c */
[----:B------:R-:W-:Y:S02]  /*4ac0*/  IMAD.IADD R3, R5, 0x1, R3 ;  /* 0x0000000105037824 */ /* 0x000fe400078e0203 */
[----:B------:R-:W-:-:S03]  /*4ad0*/  IMAD.IADD R2, R7, 0x1, R9 ;  /* 0x0000000107027824 */ /* 0x000fc600078e0209 */
[----:B------:R-:W-:Y:S02]  /*4ae0*/  LEA.HI.X R3, R4, R21, R3, 0x2, P1 ;  /* 0x0000001504037211 */ /* 0x000fe400008f1403 */
[----:B------:R-:W-:Y:S01]  /*4af0*/  LEA.HI.X R2, R6, R23, R2, 0x2, P2 ;  /* 0x0000001706027211 */ /* 0x000fe200010f1402 */
[----:B-1----:R-:W-:Y:S06]  /*4b00*/  @P0 BRA `(.L_x_3518) ;  /* 0x0000000000340947 */ /* 0x002fec0003800000 */
[----:B------:R-:W-:Y:S01]  /*4b10*/  R2UR UR6, R22 ;  /* 0x00000000160672ca */ /* 0x000fe200000e0000 */
[----:B------:R-:W-:Y:S01]  /*4b20*/  UMOV UR5, 0x1200 ;  /* 0x0000120000057882 */ /* 0x000fe20000000000 */
[----:B------:R-:W-:Y:S01]  /*4b30*/  R2UR UR7, R2 ;  /* 0x00000000020772ca */ /* 0x000fe200000e0000 */
[----:B------:R-:W-:Y:S01]  /*4b40*/  UMOV UR8, 0x0 ;  /* 0x0000000000087882 */ /* 0x000fe20000000000 */
[----:B------:R-:W-:Y:S01]  /*4b50*/  PLOP3.LUT P0, PT, PT, PT, PT, 0x80, 0x0 ;  /* 0x000000000000781c */ /* 0x000fe20003f0f070 */
[----:B------:R-:W-:-:S12]  /*4b60*/  UMOV UR9, 0x14f00000 ;  /* 0x14f0000000097882 */ /* 0x000fd80000000000 */
.L_x_3519:
[----:B------:R-:W-:Y:S01]  /*4b70*/  @P0 ELECT P1, URZ, PT ;  /* 0x00000000003f082f */ /* 0x000fe20003820000 */
[----:B------:R1:W-:-:S12]  /*4b80*/  UBLKRED.G.S.ADD.F32.RN [UR6], [UR4], UR5, desc[UR8] ;  /* 0x00000806040073bb */ /* 0x0003d800080a1405 */
[----:B------:R-:W-:Y:S02]  /*4b90*/  @P1 PLOP3.LUT P0, PT, P1, PT, PT, 0x8, 0x0 ;  /* 0x000000000000181c */ /* 0x000fe40000f0e170 */
[----:B------:R-:W-:-:S11]  /*4ba0*/  PLOP3.LUT P1, PT, PT, PT, PT, 0x8, 0x0 ;  /* 0x000000000000781c */ /* 0x000fd60003f2e170 */
[----:B-1----:R-:W-:Y:S05]  /*4bb0*/  @P0 BRA.U.ANY `(.L_x_3519) ;  /* 0xfffffffd00ec0947 */ /* 0x002fea000393ffff */
[----:B------:R0:W-:Y:S01]  /*4bc0*/  UTMACMDFLUSH ;  /* 0x00000000000079b7 */ /* 0x0001e20000000000 */
[----:B------:R-:W-:-:S04]  /*4bd0*/  DEPBAR.LE SB0, 0x0 ;  /* 0x000080000000791a */ /* 0x000fc80000000000 */
.L_x_3518:
[----:B------:R-:W-:Y:S05]  /*4be0*/  BSYNC B0 ;  /* 0x0000000000007941 */ /* 0x000fea0003800000 */
.L_x_3517:
        /* <DEDUP_REMOVED lines=28> */
.L_x_3520:
        /* <DEDUP_REMOVED lines=8> */
.L_x_3486:
        /* <DEDUP_REMOVED lines=29> */
.L_x_3522:
[----:B------:R-:W-:Y:S01]  /*5000*/  ULDC UR9, c[0x0][0x8cc] ;  /* 0x0002330000097ab9 */ /* 0x000fe20000000800 */
[----:B------:R-:W-:Y:S01]  /*5010*/  UMOV UR7, UR8 ;  /* 0x0000000800077c82 */ /* 0x000fe20008000000 */
[----:B------:R-:W-:-:S11]  /*5020*/  UISETP.NE.AND UP0, UPT, UR9, 0x1, UPT ;  /* 0x000000010900788c */ /* 0x000fd6000bf05270 */
[----:B------:R-:W-:Y:S02]  /*5030*/  @UP0 ULDC.64 UR10, c[0x0][0x8d0] ;  /* 0x00023400000a0ab9 */ /* 0x000fe40000000a00 */
[----:B------:R-:W-:-:S04]  /*5040*/  UIMAD.WIDE.U32 UR4, UR8, UR10, URZ ;  /* 0x0000000a080472a5 */ /* 0x000fc8000f8e003f */
[----:B------:R-:W-:-:S04]  /*5050*/  @UP0 USHF.R.U32.HI UR7, URZ, UR11, UR5 ;  /* 0x0000000b3f070299 */ /* 0x000fc80008011605 */
[----:B------:R-:W-:-:S12]  /*5060*/  UIMAD UR4, UR7, UR9, URZ ;  /* 0x00000009070472a4 */ /* 0x000fd8000f8e023f */
.L_x_3523:
        /* <DEDUP_REMOVED lines=23> */
.L_x_3524:
        /* <DEDUP_REMOVED lines=13> */
.L_x_3526:
[----:B------:R-:W-:-:S05]  /*52b0*/  ULDC UR4, c[0x0][0x8f4] ;  /* 0x00023d0000047ab9 */ /* 0x000fca0000000800 */
.L_x_3525:
        /* <DEDUP_REMOVED lines=46> */
.L_x_3527:
        /* <DEDUP_REMOVED lines=13> */
.L_x_3528:
        /* <DEDUP_REMOVED lines=12> */
.L_x_3529:
        /* <DEDUP_REMOVED lines=54> */
.L_x_3532:
[----:B------:R-:W-:Y:S05]  /*5a90*/  BSYNC B0 ;  /* 0x0000000000007941 */ /* 0x000fea0003800000 */
.L_x_3531:
        /* <DEDUP_REMOVED lines=18> */
.L_x_3534:
[----:B------:R-:W-:Y:S05]  /*5bc0*/  BSYNC B0 ;  /* 0x0000000000007941 */ /* 0x000fea0003800000 */
.L_x_3533:
        /* <DEDUP_REMOVED lines=19> */
.L_x_3536:
[----:B------:R-:W-:Y:S05]  /*5d00*/  BSYNC B0 ;  /* 0x0000000000007941 */ /* 0x000fea0003800000 */
.L_x_3535:
[----:B------:R-:W-:Y:S06]  /*5d10*/  BAR.ARV 0xa, 0xa0 ;  /* 0x0282800000007b1d */ /* 0x000fec0000002000 */
[----:B------:R-:W-:Y:S04]  /*5d20*/  BSSY B0, `(.L_x_3537) ;  /* 0x0000003000007945 */ /* 0x000fe80003800000 */
[----:B------:R-:W-:Y:S05]  /*5d30*/  @!P0 BRA `(.L_x_3538) ;  /* 0x0000000000048947 */ /* 0x000fea0003800000 */
[----:B------:R-:W-:-:S04]  /*5d40*/  DEPBAR.LE SB0, 0x1 ;  /* 0x000080400000791a */ /* 0x000fc80000000000 */
.L_x_3538:
[----:B------:R-:W-:Y:S05]  /*5d50*/  BSYNC B0 ;  /* 0x0000000000007941 */ /* 0x000fea0003800000 */
.L_x_3537:
[----:B------:R-:W-:Y:S06]  /*5d60*/  BAR.ARV 0xb, 0xa0 ;  /* 0x02c2800000007b1d */ /* 0x000fec0000002000 */
[----:B------:R-:W-:Y:S04]  /*5d70*/  BSSY B0, `(.L_x_3539) ;  /* 0x0000003000007945 */ /* 0x000fe80003800000 */
[----:B------:R-:W-:Y:S05]  /*5d80*/  @!P0 BRA `(.L_x_3540) ;  /* 0x0000000000048947 */ /* 0x000fea0003800000 */
[----:B------:R-:W-:-:S04]  /*5d90*/  DEPBAR.LE SB0, 0x0 ;  /* 0x000080000000791a */ /* 0x000fc80000000000 */
.L_x_3540:
[----:B------:R-:W-:Y:S05]  /*5da0*/  BSYNC B0 ;  /* 0x0000000000007941 */ /* 0x000fea0003800000 */
.L_x_3539:
[----:B------:R-:W-:Y:S06]  /*5db0*/  BAR.ARV 0xc, 0xa0 ;  /* 0x0302800000007b1d */ /* 0x000fec0000002000 */
[----:B------:R-:W-:Y:S01]  /*5dc0*/  UIADD3 UR20, UR16, 0x1, URZ ;  /* 0x0000000110147890 */ /* 0x000fe2000fffe03f */
[----:B------:R-:W-:Y:S11]  /*5dd0*/  BRA `(.L_x_3541) ;  /* 0x0000000000047947 */ /* 0x000ff60003800000 */
.L_x_3530:
[----:B------:R-:W-:-:S05]  /*5de0*/  UMOV UR20, UR16 ;  /* 0x0000001000147c82 */ /* 0x000fca0008000000 */
.L_x_3541:
        /* <DEDUP_REMOVED lines=26> */
.L_x_3562:
        /* <DEDUP_REMOVED lines=32> */
.L_x_3543:
[----:B------:R-:W-:Y:S05]  /*6190*/  BSYNC B0 ;  /* 0x0000000000007941 */ /* 0x000fea0003800000 */
.L_x_3542:
        /* <DEDUP_REMOVED lines=12> */
.L_x_3545:
[----:B------:R-:W-:Y:S05]  /*6260*/  BSYNC B0 ;  /* 0x0000000000007941 */ /* 0x000fea0003800000 */
.L_x_3544:
        /* <DEDUP_REMOVED lines=13> */
.L_x_3547:
[----:B------:R-:W-:Y:S05]  /*6340*/  BSYNC B0 ;  /* 0x0000000000007941 */ /* 0x000fea0003800000 */
.L_x_3546:
[----:B------:R-:W-:Y:S06]  /*6350*/  BAR.ARV 0xa, 0xa0 ;  /* 0x0282800000007b1d */ /* 0x000fec0000002000 */
[----:B------:R-:W-:Y:S04]  /*6360*/  BSSY B0, `(.L_x_3548) ;  /* 0x0000003000007945 */ /* 0x000fe80003800000 */
[----:B------:R-:W-:Y:S05]  /*6370*/  @!P0 BRA `(.L_x_3549) ;  /* 0x0000000000048947 */ /* 0x000fea0003800000 */
[----:B------:R-:W-:-:S04]  /*6380*/  DEPBAR.LE SB0, 0x1 ;  /* 0x000080400000791a */ /* 0x000fc80000000000 */
.L_x_3549:
[----:B------:R-:W-:Y:S05]  /*6390*/  BSYNC B0 ;  /* 0x0000000000007941 */ /* 0x000fea0003800000 */
.L_x_3548:
[----:B------:R-:W-:Y:S06]  /*63a0*/  BAR.ARV 0xb, 0xa0 ;  /* 0x02c2800000007b1d */ /* 0x000fec0000002000 */
[----:B------:R-:W-:Y:S04]  /*63b0*/  BSSY B0, `(.L_x_3550) ;  /* 0x0000003000007945 */ /* 0x000fe80003800000 */
[----:B------:R-:W-:Y:S05]  /*63c0*/  @!P0 BRA `(.L_x_3551) ;  /* 0x0000000000048947 */ /* 0x000fea0003800000 */
[----:B------:R-:W-:-:S04]  /*63d0*/  DEPBAR.LE SB0, 0x0 ;  /* 0x000080000000791a */ /* 0x000fc80000000000 */
.L_x_3551:
[----:B------:R-:W-:Y:S05]  /*63e0*/  BSYNC B0 ;  /* 0x0000000000007941 */ /* 0x000fea0003800000 */
.L_x_3550:
        /* <DEDUP_REMOVED lines=13> */
.L_x_3553:
[----:B------:R-:W-:Y:S05]  /*64c0*/  BSYNC B0 ;  /* 0x0000000000007941 */ /* 0x000fea0003800000 */
.L_x_3552:
        /* <DEDUP_REMOVED lines=12> */
.L_x_3555:
[----:B------:R-:W-:Y:S05]  /*6590*/  BSYNC B0 ;  /* 0x0000000000007941 */ /* 0x000fea0003800000 */
.L_x_3554:
        /* <DEDUP_REMOVED lines=13> */
.L_x_3557:
[----:B------:R-:W-:Y:S05]  /*6670*/  BSYNC B0 ;  /* 0x0000000000007941 */ /* 0x000fea0003800000 */
.L_x_3556:
[----:B------:R-:W-:Y:S06]  /*6680*/  BAR.ARV 0xa, 0xa0 ;  /* 0x0282800000007b1d */ /* 0x000fec0000002000 */
[----:B------:R-:W-:Y:S04]  /*6690*/  BSSY B0, `(.L_x_3558) ;  /* 0x0000003000007945 */ /* 0x000fe80003800000 */
[----:B------:R-:W-:Y:S05]  /*66a0*/  @!P0 BRA `(.L_x_3559) ;  /* 0x0000000000048947 */ /* 0x000fea0003800000 */
[----:B------:R-:W-:-:S04]  /*66b0*/  DEPBAR.LE SB0, 0x1 ;  /* 0x000080400000791a */ /* 0x000fc80000000000 */
.L_x_3559:
[----:B------:R-:W-:Y:S05]  /*66c0*/  BSYNC B0 ;  /* 0x0000000000007941 */ /* 0x000fea0003800000 */
.L_x_3558:
[----:B------:R-:W-:Y:S01]  /*66d0*/  UIADD3 UR20, UR20, 0x2, URZ ;  /* 0x0000000214147890 */ /* 0x000fe2000fffe03f */
[----:B------:R-:W-:Y:S06]  /*66e0*/  BAR.ARV 0xb, 0xa0 ;  /* 0x02c2800000007b1d */ /* 0x000fec0000002000 */
[----:B------:R-:W-:Y:S01]  /*66f0*/  UISETP.GE.AND UP0, UPT, UR20, UR7, UPT ;  /* 0x000000071400728c */ /* 0x000fe2000bf06270 */
[----:B------:R-:W-:Y:S04]  /*6700*/  BSSY B0, `(.L_x_3560) ;  /* 0x0000003000007945 */ /* 0x000fe80003800000 */
[----:B------:R-:W-:Y:S06]  /*6710*/  @!P0 BRA `(.L_x_3561) ;  /* 0x0000000000048947 */ /* 0x000fec0003800000 */
[----:B------:R-:W-:-:S04]  /*6720*/  DEPBAR.LE SB0, 0x0 ;  /* 0x000080000000791a */ /* 0x000fc80000000000 */
.L_x_3561:
[----:B------:R-:W-:Y:S05]  /*6730*/  BSYNC B0 ;  /* 0x0000000000007941 */ /* 0x000fea0003800000 */
.L_x_3560:
[----:B------:R-:W-:Y:S06]  /*6740*/  BAR.ARV 0xc, 0xa0 ;  /* 0x0302800000007b1d */ /* 0x000fec0000002000 */
[----:B------:R-:W-:Y:S01]  /*6750*/  PLOP3.LUT P1, PT, PT, PT, UP0, 0x80, 0x0 ;  /* 0x000000000000781c */ /* 0x000fe20003f2f008 */
[----:B------:R-:W-:Y:S02]  /*6760*/  UIADD3 UR47, UR47, 0x6000, URZ ;  /* 0x000060002f2f7890 */ /* 0x000fe4000fffe03f */
[----:B------:R-:W-:-:S10]  /*6770*/  UIADD3 UR6, UR6, 0x6000, URZ ;  /* 0x0000600006067890 */ /* 0x000fd4000fffe03f */
[----:B------:R-:W-:Y:S05]  /*6780*/  @!P1 BRA `(.L_x_3562) ;  /* 0xfffffff800009947 */ /* 0x000fea000383ffff */
[----:B------:R-:W-:Y:S05]  /*6790*/  BRA `(.L_x_3493) ;  /* 0x0000002c00387947 */ /* 0x000fea0003800000 */
.L_x_3521:
        /* <DEDUP_REMOVED lines=21> */
.L_x_3563:
[----:B------:R-:W1:Y:S01]  /*68f0*/  LDC R3, c[0x0][0x8cc] ;  /* 0x00023300ff037b82 */ /* 0x000e620000000800 */
[----:B------:R-:W-:Y:S01]  /*6900*/  IMAD.MOV.U32 R0, RZ, RZ, R5 ;  /* 0x000000ffff007224 */ /* 0x000fe200078e0005 */
[----:B-1----:R-:W-:-:S13]  /*6910*/  ISETP.NE.AND P0, PT, R3, 0x1, PT ;  /* 0x000000010300780c */ /* 0x002fda0003f05270 */
[----:B------:R-:W1:Y:S02]  /*6920*/  @P0 LDC.64 R6, c[0x0][0x8d0] ;  /* 0x00023400ff060b82 */ /* 0x000e640000000a00 */
[----:B-1----:R-:W-:-:S05]  /*6930*/  @P0 IMAD.HI.U32 R4, R5, R6, RZ ;  /* 0x0000000605040227 */ /* 0x002fca00078e00ff */
[----:B------:R-:W-:-:S05]  /*6940*/  @P0 SHF.R.U32.HI R0, RZ, R7, R4 ;  /* 0x00000007ff000219 */ /* 0x000fca0000011604 */
[----:B------:R-:W-:-:S07]  /*6950*/  IMAD R3, R0, R3, RZ ;  /* 0x0000000300037224 */ /* 0x000fce00078e02ff */
.L_x_3564:
        /* <DEDUP_REMOVED lines=23> */
.L_x_3565:
        /* <DEDUP_REMOVED lines=10> */
.L_x_3567:
[----:B------:R-:W1:Y:S02]  /*6b70*/  LDC R4, c[0x0][0x8f4] ;  /* 0x00023d00ff047b82 */ /* 0x000e640000000800 */
.L_x_3566:
[----:B-1---5:R-:W-:Y:S02]  /*6b80*/  VIADD R4, R4, 0x5f ;  /* 0x0000005f04047836 */ /* 0x022fe40000000000 */
[----:B------:R-:W-:Y:S02]  /*6b90*/  IMAD.MOV.U32 R8, RZ, RZ, 0x1 ;  /* 0x00000001ff087424 */ /* 0x000fe400078e00ff */
[----:B------:R-:W-:-:S04]  /*6ba0*/  IMAD.HI R4, R4, 0x2aaaaaab, RZ ;  /* 0x2aaaaaab04047827 */ /* 0x000fc800078e02ff */
[----:B--2---:R-:W-:Y:S01]  /*6bb0*/  IMAD.MOV.U32 R2, RZ, RZ, RZ ;  /* 0x000000ffff027224 */ /* 0x004fe200078e00ff */
        /* <DEDUP_REMOVED lines=46> */
.L_x_3569:
        /* <DEDUP_REMOVED lines=11> */
.L_x_3570:
[----:B------:R-:W-:Y:S05]  /*6f50*/  @!P0 BRA `(.L_x_3571) ;  /* 0x00000000000c8947 */ /* 0x000fea0003800000 */
[----:B------:R-:W2:Y:S04]  /*6f60*/  LDG.E R5, desc[UR38][R2.64] ;  /* 0x0000002602057981 */ /* 0x000ea8000c1e1900 */
[----:B------:R-:W2:Y:S02]  /*6f70*/  LDG.E R4, desc[UR38][R2.64+0x4] ;  /* 0x0000042602047981 */ /* 0x000ea4000c1e1900 */
[----:B--2---:R-:W-:-:S07]  /*6f80*/  IMAD.IADD R4, R4, 0x1, -R5 ;  /* 0x0000000104047824 */ /* 0x004fce00078e0a05 */
.L_x_3571:
        /* <DEDUP_REMOVED lines=73> */
.L_x_3600:
        /* <DEDUP_REMOVED lines=9> */
.L_x_3574:
        /* <DEDUP_REMOVED lines=112> */
.L_x_3585:
[----:B-1----:R-:W-:-:S05]  /*7bb0*/  IMAD.MOV.U32 R6, RZ, RZ, 0x1 ;  /* 0x00000001ff067424 */ /* 0x002fca00078e00ff */
[----:B------:R-:W-:-:S04]  /*7bc0*/  SHF.L.U32 R6, R6, 0x1f, RZ ;  /* 0x0000001f06067819 */ /* 0x000fc800000006ff */
[----:B------:R-:W1:Y:S02]  /*7bd0*/  SYNCS.PHASECHK.TRANS64.TRYWAIT P1, [R0+URZ+0x36438], R6 ;  /* 0x03643806000075a7 */ /* 0x000e64000802017f */
[----:B-1----:R-:W-:Y:S05]  /*7be0*/  @!P1 BRA `(.L_x_3577) ;  /* 0x0000001800a09947 */ /* 0x002fea0003800000 */
.L_x_3601:
[----:B------:R-:W-:Y:S05]  /*7bf0*/  @P0 BRA `(.L_x_3578) ;  /* 0x0000000000140947 */ /* 0x000fea0003800000 */
[----:B------:R-:W-:Y:S01]  /*7c00*/  ISETP.NE.AND P1, PT, R18, RZ, PT ;  /* 0x000000ff1200720c */ /* 0x000fe20003f25270 */
[----:B------:R-:W-:-:S04]  /*7c10*/  IMAD.MOV.U32 R3, RZ, RZ, 0x6100 ;  /* 0x00006100ff037424 */ /* 0x000fc800078e00ff */
[----:B------:R2:W-:Y:S08]  /*7c20*/  SYNCS.ARRIVE.TRANS64 RZ, [R0+URZ+0x36430], R3 ;  /* 0x0364300300ff79a7 */ /* 0x0005f0000800003f */
[----:B------:R-:W-:Y:S05]  /*7c30*/  @!P1 BRA `(.L_x_3578) ;  /* 0x0000000000049947 */ /* 0x000fea0003800000 */
[----:B------:R-:W-:Y:S01]  /*7c40*/  BPT.TRAP 0x1 ;  /* 0x000000040000795c */ /* 0x000fe20000300000 */
.L_x_3578:
        /* <DEDUP_REMOVED lines=48> */
.L_x_3602:
[----:B------:R-:W-:Y:S05]  /*7f50*/  @P0 BRA `(.L_x_3580) ;  /* 0x0000000000140947 */ /* 0x000fea0003800000 */
[----:B------:R-:W-:Y:S01]  /*7f60*/  ISETP.NE.AND P1, PT, R18, RZ, PT ;  /* 0x000000ff1200720c */ /* 0x000fe20003f25270 */
[----:B--2---:R-:W-:-:S04]  /*7f70*/  IMAD.MOV.U32 R3, RZ, RZ, 0x6100 ;  /* 0x00006100ff037424 */ /* 0x004fc800078e00ff */
[----:B------:R3:W-:Y:S08]  /*7f80*/  SYNCS.ARRIVE.TRANS64 RZ, [R0+URZ+0x36418], R3 ;  /* 0x0364180300ff79a7 */ /* 0x0007f0000800003f */
[----:B------:R-:W-:Y:S05]  /*7f90*/  @!P1 BRA `(.L_x_3580) ;  /* 0x0000000000049947 */ /* 0x000fea0003800000 */
[----:B------:R-:W-:Y:S01]  /*7fa0*/  BPT.TRAP 0x1 ;  /* 0x000000040000795c */ /* 0x000fe20000300000 */
.L_x_3580:
        /* <DEDUP_REMOVED lines=47> */
.L_x_3603:
        /* <DEDUP_REMOVED lines=8> */
.L_x_3582:
        /* <DEDUP_REMOVED lines=37> */
.L_x_3605:
[----:B------:R-:W-:Y:S05]  /*8570*/  @P0 BRA `(.L_x_3584) ;  /* 0x0000000000140947 */ /* 0x000fea0003800000 */
[----:B------:R-:W-:Y:S01]  /*8580*/  ISETP.NE.AND P1, PT, R18, RZ, PT ;  /* 0x000000ff1200720c */ /* 0x000fe20003f25270 */
[----:B--2---:R-:W-:-:S04]  /*8590*/  IMAD.MOV.U32 R5, RZ, RZ, 0x6100 ;  /* 0x00006100ff057424 */ /* 0x004fc800078e00ff */
[----:B------:R3:W-:Y:S08]  /*85a0*/  SYNCS.ARRIVE.TRANS64 RZ, [R0+URZ+0x36410], R5 ;  /* 0x0364100500ff79a7 */ /* 0x0007f0000800003f */
[----:B------:R-:W-:Y:S05]  /*85b0*/  @!P1 BRA `(.L_x_3584) ;  /* 0x0000000000049947 */ /* 0x000fea0003800000 */
[----:B------:R-:W-:Y:S01]  /*85c0*/  BPT.TRAP 0x1 ;  /* 0x000000040000795c */ /* 0x000fe20000300000 */
.L_x_3584:
        /* <DEDUP_REMOVED lines=44> */
.L_x_3576:
[----:B------:R-:W-:Y:S01]  /*8890*/  ISETP.NE.AND P1, PT, R20, RZ, PT ;  /* 0x000000ff1400720c */ /* 0x000fe20003f25270 */
[----:B------:R-:W-:Y:S02]  /*88a0*/  IMAD.MOV.U32 R16, RZ, RZ, 0x1 ;  /* 0x00000001ff107424 */ /* 0x000fe400078e00ff */
[----:B------:R-:W-:-:S10]  /*88b0*/  IMAD.MOV.U32 R5, RZ, RZ, R14 ;  /* 0x000000ffff057224 */ /* 0x000fd400078e000e */
[----:B------:R-:W-:Y:S05]  /*88c0*/  @!P1 BRA `(.L_x_3575) ;  /* 0x00000004008c9947 */ /* 0x000fea0003800000 */
[----:B------:R-:W2:Y:S02]  /*88d0*/  SYNCS.PHASECHK.TRANS64.TRYWAIT P1, [R0+URZ+0x36438], R6 ;  /* 0x03643806000075a7 */ /* 0x000ea4000802017f */
[----:B--2---:R-:W-:Y:S05]  /*88e0*/  @!P1 BRA `(.L_x_3586) ;  /* 0x0000000c00c09947 */ /* 0x004fea0003800000 */
.L_x_3606:
[----:B------:R-:W-:Y:S05]  /*88f0*/  @P0 BRA `(.L_x_3587) ;  /* 0x0000000000140947 */ /* 0x000fea0003800000 */
[----:B------:R-:W-:Y:S01]  /*8900*/  ISETP.NE.AND P1, PT, R18, RZ, PT ;  /* 0x000000ff1200720c */ /* 0x000fe20003f25270 */
[----:B------:R-:W-:-:S04]  /*8910*/  IMAD.MOV.U32 R5, RZ, RZ, 0x6100 ;  /* 0x00006100ff057424 */ /* 0x000fc800078e00ff */
[----:B------:R3:W-:Y:S08]  /*8920*/  SYNCS.ARRIVE.TRANS64 RZ, [R0+URZ+0x36430], R5 ;  /* 0x0364300500ff79a7 */ /* 0x0007f0000800003f */
[----:B------:R-:W-:Y:S05]  /*8930*/  @!P1 BRA `(.L_x_3587) ;  /* 0x0000000000049947 */ /* 0x000fea0003800000 */
[----:B------:R-:W-:Y:S01]  /*8940*/  BPT.TRAP 0x1 ;  /* 0x000000040000795c */ /* 0x000fe20000300000 */
.L_x_3587:
        /* <DEDUP_REMOVED lines=42> */
.L_x_3607:
[----:B------:R-:W-:Y:S01]  /*8bf0*/  IMAD.MOV.U32 R16, RZ, RZ, RZ ;  /* 0x000000ffff107224 */ /* 0x000fe200078e00ff */
[----:B------:R-:W-:Y:S06]  /*8c00*/  @P0 BRA `(.L_x_3589) ;  /* 0x0000000000140947 */ /* 0x000fec0003800000 */
[----:B------:R-:W-:Y:S01]  /*8c10*/  ISETP.NE.AND P1, PT, R18, RZ, PT ;  /* 0x000000ff1200720c */ /* 0x000fe20003f25270 */
[----:B-1----:R-:W-:-:S04]  /*8c20*/  IMAD.MOV.U32 R5, RZ, RZ, 0x6100 ;  /* 0x00006100ff057424 */ /* 0x002fc800078e00ff */
[----:B------:R2:W-:Y:S08]  /*8c30*/  SYNCS.ARRIVE.TRANS64 RZ, [R0+URZ+0x36418], R5 ;  /* 0x0364180500ff79a7 */ /* 0x0005f0000800003f */
[----:B------:R-:W-:Y:S05]  /*8c40*/  @!P1 BRA `(.L_x_3589) ;  /* 0x0000000000049947 */ /* 0x000fea0003800000 */
[----:B------:R-:W-:Y:S01]  /*8c50*/  BPT.TRAP 0x1 ;  /* 0x000000040000795c */ /* 0x000fe20000300000 */
.L_x_3589:
        /* <DEDUP_REMOVED lines=42> */
.L_x_3575:
[----:B------:R-:W-:-:S04]  /*8f00*/  SHF.L.U32 R3, R16, 0x1f, RZ ;  /* 0x0000001f10037819 */ /* 0x000fc800000006ff */
[----:B------:R-:W2:Y:S02]  /*8f10*/  SYNCS.PHASECHK.TRANS64.TRYWAIT P1, [R0+URZ+0x36438], R3 ;  /* 0x03643803000075a7 */ /* 0x000ea4000802017f */
[----:B--2---:R-:W-:Y:S05]  /*8f20*/  @!P1 BRA `(.L_x_3590) ;  /* 0x0000000800589947 */ /* 0x004fea0003800000 */
.L_x_3608:
[----:B------:R-:W-:Y:S05]  /*8f30*/  @P0 BRA `(.L_x_3591) ;  /* 0x0000000000180947 */ /* 0x000fea0003800000 */
[----:B------:R-:W3:Y:S01]  /*8f40*/  S2R R2, SR_TID.X ;  /* 0x0000000000027919 */ /* 0x000ee20000002100 */
[----:B--2---:R-:W-:-:S04]  /*8f50*/  IMAD.MOV.U32 R3, RZ, RZ, 0x6100 ;  /* 0x00006100ff037424 */ /* 0x004fc800078e00ff */
[----:B------:R4:W-:Y:S01]  /*8f60*/  SYNCS.ARRIVE.TRANS64 RZ, [R0+URZ+0x36430], R3 ;  /* 0x0364300300ff79a7 */ /* 0x0009e2000800003f */
[----:B---3--:R-:W-:-:S13]  /*8f70*/  LOP3.LUT P0, RZ, R2, 0x1f, RZ, 0xc0, !PT ;  /* 0x0000001f02ff7812 */ /* 0x008fda000780c0ff */
[----:B----4-:R-:W-:Y:S05]  /*8f80*/  @!P0 BRA `(.L_x_3591) ;  /* 0x0000000000048947 */ /* 0x010fea0003800000 */
[----:B------:R-:W-:Y:S01]  /*8f90*/  BPT.TRAP 0x1 ;  /* 0x000000040000795c */ /* 0x000fe20000300000 */
.L_x_3591:
        /* <DEDUP_REMOVED lines=44> */
.L_x_3572:
[----:B------:R-:W-:Y:S05]  /*9260*/  BSYNC B0 ;  /* 0x0000000000007941 */ /* 0x000fea0003800000 */
.L_x_3568:
[----:B------:R-:W-:-:S03]  /*9270*/  UMOV UR7, 0xffffffff ;  /* 0xffffffff00077882 */ /* 0x000fc60000000000 */
[----:B------:R-:W-:Y:S05]  /*9280*/  BRA.DIV UR7, `(.L_x_3592) ;  /* 0x0000000607947947 */ /* 0x000fea000b800000 */
[----:B------:R-:W-:-:S13]  /*9290*/  ELECT P6, URZ, PT ;  /* 0x00000000003f782f */ /* 0x000fda00038c0000 */
.L_x_3611:
[----:B------:R-:W-:Y:S05]  /*92a0*/  @!P6 BRA `(.L_x_3493) ;  /* 0x000000000074e947 */ /* 0x000fea0003800000 */
[----:B-12---:R-:W2:Y:S02]  /*92b0*/  LDL.LU R0, [R1+0x4] ;  /* 0x0000040001007983 */ /* 0x006ea40000300800 */
[----:B--2---:R-:W-:-:S04]  /*92c0*/  LOP3.LUT R0, R0, 0x2, RZ, 0xfc, !PT ;  /* 0x0000000200007812 */ /* 0x004fc800078efcff */
[----:B------:R-:W-:-:S13]  /*92d0*/  ISETP.NE.AND P2, PT, R0, 0x3, PT ;  /* 0x000000030000780c */ /* 0x000fda0003f45270 */
[----:B------:R-:W-:Y:S05]  /*92e0*/  @!P2 BRA `(.L_x_3593) ;  /* 0x000000000004a947 */ /* 0x000fea0003800000 */
[----:B------:R-:W-:Y:S01]  /*92f0*/  BPT.TRAP 0x1 ;  /* 0x000000040000795c */ /* 0x000fe20000300000 */
.L_x_3593:
        /* <DEDUP_REMOVED lines=15> */
.L_x_3612:
[----:B------:R-:W2:Y:S02]  /*93f0*/  SYNCS.PHASECHK.TRANS64.TRYWAIT P0, [R3+URZ], R2 ;  /* 0x00000002030075a7 */ /* 0x000ea4000800017f */
[----:B--2---:R-:W-:Y:S05]  /*9400*/  @!P0 BRA `(.L_x_3595) ;  /* 0x0000000400688947 */ /* 0x004fea0003800000 */
.L_x_3613:
[----:B------:R-:W-:Y:S05]  /*9410*/  @!P2 BRA `(.L_x_3596) ;  /* 0x000000000004a947 */ /* 0x000fea0003800000 */
[----:B------:R-:W-:Y:S01]  /*9420*/  BPT.TRAP 0x1 ;  /* 0x000000040000795c */ /* 0x000fe20000300000 */
.L_x_3596:
[----:B------:R-:W-:-:S07]  /*9430*/  SHF.L.U32 R16, R16, 0x1f, RZ ;  /* 0x0000001f10107819 */ /* 0x000fce00000006ff */
.L_x_3597:
[----:B---3--:R3:W4:Y:S02]  /*9440*/  SYNCS.PHASECHK.TRANS64.TRYWAIT P0, [R9+URZ+0x36438], R16 ;  /* 0x03643810090075a7 */ /* 0x008724000800017f */
[----:B----4-:R-:W-:Y:S05]  /*9450*/  @!P0 NANOSLEEP.SYNCS 0x989680 ;  /* 0x009896800000895d */ /* 0x010fea0003900000 */
[----:B------:R-:W4:Y:S02]  /*9460*/  @!P0 SYNCS.PHASECHK.TRANS64 P0, [R9+URZ+0x36438], R16 ;  /* 0x03643810090085a7 */ /* 0x000f24000800007f */
[----:B----4-:R-:W-:Y:S05]  /*9470*/  @!P0 BRA `(.L_x_3597) ;  /* 0xfffffffc00f08947 */ /* 0x010fea000383ffff */
.L_x_3493:
[----:B------:R-:W-:Y:S05]  /*9480*/  BSYNC B6 ;  /* 0x0000000000067941 */ /* 0x000fea0003800000 */
.L_x_3485:
[----:B------:R-:W-:Y:S05]  /*9490*/  EXIT ;  /* 0x000000000000794d */ /* 0x000fea0003800000 */
.L_x_3503:
[----:B------:R-:W-:Y:S02]  /*94a0*/  IMAD.MOV.U32 R12, RZ, RZ, RZ ;  /* 0x000000ffff0c7224 */ /* 0x000fe400078e00ff */
[----:B------:R-:W-:Y:S02]  /*94b0*/  IMAD.MOV.U32 R11, RZ, RZ, 0x1f ;  /* 0x0000001fff0b7424 */ /* 0x000fe400078e00ff */
[----:B------:R-:W-:-:S07]  /*94c0*/  IMAD.MOV.U32 R15, RZ, RZ, -0x1 ;  /* 0xffffffffff0f7424 */ /* 0x000fce00078e00ff */
[----:B--2---:R-:W-:Y:S05]  /*94d0*/  WARPSYNC.COLLECTIVE R15, `(.L_x_3598) ;  /* 0x000000000f087348 */ /* 0x004fea0003c00000 */
[----:B------:R1:W3:Y:S02]  /*94e0*/  SHFL.IDX P6, R14, R13, R12, R11 ;  /* 0x0000000c0d0e7389 */ /* 0x0002e400000c000b */
[----:B-123--:R-:W-:Y:S01]  /*94f0*/  ENDCOLLECTIVE ;  /* 0x000000000000791b */ /* 0x00efe20003800000 */
.L_x_3598:
[----:B------:R-:W-:Y:S05]  /*9500*/  BRA `(.L_x_3599) ;  /* 0xffffff8000407947 */ /* 0x000fea000383ffff */
.L_x_3505:
[----:B---3--:R-:W-:-:S04]  /*9510*/  IMAD.U32 R0, RZ, RZ, UR36 ;  /* 0x00000024ff007e24 */ /* 0x008fc8000f8e00ff */
[----:B------:R3:W4:Y:S03]  /*9520*/  SYNCS.PHASECHK.TRANS64.TRYWAIT P0, [R0+URZ+0x36400], R10 ;  /* 0x0364000a000075a7 */ /* 0x000726000800017f */
[----:B----4-:R-:W-:Y:S05]  /*9530*/  @!P0 NANOSLEEP.SYNCS 0x989680 ;  /* 0x009896800000895d */ /* 0x010fea0003900000 */
[----:B------:R-:W4:Y:S02]  /*9540*/  @!P0 SYNCS.PHASECHK.TRANS64 P0, [R0+URZ+0x36400], R10 ;  /* 0x0364000a000085a7 */ /* 0x000f24000800007f */
[----:B----4-:R-:W-:Y:S05]  /*9550*/  @!P0 BRA `(.L_x_3505) ;  /* 0xfffffffc00ec8947 */ /* 0x010fea000383ffff */
[----:B------:R-:W-:Y:S05]  /*9560*/  BRA `(.L_x_3504) ;  /* 0xffffff80007c7947 */ /* 0x000fea000383ffff */
.L_x_3509:
[----:B---3--:R3:W4:Y:S02]  /*9570*/  SYNCS.PHASECHK.TRANS64.TRYWAIT P1, [R3+URZ+0x36410], R10 ;  /* 0x0364100a030075a7 */ /* 0x008724000802017f */
[----:B----4-:R-:W-:Y:S05]  /*9580*/  @!P1 NANOSLEEP.SYNCS 0x989680 ;  /* 0x009896800000995d */ /* 0x010fea0003900000 */
[----:B------:R-:W4:Y:S02]  /*9590*/  @!P1 SYNCS.PHASECHK.TRANS64 P1, [R3+URZ+0x36410], R10 ;  /* 0x0364100a030095a7 */ /* 0x000f24000802007f */
[----:B----4-:R-:W-:Y:S05]  /*95a0*/  @!P1 BRA `(.L_x_3509) ;  /* 0xfffffffc00f09947 */ /* 0x010fea000383ffff */
[----:B------:R-:W-:Y:S05]  /*95b0*/  BRA `(.L_x_3508) ;  /* 0xffffff88003c7947 */ /* 0x000fea000383ffff */
.L_x_3513:
[----:B-1----:R-:W-:-:S04]  /*95c0*/  IMAD.U32 R121, RZ, RZ, UR36 ;  /* 0x00000024ff797e24 */ /* 0x002fc8000f8e00ff */
[----:B------:R1:W2:Y:S03]  /*95d0*/  SYNCS.PHASECHK.TRANS64.TRYWAIT P1, [R121+URZ+0x36430], R14 ;  /* 0x0364300e790075a7 */ /* 0x0002a6000802017f */
[----:B--2---:R-:W-:Y:S05]  /*95e0*/  @!P1 NANOSLEEP.SYNCS 0x989680 ;  /* 0x009896800000995d */ /* 0x004fea0003900000 */
[----:B------:R-:W2:Y:S02]  /*95f0*/  @!P1 SYNCS.PHASECHK.TRANS64 P1, [R121+URZ+0x36430], R14 ;  /* 0x0364300e790095a7 */ /* 0x000ea4000802007f */
[----:B--2---:R-:W-:Y:S05]  /*9600*/  @!P1 BRA `(.L_x_3513) ;  /* 0xfffffffc00ec9947 */ /* 0x004fea000383ffff */
[----:B------:R-:W-:Y:S05]  /*9610*/  BRA `(.L_x_3512) ;  /* 0xffffff9000607947 */ /* 0x000fea000383ffff */
.L_x_3573:
[----:B-1----:R1:W2:Y:S02]  /*9620*/  SYNCS.PHASECHK.TRANS64.TRYWAIT P1, [R0+URZ+0x36420], R6 ;  /* 0x03642006000075a7 */ /* 0x0022a4000802017f */
[----:B--2---:R-:W-:Y:S05]  /*9630*/  @!P1 NANOSLEEP.SYNCS 0x989680 ;  /* 0x009896800000995d */ /* 0x004fea0003900000 */
[----:B------:R-:W2:Y:S02]  /*9640*/  @!P1 SYNCS.PHASECHK.TRANS64 P1, [R0+URZ+0x36420], R6 ;  /* 0x03642006000095a7 */ /* 0x000ea4000802007f */
[----:B--2---:R-:W-:Y:S05]  /*9650*/  @!P1 BRA `(.L_x_3573) ;  /* 0xfffffffc00f09947 */ /* 0x004fea000383ffff */
[----:B------:R-:W-:Y:S05]  /*9660*/  BRA `(.L_x_3600) ;  /* 0xffffffdc006c7947 */ /* 0x000fea000383ffff */
.L_x_3577:
[----:B-1----:R1:W2:Y:S02]  /*9670*/  SYNCS.PHASECHK.TRANS64.TRYWAIT P1, [R0+URZ+0x36438], R6 ;  /* 0x03643806000075a7 */ /* 0x0022a4000802017f */
[----:B--2---:R-:W-:Y:S05]  /*9680*/  @!P1 NANOSLEEP.SYNCS 0x989680 ;  /* 0x009896800000995d */ /* 0x004fea0003900000 */
[----:B------:R-:W2:Y:S02]  /*9690*/  @!P1 SYNCS.PHASECHK.TRANS64 P1, [R0+URZ+0x36438], R6 ;  /* 0x03643806000095a7 */ /* 0x000ea4000802007f */
[----:B--2---:R-:W-:Y:S05]  /*96a0*/  @!P1 BRA `(.L_x_3577) ;  /* 0xfffffffc00f09947 */ /* 0x004fea000383ffff */
[----:B------:R-:W-:Y:S05]  /*96b0*/  BRA `(.L_x_3601) ;  /* 0xffffffe4004c7947 */ /* 0x000fea000383ffff */
.L_x_3579:
[----:B--2---:R2:W3:Y:S02]  /*96c0*/  SYNCS.PHASECHK.TRANS64.TRYWAIT P1, [R0+URZ+0x36428], R3 ;  /* 0x03642803000075a7 */ /* 0x0044e4000802017f */
[----:B---3--:R-:W-:Y:S05]  /*96d0*/  @!P1 NANOSLEEP.SYNCS 0x989680 ;  /* 0x009896800000995d */ /* 0x008fea0003900000 */
[----:B------:R-:W3:Y:S02]  /*96e0*/  @!P1 SYNCS.PHASECHK.TRANS64 P1, [R0+URZ+0x36428], R3 ;  /* 0x03642803000095a7 */ /* 0x000ee4000802007f */
[----:B---3--:R-:W-:Y:S05]  /*96f0*/  @!P1 BRA `(.L_x_3579) ;  /* 0xfffffffc00f09947 */ /* 0x008fea000383ffff */
[----:B------:R-:W-:Y:S05]  /*9700*/  BRA `(.L_x_3602) ;  /* 0xffffffe800107947 */ /* 0x000fea000383ffff */
.L_x_3581:
        /* <DEDUP_REMOVED lines=8> */
.L_x_3583:
[----:B------:R-:W-:-:S07]  /*9790*/  SHF.L.U32 R5, R7, 0x1f, RZ ;  /* 0x0000001f07057819 */ /* 0x000fce00000006ff */
.L_x_3604:
[----:B--2---:R2:W3:Y:S02]  /*97a0*/  SYNCS.PHASECHK.TRANS64.TRYWAIT P1, [R0+URZ+0x36420], R5 ;  /* 0x03642005000075a7 */ /* 0x0044e4000802017f */
[----:B---3--:R-:W-:Y:S05]  /*97b0*/  @!P1 NANOSLEEP.SYNCS 0x989680 ;  /* 0x009896800000995d */ /* 0x008fea0003900000 */
[----:B------:R-:W3:Y:S02]  /*97c0*/  @!P1 SYNCS.PHASECHK.TRANS64 P1, [R0+URZ+0x36420], R5 ;  /* 0x03642005000095a7 */ /* 0x000ee4000802007f */
[----:B---3--:R-:W-:Y:S05]  /*97d0*/  @!P1 BRA `(.L_x_3604) ;  /* 0xfffffffc00f09947 */ /* 0x008fea000383ffff */
[----:B------:R-:W-:Y:S05]  /*97e0*/  BRA `(.L_x_3605) ;  /* 0xffffffec00607947 */ /* 0x000fea000383ffff */
.L_x_3586:
[----:B--2---:R2:W3:Y:S02]  /*97f0*/  SYNCS.PHASECHK.TRANS64.TRYWAIT P1, [R0+URZ+0x36438], R6 ;  /* 0x03643806000075a7 */ /* 0x0044e4000802017f */
[----:B---3--:R-:W-:Y:S05]  /*9800*/  @!P1 NANOSLEEP.SYNCS 0x989680 ;  /* 0x009896800000995d */ /* 0x008fea0003900000 */
[----:B------:R-:W3:Y:S02]  /*9810*/  @!P1 SYNCS.PHASECHK.TRANS64 P1, [R0+URZ+0x36438], R6 ;  /* 0x03643806000095a7 */ /* 0x000ee4000802007f */
[----:B---3--:R-:W-:Y:S05]  /*9820*/  @!P1 BRA `(.L_x_3586) ;  /* 0xfffffffc00f09947 */ /* 0x008fea000383ffff */
[----:B------:R-:W-:Y:S05]  /*9830*/  BRA `(.L_x_3606) ;  /* 0xfffffff0002c7947 */ /* 0x000fea000383ffff */
.L_x_3588:
[----:B-1----:R1:W2:Y:S02]  /*9840*/  SYNCS.PHASECHK.TRANS64.TRYWAIT P1, [R0+URZ+0x36428], R5 ;  /* 0x03642805000075a7 */ /* 0x0022a4000802017f */
[----:B--2---:R-:W-:Y:S05]  /*9850*/  @!P1 NANOSLEEP.SYNCS 0x989680 ;  /* 0x009896800000995d */ /* 0x004fea0003900000 */
[----:B------:R-:W2:Y:S02]  /*9860*/  @!P1 SYNCS.PHASECHK.TRANS64 P1, [R0+URZ+0x36428], R5 ;  /* 0x03642805000095a7 */ /* 0x000ea4000802007f */
[----:B--2---:R-:W-:Y:S05]  /*9870*/  @!P1 BRA `(.L_x_3588) ;  /* 0xfffffffc00f09947 */ /* 0x004fea000383ffff */
[----:B------:R-:W-:Y:S05]  /*9880*/  BRA `(.L_x_3607) ;  /* 0xfffffff000d87947 */ /* 0x000fea000383ffff */
.L_x_3590:
[----:B--2---:R2:W3:Y:S02]  /*9890*/  SYNCS.PHASECHK.TRANS64.TRYWAIT P1, [R0+URZ+0x36438], R3 ;  /* 0x03643803000075a7 */ /* 0x0044e4000802017f */
[----:B---3--:R-:W-:Y:S05]  /*98a0*/  @!P1 NANOSLEEP.SYNCS 0x989680 ;  /* 0x009896800000995d */ /* 0x008fea0003900000 */
[----:B------:R-:W3:Y:S02]  /*98b0*/  @!P1 SYNCS.PHASECHK.TRANS64 P1, [R0+URZ+0x36438], R3 ;  /* 0x03643803000095a7 */ /* 0x000ee4000802007f */
[----:B---3--:R-:W-:Y:S05]  /*98c0*/  @!P1 BRA `(.L_x_3590) ;  /* 0xfffffffc00f09947 */ /* 0x008fea000383ffff */
[----:B------:R-:W-:Y:S05]  /*98d0*/  BRA `(.L_x_3608) ;  /* 0xfffffff400947947 */ /* 0x000fea000383ffff */
.L_x_3592:
[----:B------:R-:W-:Y:S01]  /*98e0*/  BSSY B0, `(.L_x_3609) ;  /* 0x0000006000007945 */ /* 0x000fe20003800000 */
[----:B------:R-:W-:-:S07]  /*98f0*/  IMAD.MOV.U32 R15, RZ, RZ, -0x1 ;  /* 0xffffffffff0f7424 */ /* 0x000fce00078e00ff */
[----:B-12---:R-:W-:Y:S05]  /*9900*/  WARPSYNC.COLLECTIVE R15, `(.L_x_3610) ;  /* 0x000000000f0c7348 */ /* 0x006fea0003c00000 */
[----:B------:R-:W-:Y:S02]  /*9910*/  ELECT P6, UR62, PT ;  /* 0x00000000003e782f */ /* 0x000fe400038c0000 */
[----:B------:R-:W-:Y:S01]  /*9920*/  MOV R14, UR62 ;  /* 0x0000003e000e7c02 */ /* 0x000fe20008000f00 */
[----:B-12---:R-:W-:Y:S10]  /*9930*/  ENDCOLLECTIVE ;  /* 0x000000000000791b */ /* 0x006ff40003800000 */
.L_x_3610:
[----:B------:R-:W-:Y:S05]  /*9940*/  BSYNC B0 ;  /* 0x0000000000007941 */ /* 0x000fea0003800000 */
.L_x_3609:
[----:B------:R-:W-:Y:S05]  /*9950*/  BRA `(.L_x_3611) ;  /* 0xfffffff800507947 */ /* 0x000fea000383ffff */
.L_x_3594:
[----:B-1----:R1:W2:Y:S02]  /*9960*/  SYNCS.PHASECHK.TRANS64.TRYWAIT P0, [R7+URZ], R0 ;  /* 0x00000000070075a7 */ /* 0x0022a4000800017f */
[----:B--2---:R-:W-:Y:S05]  /*9970*/  @!P0 NANOSLEEP.SYNCS 0x989680 ;  /* 0x009896800000895d */ /* 0x004fea0003900000 */
[----:B------:R-:W2:Y:S02]  /*9980*/  @!P0 SYNCS.PHASECHK.TRANS64 P0, [R7+URZ], R0 ;  /* 0x00000000070085a7 */ /* 0x000ea4000800007f */
[----:B--2---:R-:W-:Y:S05]  /*9990*/  @!P0 BRA `(.L_x_3594) ;  /* 0xfffffffc00f08947 */ /* 0x004fea000383ffff */
[----:B------:R-:W-:Y:S05]  /*99a0*/  BRA `(.L_x_3612) ;  /* 0xfffffff800907947 */ /* 0x000fea000383ffff */
.L_x_3595:
[----:B--2---:R2:W3:Y:S02]  /*99b0*/  SYNCS.PHASECHK.TRANS64.TRYWAIT P0, [R3+URZ], R2 ;  /* 0x00000002030075a7 */ /* 0x0044e4000800017f */
[----:B---3--:R-:W-:Y:S05]  /*99c0*/  @!P0 NANOSLEEP.SYNCS 0x989680 ;  /* 0x009896800000895d */ /* 0x008fea0003900000 */
[----:B------:R-:W3:Y:S02]  /*99d0*/  @!P0 SYNCS.PHASECHK.TRANS64 P0, [R3+URZ], R2 ;  /* 0x00000002030085a7 */ /* 0x000ee4000800007f */
[----:B---3--:R-:W-:Y:S05]  /*99e0*/  @!P0 BRA `(.L_x_3595) ;  /* 0xfffffffc00f08947 */ /* 0x008fea000383ffff */
[----:B------:R-:W-:Y:S05]  /*99f0*/  BRA `(.L_x_3613) ;  /* 0xfffffff800847947 */ /* 0x000fea000383ffff */
.L_x_3614:
        /* <DEDUP_REMOVED lines=16> */
.L_x_7671:


//--------------------- .text._ZN7cutlass13device_kernelIN5flash11enable_sm90INS1_16FlashAttnBwdSm90INS1_25CollectiveMainloopBwdSm90ILi2ELi1ELi1EN4cute5tupleIJNS5_1CILi1EEES8_S8_EEENS6_IJNS7_ILi64EEENS7_ILi96EEENS7_ILi192EEEEEENS_10bfloat16_tEfNS_4arch4Sm90ELb1ELb0ELb1ELb1ELb1ELb0ELb1ELb0ELi3ELi1ELi1ELi1ELb0EEENS1_24CollectiveEpilogueBwdGQAISD_fSG_Li384ELb1ELb1EEENS1_25SingleTileBwdLPTSchedulerILb1ELi96ELb1EEEEEEEEEvNT_6ParamsE --------------------------
	.section	.text._ZN7cutlass13device_kernelIN5flash11enable_sm90INS1_16FlashAttnBwdSm90INS1_25CollectiveMainloopBwdSm90ILi2ELi1ELi1EN4cute5tupleIJNS5_1CILi1EEES8_S8_EEENS6_IJNS7_ILi64EEENS7_ILi96EEENS7_ILi192EEEEEENS_10bfloat16_tEfNS_4arch4Sm90ELb1ELb0ELb1ELb1ELb1ELb0ELb1ELb0ELi3ELi1ELi1ELi1ELb0EEENS1_24CollectiveEpilogueBwdGQAISD_fSG_Li384ELb1ELb1EEENS1_25SingleTileBwdLPTSchedulerILb1ELi96ELb1EEEEEEEEEvNT_6ParamsE,"ax",@progbits
	.align	128
.text._ZN7cutlass13device_kernelIN5flash11enable_sm90INS1_16FlashAttnBwdSm90INS1_25CollectiveMainloopBwdSm90ILi2ELi1ELi1EN4cute5tupleIJNS5_1CILi1EEES8_S8_EEENS6_IJNS7_ILi64EEENS7_ILi96EEENS7_ILi192EEEEEENS_10bfloat16_tEfNS_4arch4Sm90ELb1ELb0ELb1ELb1ELb1ELb0ELb1ELb0ELi3ELi1ELi1ELi1ELb0EEENS1_24CollectiveEpilogueBwdGQAISD_fSG_Li384ELb1ELb1EEENS1_25SingleTileBwdLPTSchedulerILb1ELi96ELb1EEEEEEEEEvNT_6ParamsE:
        .type           _ZN7cutlass13device_kernelIN5flash11enable_sm90INS1_16FlashAttnBwdSm90INS1_25CollectiveMainloopBwdSm90ILi2ELi1ELi1EN4cute5tupleIJNS5_1CILi1EEES8_S8_EEENS6_IJNS7_ILi64EEENS7_ILi96EEENS7_ILi192EEEEEENS_10bfloat16_tEfNS_4arch4Sm90ELb1ELb0ELb1ELb1ELb1ELb0ELb1ELb0ELi3ELi1ELi1ELi1ELb0EEENS1_24CollectiveEpilogueBwdGQAISD_fSG_Li384ELb1ELb1EEENS1_25SingleTileBwdLPTSchedulerILb1ELi96ELb1EEEEEEEEEvNT_6ParamsE,@function
        .size           _ZN7cutlass13device_kernelIN5flash11enable_sm90INS1_16FlashAttnBwdSm90INS1_25CollectiveMainloopBwdSm90ILi2ELi1ELi1EN4cute5tupleIJNS5_1CILi1EEES8_S8_EEENS6_IJNS7_ILi64EEENS7_ILi96EEENS7_ILi192EEEEEENS_10bfloat16_tEfNS_4arch4Sm90ELb1ELb0ELb1ELb1ELb1ELb0ELb1ELb0ELi3ELi1ELi1ELi1ELb0EEENS1_24CollectiveEpilogueBwdGQAISD_fSG_Li384ELb1ELb1EEENS1_25SingleTileBwdLPTSchedulerILb1ELi96ELb1EEEEEEEEEvNT_6ParamsE,(.L_x_7672 - _ZN7cutlass13device_kernelIN5flash11enable_sm90INS1_16FlashAttnBwdSm90INS1_25CollectiveMainloopBwdSm90ILi2ELi1ELi1EN4cute5tupleIJNS5_1CILi1EEES8_S8_EEENS6_IJNS7_ILi64EEENS7_ILi96EEENS7_ILi192EEEEEENS_10bfloat16_tEfNS_4arch4Sm90ELb1ELb0ELb1ELb1ELb1ELb0ELb1ELb0ELi3ELi1ELi1ELi1ELb0EEENS1_24CollectiveEpilogueBwdGQAISD_fSG_Li384ELb1ELb1EEENS1_25SingleTileBwdLPTSchedulerILb1ELi96ELb1EEEEEEEEEvNT_6ParamsE)
        .other          _ZN7cutlass13device_kernelIN5flash11enable_sm90INS1_16FlashAttnBwdSm90INS1_25CollectiveMainloopBwdSm90ILi2ELi1ELi1EN4cute5tupleIJNS5_1CILi1EEES8_S8_EEENS6_IJNS7_ILi64EEENS7_ILi96EEENS7_ILi192EEEEEENS_10bfloat16_tEfNS_4arch4Sm90ELb1ELb0ELb1ELb1ELb1ELb0ELb1ELb0ELi3ELi1ELi1ELi1ELb0EEENS1_24CollectiveEpilogueBwdGQAISD_fSG_Li384ELb1ELb1EEENS1_25SingleTileBwdLPTSchedulerILb1ELi96ELb1EEEEEEEEEvNT_6ParamsE,@"STO_CUDA_ENTRY STV_DEFAULT"
_ZN7cutlass13device_kernelIN5flash11enable_sm90INS1_16FlashAttnBwdSm90INS1_25CollectiveMainloopBwdSm90ILi2ELi1ELi1EN4cute5tupleIJNS5_1CILi1EEES8_S8_EEENS6_IJNS7_ILi64EEENS7_ILi96EEENS7_ILi192EEEEEENS_10bfloat16_tEfNS_4arch4Sm90ELb1ELb0ELb1ELb1ELb1ELb0ELb1ELb0ELi3ELi1ELi1ELi1ELb0EEENS1_24CollectiveEpilogueBwdGQAISD_fSG_Li384ELb1ELb1EEENS1_25SingleTileBwdLPTSchedulerILb1ELi96ELb1EEEEEEEEEvNT_6ParamsE:
        /* <DEDUP_REMOVED lines=23> */
.L_x_3616:
[----:B------:R-:W-:Y:S05]  /*0170*/  BSYNC B0 ;  /* 0x0000000000007941 */ /* 0x000fea0003800000 */
.L_x_3615:
        /* <DEDUP_REMOVED lines=34> */
.L_x_3617:
        /* <DEDUP_REMOVED lines=20> */
.L_x_3618:
        /* <DEDUP_REMOVED lines=9> */
.L_x_3621:
        /* <DEDUP_REMOVED lines=30> */
[----:B------:R-:W-:Y:S01]  /*0750*/  IMAD R2, R0, R3, RZ ;  /* 0x0000000300027224 */ /* 0x000fe200078e02ff */
[----:B------:R-:W-:Y:S06]  /*0760*/  BRA `(.L_x_3623) ;  /* 0x00000000001c7947 */ /* 0x000fec0003800000 */
.L_x_3622:
[----:B------:R-:W1:Y:S01]  /*0770*/  LDC R3, c[0x0][0x8cc] ;  /* 0x00023300ff037b82 */ /* 0x000e620000000800 */
[----:B------:R-:W-:Y:S01]  /*0780*/  IMAD.U32 R0, RZ, RZ, UR4 ;  /* 0x00000004ff007e24 */ /* 0x000fe2000f8e00ff */
[----:B-1----:R-:W-:-:S13]  /*0790*/  ISETP.NE.AND P0, PT, R3, 0x1, PT ;  /* 0x000000010300780c */ /* 0x002fda0003f05270 */
[----:B------:R-:W1:Y:S02]  /*07a0*/  @P0 LDC.64 R4, c[0x0][0x8d0] ;  /* 0x00023400ff040b82 */ /* 0x000e640000000a00 */
[----:B-1----:R-:W-:-:S05]  /*07b0*/  @P0 IMAD.HI.U32 R2, R4, UR4, RZ ;  /* 0x0000000404020c27 */ /* 0x002fca000f8e00ff */
[----:B------:R-:W-:-:S05]  /*07c0*/  @P0 SHF.R.U32.HI R0, RZ, R5, R2 ;  /* 0x00000005ff000219 */ /* 0x000fca0000011602 */
[----:B------:R-:W-:-:S07]  /*07d0*/  IMAD R2, R0, R3, RZ ;  /* 0x0000000300027224 */ /* 0x000fce00078e02ff */
.L_x_3623:
[----:B------:R-:W1:Y:S01]  /*07e0*/  LDC R3, c[0x0][0x8c0] ;  /* 0x00023000ff037b82 */ /* 0x000e620000000800 */
[----:B------:R-:W-:Y:S01]  /*07f0*/  IADD3 R2, -R2, UR4, RZ ;  /* 0x0000000402027c10 */ /* 0x000fe2000fffe1ff */
[----:B------:R-:W-:Y:S02]  /*0800*/  ULDC.64 UR4, c[0x0][0x900] ;  /* 0x0002400000047ab9 */ /* 0x000fe40000000a00 */
[----:B------:R-:W-:-:S04]  /*0810*/  ISETP.NE.U32.AND P0, PT, RZ, UR4, PT ;  /* 0x00000004ff007c0c */ /* 0x000fc8000bf05070 */
[----:B------:R-:W2:Y:S01]  /*0820*/  LDC R9, c[0x0][0x8cc] ;  /* 0x00023300ff097b82 */ /* 0x000ea20000000800 */
[----:B------:R-:W-:Y:S02]  /*0830*/  ISETP.NE.AND.EX P0, PT, RZ, UR5, PT, P0 ;  /* 0x00000005ff007c0c */ /* 0x000fe4000bf05300 */
[----:B-1----:R-:W-:Y:S01]  /*0840*/  ISETP.NE.AND P1, PT, R3, 0x1, PT ;  /* 0x000000010300780c */ /* 0x002fe20003f25270 */
[----:B--2---:R-:W-:-:S04]  /*0850*/  IMAD R9, R9, UR6, R2 ;  /* 0x0000000609097c24 */ /* 0x004fc8000f8e0202 */
[----:B------:R-:W-:-:S08]  /*0860*/  IMAD.MOV.U32 R5, RZ, RZ, R9 ;  /* 0x000000ffff057224 */ /* 0x000fd000078e0009 */
[----:B------:R-:W1:Y:S08]  /*0870*/  @P1 LDC R4, c[0x0][0x8c4] ;  /* 0x00023100ff041b82 */ /* 0x000e700000000800 */
[----:B------:R-:W2:Y:S01]  /*0880*/  @P1 LDC R7, c[0x0][0x8c8] ;  /* 0x00023200ff071b82 */ /* 0x000ea20000000800 */
[----:B-1----:R-:W-:-:S05]  /*0890*/  @P1 IMAD.HI.U32 R2, R9, R4, RZ ;  /* 0x0000000409021227 */ /* 0x002fca00078e00ff */
[----:B--2---:R-:W-:-:S05]  /*08a0*/  @P1 SHF.R.U32.HI R5, RZ, R7, R2 ;  /* 0x00000007ff051219 */ /* 0x004fca0000011602 */
[----:B------:R-:W-:-:S04]  /*08b0*/  IMAD.MOV R2, RZ, RZ, -R5 ;  /* 0x000000ffff027224 */ /* 0x000fc800078e0a05 */
[----:B------:R-:W-:-:S05]  /*08c0*/  IMAD R2, R3, R2, R9 ;  /* 0x0000000203027224 */ /* 0x000fca00078e0209 */
[----:B------:R1:W-:Y:S01]  /*08d0*/  STL [R1+0x14], R2 ;  /* 0x0000140201007387 */ /* 0x0003e20000100800 */
[----:B------:R-:W-:Y:S05]  /*08e0*/  @!P0 BRA `(.L_x_3624) ;  /* 0x0000000000108947 */ /* 0x000fea0003800000 */
[----:B-1----:R-:W1:Y:S02]  /*08f0*/  LDC.64 R2, c[0x0][0x900] ;  /* 0x00024000ff027b82 */ /* 0x002e640000000a00 */
[----:B-1----:R-:W-:-:S05]  /*0900*/  IMAD.WIDE R2, R5, 0x4, R2 ;  /* 0x0000000405027825 */ /* 0x002fca00078e0202 */
[----:B------:R3:W5:Y:S01]  /*0910*/  LDG.E R4, desc[UR38][R2.64] ;  /* 0x0000002602047981 */ /* 0x000762000c1e1900 */
[----:B------:R-:W-:Y:S05]  /*0920*/  BRA `(.L_x_3625) ;  /* 0x00000000002c7947 */ /* 0x000fea0003800000 */
.L_x_3624:
[----:B------:R-:W-:Y:S02]  /*0930*/  ULDC.64 UR4, c[0x0][0x8f8] ;  /* 0x00023e0000047ab9 */ /* 0x000fe40000000a00 */
[----:B------:R-:W-:-:S04]  /*0940*/  ISETP.NE.U32.AND P0, PT, RZ, UR4, PT ;  /* 0x00000004ff007c0c */ /* 0x000fc8000bf05070 */
[----:B------:R-:W-:-:S13]  /*0950*/  ISETP.NE.AND.EX P0, PT, RZ, UR5, PT, P0 ;  /* 0x00000005ff007c0c */ /* 0x000fda000bf05300 */
[----:B------:R-:W-:Y:S05]  /*0960*/  @!P0 BRA `(.L_x_3626) ;  /* 0x0000000000188947 */ /* 0x000fea0003800000 */
[----:B-1----:R-:W1:Y:S02]  /*0970*/  LDC.64 R2, c[0x0][0x8f8] ;  /* 0x00023e00ff027b82 */ /* 0x002e640000000a00 */
[----:B-1----:R-:W-:-:S05]  /*0980*/  IMAD.WIDE R2, R5, 0x4, R2 ;  /* 0x0000000405027825 */ /* 0x002fca00078e0202 */
[----:B------:R-:W2:Y:S04]  /*0990*/  LDG.E R4, desc[UR38][R2.64] ;  /* 0x0000002602047981 */ /* 0x000ea8000c1e1900 */
[----:B------:R-:W2:Y:S02]  /*09a0*/  LDG.E R7, desc[UR38][R2.64+0x4] ;  /* 0x0000042602077981 */ /* 0x000ea4000c1e1900 */
[----:B--2---:R-:W-:Y:S01]  /*09b0*/  IMAD.IADD R4, R7, 0x1, -R4 ;  /* 0x0000000107047824 */ /* 0x004fe200078e0a04 */
[----:B------:R-:W-:Y:S06]  /*09c0*/  BRA `(.L_x_3625) ;  /* 0x0000000000047947 */ /* 0x000fec0003800000 */
.L_x_3626:
[----:B------:R-:W2:Y:S02]  /*09d0*/  LDC R4, c[0x0][0x8f4] ;  /* 0x00023d00ff047b82 */ /* 0x000ea40000000800 */
.L_x_3625:
[----:B--2--5:R-:W-:-:S04]  /*09e0*/  VIADD R4, R4, 0x5f ;  /* 0x0000005f04047836 */ /* 0x024fc80000000000 */
[----:B------:R-:W-:-:S05]  /*09f0*/  IMAD.HI R4, R4, 0x2aaaaaab, RZ ;  /* 0x2aaaaaab04047827 */ /* 0x000fca00078e02ff */
[----:B---3--:R-:W-:-:S04]  /*0a00*/  SHF.R.U32.HI R3, RZ, 0x1f, R4 ;  /* 0x0000001fff037819 */ /* 0x008fc80000011604 */
[----:B------:R-:W-:-:S04]  /*0a10*/  LEA.HI.SX32 R3, R4, R3, 0x1c ;  /* 0x0000000304037211 */ /* 0x000fc800078fe2ff */
[-C--:B------:R-:W-:Y:S02]  /*0a20*/  ISETP.GT.AND P0, PT, R3, R0.reuse, PT ;  /* 0x000000000300720c */ /* 0x080fe40003f04270 */
[----:B------:R-:W-:Y:S02]  /*0a30*/  LOP3.LUT R0, RZ, R0, RZ, 0x33, !PT ;  /* 0x00000000ff007212 */ /* 0x000fe400078e33ff */
[----:B------:R-:W-:-:S03]  /*0a40*/  SEL R7, R5, 0xffffffff, P0 ;  /* 0xffffffff05077807 */ /* 0x000fc60000000000 */
[----:B------:R-:W-:Y:S01]  /*0a50*/  IMAD.IADD R6, R3, 0x1, R0 ;  /* 0x0000000103067824 */ /* 0x000fe200078e0200 */
[----:B------:R-:W-:Y:S01]  /*0a60*/  ISETP.GE.AND P0, PT, R7, RZ, PT ;  /* 0x000000ff0700720c */ /* 0x000fe20003f06270 */
[----:B------:R4:W-:Y:S04]  /*0a70*/  STL [R1+0xc], R7 ;  /* 0x00000c0701007387 */ /* 0x0009e80000100800 */
[----:B------:R4:W-:Y:S08]  /*0a80*/  STL [R1+0x10], R6 ;  /* 0x0000100601007387 */ /* 0x0009f00000100800 */
[----:B------:R-:W-:Y:S05]  /*0a90*/  @!P0 BRA `(.L_x_3627) ;  /* 0x0000009400e88947 */ /* 0x000fea0003800000 */
[----:B------:R-:W-:Y:S01]  /*0aa0*/  ULDC.64 UR4, c[0x0][0x780] ;  /* 0x0001e00000047ab9 */ /* 0x000fe20000000a00 */
[----:B------:R-:W2:Y:S01]  /*0ab0*/  LDC R17, c[0x0][0x290] ;  /* 0x0000a400ff117b82 */ /* 0x000ea20000000800 */
[----:B------:R-:W-:-:S04]  /*0ac0*/  ISETP.NE.U32.AND P0, PT, RZ, UR4, PT ;  /* 0x00000004ff007c0c */ /* 0x000fc8000bf05070 */
[----:B------:R-:W-:-:S13]  /*0ad0*/  ISETP.NE.AND.EX P0, PT, RZ, UR5, PT, P0 ;  /* 0x00000005ff007c0c */ /* 0x000fda000bf05300 */
[----:B------:R-:W-:Y:S05]  /*0ae0*/  @!P0 BRA `(.L_x_3628) ;  /* 0x0000000000108947 */ /* 0x000fea0003800000 */
[----:B------:R-:W3:Y:S02]  /*0af0*/  LDC.64 R18, c[0x0][0x780] ;  /* 0x0001e000ff127b82 */ /* 0x000ee40000000a00 */
[----:B---3--:R-:W-:-:S06]  /*0b00*/  IMAD.WIDE R18, R7, 0x4, R18 ;  /* 0x0000000407127825 */ /* 0x008fcc00078e0212 */
[----:B------:R3:W5:Y:S01]  /*0b10*/  LDG.E R18, desc[UR38][R18.64] ;  /* 0x0000002612127981 */ /* 0x000762000c1e1900 */
[----:B------:R-:W-:Y:S05]  /*0b20*/  BRA `(.L_x_3629) ;  /* 0x0000000000287947 */ /* 0x000fea0003800000 */
.L_x_3628:
        /* <DEDUP_REMOVED lines=10> */
.L_x_3629:
[----:B------:R-:W-:Y:S02]  /*0bd0*/  ULDC.64 UR4, c[0x0][0x788] ;  /* 0x0001e20000047ab9 */ /* 0x000fe40000000a00 */
[----:B------:R-:W-:-:S04]  /*0be0*/  ISETP.NE.U32.AND P0, PT, RZ, UR4, PT ;  /* 0x00000004ff007c0c */ /* 0x000fc8000bf05070 */
[----:B------:R-:W-:-:S13]  /*0bf0*/  ISETP.NE.AND.EX P0, PT, RZ, UR5, PT, P0 ;  /* 0x00000005ff007c0c */ /* 0x000fda000bf05300 */
[----:B------:R-:W-:Y:S05]  /*0c00*/  @!P0 BRA `(.L_x_3630) ;  /* 0x0000000000108947 */ /* 0x000fea0003800000 */
[----:B-1----:R-:W1:Y:S02]  /*0c10*/  LDC.64 R2, c[0x0][0x788] ;  /* 0x0001e200ff027b82 */ /* 0x002e640000000a00 */
[----:B-1----:R-:W-:-:S05]  /*0c20*/  IMAD.WIDE R2, R7, 0x4, R2 ;  /* 0x0000000407027825 */ /* 0x002fca00078e0202 */
[----:B--2---:R1:W5:Y:S01]  /*0c30*/  LDG.E R17, desc[UR38][R2.64] ;  /* 0x0000002602117981 */ /* 0x004362000c1e1900 */
[----:B------:R-:W-:Y:S05]  /*0c40*/  BRA `(.L_x_3631) ;  /* 0x0000000000247947 */ /* 0x000fea0003800000 */
.L_x_3630:
[----:B------:R-:W-:Y:S02]  /*0c50*/  ULDC.64 UR4, c[0x0][0x778] ;  /* 0x0001de0000047ab9 */ /* 0x000fe40000000a00 */
[----:B------:R-:W-:-:S04]  /*0c60*/  ISETP.NE.U32.AND P0, PT, RZ, UR4, PT ;  /* 0x00000004ff007c0c */ /* 0x000fc8000bf05070 */
[----:B------:R-:W-:-:S13]  /*0c70*/  ISETP.NE.AND.EX P0, PT, RZ, UR5, PT, P0 ;  /* 0x00000005ff007c0c */ /* 0x000fda000bf05300 */
[----:B------:R-:W-:Y:S05]  /*0c80*/  @!P0 BRA `(.L_x_3631) ;  /* 0x0000000000148947 */ /* 0x000fea0003800000 */
[----:B-1----:R-:W1:Y:S02]  /*0c90*/  LDC.64 R2, c[0x0][0x778] ;  /* 0x0001de00ff027b82 */ /* 0x002e640000000a00 */
[----:B-1----:R-:W-:-:S05]  /*0ca0*/  IMAD.WIDE R2, R7, 0x4, R2 ;  /* 0x0000000407027825 */ /* 0x002fca00078e0202 */
[----:B--2---:R-:W2:Y:S04]  /*0cb0*/  LDG.E R17, desc[UR38][R2.64] ;  /* 0x0000002602117981 */ /* 0x004ea8000c1e1900 */
[----:B------:R-:W2:Y:S02]  /*0cc0*/  LDG.E R0, desc[UR38][R2.64+0x4] ;  /* 0x0000042602007981 */ /* 0x000ea4000c1e1900 */
[----:B--2---:R-:W-:-:S07]  /*0cd0*/  IMAD.IADD R17, R0, 0x1, -R17 ;  /* 0x0000000100117824 */ /* 0x004fce00078e0a11 */
.L_x_3631:
        /* <DEDUP_REMOVED lines=81> */
[----:B----4-:R-:W-:Y:S02]  /*11f0*/  IMAD.U32 R6, RZ, RZ, UR4 ;  /* 0x00000004ff067e24 */ /* 0x010fe4000f8e00ff */
[----:B------:R-:W-:-:S02]  /*1200*/  IMAD.U32 R7, RZ, RZ, UR5 ;  /* 0x00000005ff077e24 */ /* 0x000fc4000f8e00ff */
[----:B------:R-:W-:Y:S02]  /*1210*/  IMAD.U32 R11, RZ, RZ, UR7 ;  /* 0x00000007ff0b7e24 */ /* 0x000fe4000f8e00ff */
[----:B------:R-:W-:Y:S02]  /*1220*/  IMAD.MOV.U32 R8, RZ, RZ, 0x70 ;  /* 0x00000070ff087424 */ /* 0x000fe400078e00ff */
[----:B------:R-:W-:Y:S02]  /*1230*/  IMAD.MOV.U32 R12, RZ, RZ, 0x1 ;  /* 0x00000001ff0c7424 */ /* 0x000fe400078e00ff */
[----:B-1----:R-:W-:-:S07]  /*1240*/  IMAD.MOV.U32 R13, RZ, RZ, RZ ;  /* 0x000000ffff0d7224 */ /* 0x002fce00078e00ff */
[----:B------:R-:W-:-:S07]  /*1250*/  LEPC R20, `(.L_x_3634) ;  /* 0x000000001014794e */ /* 0x000fce0000000000 */
[----:B--2---:R-:W-:Y:S05]  /*1260*/  CALL.ABS.NOINC R14 ;  /* 0x000000000e007343 */ /* 0x004fea0003c00000 */
.L_x_3634:
        /* <DEDUP_REMOVED lines=15> */
.L_x_3633:
        /* <DEDUP_REMOVED lines=20> */
.L_x_3636:
        /* <DEDUP_REMOVED lines=15> */
.L_x_3635:
        /* <DEDUP_REMOVED lines=8> */
.L_x_3763:
[----:B------:R-:W-:Y:S01]  /*1610*/  SHF.L.U32 R10, RZ, 0x1f, RZ ;  /* 0x0000001fff0a7819 */ /* 0x000fe200000006ff */
[----:B--2---:R-:W-:Y:S01]  /*1620*/  IMAD.HI R4, R14, 0x55555556, RZ ;  /* 0x555555560e047827 */ /* 0x004fe200078e02ff */
[----:B------:R-:W-:Y:S02]  /*1630*/  LOP3.LUT R5, R2, 0xffffff80, RZ, 0xc0, !PT ;  /* 0xffffff8002057812 */ /* 0x000fe400078ec0ff */
[----:B------:R-:W2:Y:S01]  /*1640*/  SYNCS.PHASECHK.TRANS64.TRYWAIT P0, [UR36+0x36400], R10 ;  /* 0x0364000aff0075a7 */ /* 0x000ea20008000164 */
[-C--:B------:R-:W-:Y:S01]  /*1650*/  LEA.HI R2, R3, R0.reuse, RZ, 0x5 ;  /* 0x0000000003027211 */ /* 0x080fe200078f28ff */
[----:B------:R-:W-:Y:S01]  /*1660*/  IMAD.HI R8, R13, 0x55555556, RZ ;  /* 0x555555560d087827 */ /* 0x000fe200078e02ff */
[----:B----4-:R-:W-:Y:S02]  /*1670*/  LEA.HI R7, R3, R0, RZ, 0x4 ;  /* 0x0000000003077211 */ /* 0x010fe400078f20ff */
        /* <DEDUP_REMOVED lines=14> */
.L_x_3638:
        /* <DEDUP_REMOVED lines=106> */
.L_x_3650:
[----:B------:R-:W-:-:S13]  /*1e00*/  ISETP.NE.AND P0, PT, R8, 0x3, PT ;  /* 0x000000030800780c */ /* 0x000fda0003f05270 */
[----:B------:R-:W-:Y:S05]  /*1e10*/  @!P0 BRA `(.L_x_3640) ;  /* 0x0000000000048947 */ /* 0x000fea0003800000 */
[----:B------:R-:W-:Y:S01]  /*1e20*/  BPT.TRAP 0x1 ;  /* 0x000000040000795c */ /* 0x000fe20000300000 */
.L_x_3640:
[----:B---3--:R-:W-:Y:S02]  /*1e30*/  LEA R3, R2, UR36, 0x3 ;  /* 0x0000002402037c11 */ /* 0x008fe4000f8e18ff */
[----:B------:R-:W-:-:S04]  /*1e40*/  SHF.L.U32 R10, R7, 0x1f, RZ ;  /* 0x0000001f070a7819 */ /* 0x000fc800000006ff */
[----:B------:R2:W3:Y:S01]  /*1e50*/  SYNCS.PHASECHK.TRANS64.TRYWAIT P1, [R3+URZ+0x36410], R10 ;  /* 0x0364100a030075a7 */ /* 0x0004e2000802017f */
[----:B------:R-:W-:Y:S05]  /*1e60*/  @!P0 BRA `(.L_x_3641) ;  /* 0x0000000000048947 */ /* 0x000fea0003800000 */
[----:B------:R-:W-:Y:S01]  /*1e70*/  BPT.TRAP 0x1 ;  /* 0x000000040000795c */ /* 0x000fe20000300000 */
.L_x_3641:
[----:B---3--:R-:W-:Y:S05]  /*1e80*/  @P1 BRA `(.L_x_3642) ;  /* 0x0000000000081947 */ /* 0x008fea0003800000 */
[----:B------:R-:W3:Y:S02]  /*1e90*/  SYNCS.PHASECHK.TRANS64.TRYWAIT P1, [R3+URZ+0x36410], R10 ;  /* 0x0364100a030075a7 */ /* 0x000ee4000802017f */
[----:B---3--:R-:W-:Y:S05]  /*1ea0*/  @!P1 BRA `(.L_x_3643) ;  /* 0x0000008400209947 */ /* 0x008fea0003800000 */
.L_x_3642:
        /* <DEDUP_REMOVED lines=103> */
.L_x_3644:
[----:B------:R-:W-:-:S04]  /*2520*/  SHF.L.U32 R14, R5, 0x1f, RZ ;  /* 0x0000001f050e7819 */ /* 0x000fc800000006ff */
[----:B------:R1:W1:Y:S01]  /*2530*/  SYNCS.PHASECHK.TRANS64.TRYWAIT P1, [UR36+0x36430], R14 ;  /* 0x0364300eff0075a7 */ /* 0x0002620008020164 */
[----:B------:R-:W-:Y:S05]  /*2540*/  @!P0 BRA `(.L_x_3645) ;  /* 0x0000000000048947 */ /* 0x000fea0003800000 */
[----:B------:R-:W-:Y:S01]  /*2550*/  BPT.TRAP 0x1 ;  /* 0x000000040000795c */ /* 0x000fe20000300000 */
.L_x_3645:
        /* <DEDUP_REMOVED lines=36> */
.L_x_3646:
        /* <DEDUP_REMOVED lines=351> */
.L_x_3648:
        /* <DEDUP_REMOVED lines=60> */
.L_x_3649:
        /* <DEDUP_REMOVED lines=63> */
.L_x_3632:
[----:B------:R-:W-:Y:S05]  /*4540*/  @P0 BRA `(.L_x_3627) ;  /* 0x0000005c003c0947 */ /* 0x000fea0003800000 */
[----:B------:R-:W2:Y:S01]  /*4550*/  LDL.LU R17, [R1+0x10] ;  /* 0x0000100001117983 */ /* 0x000ea20000300800 */
[----:B------:R-:W1:Y:S01]  /*4560*/  LDC.64 R2, c[0x0][0x878] ;  /* 0x00021e00ff027b82 */ /* 0x000e620000000a00 */
[----:B------:R-:W-:Y:S01]  /*4570*/  ULDC UR7, c[0x0][0x870] ;  /* 0x00021c0000077ab9 */ /* 0x000fe20000000800 */
[----:B------:R-:W-:Y:S01]  /*4580*/  ULDC UR6, c[0x0][0x80c] ;  /* 0x0002030000067ab9 */ /* 0x000fe20000000800 */
[----:B------:R-:W3:Y:S04]  /*4590*/  LDL.LU R120, [R1+0xc] ;  /* 0x00000c0001787983 */ /* 0x000ee80000300800 */
[----:B------:R-:W5:Y:S01]  /*45a0*/  LDL.LU R16, [R1+0x14] ;  /* 0x0000140001107983 */ /* 0x000f620000300800 */
[----:B------:R-:W4:Y:S01]  /*45b0*/  LDC R0, c[0x0][0x850] ;  /* 0x00021400ff007b82 */ /* 0x000f220000000800 */
[----:B------:R-:W4:Y:S07]  /*45c0*/  S2R R8, SR_TID.X ;  /* 0x0000000000087919 */ /* 0x000f2e0000002100 */
[----:B------:R-:W4:Y:S01]  /*45d0*/  S2UR UR5, SR_CgaCtaId ;  /* 0x00000000000579c3 */ /* 0x000f220000008800 */
[----:B-1----:R-:W-:Y:S01]  /*45e0*/  ISETP.NE.U32.AND P0, PT, R2, RZ, PT ;  /* 0x000000ff0200720c */ /* 0x002fe20003f05070 */
[----:B------:R-:W-:-:S06]  /*45f0*/  UMOV UR4, 0x400 ;  /* 0x0000040000047882 */ /* 0x000fcc0000000000 */
[----:B------:R-:W1:Y:S01]  /*4600*/  LDC.64 R18, c[0x0][0x820] ;  /* 0x00020800ff127b82 */ /* 0x000e620000000a00 */
[----:B------:R-:W-:-:S07]  /*4610*/  ISETP.NE.AND.EX P0, PT, R3, RZ, PT, P0 ;  /* 0x000000ff0300720c */ /* 0x000fce0003f05300 */
[----:B------:R-:W1:Y:S08]  /*4620*/  LDC.64 R20, c[0x0][0x848] ;  /* 0x00021200ff147b82 */ /* 0x000e700000000a00 */
[----:B------:R-:W3:Y:S08]  /*4630*/  @P0 LDC.64 R2, c[0x0][0x878] ;  /* 0x00021e00ff020b82 */ /* 0x000ef00000000a00 */
[----:B------:R-:W1:Y:S01]  /*4640*/  LDC.64 R22, c[0x0][0x800] ;  /* 0x00020000ff167b82 */ /* 0x000e620000000a00 */
[----:B---3--:R-:W-:-:S06]  /*4650*/  @P0 IMAD.WIDE R2, R120, 0x4, R2 ;  /* 0x0000000478020825 */ /* 0x008fcc00078e0202 */
[----:B------:R3:W2:Y:S01]  /*4660*/  @P0 LDG.E R3, desc[UR38][R2.64] ;  /* 0x0000002602030981 */ /* 0x0006a2000c1e1900 */
[----:B------:R-:W-:Y:S01]  /*4670*/  BAR.SYNC.DEFER_BLOCKING 0x1, 0x180 ;  /* 0x0046000000007b1d */ /* 0x000fe20000010000 */
[----:B----4-:R-:W-:Y:S01]  /*4680*/  ISETP.NE.AND P2, PT, R0, 0x1, PT ;  /* 0x000000010000780c */ /* 0x010fe20003f45270 */
[C---:B------:R-:W-:Y:S01]  /*4690*/  VIADD R15, R8.reuse, 0xffffff80 ;  /* 0xffffff80080f7836 */ /* 0x040fe20000000000 */
[----:B------:R-:W-:Y:S01]  /*46a0*/  ISETP.NE.AND P1, PT, R8, 0x80, PT ;  /* 0x000000800800780c */ /* 0x000fe20003f25270 */
[----:B------:R-:W-:Y:S01]  /*46b0*/  IMAD R9, R120, UR6, RZ ;  /* 0x0000000678097c24 */ /* 0x000fe2000f8e02ff */
[----:B------:R-:W-:Y:S01]  /*46c0*/  ULEA UR4, UR5, UR4, 0x18 ;  /* 0x0000000405047291 */ /* 0x000fe2000f8ec03f */
[----:B------:R-:W-:Y:S01]  /*46d0*/  BSSY B0, `(.L_x_3651) ;  /* 0x0000051000007945 */ /* 0x000fe20003800000 */
[----:B------:R-:W-:Y:S02]  /*46e0*/  SHF.R.S32.HI R4, RZ, 0x1f, R15 ;  /* 0x0000001fff047819 */ /* 0x000fe4000001140f */
[----:B------:R-:W-:-:S02]  /*46f0*/  SHF.R.S32.HI R12, RZ, 0x1f, R9 ;  /* 0x0000001fff0c7819 */ /* 0x000fc40000011409 */
[----:B------:R-:W-:-:S03]  /*4700*/  LEA.HI R6, R4, R15, RZ, 0x7 ;  /* 0x0000000f04067211 */ /* 0x000fc600078f38ff */
[----:B------:R-:W3:Y:S01]  /*4710*/  @P2 LDC R5, c[0x0][0x854] ;  /* 0x00021500ff052b82 */ /* 0x000ee20000000800 */
[----:B------:R-:W-:Y:S02]  /*4720*/  LOP3.LUT R4, R6, 0x3fffff80, RZ, 0xc0, !PT ;  /* 0x3fffff8006047812 */ /* 0x000fe400078ec0ff */
[----:B------:R-:W-:Y:S01]  /*4730*/  SHF.R.S32.HI R11, RZ, 0x7, R6 ;  /* 0x00000007ff0b7819 */ /* 0x000fe20000011406 */
[----:B-----5:R-:W-:Y:S02]  /*4740*/  IMAD.MOV.U32 R6, RZ, RZ, R16 ;  /* 0x000000ffff067224 */ /* 0x020fe400078e0010 */
[----:B------:R-:W-:Y:S02]  /*4750*/  IMAD.IADD R4, R15, 0x1, -R4 ;  /* 0x000000010f047824 */ /* 0x000fe400078e0a04 */
[----:B------:R-:W4:Y:S02]  /*4760*/  @P2 LDC R7, c[0x0][0x858] ;  /* 0x00021600ff072b82 */ /* 0x000f240000000800 */
[----:B------:R-:W-:-:S02]  /*4770*/  IMAD R11, R11, 0x600, R4 ;  /* 0x000006000b0b7824 */ /* 0x000fc400078e0204 */
[----:B---3--:R-:W-:-:S04]  /*4780*/  @P2 IMAD.HI.U32 R2, R16, R5, RZ ;  /* 0x0000000510022227 */ /* 0x008fc800078e00ff */
[----:B--2---:R-:W-:Y:S01]  /*4790*/  IMAD R5, R17, UR7, RZ ;  /* 0x0000000711057c24 */ /* 0x004fe2000f8e02ff */
[----:B----4-:R-:W-:-:S03]  /*47a0*/  @P2 SHF.R.U32.HI R6, RZ, R7, R2 ;  /* 0x00000007ff062219 */ /* 0x010fc60000011602 */
[----:B------:R-:W-:Y:S01]  /*47b0*/  IMAD R10, R5, UR6, RZ ;  /* 0x00000006050a7c24 */ /* 0x000fe2000f8e02ff */
[----:B------:R-:W-:Y:S01]  /*47c0*/  ISETP.NE.AND P2, PT, R15, RZ, PT ;  /* 0x000000ff0f00720c */ /* 0x000fe20003f45270 */
[----:B------:R-:W-:Y:S01]  /*47d0*/  ULDC.64 UR6, c[0x0][0x868] ;  /* 0x00021a0000067ab9 */ /* 0x000fe20000000a00 */
[--C-:B------:R-:W-:Y:S02]  /*47e0*/  SHF.R.S32.HI R13, RZ, 0x1f, R6.reuse ;  /* 0x0000001fff0d7819 */ /* 0x100fe40000011406 */
[----:B------:R-:W-:Y:S01]  /*47f0*/  IADD3 R14, P3, P4, R10, R9, R6 ;  /* 0x000000090a0e7210 */ /* 0x000fe20007c7e006 */
[----:B------:R-:W-:Y:S01]  /*4800*/  IMAD.SHL.U32 R9, R11, 0x4, RZ ;  /* 0x000000040b097824 */ /* 0x000fe200078e00ff */
[----:B------:R-:W-:Y:S01]  /*4810*/  SHF.R.S32.HI R10, RZ, 0x1f, R10 ;  /* 0x0000001fff0a7819 */ /* 0x000fe2000001140a */
[----:B------:R-:W-:-:S03]  /*4820*/  IMAD R11, R17, 0x4800, RZ ;  /* 0x00004800110b7824 */ /* 0x000fc600078e02ff */
        /* <DEDUP_REMOVED lines=9> */
[----:B------:R4:W-:Y:S03]  /*48c0*/  STS.128 [R7], R24 ;  /* 0x0000001807007388 */ /* 0x0009e60000000c00 */
        /* <DEDUP_REMOVED lines=9> */
[----:B----4-:R-:W3:Y:S01]  /*4960*/  LDC.64 R24, c[0x0][0x828] ;  /* 0x00020a00ff187b82 */ /* 0x010ee20000000a00 */
[C---:B------:R-:W-:Y:S01]  /*4970*/  IMAD R13, R6.reuse, R3, R10 ;  /* 0x00000003060d7224 */ /* 0x040fe200078e020a */
[----:B------:R-:W-:Y:S01]  /*4980*/  SHF.R.S32.HI R10, RZ, 0x1f, R120 ;  /* 0x0000001fff0a7819 */ /* 0x000fe20000011478 */
[----:B------:R2:W-:Y:S01]  /*4990*/  STS.128 [R7+0x2000], R40 ;  /* 0x0020002807007388 */ /* 0x0005e20000000c00 */
[----:B------:R-:W-:Y:S01]  /*49a0*/  IMAD R17, R6, R5, R12 ;  /* 0x0000000506117224 */ /* 0x000fe200078e020c */
[----:B------:R-:W-:Y:S01]  /*49b0*/  SHF.L.U64.HI R12, R14, 0x2, R15 ;  /* 0x000000020e0c7819 */ /* 0x000fe2000001020f */
[----:B------:R-:W-:Y:S01]  /*49c0*/  IMAD.WIDE.U32 R2, R6, R2, R8 ;  /* 0x0000000206027225 */ /* 0x000fe200078e0008 */
[----:B------:R2:W-:Y:S01]  /*49d0*/  STS.128 [R7+0x2800], R44 ;  /* 0x0028002c07007388 */ /* 0x0005e20000000c00 */
[----:B------:R-:W-:-:S02]  /*49e0*/  SEL R11, R10, RZ, !P0 ;  /* 0x000000ff0a0b7207 */ /* 0x000fc40004000000 */
[----:B------:R-:W-:Y:S01]  /*49f0*/  IMAD.WIDE.U32 R4, R6, R4, R8 ;  /* 0x0000000406047225 */ /* 0x000fe200078e0008 */
[----:B------:R2:W-:Y:S01]  /*4a00*/  STS.128 [R7+0x3000], R48 ;  /* 0x0030003007007388 */ /* 0x0005e20000000c00 */
[----:B------:R-:W-:Y:S02]  /*4a10*/  SEL R9, R120, RZ, !P0 ;  /* 0x000000ff78097207 */ /* 0x000fe40004000000 */
[----:B-1----:R-:W-:Y:S01]  /*4a20*/  IMAD R8, R11, R18, RZ ;  /* 0x000000120b087224 */ /* 0x002fe200078e02ff */
[----:B------:R2:W-:Y:S01]  /*4a30*/  STS.128 [R7+0x3800], R52 ;  /* 0x0038003407007388 */ /* 0x0005e20000000c00 */
[----:B------:R-:W-:Y:S02]  /*4a40*/  IMAD.SHL.U32 R14, R14, 0x4, RZ ;  /* 0x000000040e0e7824 */ /* 0x000fe400078e00ff */
[----:B------:R-:W-:Y:S01]  /*4a50*/  IMAD.IADD R3, R3, 0x1, R13 ;  /* 0x0000000103037824 */ /* 0x000fe200078e020d */
[----:B------:R2:W-:Y:S01]  /*4a60*/  STS.128 [R7+0x4000], R56 ;  /* 0x0040003807007388 */ /* 0x0005e20000000c00 */
[----:B------:R-:W-:-:S02]  /*4a70*/  IMAD.IADD R5, R5, 0x1, R17 ;  /* 0x0000000105057824 */ /* 0x000fc400078e0211 */
[----:B------:R-:W-:Y:S01]  /*4a80*/  IMAD R13, R9, R19, R8 ;  /* 0x00000013090d7224 */ /* 0x000fe200078e0208 */
[----:B------:R2:W-:Y:S01]  /*4a90*/  STS.128 [R7+0x4800], R60 ;  /* 0x0048003c07007388 */ /* 0x0005e20000000c00 */
[----:B------:R-:W-:Y:S01]  /*4aa0*/  IMAD R10, R11, R20, RZ ;  /* 0x000000140b0a7224 */ /* 0x000fe200078e02ff */
[----:B------:R-:W-:Y:S01]  /*4ab0*/  IADD3 R8, P0, R14, UR6, RZ ;  /* 0x000000060e087c10 */ /* 0x000fe2000ff1e0ff */
[C---:B------:R-:W-:Y:S01]  /*4ac0*/  IMAD.WIDE.U32 R2, R9.reuse, R18, R2 ;  /* 0x0000001209027225 */ /* 0x040fe200078e0002 */
[----:B------:R2:W-:Y:S03]  /*4ad0*/  STS.128 [R7+0x5000], R64 ;  /* 0x0050004007007388 */ /* 0x0005e60000000c00 */
[----:B------:R-:W-:Y:S01]  /*4ae0*/  IMAD.WIDE.U32 R4, R9, R20, R4 ;  /* 0x0000001409047225 */ /* 0x000fe200078e0004 */
[----:B------:R2:W-:Y:S01]  /*4af0*/  STS.128 [R7+0x5800], R68 ;  /* 0x0058004407007388 */ /* 0x0005e20000000c00 */
[----:B------:R-:W-:-:S02]  /*4b00*/  LEA R22, P3, R2, R22, 0x2 ;  /* 0x0000001602167211 */ /* 0x000fc400078610ff */
[----:B------:R-:W-:Y:S01]  /*4b10*/  IMAD.MOV R15, RZ, RZ, -R6 ;  /* 0x000000ffff0f7224 */ /* 0x000fe200078e0a06 */
[----:B---3--:R-:W-:Y:S01]  /*4b20*/  LEA R24, P4, R4, R24, 0x2 ;  /* 0x0000001804187211 */ /* 0x008fe200078810ff */
[----:B------:R-:W-:Y:S01]  /*4b30*/  IMAD R11, R9, R21, R10 ;  /* 0x00000015090b7224 */ /* 0x000fe200078e020a */
[----:B------:R-:W-:Y:S01]  /*4b40*/  IADD3.X R9, R12, UR7, RZ, P0, !PT ;  /* 0x000000070c097c10 */ /* 0x000fe200087fe4ff */
[----:B------:R-:W-:Y:S02]  /*4b50*/  IMAD R17, R0, R15, R16 ;  /* 0x0000000f00117224 */ /* 0x000fe400078e0210 */
[----:B------:R-:W-:Y:S02]  /*4b60*/  IMAD.IADD R10, R3, 0x1, R13 ;  /* 0x00000001030a7824 */ /* 0x000fe400078e020d */
[----:B------:R-:W-:Y:S01]  /*4b70*/  IMAD.IADD R6, R5, 0x1, R11 ;  /* 0x0000000105067824 */ /* 0x000fe200078e020b */
[----:B--2---:R-:W-:Y:S06]  /*4b80*/  @P2 BRA `(.L_x_3652) ;  /* 0x0000000000142947 */ /* 0x004fec0003800000 */
.L_x_3653:
[----:B------:R-:W2:Y:S04]  /*4b90*/  LDG.E.STRONG.GPU R0, desc[UR38][R8.64] ;  /* 0x0000002608007981 */ /* 0x000ea8000c1ef900 */
[----:B--2---:R-:W-:Y:S01]  /*4ba0*/  CCTL.IVALL ;  /* 0x00000000ff00798f */ /* 0x004fe20002000000 */
[----:B------:R-:W-:Y:S05]  /*4bb0*/  YIELD ;  /* 0x0000000000007946 */ /* 0x000fea0003800000 */
[----:B------:R-:W-:-:S13]  /*4bc0*/  ISETP.NE.AND P0, PT, R0, R17, PT ;  /* 0x000000110000720c */ /* 0x000fda0003f05270 */
[----:B------:R-:W-:Y:S05]  /*4bd0*/  @P0 BRA `(.L_x_3653) ;  /* 0xfffffffc00ec0947 */ /* 0x000fea000383ffff */
.L_x_3652:
[----:B------:R-:W-:Y:S05]  /*4be0*/  BSYNC B0 ;  /* 0x0000000000007941 */ /* 0x000fea0003800000 */
.L_x_3651:
[----:B------:R-:W-:Y:S01]  /*4bf0*/  UMOV UR5, 0xffffffff ;  /* 0xffffffff00057882 */ /* 0x000fe20000000000 */
[----:B------:R-:W-:Y:S02]  /*4c00*/  LEA.HI.X R10, R2, R23, R10, 0x2, P3 ;  /* 0x00000017020a7211 */ /* 0x000fe400018f140a */
[----:B------:R-:W-:Y:S01]  /*4c10*/  LEA.HI.X R6, R4, R25, R6, 0x2, P4 ;  /* 0x0000001904067211 */ /* 0x000fe200020f1406 */
[----:B------:R-:W-:Y:S06]  /*4c20*/  BRA.DIV UR5, `(.L_x_3654) ;  /* 0x0000005605ec7947 */ /* 0x000fec000b800000 */
[----:B------:R-:W-:Y:S01]  /*4c30*/  NOP ;  /* 0x0000000000007918 */ /* 0x000fe20000000000 */
.L_x_3766:
        /* <DEDUP_REMOVED lines=16> */
.L_x_3657:
[----:B------:R-:W-:Y:S01]  /*4d40*/  @P0 ELECT P2, URZ, PT ;  /* 0x00000000003f082f */ /* 0x000fe20003840000 */
[----:B------:R1:W-:-:S12]  /*4d50*/  UBLKRED.G.S.ADD.F32.RN [UR6], [UR4], UR5, desc[UR8] ;  /* 0x00000806040073bb */ /* 0x0003d800080a1405 */
[----:B------:R-:W-:Y:S02]  /*4d60*/  @P2 PLOP3.LUT P0, PT, P2, PT, PT, 0x8, 0x0 ;  /* 0x000000000000281c */ /* 0x000fe4000170e170 */
[----:B------:R-:W-:-:S11]  /*4d70*/  PLOP3.LUT P2, PT, PT, PT, PT, 0x8, 0x0 ;  /* 0x000000000000781c */ /* 0x000fd60003f4e170 */
[----:B-1----:R-:W-:Y:S05]  /*4d80*/  @P0 BRA.U.ANY `(.L_x_3657) ;  /* 0xfffffffd00ec0947 */ /* 0x002fea000393ffff */
[----:B------:R0:W-:Y:S01]  /*4d90*/  UTMACMDFLUSH ;  /* 0x00000000000079b7 */ /* 0x0001e20000000000 */
[----:B------:R-:W-:-:S04]  /*4da0*/  DEPBAR.LE SB0, 0x0 ;  /* 0x000080000000791a */ /* 0x000fc80000000000 */
.L_x_3656:
[----:B------:R-:W-:Y:S05]  /*4db0*/  BSYNC B0 ;  /* 0x0000000000007941 */ /* 0x000fea0003800000 */
.L_x_3655:
        /* <DEDUP_REMOVED lines=14> */
.L_x_3659:
[----:B------:R-:W-:Y:S05]  /*4ea0*/  BSYNC B0 ;  /* 0x0000000000007941 */ /* 0x000fea0003800000 */
.L_x_3658:
        /* <DEDUP_REMOVED lines=18> */
.L_x_3662:
[----:B------:R-:W2:Y:S04]  /*4fd0*/  LDG.E.STRONG.GPU R0, desc[UR38][R2.64] ;  /* 0x0000002602007981 */ /* 0x000ea8000c1ef900 */
[----:B--2---:R-:W-:Y:S01]  /*4fe0*/  CCTL.IVALL ;  /* 0x00000000ff00798f */ /* 0x004fe20002000000 */
[----:B------:R-:W-:Y:S05]  /*4ff0*/  YIELD ;  /* 0x0000000000007946 */ /* 0x000fea0003800000 */
[----:B------:R-:W-:-:S13]  /*5000*/  ISETP.NE.AND P0, PT, R0, R17, PT ;  /* 0x000000110000720c */ /* 0x000fda0003f05270 */
[----:B------:R-:W-:Y:S05]  /*5010*/  @P0 BRA `(.L_x_3662) ;  /* 0xfffffffc00ec0947 */ /* 0x000fea000383ffff */
.L_x_3661:
[----:B------:R-:W-:Y:S05]  /*5020*/  BSYNC B0 ;  /* 0x0000000000007941 */ /* 0x000fea0003800000 */
.L_x_3660:
[----:B------:R-:W-:-:S03]  /*5030*/  UMOV UR5, 0xffffffff ;  /* 0xffffffff00057882 */ /* 0x000fc60000000000 */
[----:B------:R-:W-:Y:S05]  /*5040*/  BRA.DIV UR5, `(.L_x_3663) ;  /* 0x0000005605007947 */ /* 0x000fea000b800000 */
[----:B------:R-:W-:Y:S01]  /*5050*/  NOP ;  /* 0x0000000000007918 */ /* 0x000fe20000000000 */
.L_x_3769:
        /* <DEDUP_REMOVED lines=16> */
.L_x_3666:
[----:B------:R-:W-:Y:S01]  /*5160*/  @P0 ELECT P2, URZ, PT ;  /* 0x00000000003f082f */ /* 0x000fe20003840000 */
[----:B------:R2:W-:-:S12]  /*5170*/  UBLKRED.G.S.ADD.F32.RN [UR6], [UR4], UR5, desc[UR8] ;  /* 0x00000806040073bb */ /* 0x0005d800080a1405 */
[----:B------:R-:W-:Y:S02]  /*5180*/  @P2 PLOP3.LUT P0, PT, P2, PT, PT, 0x8, 0x0 ;  /* 0x000000000000281c */ /* 0x000fe4000170e170 */
[----:B------:R-:W-:-:S11]  /*5190*/  PLOP3.LUT P2, PT, PT, PT, PT, 0x8, 0x0 ;  /* 0x000000000000781c */ /* 0x000fd60003f4e170 */
[----:B--2---:R-:W-:Y:S05]  /*51a0*/  @P0 BRA.U.ANY `(.L_x_3666) ;  /* 0xfffffffd00ec0947 */ /* 0x004fea000393ffff */
[----:B------:R0:W-:Y:S01]  /*51b0*/  UTMACMDFLUSH ;  /* 0x00000000000079b7 */ /* 0x0001e20000000000 */
[----:B------:R-:W-:-:S04]  /*51c0*/  DEPBAR.LE SB0, 0x0 ;  /* 0x000080000000791a */ /* 0x000fc80000000000 */
.L_x_3665:
[----:B------:R-:W-:Y:S05]  /*51d0*/  BSYNC B0 ;  /* 0x0000000000007941 */ /* 0x000fea0003800000 */
.L_x_3664:
        /* <DEDUP_REMOVED lines=14> */
.L_x_3620:
        /* <DEDUP_REMOVED lines=29> */
.L_x_3668:
[----:B------:R-:W-:Y:S01]  /*5490*/  ULDC UR9, c[0x0][0x8cc] ;  /* 0x0002330000097ab9 */ /* 0x000fe20000000800 */
[----:B------:R-:W-:Y:S01]  /*54a0*/  UMOV UR7, UR8 ;  /* 0x0000000800077c82 */ /* 0x000fe20008000000 */
[----:B------:R-:W-:-:S11]  /*54b0*/  UISETP.NE.AND UP0, UPT, UR9, 0x1, UPT ;  /* 0x000000010900788c */ /* 0x000fd6000bf05270 */
[----:B------:R-:W-:Y:S02]  /*54c0*/  @UP0 ULDC.64 UR10, c[0x0][0x8d0] ;  /* 0x00023400000a0ab9 */ /* 0x000fe40000000a00 */
[----:B------:R-:W-:-:S04]  /*54d0*/  UIMAD.WIDE.U32 UR4, UR8, UR10, URZ ;  /* 0x0000000a080472a5 */ /* 0x000fc8000f8e003f */
[----:B------:R-:W-:-:S04]  /*54e0*/  @UP0 USHF.R.U32.HI UR7, URZ, UR11, UR5 ;  /* 0x0000000b3f070299 */ /* 0x000fc80008011605 */
[----:B------:R-:W-:-:S12]  /*54f0*/  UIMAD UR4, UR7, UR9, URZ ;  /* 0x00000009070472a4 */ /* 0x000fd8000f8e023f */
.L_x_3669:
        /* <DEDUP_REMOVED lines=23> */
.L_x_3670:
        /* <DEDUP_REMOVED lines=13> */
.L_x_3672:
[----:B------:R-:W-:-:S05]  /*5740*/  ULDC UR4, c[0x0][0x8f4] ;  /* 0x00023d0000047ab9 */ /* 0x000fca0000000800 */
.L_x_3671:
        /* <DEDUP_REMOVED lines=48> */
.L_x_3673:
        /* <DEDUP_REMOVED lines=13> */
.L_x_3674:
        /* <DEDUP_REMOVED lines=12> */
.L_x_3675:
        /* <DEDUP_REMOVED lines=68> */
.L_x_3679:
[----:B------:R-:W2:Y:S04]  /*6020*/  LDG.E.STRONG.GPU R4, desc[UR38][R2.64] ;  /* 0x0000002602047981 */ /* 0x000ea8000c1ef900 */
[----:B--2---:R-:W-:Y:S01]  /*6030*/  CCTL.IVALL ;  /* 0x00000000ff00798f */ /* 0x004fe20002000000 */
[----:B------:R-:W-:Y:S05]  /*6040*/  YIELD ;  /* 0x0000000000007946 */ /* 0x000fea0003800000 */
[----:B------:R-:W-:-:S13]  /*6050*/  ISETP.NE.AND P1, PT, R4, R5, PT ;  /* 0x000000050400720c */ /* 0x000fda0003f25270 */
[----:B------:R-:W-:Y:S05]  /*6060*/  @P1 BRA `(.L_x_3679) ;  /* 0xfffffffc00ec1947 */ /* 0x000fea000383ffff */
.L_x_3678:
[----:B------:R-:W-:Y:S05]  /*6070*/  BSYNC B0 ;  /* 0x0000000000007941 */ /* 0x000fea0003800000 */
.L_x_3677:
[----:B------:R-:W-:-:S03]  /*6080*/  UMOV UR6, 0xffffffff ;  /* 0xffffffff00067882 */ /* 0x000fc60000000000 */
[----:B------:R-:W-:Y:S05]  /*6090*/  BRA.DIV UR6, `(.L_x_3680) ;  /* 0x0000004606087947 */ /* 0x000fea000b800000 */
[----:B------:R-:W-:Y:S01]  /*60a0*/  NOP ;  /* 0x0000000000007918 */ /* 0x000fe20000000000 */
.L_x_3772:
        /* <DEDUP_REMOVED lines=22> */
.L_x_3682:
[----:B------:R-:W-:Y:S05]  /*6210*/  BSYNC B0 ;  /* 0x0000000000007941 */ /* 0x000fea0003800000 */
.L_x_3681:
        /* <DEDUP_REMOVED lines=19> */
.L_x_3684:
[----:B------:R-:W-:Y:S05]  /*6350*/  BSYNC B0 ;  /* 0x0000000000007941 */ /* 0x000fea0003800000 */
.L_x_3683:
        /* <DEDUP_REMOVED lines=20> */
.L_x_3686:
[----:B------:R-:W-:Y:S05]  /*64a0*/  BSYNC B0 ;  /* 0x0000000000007941 */ /* 0x000fea0003800000 */
.L_x_3685:
[----:B------:R-:W-:Y:S06]  /*64b0*/  BAR.ARV 0xa, 0xa0 ;  /* 0x0282800000007b1d */ /* 0x000fec0000002000 */
[----:B------:R-:W-:Y:S04]  /*64c0*/  BSSY B0, `(.L_x_3687) ;  /* 0x0000003000007945 */ /* 0x000fe80003800000 */
[----:B------:R-:W-:Y:S05]  /*64d0*/  @!P0 BRA `(.L_x_3688) ;  /* 0x0000000000048947 */ /* 0x000fea0003800000 */
[----:B------:R-:W-:-:S04]  /*64e0*/  DEPBAR.LE SB0, 0x1 ;  /* 0x000080400000791a */ /* 0x000fc80000000000 */
.L_x_3688:
[----:B------:R-:W-:Y:S05]  /*64f0*/  BSYNC B0 ;  /* 0x0000000000007941 */ /* 0x000fea0003800000 */
.L_x_3687:
[----:B------:R-:W-:Y:S06]  /*6500*/  BAR.ARV 0xb, 0xa0 ;  /* 0x02c2800000007b1d */ /* 0x000fec0000002000 */
[----:B------:R-:W-:Y:S04]  /*6510*/  BSSY B0, `(.L_x_3689) ;  /* 0x0000003000007945 */ /* 0x000fe80003800000 */
[----:B------:R-:W-:Y:S05]  /*6520*/  @!P0 BRA `(.L_x_3690) ;  /* 0x0000000000048947 */ /* 0x000fea0003800000 */
[----:B------:R-:W-:-:S04]  /*6530*/  DEPBAR.LE SB0, 0x0 ;  /* 0x000080000000791a */ /* 0x000fc80000000000 */
.L_x_3690:
[----:B------:R-:W-:Y:S05]  /*6540*/  BSYNC B0 ;  /* 0x0000000000007941 */ /* 0x000fea0003800000 */
.L_x_3689:
        /* <DEDUP_REMOVED lines=19> */
.L_x_3692:
[----:B------:R-:W-:Y:S05]  /*6680*/  BSYNC B0 ;  /* 0x0000000000007941 */ /* 0x000fea0003800000 */
.L_x_3691:
[----:B------:R-:W-:Y:S01]  /*6690*/  UIADD3 UR13, UR12, 0x1, URZ ;  /* 0x000000010c0d7890 */ /* 0x000fe2000fffe03f */
[----:B------:R-:W-:Y:S11]  /*66a0*/  BRA `(.L_x_3693) ;  /* 0x0000000000047947 */ /* 0x000ff60003800000 */
.L_x_3676:
[----:B------:R-:W-:-:S05]  /*66b0*/  UMOV UR13, UR12 ;  /* 0x0000000c000d7c82 */ /* 0x000fca0008000000 */
.L_x_3693:
        /* <DEDUP_REMOVED lines=16> */
.L_x_3726:
        /* <DEDUP_REMOVED lines=18> */
.L_x_3696:
[----:B------:R-:W2:Y:S04]  /*68e0*/  LDG.E.STRONG.GPU R4, desc[UR38][R2.64] ;  /* 0x0000002602047981 */ /* 0x000ea8000c1ef900 */
[----:B--2---:R-:W-:Y:S01]  /*68f0*/  CCTL.IVALL ;  /* 0x00000000ff00798f */ /* 0x004fe20002000000 */
[----:B------:R-:W-:Y:S05]  /*6900*/  YIELD ;  /* 0x0000000000007946 */ /* 0x000fea0003800000 */
[----:B------:R-:W-:-:S13]  /*6910*/  ISETP.NE.AND P1, PT, R4, R5, PT ;  /* 0x000000050400720c */ /* 0x000fda0003f25270 */
[----:B------:R-:W-:Y:S05]  /*6920*/  @P1 BRA `(.L_x_3696) ;  /* 0xfffffffc00ec1947 */ /* 0x000fea000383ffff */
.L_x_3695:
[----:B------:R-:W-:Y:S05]  /*6930*/  BSYNC B0 ;  /* 0x0000000000007941 */ /* 0x000fea0003800000 */
.L_x_3694:
[----:B------:R-:W-:-:S03]  /*6940*/  UMOV UR24, 0xffffffff ;  /* 0xffffffff00187882 */ /* 0x000fc60000000000 */
[----:B------:R-:W-:Y:S05]  /*6950*/  BRA.DIV UR24, `(.L_x_3697) ;  /* 0x0000003a18f47947 */ /* 0x000fea000b800000 */
[----:B------:R-:W-:Y:S01]  /*6960*/  NOP ;  /* 0x0000000000007918 */ /* 0x000fe20000000000 */
.L_x_3775:
        /* <DEDUP_REMOVED lines=19> */
.L_x_3699:
[----:B------:R-:W-:Y:S05]  /*6aa0*/  BSYNC B0 ;  /* 0x0000000000007941 */ /* 0x000fea0003800000 */
.L_x_3698:
        /* <DEDUP_REMOVED lines=14> */
.L_x_3701:
[----:B------:R-:W-:Y:S05]  /*6b90*/  BSYNC B0 ;  /* 0x0000000000007941 */ /* 0x000fea0003800000 */
.L_x_3700:
        /* <DEDUP_REMOVED lines=15> */
.L_x_3703:
[----:B------:R-:W-:Y:S05]  /*6c90*/  BSYNC B0 ;  /* 0x0000000000007941 */ /* 0x000fea0003800000 */
.L_x_3702:
[----:B------:R-:W-:Y:S06]  /*6ca0*/  BAR.ARV 0xa, 0xa0 ;  /* 0x0282800000007b1d */ /* 0x000fec0000002000 */
[----:B------:R-:W-:Y:S04]  /*6cb0*/  BSSY B0, `(.L_x_3704) ;  /* 0x0000003000007945 */ /* 0x000fe80003800000 */
[----:B------:R-:W-:Y:S05]  /*6cc0*/  @!P0 BRA `(.L_x_3705) ;  /* 0x0000000000048947 */ /* 0x000fea0003800000 */
[----:B------:R-:W-:-:S04]  /*6cd0*/  DEPBAR.LE SB0, 0x1 ;  /* 0x000080400000791a */ /* 0x000fc80000000000 */
.L_x_3705:
[----:B------:R-:W-:Y:S05]  /*6ce0*/  BSYNC B0 ;  /* 0x0000000000007941 */ /* 0x000fea0003800000 */
.L_x_3704:
[----:B------:R-:W-:Y:S06]  /*6cf0*/  BAR.ARV 0xb, 0xa0 ;  /* 0x02c2800000007b1d */ /* 0x000fec0000002000 */
[----:B------:R-:W-:Y:S04]  /*6d00*/  BSSY B0, `(.L_x_3706) ;  /* 0x0000003000007945 */ /* 0x000fe80003800000 */
[----:B------:R-:W-:Y:S05]  /*6d10*/  @!P0 BRA `(.L_x_3707) ;  /* 0x0000000000048947 */ /* 0x000fea0003800000 */
[----:B------:R-:W-:-:S04]  /*6d20*/  DEPBAR.LE SB0, 0x0 ;  /* 0x000080000000791a */ /* 0x000fc80000000000 */
.L_x_3707:
[----:B------:R-:W-:Y:S05]  /*6d30*/  BSYNC B0 ;  /* 0x0000000000007941 */ /* 0x000fea0003800000 */
.L_x_3706:
        /* <DEDUP_REMOVED lines=19> */
.L_x_3709:
[----:B------:R-:W-:Y:S05]  /*6e70*/  BSYNC B0 ;  /* 0x0000000000007941 */ /* 0x000fea0003800000 */
.L_x_3708:
        /* <DEDUP_REMOVED lines=16> */
.L_x_3712:
[----:B------:R-:W2:Y:S04]  /*6f80*/  LDG.E.STRONG.GPU R4, desc[UR38][R2.64] ;  /* 0x0000002602047981 */ /* 0x000ea8000c1ef900 */
[----:B--2---:R-:W-:Y:S01]  /*6f90*/  CCTL.IVALL ;  /* 0x00000000ff00798f */ /* 0x004fe20002000000 */
[----:B------:R-:W-:Y:S05]  /*6fa0*/  YIELD ;  /* 0x0000000000007946 */ /* 0x000fea0003800000 */
[----:B------:R-:W-:-:S13]  /*6fb0*/  ISETP.NE.AND P1, PT, R4, R5, PT ;  /* 0x000000050400720c */ /* 0x000fda0003f25270 */
[----:B------:R-:W-:Y:S05]  /*6fc0*/  @P1 BRA `(.L_x_3712) ;  /* 0xfffffffc00ec1947 */ /* 0x000fea000383ffff */
.L_x_3711:
[----:B------:R-:W-:Y:S05]  /*6fd0*/  BSYNC B0 ;  /* 0x0000000000007941 */ /* 0x000fea0003800000 */
.L_x_3710:
[----:B------:R-:W-:-:S03]  /*6fe0*/  UMOV UR22, 0xffffffff ;  /* 0xffffffff00167882 */ /* 0x000fc60000000000 */
[----:B------:R-:W-:Y:S05]  /*6ff0*/  BRA.DIV UR22, `(.L_x_3713) ;  /* 0x0000003616687947 */ /* 0x000fea000b800000 */
[----:B------:R-:W-:Y:S01]  /*7000*/  NOP ;  /* 0x0000000000007918 */ /* 0x000fe20000000000 */
.L_x_3778:
        /* <DEDUP_REMOVED lines=15> */
.L_x_3715:
[----:B------:R-:W-:Y:S05]  /*7100*/  BSYNC B0 ;  /* 0x0000000000007941 */ /* 0x000fea0003800000 */
.L_x_3714:
        /* <DEDUP_REMOVED lines=14> */
.L_x_3717:
[----:B------:R-:W-:Y:S05]  /*71f0*/  BSYNC B0 ;  /* 0x0000000000007941 */ /* 0x000fea0003800000 */
.L_x_3716:
        /* <DEDUP_REMOVED lines=15> */
.L_x_3719:
[----:B------:R-:W-:Y:S05]  /*72f0*/  BSYNC B0 ;  /* 0x0000000000007941 */ /* 0x000fea0003800000 */
.L_x_3718:
[----:B------:R-:W-:Y:S06]  /*7300*/  BAR.ARV 0xa, 0xa0 ;  /* 0x0282800000007b1d */ /* 0x000fec0000002000 */
[----:B------:R-:W-:Y:S04]  /*7310*/  BSSY B0, `(.L_x_3720) ;  /* 0x0000003000007945 */ /* 0x000fe80003800000 */
[----:B------:R-:W-:Y:S05]  /*7320*/  @!P0 BRA `(.L_x_3721) ;  /* 0x0000000000048947 */ /* 0x000fea0003800000 */
[----:B------:R-:W-:-:S04]  /*7330*/  DEPBAR.LE SB0, 0x1 ;  /* 0x000080400000791a */ /* 0x000fc80000000000 */
.L_x_3721:
[----:B------:R-:W-:Y:S05]  /*7340*/  BSYNC B0 ;  /* 0x0000000000007941 */ /* 0x000fea0003800000 */
.L_x_3720:
[----:B------:R-:W-:Y:S06]  /*7350*/  BAR.ARV 0xb, 0xa0 ;  /* 0x02c2800000007b1d */ /* 0x000fec0000002000 */
[----:B------:R-:W-:Y:S04]  /*7360*/  BSSY B0, `(.L_x_3722) ;  /* 0x0000003000007945 */ /* 0x000fe80003800000 */
[----:B------:R-:W-:Y:S05]  /*7370*/  @!P0 BRA `(.L_x_3723) ;  /* 0x0000000000048947 */ /* 0x000fea0003800000 */
[----:B------:R-:W-:-:S04]  /*7380*/  DEPBAR.LE SB0, 0x0 ;  /* 0x000080000000791a */ /* 0x000fc80000000000 */
.L_x_3723:
[----:B------:R-:W-:Y:S05]  /*7390*/  BSYNC B0 ;  /* 0x0000000000007941 */ /* 0x000fea0003800000 */
.L_x_3722:
        /* <DEDUP_REMOVED lines=19> */
.L_x_3725:
[----:B------:R-:W-:Y:S05]  /*74d0*/  BSYNC B0 ;  /* 0x0000000000007941 */ /* 0x000fea0003800000 */
.L_x_3724:
[----:B------:R-:W-:Y:S02]  /*74e0*/  UIADD3 UR13, UR13, 0x2, URZ ;  /* 0x000000020d0d7890 */ /* 0x000fe4000fffe03f */
[----:B------:R-:W-:Y:S02]  /*74f0*/  UIADD3 UR6, UR6, 0x6000, URZ ;  /* 0x0000600006067890 */ /* 0x000fe4000fffe03f */
[----:B------:R-:W-:-:S06]  /*7500*/  UISETP.GE.AND UP0, UPT, UR13, UR7, UPT ;  /* 0x000000070d00728c */ /* 0x000fcc000bf06270 */
[----:B------:R-:W-:-:S13]  /*7510*/  PLOP3.LUT P1, PT, PT, PT, UP0, 0x80, 0x0 ;  /* 0x000000000000781c */ /* 0x000fda0003f2f008 */
[----:B------:R-:W-:Y:S05]  /*7520*/  @!P1 BRA `(.L_x_3726) ;  /* 0xfffffff000a49947 */ /* 0x000fea000383ffff */
[----:B------:R-:W-:Y:S05]  /*7530*/  BRA `(.L_x_3627) ;  /* 0x0000002c00407947 */ /* 0x000fea0003800000 */
.L_x_3667:
        /* <DEDUP_REMOVED lines=21> */
.L_x_3727:
[----:B------:R-:W1:Y:S01]  /*7690*/  LDC R3, c[0x0][0x8cc] ;  /* 0x00023300ff037b82 */ /* 0x000e620000000800 */
[----:B------:R-:W-:Y:S01]  /*76a0*/  IMAD.MOV.U32 R0, RZ, RZ, R5 ;  /* 0x000000ffff007224 */ /* 0x000fe200078e0005 */
[----:B-1----:R-:W-:-:S13]  /*76b0*/  ISETP.NE.AND P0, PT, R3, 0x1, PT ;  /* 0x000000010300780c */ /* 0x002fda0003f05270 */
[----:B------:R-:W1:Y:S02]  /*76c0*/  @P0 LDC.64 R6, c[0x0][0x8d0] ;  /* 0x00023400ff060b82 */ /* 0x000e640000000a00 */
[----:B-1----:R-:W-:-:S05]  /*76d0*/  @P0 IMAD.HI.U32 R4, R5, R6, RZ ;  /* 0x0000000605040227 */ /* 0x002fca00078e00ff */
[----:B------:R-:W-:-:S05]  /*76e0*/  @P0 SHF.R.U32.HI R0, RZ, R7, R4 ;  /* 0x00000007ff000219 */ /* 0x000fca0000011604 */
[----:B------:R-:W-:-:S07]  /*76f0*/  IMAD R3, R0, R3, RZ ;  /* 0x0000000300037224 */ /* 0x000fce00078e02ff */
.L_x_3728:
        /* <DEDUP_REMOVED lines=23> */
.L_x_3729:
        /* <DEDUP_REMOVED lines=10> */
.L_x_3731:
[----:B------:R-:W2:Y:S02]  /*7910*/  LDC R4, c[0x0][0x8f4] ;  /* 0x00023d00ff047b82 */ /* 0x000ea40000000800 */
.L_x_3730:
        /* <DEDUP_REMOVED lines=52> */
.L_x_3733:
        /* <DEDUP_REMOVED lines=11> */
.L_x_3734:
[----:B------:R-:W-:Y:S05]  /*7d10*/  @!P0 BRA `(.L_x_3735) ;  /* 0x00000000000c8947 */ /* 0x000fea0003800000 */
[----:B------:R-:W2:Y:S04]  /*7d20*/  LDG.E R5, desc[UR38][R2.64] ;  /* 0x0000002602057981 */ /* 0x000ea8000c1e1900 */
[----:B------:R-:W2:Y:S02]  /*7d30*/  LDG.E R4, desc[UR38][R2.64+0x4] ;  /* 0x0000042602047981 */ /* 0x000ea4000c1e1900 */
[----:B--2---:R-:W-:-:S07]  /*7d40*/  IMAD.IADD R4, R4, 0x1, -R5 ;  /* 0x0000000104047824 */ /* 0x004fce00078e0a05 */
.L_x_3735:
        /* <DEDUP_REMOVED lines=73> */
.L_x_3779:
        /* <DEDUP_REMOVED lines=9> */
.L_x_3738:
        /* <DEDUP_REMOVED lines=112> */
.L_x_3749:
[----:B-1----:R-:W-:-:S05]  /*8970*/  IMAD.MOV.U32 R6, RZ, RZ, 0x1 ;  /* 0x00000001ff067424 */ /* 0x002fca00078e00ff */
[----:B------:R-:W-:-:S04]  /*8980*/  SHF.L.U32 R6, R6, 0x1f, RZ ;  /* 0x0000001f06067819 */ /* 0x000fc800000006ff */
[----:B------:R-:W1:Y:S02]  /*8990*/  SYNCS.PHASECHK.TRANS64.TRYWAIT P1, [R0+URZ+0x36438], R6 ;  /* 0x03643806000075a7 */ /* 0x000e64000802017f */
[----:B-1----:R-:W-:Y:S05]  /*89a0*/  @!P1 BRA `(.L_x_3741) ;  /* 0x0000001c002c9947 */ /* 0x002fea0003800000 */
.L_x_3780:
[----:B------:R-:W-:Y:S05]  /*89b0*/  @P0 BRA `(.L_x_3742) ;  /* 0x0000000000140947 */ /* 0x000fea0003800000 */
[----:B------:R-:W-:Y:S01]  /*89c0*/  ISETP.NE.AND P1, PT, R18, RZ, PT ;  /* 0x000000ff1200720c */ /* 0x000fe20003f25270 */
[----:B------:R-:W-:-:S04]  /*89d0*/  IMAD.MOV.U32 R3, RZ, RZ, 0x6100 ;  /* 0x00006100ff037424 */ /* 0x000fc800078e00ff */
[----:B------:R2:W-:Y:S08]  /*89e0*/  SYNCS.ARRIVE.TRANS64 RZ, [R0+URZ+0x36430], R3 ;  /* 0x0364300300ff79a7 */ /* 0x0005f0000800003f */
[----:B------:R-:W-:Y:S05]  /*89f0*/  @!P1 BRA `(.L_x_3742) ;  /* 0x0000000000049947 */ /* 0x000fea0003800000 */
[----:B------:R-:W-:Y:S01]  /*8a00*/  BPT.TRAP 0x1 ;  /* 0x000000040000795c */ /* 0x000fe20000300000 */
.L_x_3742:
        /* <DEDUP_REMOVED lines=48> */
.L_x_3781:
[----:B------:R-:W-:Y:S05]  /*8d10*/  @P0 BRA `(.L_x_3744) ;  /* 0x0000000000140947 */ /* 0x000fea0003800000 */
[----:B------:R-:W-:Y:S01]  /*8d20*/  ISETP.NE.AND P1, PT, R18, RZ, PT ;  /* 0x000000ff1200720c */ /* 0x000fe20003f25270 */
[----:B--2---:R-:W-:-:S04]  /*8d30*/  IMAD.MOV.U32 R3, RZ, RZ, 0x6100 ;  /* 0x00006100ff037424 */ /* 0x004fc800078e00ff */
[----:B------:R3:W-:Y:S08]  /*8d40*/  SYNCS.ARRIVE.TRANS64 RZ, [R0+URZ+0x36418], R3 ;  /* 0x0364180300ff79a7 */ /* 0x0007f0000800003f */
[----:B------:R-:W-:Y:S05]  /*8d50*/  @!P1 BRA `(.L_x_3744) ;  /* 0x0000000000049947 */ /* 0x000fea0003800000 */
[----:B------:R-:W-:Y:S01]  /*8d60*/  BPT.TRAP 0x1 ;  /* 0x000000040000795c */ /* 0x000fe20000300000 */
.L_x_3744:
        /* <DEDUP_REMOVED lines=47> */
.L_x_3782:
        /* <DEDUP_REMOVED lines=8> */
.L_x_3746:
        /* <DEDUP_REMOVED lines=37> */
.L_x_3784:
[----:B------:R-:W-:Y:S05]  /*9330*/  @P0 BRA `(.L_x_3748) ;  /* 0x0000000000140947 */ /* 0x000fea0003800000 */
[----:B------:R-:W-:Y:S01]  /*9340*/  ISETP.NE.AND P1, PT, R18, RZ, PT ;  /* 0x000000ff1200720c */ /* 0x000fe20003f25270 */
[----:B--2---:R-:W-:-:S04]  /*9350*/  IMAD.MOV.U32 R5, RZ, RZ, 0x6100 ;  /* 0x00006100ff057424 */ /* 0x004fc800078e00ff */
[----:B------:R3:W-:Y:S08]  /*9360*/  SYNCS.ARRIVE.TRANS64 RZ, [R0+URZ+0x36410], R5 ;  /* 0x0364100500ff79a7 */ /* 0x0007f0000800003f */
[----:B------:R-:W-:Y:S05]  /*9370*/  @!P1 BRA `(.L_x_3748) ;  /* 0x0000000000049947 */ /* 0x000fea0003800000 */
[----:B------:R-:W-:Y:S01]  /*9380*/  BPT.TRAP 0x1 ;  /* 0x000000040000795c */ /* 0x000fe20000300000 */
.L_x_3748:
        /* <DEDUP_REMOVED lines=44> */
.L_x_3740:
[----:B------:R-:W-:Y:S01]  /*9650*/  ISETP.NE.AND P1, PT, R20, RZ, PT ;  /* 0x000000ff1400720c */ /* 0x000fe20003f25270 */
[----:B------:R-:W-:Y:S02]  /*9660*/  IMAD.MOV.U32 R16, RZ, RZ, 0x1 ;  /* 0x00000001ff107424 */ /* 0x000fe400078e00ff */
[----:B------:R-:W-:-:S10]  /*9670*/  IMAD.MOV.U32 R5, RZ, RZ, R14 ;  /* 0x000000ffff057224 */ /* 0x000fd400078e000e */
[----:B------:R-:W-:Y:S05]  /*9680*/  @!P1 BRA `(.L_x_3739) ;  /* 0x00000004008c9947 */ /* 0x000fea0003800000 */
[----:B------:R-:W2:Y:S02]  /*9690*/  SYNCS.PHASECHK.TRANS64.TRYWAIT P1, [R0+URZ+0x36438], R6 ;  /* 0x03643806000075a7 */ /* 0x000ea4000802017f */
[----:B--2---:R-:W-:Y:S05]  /*96a0*/  @!P1 BRA `(.L_x_3750) ;  /* 0x00000010004c9947 */ /* 0x004fea0003800000 */
.L_x_3785:
[----:B------:R-:W-:Y:S05]  /*96b0*/  @P0 BRA `(.L_x_3751) ;  /* 0x0000000000140947 */ /* 0x000fea0003800000 */
[----:B------:R-:W-:Y:S01]  /*96c0*/  ISETP.NE.AND P1, PT, R18, RZ, PT ;  /* 0x000000ff1200720c */ /* 0x000fe20003f25270 */
[----:B------:R-:W-:-:S04]  /*96d0*/  IMAD.MOV.U32 R5, RZ, RZ, 0x6100 ;  /* 0x00006100ff057424 */ /* 0x000fc800078e00ff */
[----:B------:R3:W-:Y:S08]  /*96e0*/  SYNCS.ARRIVE.TRANS64 RZ, [R0+URZ+0x36430], R5 ;  /* 0x0364300500ff79a7 */ /* 0x0007f0000800003f */
[----:B------:R-:W-:Y:S05]  /*96f0*/  @!P1 BRA `(.L_x_3751) ;  /* 0x0000000000049947 */ /* 0x000fea0003800000 */
[----:B------:R-:W-:Y:S01]  /*9700*/  BPT.TRAP 0x1 ;  /* 0x000000040000795c */ /* 0x000fe20000300000 */
.L_x_3751:
        /* <DEDUP_REMOVED lines=42> */
.L_x_3786:
[----:B------:R-:W-:Y:S01]  /*99b0*/  IMAD.MOV.U32 R16, RZ, RZ, RZ ;  /* 0x000000ffff107224 */ /* 0x000fe200078e00ff */
[----:B------:R-:W-:Y:S06]  /*99c0*/  @P0 BRA `(.L_x_3753) ;  /* 0x0000000000140947 */ /* 0x000fec0003800000 */
[----:B------:R-:W-:Y:S01]  /*99d0*/  ISETP.NE.AND P1, PT, R18, RZ, PT ;  /* 0x000000ff1200720c */ /* 0x000fe20003f25270 */
[----:B-1----:R-:W-:-:S04]  /*99e0*/  IMAD.MOV.U32 R5, RZ, RZ, 0x6100 ;  /* 0x00006100ff057424 */ /* 0x002fc800078e00ff */
[----:B------:R2:W-:Y:S08]  /*99f0*/  SYNCS.ARRIVE.TRANS64 RZ, [R0+URZ+0x36418], R5 ;  /* 0x0364180500ff79a7 */ /* 0x0005f0000800003f */
[----:B------:R-:W-:Y:S05]  /*9a00*/  @!P1 BRA `(.L_x_3753) ;  /* 0x0000000000049947 */ /* 0x000fea0003800000 */
[----:B------:R-:W-:Y:S01]  /*9a10*/  BPT.TRAP 0x1 ;  /* 0x000000040000795c */ /* 0x000fe20000300000 */
.L_x_3753:
        /* <DEDUP_REMOVED lines=42> */
.L_x_3739:
[----:B------:R-:W-:-:S04]  /*9cc0*/  SHF.L.U32 R3, R16, 0x1f, RZ ;  /* 0x0000001f10037819 */ /* 0x000fc800000006ff */
[----:B------:R-:W2:Y:S02]  /*9cd0*/  SYNCS.PHASECHK.TRANS64.TRYWAIT P1, [R0+URZ+0x36438], R3 ;  /* 0x03643803000075a7 */ /* 0x000ea4000802017f */
[----:B--2---:R-:W-:Y:S05]  /*9ce0*/  @!P1 BRA `(.L_x_3754) ;  /* 0x0000000800e49947 */ /* 0x004fea0003800000 */
.L_x_3787:
[----:B------:R-:W-:Y:S05]  /*9cf0*/  @P0 BRA `(.L_x_3755) ;  /* 0x0000000000180947 */ /* 0x000fea0003800000 */
[----:B------:R-:W3:Y:S01]  /*9d00*/  S2R R2, SR_TID.X ;  /* 0x0000000000027919 */ /* 0x000ee20000002100 */
[----:B--2---:R-:W-:-:S04]  /*9d10*/  IMAD.MOV.U32 R3, RZ, RZ, 0x6100 ;  /* 0x00006100ff037424 */ /* 0x004fc800078e00ff */
[----:B------:R4:W-:Y:S01]  /*9d20*/  SYNCS.ARRIVE.TRANS64 RZ, [R0+URZ+0x36430], R3 ;  /* 0x0364300300ff79a7 */ /* 0x0009e2000800003f */
[----:B---3--:R-:W-:-:S13]  /*9d30*/  LOP3.LUT P0, RZ, R2, 0x1f, RZ, 0xc0, !PT ;  /* 0x0000001f02ff7812 */ /* 0x008fda000780c0ff */
[----:B----4-:R-:W-:Y:S05]  /*9d40*/  @!P0 BRA `(.L_x_3755) ;  /* 0x0000000000048947 */ /* 0x010fea0003800000 */
[----:B------:R-:W-:Y:S01]  /*9d50*/  BPT.TRAP 0x1 ;  /* 0x000000040000795c */ /* 0x000fe20000300000 */
.L_x_3755:
        /* <DEDUP_REMOVED lines=44> */
.L_x_3736:
[----:B------:R-:W-:Y:S05]  /*a020*/  BSYNC B0 ;  /* 0x0000000000007941 */ /* 0x000fea0003800000 */
.L_x_3732:
[----:B------:R-:W-:-:S03]  /*a030*/  UMOV UR7, 0xffffffff ;  /* 0xffffffff00077882 */ /* 0x000fc60000000000 */
[----:B------:R-:W-:Y:S05]  /*a040*/  BRA.DIV UR7, `(.L_x_3756) ;  /* 0x0000000a07207947 */ /* 0x000fea000b800000 */
[----:B------:R-:W-:-:S13]  /*a050*/  ELECT P6, URZ, PT ;  /* 0x00000000003f782f */ /* 0x000fda00038c0000 */
.L_x_3790:
[----:B------:R-:W-:Y:S05]  /*a060*/  @!P6 BRA `(.L_x_3627) ;  /* 0x000000000074e947 */ /* 0x000fea0003800000 */
[----:B------:R-:W2:Y:S02]  /*a070*/  LDL.LU R3, [R1+0x4] ;  /* 0x0000040001037983 */ /* 0x000ea40000300800 */
[----:B--2---:R-:W-:-:S04]  /*a080*/  LOP3.LUT R3, R3, 0x2, RZ, 0xfc, !PT ;  /* 0x0000000203037812 */ /* 0x004fc800078efcff */
[----:B------:R-:W-:-:S13]  /*a090*/  ISETP.NE.AND P2, PT, R3, 0x3, PT ;  /* 0x000000030300780c */ /* 0x000fda0003f45270 */
[----:B------:R-:W-:Y:S05]  /*a0a0*/  @!P2 BRA `(.L_x_3757) ;  /* 0x000000000004a947 */ /* 0x000fea0003800000 */
[----:B------:R-:W-:Y:S01]  /*a0b0*/  BPT.TRAP 0x1 ;  /* 0x000000040000795c */ /* 0x000fe20000300000 */
.L_x_3757:
        /* <DEDUP_REMOVED lines=15> */
.L_x_3791:
[----:B------:R-:W2:Y:S02]  /*a1b0*/  SYNCS.PHASECHK.TRANS64.TRYWAIT P0, [R3+URZ], R0 ;  /* 0x00000000030075a7 */ /* 0x000ea4000800017f */
[----:B--2---:R-:W-:Y:S05]  /*a1c0*/  @!P0 BRA `(.L_x_3759) ;  /* 0x0000000400f48947 */ /* 0x004fea0003800000 */
.L_x_3792:
[----:B------:R-:W-:Y:S05]  /*a1d0*/  @!P2 BRA `(.L_x_3760) ;  /* 0x000000000004a947 */ /* 0x000fea0003800000 */
[----:B------:R-:W-:Y:S01]  /*a1e0*/  BPT.TRAP 0x1 ;  /* 0x000000040000795c */ /* 0x000fe20000300000 */
.L_x_3760:
[----:B------:R-:W-:-:S07]  /*a1f0*/  SHF.L.U32 R16, R16, 0x1f, RZ ;  /* 0x0000001f10107819 */ /* 0x000fce00000006ff */
.L_x_3761:
[----:B---3--:R3:W4:Y:S02]  /*a200*/  SYNCS.PHASECHK.TRANS64.TRYWAIT P0, [R9+URZ+0x36438], R16 ;  /* 0x03643810090075a7 */ /* 0x008724000800017f */
[----:B----4-:R-:W-:Y:S05]  /*a210*/  @!P0 NANOSLEEP.SYNCS 0x989680 ;  /* 0x009896800000895d */ /* 0x010fea0003900000 */
[----:B------:R-:W4:Y:S02]  /*a220*/  @!P0 SYNCS.PHASECHK.TRANS64 P0, [R9+URZ+0x36438], R16 ;  /* 0x03643810090085a7 */ /* 0x000f24000800007f */
[----:B----4-:R-:W-:Y:S05]  /*a230*/  @!P0 BRA `(.L_x_3761) ;  /* 0xfffffffc00f08947 */ /* 0x010fea000383ffff */
.L_x_3627:
[----:B------:R-:W-:Y:S05]  /*a240*/  BSYNC B6 ;  /* 0x0000000000067941 */ /* 0x000fea0003800000 */
.L_x_3619:
[----:B------:R-:W-:Y:S05]  /*a250*/  EXIT ;  /* 0x000000000000794d */ /* 0x000fea0003800000 */
.L_x_3637:
[----:B------:R-:W-:Y:S02]  /*a260*/  IMAD.MOV.U32 R12, RZ, RZ, RZ ;  /* 0x000000ffff0c7224 */ /* 0x000fe400078e00ff */
[----:B------:R-:W-:Y:S02]  /*a270*/  IMAD.MOV.U32 R11, RZ, RZ, 0x1f ;  /* 0x0000001fff0b7424 */ /* 0x000fe400078e00ff */
[----:B------:R-:W-:-:S07]  /*a280*/  IMAD.MOV.U32 R15, RZ, RZ, -0x1 ;  /* 0xffffffffff0f7424 */ /* 0x000fce00078e00ff */
[----:B----4-:R-:W-:Y:S05]  /*a290*/  WARPSYNC.COLLECTIVE R15, `(.L_x_3762) ;  /* 0x000000000f087348 */ /* 0x010fea0003c00000 */
[----:B------:R1:W2:Y:S02]  /*a2a0*/  SHFL.IDX P6, R14, R13, R12, R11 ;  /* 0x0000000c0d0e7389 */ /* 0x0002a400000c000b */
[----:B-12-4-:R-:W-:Y:S01]  /*a2b0*/  ENDCOLLECTIVE ;  /* 0x000000000000791b */ /* 0x016fe20003800000 */
.L_x_3762:
[----:B------:R-:W-:Y:S05]  /*a2c0*/  BRA `(.L_x_3763) ;  /* 0xffffff7000d07947 */ /* 0x000fea000383ffff */
.L_x_3639:
[----:B--2---:R-:W-:-:S04]  /*a2d0*/  IMAD.U32 R0, RZ, RZ, UR36 ;  /* 0x00000024ff007e24 */ /* 0x004fc8000f8e00ff */
[----:B------:R2:W3:Y:S03]  /*a2e0*/  SYNCS.PHASECHK.TRANS64.TRYWAIT P0, [R0+URZ+0x36400], R10 ;  /* 0x0364000a000075a7 */ /* 0x0004e6000800017f */
[----:B---3--:R-:W-:Y:S05]  /*a2f0*/  @!P0 NANOSLEEP.SYNCS 0x989680 ;  /* 0x009896800000895d */ /* 0x008fea0003900000 */
[----:B------:R-:W3:Y:S02]  /*a300*/  @!P0 SYNCS.PHASECHK.TRANS64 P0, [R0+URZ+0x36400], R10 ;  /* 0x0364000a000085a7 */ /* 0x000ee4000800007f */
[----:B---3--:R-:W-:Y:S05]  /*a310*/  @!P0 BRA `(.L_x_3639) ;  /* 0xfffffffc00ec8947 */ /* 0x008fea000383ffff */
[----:B------:R-:W-:Y:S05]  /*a320*/  BRA `(.L_x_3638) ;  /* 0xffffff74000c7947 */ /* 0x000fea000383ffff */
.L_x_3643:
[----:B---3--:R3:W4:Y:S02]  /*a330*/  SYNCS.PHASECHK.TRANS64.TRYWAIT P1, [R3+URZ+0x36410], R10 ;  /* 0x0364100a030075a7 */ /* 0x008724000802017f */
[----:B----4-:R-:W-:Y:S05]  /*a340*/  @!P1 NANOSLEEP.SYNCS 0x989680 ;  /* 0x009896800000995d */ /* 0x010fea0003900000 */
[----:B------:R-:W4:Y:S02]  /*a350*/  @!P1 SYNCS.PHASECHK.TRANS64 P1, [R3+URZ+0x36410], R10 ;  /* 0x0364100a030095a7 */ /* 0x000f24000802007f */
[----:B----4-:R-:W-:Y:S05]  /*a360*/  @!P1 BRA `(.L_x_3643) ;  /* 0xfffffffc00f09947 */ /* 0x010fea000383ffff */
[----:B------:R-:W-:Y:S05]  /*a370*/  BRA `(.L_x_3642) ;  /* 0xffffff7800cc7947 */ /* 0x000fea000383ffff */
.L_x_3647:
[----:B-1----:R-:W-:-:S04]  /*a380*/  IMAD.U32 R121, RZ, RZ, UR36 ;  /* 0x00000024ff797e24 */ /* 0x002fc8000f8e00ff */
[----:B------:R1:W2:Y:S03]  /*a390*/  SYNCS.PHASECHK.TRANS64.TRYWAIT P1, [R121+URZ+0x36430], R14 ;  /* 0x0364300e790075a7 */ /* 0x0002a6000802017f */
[----:B--2---:R-:W-:Y:S05]  /*a3a0*/  @!P1 NANOSLEEP.SYNCS 0x989680 ;  /* 0x009896800000995d */ /* 0x004fea0003900000 */
[----:B------:R-:W2:Y:S02]  /*a3b0*/  @!P1 SYNCS.PHASECHK.TRANS64 P1, [R121+URZ+0x36430], R14 ;  /* 0x0364300e790095a7 */ /* 0x000ea4000802007f */
[----:B--2---:R-:W-:Y:S05]  /*a3c0*/  @!P1 BRA `(.L_x_3647) ;  /* 0xfffffffc00ec9947 */ /* 0x004fea000383ffff */
[----:B------:R-:W-:Y:S05]  /*a3d0*/  BRA `(.L_x_3646) ;  /* 0xffffff8000f07947 */ /* 0x000fea000383ffff */
.L_x_3654:
[----:B------:R-:W-:Y:S01]  /*a3e0*/  BSSY B0, `(.L_x_3764) ;  /* 0x0000005000007945 */ /* 0x000fe20003800000 */
[----:B------:R-:W-:-:S07]  /*a3f0*/  IMAD.MOV.U32 R15, RZ, RZ, -0x1 ;  /* 0xffffffffff0f7424 */ /* 0x000fce00078e00ff */
[----:B------:R-:W-:Y:S05]  /*a400*/  WARPSYNC.COLLECTIVE R15, `(.L_x_3765) ;  /* 0x000000000f087348 */ /* 0x000fea0003c00000 */
[----:B------:R-:W-:Y:S01]  /*a410*/  NOP ;  /* 0x0000000000007918 */ /* 0x000fe20000000000 */
[----:B------:R-:W-:Y:S01]  /*a420*/  ENDCOLLECTIVE ;  /* 0x000000000000791b */ /* 0x000fe20003800000 */
.L_x_3765:
[----:B------:R-:W-:Y:S05]  /*a430*/  BSYNC B0 ;  /* 0x0000000000007941 */ /* 0x000fea0003800000 */
.L_x_3764:
[----:B------:R-:W-:Y:S05]  /*a440*/  BRA `(.L_x_3766) ;  /* 0xffffffa400fc7947 */ /* 0x000fea000383ffff */
.L_x_3663:
[----:B------:R-:W-:Y:S01]  /*a450*/  BSSY B0, `(.L_x_3767) ;  /* 0x0000005000007945 */ /* 0x000fe20003800000 */
[----:B------:R-:W-:-:S07]  /*a460*/  IMAD.MOV.U32 R15, RZ, RZ, -0x1 ;  /* 0xffffffffff0f7424 */ /* 0x000fce00078e00ff */
[----:B-1----:R-:W-:Y:S05]  /*a470*/  WARPSYNC.COLLECTIVE R15, `(.L_x_3768) ;  /* 0x000000000f087348 */ /* 0x002fea0003c00000 */
[----:B------:R-:W-:Y:S01]  /*a480*/  NOP ;  /* 0x0000000000007918 */ /* 0x000fe20000000000 */
[----:B-1----:R-:W-:Y:S01]  /*a490*/  ENDCOLLECTIVE ;  /* 0x000000000000791b */ /* 0x002fe20003800000 */
.L_x_3768:
[----:B------:R-:W-:Y:S05]  /*a4a0*/  BSYNC B0 ;  /* 0x0000000000007941 */ /* 0x000fea0003800000 */
.L_x_3767:
[----:B------:R-:W-:Y:S05]  /*a4b0*/  BRA `(.L_x_3769) ;  /* 0xffffffa800e87947 */ /* 0x000fea000383ffff */
.L_x_3680:
[----:B------:R-:W-:Y:S01]  /*a4c0*/  BSSY B0, `(.L_x_3770) ;  /* 0x0000005000007945 */ /* 0x000fe20003800000 */
[----:B------:R-:W-:-:S07]  /*a4d0*/  IMAD.MOV.U32 R15, RZ, RZ, -0x1 ;  /* 0xffffffffff0f7424 */ /* 0x000fce00078e00ff */
[----:B------:R-:W-:Y:S05]  /*a4e0*/  WARPSYNC.COLLECTIVE R15, `(.L_x_3771) ;  /* 0x000000000f087348 */ /* 0x000fea0003c00000 */
[----:B------:R-:W-:Y:S01]  /*a4f0*/  NOP ;  /* 0x0000000000007918 */ /* 0x000fe20000000000 */
[----:B------:R-:W-:Y:S01]  /*a500*/  ENDCOLLECTIVE ;  /* 0x000000000000791b */ /* 0x000fe20003800000 */
.L_x_3771:
[----:B------:R-:W-:Y:S05]  /*a510*/  BSYNC B0 ;  /* 0x0000000000007941 */ /* 0x000fea0003800000 */
.L_x_3770:
[----:B------:R-:W-:Y:S05]  /*a520*/  BRA `(.L_x_3772) ;  /* 0xffffffb800e07947 */ /* 0x000fea000383ffff */
.L_x_3697:
[----:B------:R-:W-:Y:S01]  /*a530*/  BSSY B0, `(.L_x_3773) ;  /* 0x0000005000007945 */ /* 0x000fe20003800000 */
[----:B------:R-:W-:-:S07]  /*a540*/  IMAD.MOV.U32 R15, RZ, RZ, -0x1 ;  /* 0xffffffffff0f7424 */ /* 0x000fce00078e00ff */
[----:B------:R-:W-:Y:S05]  /*a550*/  WARPSYNC.COLLECTIVE R15, `(.L_x_3774) ;  /* 0x000000000f087348 */ /* 0x000fea0003c00000 */
[----:B------:R-:W-:Y:S01]  /*a560*/  NOP ;  /* 0x0000000000007918 */ /* 0x000fe20000000000 */
[----:B------:R-:W-:Y:S01]  /*a570*/  ENDCOLLECTIVE ;  /* 0x000000000000791b */ /* 0x000fe20003800000 */
.L_x_3774:
[----:B------:R-:W-:Y:S05]  /*a580*/  BSYNC B0 ;  /* 0x0000000000007941 */ /* 0x000fea0003800000 */
.L_x_3773:
[----:B------:R-:W-:Y:S05]  /*a590*/  BRA `(.L_x_3775) ;  /* 0xffffffc000f47947 */ /* 0x000fea000383ffff */
.L_x_3713:
[----:B------:R-:W-:Y:S01]  /*a5a0*/  BSSY B0, `(.L_x_3776) ;  /* 0x0000005000007945 */ /* 0x000fe20003800000 */
[----:B------:R-:W-:-:S07]  /*a5b0*/  IMAD.MOV.U32 R15, RZ, RZ, -0x1 ;  /* 0xffffffffff0f7424 */ /* 0x000fce00078e00ff */
[----:B------:R-:W-:Y:S05]  /*a5c0*/  WARPSYNC.COLLECTIVE R15, `(.L_x_3777) ;  /* 0x000000000f087348 */ /* 0x000fea0003c00000 */
[----:B------:R-:W-:Y:S01]  /*a5d0*/  NOP ;  /* 0x0000000000007918 */ /* 0x000fe20000000000 */
[----:B------:R-:W-:Y:S01]  /*a5e0*/  ENDCOLLECTIVE ;  /* 0x000000000000791b */ /* 0x000fe20003800000 */
.L_x_3777:
[----:B------:R-:W-:Y:S05]  /*a5f0*/  BSYNC B0 ;  /* 0x0000000000007941 */ /* 0x000fea0003800000 */
.L_x_3776:
[----:B------:R-:W-:Y:S05]  /*a600*/  BRA `(.L_x_3778) ;  /* 0xffffffc800807947 */ /* 0x000fea000383ffff */
.L_x_3737:
[----:B-1----:R1:W2:Y:S02]  /*a610*/  SYNCS.PHASECHK.TRANS64.TRYWAIT P1, [R0+URZ+0x36420], R6 ;  /* 0x03642006000075a7 */ /* 0x0022a4000802017f */
[----:B--2---:R-:W-:Y:S05]  /*a620*/  @!P1 NANOSLEEP.SYNCS 0x989680 ;  /* 0x009896800000995d */ /* 0x004fea0003900000 */
[----:B------:R-:W2:Y:S02]  /*a630*/  @!P1 SYNCS.PHASECHK.TRANS64 P1, [R0+URZ+0x36420], R6 ;  /* 0x03642006000095a7 */ /* 0x000ea4000802007f */
[----:B--2---:R-:W-:Y:S05]  /*a640*/  @!P1 BRA `(.L_x_3737) ;  /* 0xfffffffc00f09947 */ /* 0x004fea000383ffff */
[----:B------:R-:W-:Y:S05]  /*a650*/  BRA `(.L_x_3779) ;  /* 0xffffffd800e07947 */ /* 0x000fea000383ffff */
.L_x_3741:
[----:B-1----:R1:W2:Y:S02]  /*a660*/  SYNCS.PHASECHK.TRANS64.TRYWAIT P1, [R0+URZ+0x36438], R6 ;  /* 0x03643806000075a7 */ /* 0x0022a4000802017f */
[----:B--2---:R-:W-:Y:S05]  /*a670*/  @!P1 NANOSLEEP.SYNCS 0x989680 ;  /* 0x009896800000995d */ /* 0x004fea0003900000 */
[----:B------:R-:W2:Y:S02]  /*a680*/  @!P1 SYNCS.PHASECHK.TRANS64 P1, [R0+URZ+0x36438], R6 ;  /* 0x03643806000095a7 */ /* 0x000ea4000802007f */
[----:B--2---:R-:W-:Y:S05]  /*a690*/  @!P1 BRA `(.L_x_3741) ;  /* 0xfffffffc00f09947 */ /* 0x004fea000383ffff */
[----:B------:R-:W-:Y:S05]  /*a6a0*/  BRA `(.L_x_3780) ;  /* 0xffffffe000c07947 */ /* 0x000fea000383ffff */
.L_x_3743:
[----:B--2---:R2:W3:Y:S02]  /*a6b0*/  SYNCS.PHASECHK.TRANS64.TRYWAIT P1, [R0+URZ+0x36428], R3 ;  /* 0x03642803000075a7 */ /* 0x0044e4000802017f */
[----:B---3--:R-:W-:Y:S05]  /*a6c0*/  @!P1 NANOSLEEP.SYNCS 0x989680 ;  /* 0x009896800000995d */ /* 0x008fea0003900000 */
[----:B------:R-:W3:Y:S02]  /*a6d0*/  @!P1 SYNCS.PHASECHK.TRANS64 P1, [R0+URZ+0x36428], R3 ;  /* 0x03642803000095a7 */ /* 0x000ee4000802007f */
[----:B---3--:R-:W-:Y:S05]  /*a6e0*/  @!P1 BRA `(.L_x_3743) ;  /* 0xfffffffc00f09947 */ /* 0x008fea000383ffff */
[----:B------:R-:W-:Y:S05]  /*a6f0*/  BRA `(.L_x_3781) ;  /* 0xffffffe400847947 */ /* 0x000fea000383ffff */
.L_x_3745:
        /* <DEDUP_REMOVED lines=8> */
.L_x_3747:
[----:B------:R-:W-:-:S07]  /*a780*/  SHF.L.U32 R5, R7, 0x1f, RZ ;  /* 0x0000001f07057819 */ /* 0x000fce00000006ff */
.L_x_3783:
[----:B--2---:R2:W3:Y:S02]  /*a790*/  SYNCS.PHASECHK.TRANS64.TRYWAIT P1, [R0+URZ+0x36420], R5 ;  /* 0x03642005000075a7 */ /* 0x0044e4000802017f */
[----:B---3--:R-:W-:Y:S05]  /*a7a0*/  @!P1 NANOSLEEP.SYNCS 0x989680 ;  /* 0x009896800000995d */ /* 0x008fea0003900000 */
[----:B------:R-:W3:Y:S02]  /*a7b0*/  @!P1 SYNCS.PHASECHK.TRANS64 P1, [R0+URZ+0x36420], R5 ;  /* 0x03642005000095a7 */ /* 0x000ee4000802007f */
[----:B---3--:R-:W-:Y:S05]  /*a7c0*/  @!P1 BRA `(.L_x_3783) ;  /* 0xfffffffc00f09947 */ /* 0x008fea000383ffff */
[----:B------:R-:W-:Y:S05]  /*a7d0*/  BRA `(.L_x_3784) ;  /* 0xffffffe800d47947 */ /* 0x000fea000383ffff */
.L_x_3750:
[----:B--2---:R2:W3:Y:S02]  /*a7e0*/  SYNCS.PHASECHK.TRANS64.TRYWAIT P1, [R0+URZ+0x36438], R6 ;  /* 0x03643806000075a7 */ /* 0x0044e4000802017f */
[----:B---3--:R-:W-:Y:S05]  /*a7f0*/  @!P1 NANOSLEEP.SYNCS 0x989680 ;  /* 0x009896800000995d */ /* 0x008fea0003900000 */
[----:B------:R-:W3:Y:S02]  /*a800*/  @!P1 SYNCS.PHASECHK.TRANS64 P1, [R0+URZ+0x36438], R6 ;  /* 0x03643806000095a7 */ /* 0x000ee4000802007f */
[----:B---3--:R-:W-:Y:S05]  /*a810*/  @!P1 BRA `(.L_x_3750) ;  /* 0xfffffffc00f09947 */ /* 0x008fea000383ffff */
[----:B------:R-:W-:Y:S05]  /*a820*/  BRA `(.L_x_3785) ;  /* 0xffffffec00a07947 */ /* 0x000fea000383ffff */
.L_x_3752:
[----:B-1----:R1:W2:Y:S02]  /*a830*/  SYNCS.PHASECHK.TRANS64.TRYWAIT P1, [R0+URZ+0x36428], R5 ;  /* 0x03642805000075a7 */ /* 0x0022a4000802017f */
[----:B--2---:R-:W-:Y:S05]  /*a840*/  @!P1 NANOSLEEP.SYNCS 0x989680 ;  /* 0x009896800000995d */ /* 0x004fea0003900000 */
[----:B------:R-:W2:Y:S02]  /*a850*/  @!P1 SYNCS.PHASECHK.TRANS64 P1, [R0+URZ+0x36428], R5 ;  /* 0x03642805000095a7 */ /* 0x000ea4000802007f */
[----:B--2---:R-:W-:Y:S05]  /*a860*/  @!P1 BRA `(.L_x_3752) ;  /* 0xfffffffc00f09947 */ /* 0x004fea000383ffff */
[----:B------:R-:W-:Y:S05]  /*a870*/  BRA `(.L_x_3786) ;  /* 0xfffffff0004c7947 */ /* 0x000fea000383ffff */
.L_x_3754:
[----:B--2---:R2:W3:Y:S02]  /*a880*/  SYNCS.PHASECHK.TRANS64.TRYWAIT P1, [R0+URZ+0x36438], R3 ;  /* 0x03643803000075a7 */ /* 0x0044e4000802017f */
[----:B---3--:R-:W-:Y:S05]  /*a890*/  @!P1 NANOSLEEP.SYNCS 0x989680 ;  /* 0x009896800000995d */ /* 0x008fea0003900000 */
[----:B------:R-:W3:Y:S02]  /*a8a0*/  @!P1 SYNCS.PHASECHK.TRANS64 P1, [R0+URZ+0x36438], R3 ;  /* 0x03643803000095a7 */ /* 0x000ee4000802007f */
[----:B---3--:R-:W-:Y:S05]  /*a8b0*/  @!P1 BRA `(.L_x_3754) ;  /* 0xfffffffc00f09947 */ /* 0x008fea000383ffff */
[----:B------:R-:W-:Y:S05]  /*a8c0*/  BRA `(.L_x_3787) ;  /* 0xfffffff400087947 */ /* 0x000fea000383ffff */
.L_x_3756:
[----:B------:R-:W-:Y:S01]  /*a8d0*/  BSSY B0, `(.L_x_3788) ;  /* 0x0000006000007945 */ /* 0x000fe20003800000 */
[----:B------:R-:W-:-:S07]  /*a8e0*/  IMAD.MOV.U32 R15, RZ, RZ, -0x1 ;  /* 0xffffffffff0f7424 */ /* 0x000fce00078e00ff */
[----:B------:R-:W-:Y:S05]  /*a8f0*/  WARPSYNC.COLLECTIVE R15, `(.L_x_3789) ;  /* 0x000000000f0c7348 */ /* 0x000fea0003c00000 */
[----:B------:R-:W-:Y:S02]  /*a900*/  ELECT P6, UR62, PT ;  /* 0x00000000003e782f */ /* 0x000fe400038c0000 */
[----:B------:R-:W-:Y:S01]  /*a910*/  MOV R14, UR62 ;  /* 0x0000003e000e7c02 */ /* 0x000fe20008000f00 */
[----:B------:R-:W-:Y:S10]  /*a920*/  ENDCOLLECTIVE ;  /* 0x000000000000791b */ /* 0x000ff40003800000 */
.L_x_3789:
[----:B------:R-:W-:Y:S05]  /*a930*/  BSYNC B0 ;  /* 0x0000000000007941 */ /* 0x000fea0003800000 */
.L_x_3788:
[----:B------:R-:W-:Y:S05]  /*a940*/  BRA `(.L_x_3790) ;  /* 0xfffffff400c47947 */ /* 0x000fea000383ffff */
.L_x_3758:
[----:B-1----:R1:W2:Y:S02]  /*a950*/  SYNCS.PHASECHK.TRANS64.TRYWAIT P0, [R7+URZ], R4 ;  /* 0x00000004070075a7 */ /* 0x0022a4000800017f */
[----:B--2---:R-:W-:Y:S05]  /*a960*/  @!P0 NANOSLEEP.SYNCS 0x989680 ;  /* 0x009896800000895d */ /* 0x004fea0003900000 */
[----:B------:R-:W2:Y:S02]  /*a970*/  @!P0 SYNCS.PHASECHK.TRANS64 P0, [R7+URZ], R4 ;  /* 0x00000004070085a7 */ /* 0x000ea4000800007f */
[----:B--2---:R-:W-:Y:S05]  /*a980*/  @!P0 BRA `(.L_x_3758) ;  /* 0xfffffffc00f08947 */ /* 0x004fea000383ffff */
[----:B------:R-:W-:Y:S05]  /*a990*/  BRA `(.L_x_3791) ;  /* 0xfffffff800047947 */ /* 0x000fea000383ffff */
.L_x_3759:
[----:B--2---:R2:W3:Y:S02]  /*a9a0*/  SYNCS.PHASECHK.TRANS64.TRYWAIT P0, [R3+URZ], R0 ;  /* 0x00000000030075a7 */ /* 0x0044e4000800017f */
[----:B---3--:R-:W-:Y:S05]  /*a9b0*/  @!P0 NANOSLEEP.SYNCS 0x989680 ;  /* 0x009896800000895d */ /* 0x008fea0003900000 */
[----:B------:R-:W3:Y:S02]  /*a9c0*/  @!P0 SYNCS.PHASECHK.TRANS64 P0, [R3+URZ], R0 ;  /* 0x00000000030085a7 */ /* 0x000ee4000800007f */
[----:B---3--:R-:W-:Y:S05]  /*a9d0*/  @!P0 BRA `(.L_x_3759) ;  /* 0xfffffffc00f08947 */ /* 0x008fea000383ffff */
[----:B------:R-:W-:Y:S05]  /*a9e0*/  BRA `(.L_x_3792) ;  /* 0xfffffff400f87947 */ /* 0x000fea000383ffff */
.L_x_3793:
        /* <DEDUP_REMOVED lines=9> */
.L_x_7672:


//--------------------- .text._ZN7cutlass13device_kernelIN5flash11enable_sm90INS1_16FlashAttnBwdSm90INS1_25CollectiveMainloopBwdSm90ILi2ELi1ELi1EN4cute5tupleIJNS5_1CILi1EEES8_S8_EEENS6_IJNS7_ILi64EEENS7_ILi96EEENS7_ILi192EEEEEENS_10bfloat16_tEfNS_4arch4Sm90ELb0ELb0ELb0ELb0ELb0ELb0ELb1ELb0ELi3ELi1ELi1ELi1ELb0EEENS1_21CollectiveEpilogueBwdISD_SE_SG_Li384ELb0ELb1ELi3EEENS1_19SingleTileSchedulerILb0ELb0ELb0ELi96EEEEEEEEEvNT_6ParamsE --------------------------
	.section	.text._ZN7cutlass13device_kernelIN5flash11enable_sm90INS1_16FlashAttnBwdSm90INS1_25CollectiveMainloopBwdSm90ILi2ELi1ELi1EN4cute5tupleIJNS5_1CILi1EEES8_S8_EEENS6_IJNS7_ILi64EEENS7_ILi96EEENS7_ILi192EEEEEENS_10bfloat16_tEfNS_4arch4Sm90ELb0ELb0ELb0ELb0ELb0ELb0ELb1ELb0ELi3ELi1ELi1ELi1ELb0EEENS1_21CollectiveEpilogueBwdISD_SE_SG_Li384ELb0ELb1ELi3EEENS1_19SingleTileSchedulerILb0ELb0ELb0ELi96EEEEEEEEEvNT_6ParamsE,"ax",@progbits
	.align	128
.text._ZN7cutlass13device_kernelIN5flash11enable_sm90INS1_16FlashAttnBwdSm90INS1_25CollectiveMainloopBwdSm90ILi2ELi1ELi1EN4cute5tupleIJNS5_1CILi1EEES8_S8_EEENS6_IJNS7_ILi64EEENS7_ILi96EEENS7_ILi192EEEEEENS_10bfloat16_tEfNS_4arch4Sm90ELb0ELb0ELb0ELb0ELb0ELb0ELb1ELb0ELi3ELi1ELi1ELi1ELb0EEENS1_21CollectiveEpilogueBwdISD_SE_SG_Li384ELb0ELb1ELi3EEENS1_19SingleTileSchedulerILb0ELb0ELb0ELi96EEEEEEEEEvNT_6ParamsE:
        .type           _ZN7cutlass13device_kernelIN5flash11enable_sm90INS1_16FlashAttnBwdSm90INS1_25CollectiveMainloopBwdSm90ILi2ELi1ELi1EN4cute5tupleIJNS5_1CILi1EEES8_S8_EEENS6_IJNS7_ILi64EEENS7_ILi96EEENS7_ILi192EEEEEENS_10bfloat16_tEfNS_4arch4Sm90ELb0ELb0ELb0ELb0ELb0ELb0ELb1ELb0ELi3ELi1ELi1ELi1ELb0EEENS1_21CollectiveEpilogueBwdISD_SE_SG_Li384ELb0ELb1ELi3EEENS1_19SingleTileSchedulerILb0ELb0ELb0ELi96EEEEEEEEEvNT_6ParamsE,@function
        .size           _ZN7cutlass13device_kernelIN5flash11enable_sm90INS1_16FlashAttnBwdSm90INS1_25CollectiveMainloopBwdSm90ILi2ELi1ELi1EN4cute5tupleIJNS5_1CILi1EEES8_S8_EEENS6_IJNS7_ILi64EEENS7_ILi96EEENS7_ILi192EEEEEENS_10bfloat16_tEfNS_4arch4Sm90ELb0ELb0ELb0ELb0ELb0ELb0ELb1ELb0ELi3ELi1ELi1ELi1ELb0EEENS1_21CollectiveEpilogueBwdISD_SE_SG_Li384ELb0ELb1ELi3EEENS1_19SingleTileSchedulerILb0ELb0ELb0ELi96EEEEEEEEEvNT_6ParamsE,(.L_x_7673 - _ZN7cutlass13device_kernelIN5flash11enable_sm90INS1_16FlashAttnBwdSm90INS1_25CollectiveMainloopBwdSm90ILi2ELi1ELi1EN4cute5tupleIJNS5_1CILi1EEES8_S8_EEENS6_IJNS7_ILi64EEENS7_ILi96EEENS7_ILi192EEEEEENS_10bfloat16_tEfNS_4arch4Sm90ELb0ELb0ELb0ELb0ELb0ELb0ELb1ELb0ELi3ELi1ELi1ELi1ELb0EEENS1_21CollectiveEpilogueBwdISD_SE_SG_Li384ELb0ELb1ELi3EEENS1_19SingleTileSchedulerILb0ELb0ELb0ELi96EEEEEEEEEvNT_6ParamsE)
        .other          _ZN7cutlass13device_kernelIN5flash11enable_sm90INS1_16FlashAttnBwdSm90INS1_25CollectiveMainloopBwdSm90ILi2ELi1ELi1EN4cute5tupleIJNS5_1CILi1EEES8_S8_EEENS6_IJNS7_ILi64EEENS7_ILi96EEENS7_ILi192EEEEEENS_10bfloat16_tEfNS_4arch4Sm90ELb0ELb0ELb0ELb0ELb0ELb0ELb1ELb0ELi3ELi1ELi1ELi1ELb0EEENS1_21CollectiveEpilogueBwdISD_SE_SG_Li384ELb0ELb1ELi3EEENS1_19SingleTileSchedulerILb0ELb0ELb0ELi96EEEEEEEEEvNT_6ParamsE,@"STO_CUDA_ENTRY STV_DEFAULT"
_ZN7cutlass13device_kernelIN5flash11enable_sm90INS1_16FlashAttnBwdSm90INS1_25CollectiveMainloopBwdSm90ILi2ELi1ELi1EN4cute5tupleIJNS5_1CILi1EEES8_S8_EEENS6_IJNS7_ILi64EEENS7_ILi96EEENS7_ILi192EEEEEENS_10bfloat16_tEfNS_4arch4Sm90ELb0ELb0ELb0ELb0ELb0ELb0ELb1ELb0ELi3ELi1ELi1ELi1ELb0EEENS1_21CollectiveEpilogueBwdISD_SE_SG_Li384ELb0ELb1ELi3EEENS1_19SingleTileSchedulerILb0ELb0ELb0ELi96EEEEEEEEEvNT_6ParamsE:
        /* <DEDUP_REMOVED lines=28> */
.L_x_3795:
[----:B------:R-:W-:Y:S05]  /*01c0*/  BSYNC B0 ;  /* 0x0000000000007941 */ /* 0x000fea0003800000 */
.L_x_3794:
        /* <DEDUP_REMOVED lines=34> */
.L_x_3796:
        /* <DEDUP_REMOVED lines=20> */
.L_x_3797:
[----:B------:R-:W-:Y:S01]  /*0530*/  ISETP.NE.AND P0, PT, R2, RZ, PT ;  /* 0x000000ff0200720c */ /* 0x000fe20003f05270 */
[----:B------:R-:W-:Y:S01]  /*0540*/  IMAD.MOV.U32 R17, RZ, RZ, 0x1 ;  /* 0x00000001ff117424 */ /* 0x000fe200078e00ff */
[----:B------:R-:W-:-:S04]  /*0550*/  NOP ;  /* 0x0000000000007918 */ /* 0x000fc80000000000 */
[----:B------:R-:W-:Y:S01]  /*0560*/  SEL R17, R17, 0x2, !P0 ;  /* 0x0000000211117807 */ /* 0x000fe20004000000 */
[----:B-12-45:R-:W-:Y:S06]  /*0570*/  BAR.SYNC.DEFER_BLOCKING 0x0 ;  /* 0x0000000000007b1d */ /* 0x036fec0000010000 */
[----:B------:R-:W-:Y:S05]  /*0580*/  @!P0 BRA `(.L_x_3798) ;  /* 0x0000003c00648947 */ /* 0x000fea0003800000 */
.L_x_3799:
        /* <DEDUP_REMOVED lines=37> */
.L_x_3801:
        /* <DEDUP_REMOVED lines=15> */
.L_x_3800:
        /* <DEDUP_REMOVED lines=20> */
.L_x_3803:
        /* <DEDUP_REMOVED lines=15> */
.L_x_3802:
        /* <DEDUP_REMOVED lines=8> */
.L_x_3888:
[----:B------:R-:W-:Y:S02]  /*0b80*/  SHF.L.U32 R12, RZ, 0x1f, RZ ;  /* 0x0000001fff0c7819 */ /* 0x000fe400000006ff */
[----:B------:R-:W-:Y:S01]  /*0b90*/  LOP3.LUT R5, R2, 0xffffff80, RZ, 0xc0, !PT ;  /* 0xffffff8002057812 */ /* 0x000fe200078ec0ff */
[----:B--2---:R-:W-:Y:S01]  /*0ba0*/  IMAD.HI R2, R14, 0x55555556, RZ ;  /* 0x555555560e027827 */ /* 0x004fe200078e02ff */
[----:B------:R-:W2:Y:S01]  /*0bb0*/  SYNCS.PHASECHK.TRANS64.TRYWAIT P0, [UR37+0x36400], R12 ;  /* 0x0364000cff0075a7 */ /* 0x000ea20008000165 */
[CC--:B------:R-:W-:Y:S02]  /*0bc0*/  LEA.HI R6, R3.reuse, R0.reuse, RZ, 0x5 ;  /* 0x0000000003067211 */ /* 0x0c0fe400078f28ff */
[----:B------:R-:W-:Y:S01]  /*0bd0*/  IMAD.IADD R4, R0, 0x1, -R5 ;  /* 0x0000000100047824 */ /* 0x000fe200078e0a05 */
[----:B------:R-:W-:Y:S02]  /*0be0*/  LEA.HI R3, R3, R0, RZ, 0x4 ;  /* 0x0000000003037211 */ /* 0x000fe400078f20ff */
[----:B------:R-:W-:-:S02]  /*0bf0*/  LEA.HI R5, R2, R2, RZ, 0x1 ;  /* 0x0000000202057211 */ /* 0x000fc400078f08ff */
[----:B------:R-:W-:Y:S02]  /*0c00*/  SHF.R.S32.HI R9, RZ, 0x1f, R4 ;  /* 0x0000001fff097819 */ /* 0x000fe40000011404 */
[----:B------:R-:W-:Y:S01]  /*0c10*/  SHF.R.S32.HI R152, RZ, 0x5, R6 ;  /* 0x00000005ff987819 */ /* 0x000fe20000011406 */
[----:B------:R-:W-:Y:S01]  /*0c20*/  IMAD R5, R5, -0x3, R14 ;  /* 0xfffffffd05057824 */ /* 0x000fe200078e020e */
[----:B------:R-:W-:Y:S02]  /*0c30*/  LEA.HI R8, R9, R4, RZ, 0x2 ;  /* 0x0000000409087211 */ /* 0x000fe400078f10ff */
[----:B------:R-:W-:Y:S02]  /*0c40*/  SHF.R.S32.HI R7, RZ, 0x1f, R6 ;  /* 0x0000001fff077819 */ /* 0x000fe40000011406 */
[----:B------:R-:W-:Y:S02]  /*0c50*/  SHF.R.S32.HI R2, RZ, 0x4, R3 ;  /* 0x00000004ff027819 */ /* 0x000fe40000011403 */
[----:B------:R-:W-:-:S02]  /*0c60*/  SHF.R.S32.HI R10, RZ, 0x2, R8 ;  /* 0x00000002ff0a7819 */ /* 0x000fc40000011408 */
[----:B------:R-:W-:Y:S02]  /*0c70*/  SHF.R.S32.HI R11, RZ, 0x1f, R8 ;  /* 0x0000001fff0b7819 */ /* 0x000fe40000011408 */
[----:B------:R-:W-:Y:S02]  /*0c80*/  LEA.HI R6, R3, R2, RZ, 0x1 ;  /* 0x0000000203067211 */ /* 0x000fe400078f08ff */
[----:B------:R-:W-:Y:S02]  /*0c90*/  LEA.HI R7, R7, R152, RZ, 0x2 ;  /* 0x0000009807077211 */ /* 0x000fe400078f10ff */
[----:B------:R-:W-:Y:S02]  /*0ca0*/  LEA.HI R11, R11, R10, RZ, 0x3 ;  /* 0x0000000a0b0b7211 */ /* 0x000fe400078f18ff */
[----:B------:R-:W-:Y:S02]  /*0cb0*/  LOP3.LUT R153, R6, 0xfffffffe, RZ, 0xc0, !PT ;  /* 0xfffffffe06997812 */ /* 0x000fe400078ec0ff */
[----:B------:R-:W-:-:S02]  /*0cc0*/  LOP3.LUT R7, R7, 0xfffffffc, RZ, 0xc0, !PT ;  /* 0xfffffffc07077812 */ /* 0x000fc400078ec0ff */
[----:B------:R-:W-:Y:S01]  /*0cd0*/  LOP3.LUT R11, R11, 0xfffffff8, RZ, 0xc0, !PT ;  /* 0xfffffff80b0b7812 */ /* 0x000fe200078ec0ff */
[----:B------:R-:W-:Y:S01]  /*0ce0*/  IMAD.IADD R153, R2, 0x1, -R153 ;  /* 0x0000000102997824 */ /* 0x000fe200078e0a99 */
[----:B------:R-:W-:Y:S01]  /*0cf0*/  LEA.HI R9, R9, R4, RZ, 0x5 ;  /* 0x0000000409097211 */ /* 0x000fe200078f28ff */
[----:B------:R-:W-:Y:S02]  /*0d00*/  IMAD.IADD R152, R152, 0x1, -R7 ;  /* 0x0000000198987824 */ /* 0x000fe400078e0a07 */
[----:B------:R-:W-:Y:S01]  /*0d10*/  IMAD.IADD R16, R10, 0x1, -R11 ;  /* 0x000000010a107824 */ /* 0x000fe200078e0a0b */
[----:B------:R-:W-:Y:S01]  /*0d20*/  SHF.R.S32.HI R9, RZ, 0x5, R9 ;  /* 0x00000005ff097819 */ /* 0x000fe20000011409 */
[----:B--2---:R-:W-:Y:S06]  /*0d30*/  @P0 BRA `(.L_x_3805) ;  /* 0x0000000000080947 */ /* 0x004fec0003800000 */
[----:B------:R-:W2:Y:S02]  /*0d40*/  SYNCS.PHASECHK.TRANS64.TRYWAIT P0, [UR37+0x36400], R12 ;  /* 0x0364000cff0075a7 */ /* 0x000ea40008000165 */
[----:B--2---:R-:W-:Y:S05]  /*0d50*/  @!P0 BRA `(.L_x_3806) ;  /* 0x0000006400bc8947 */ /* 0x004fea0003800000 */
.L_x_3805:
[----:B--2---:R-:W2:Y:S01]  /*0d60*/  LDC R12, c[0x0][0x280] ;  /* 0x0000a000ff0c7b82 */ /* 0x004ea20000000800 */
        /* <DEDUP_REMOVED lines=23> */
[----:B--2---:R-:W-:-:S02]  /*0ee0*/  ISETP.GE.AND P0, PT, R12, 0x1, PT ;  /* 0x000000010c00780c */ /* 0x004fc40003f06270 */
        /* <DEDUP_REMOVED lines=27> */
[----:B------:R-:W-:Y:S01]  /*10a0*/  LOP3.LUT R3, R3, 0xfffffff0, RZ, 0xc0, !PT ;  /* 0xfffffff003037812 */ /* 0x000fe200078ec0ff */
[----:B------:R-:W2:Y:S01]  /*10b0*/  S2R R11, SR_CTAID.X ;  /* 0x00000000000b7919 */ /* 0x000ea20000002500 */
[----:B------:R-:W-:Y:S01]  /*10c0*/  LOP3.LUT R9, R8, 0xfffffffc, RZ, 0xc0, !PT ;  /* 0xfffffffc08097812 */ /* 0x000fe200078ec0ff */
[----:B------:R-:W2:Y:S01]  /*10d0*/  LDC R20, c[0x0][0x290] ;  /* 0x0000a400ff147b82 */ /* 0x000ea20000000800 */
[----:B------:R-:W-:-:S04]  /*10e0*/  IMAD.HI R10, R13, 0x55555556, RZ ;  /* 0x555555560d0a7827 */ /* 0x000fc800078e02ff */
[----:B------:R-:W-:Y:S01]  /*10f0*/  IMAD.IADD R3, R0, 0x1, -R3 ;  /* 0x0000000100037824 */ /* 0x000fe200078e0a03 */
[----:B------:R-:W-:Y:S01]  /*1100*/  LEA.HI R10, R10, R10, RZ, 0x1 ;  /* 0x0000000a0a0a7211 */ /* 0x000fe200078f08ff */
[----:B------:R-:W-:Y:S02]  /*1110*/  IMAD R14, R13, 0x400, R4 ;  /* 0x000004000d0e7824 */ /* 0x000fe400078e0204 */
[----:B------:R-:W-:Y:S01]  /*1120*/  IMAD.MOV.U32 R15, RZ, RZ, 0x20 ;  /* 0x00000020ff0f7424 */ /* 0x000fe200078e00ff */
[----:B------:R-:W-:Y:S01]  /*1130*/  LEA.HI R0, R3, R3, RZ, 0x1 ;  /* 0x0000000303007211 */ /* 0x000fe200078f08ff */
[----:B------:R-:W-:Y:S01]  /*1140*/  IMAD R10, R10, -0x3, R13 ;  /* 0xfffffffd0a0a7824 */ /* 0x000fe200078e020d */
[----:B------:R-:W-:Y:S01]  /*1150*/  SHF.R.S32.HI R6, RZ, 0x1f, R3 ;  /* 0x0000001fff067819 */ /* 0x000fe20000011403 */
[----:B------:R-:W-:Y:S01]  /*1160*/  IMAD.MOV.U32 R119, RZ, RZ, RZ ;  /* 0x000000ffff777224 */ /* 0x000fe200078e00ff */
        /* <DEDUP_REMOVED lines=10> */
[----:B------:R-:W-:Y:S02]  /*1210*/  IMAD.SHL.U32 R3, R153, 0x8, RZ ;  /* 0x0000000899037824 */ /* 0x000fe400078e00ff */
[C---:B------:R-:W-:Y:S01]  /*1220*/  IMAD.SHL.U32 R0, R7.reuse, 0x40, RZ ;  /* 0x0000004007007824 */ /* 0x040fe200078e00ff */
[----:B------:R-:W-:Y:S01]  /*1230*/  LOP3.LUT P0, RZ, R7, 0x2, RZ, 0xc0, !PT ;  /* 0x0000000207ff7812 */ /* 0x000fe2000780c0ff */
[----:B-1----:R-:W-:Y:S02]  /*1240*/  IMAD R13, R13, 0x800, R8 ;  /* 0x000008000d0d7824 */ /* 0x002fe400078e0208 */
[----:B------:R-:W-:Y:S01]  /*1250*/  IMAD.IADD R2, R4, 0x1, -R9 ;  /* 0x0000000104027824 */ /* 0x000fe200078e0a09 */
[----:B------:R-:W-:Y:S01]  /*1260*/  LOP3.LUT R0, R0, 0xc0, RZ, 0xc0, !PT ;  /* 0x000000c000007812 */ /* 0x000fe200078ec0ff */
[----:B------:R-:W-:Y:S01]  /*1270*/  IMAD R13, R6, 0x20, R13 ;  /* 0x00000020060d7824 */ /* 0x000fe200078e020d */
[----:B------:R-:W-:Y:S01]  /*1280*/  SEL R15, R15, 0xffffffe0, !P0 ;  /* 0xffffffe00f0f7807 */ /* 0x000fe20004000000 */
[----:B------:R-:W-:Y:S01]  /*1290*/  VIADD R4, R12, 0x3f ;  /* 0x0000003f0c047836 */ /* 0x000fe20000000000 */
[----:B------:R-:W-:Y:S01]  /*12a0*/  LOP3.LUT R3, R0, 0x8, R3, 0xf8, !PT ;  /* 0x0000000800037812 */ /* 0x000fe200078ef803 */
[----:B------:R-:W-:Y:S01]  /*12b0*/  IMAD R13, R152, 0x200, R13 ;  /* 0x00000200980d7824 */ /* 0x000fe200078e020d */
[----:B------:R-:W-:Y:S01]  /*12c0*/  SHF.R.U32.HI R0, RZ, 0x3, R0 ;  /* 0x00000003ff007819 */ /* 0x000fe20000011600 */
[----:B--2---:R-:W-:Y:S01]  /*12d0*/  IMAD R9, R11, -0x60, R20 ;  /* 0xffffffa00b097824 */ /* 0x004fe200078e0214 */
[----:B------:R-:W-:-:S02]  /*12e0*/  SHF.R.S32.HI R11, RZ, 0x1f, R4 ;  /* 0x0000001fff0b7819 */ /* 0x000fc40000011404 */
[----:B------:R-:W-:Y:S02]  /*12f0*/  CS2R R6, SRZ ;  /* 0x0000000000067805 */ /* 0x000fe4000001ff00 */
[----:B------:R-:W-:Y:S01]  /*1300*/  LOP3.LUT R0, R3, R0, RZ, 0x3c, !PT ;  /* 0x0000000003007212 */ /* 0x000fe200078e3cff */
[----:B------:R-:W-:Y:S01]  /*1310*/  IMAD R9, R10, -0x20, R9 ;  /* 0xffffffe00a097824 */ /* 0x000fe200078e0209 */
[----:B------:R-:W-:Y:S01]  /*1320*/  LEA.HI R11, R11, R4, RZ, 0x6 ;  /* 0x000000040b0b7211 */ /* 0x000fe200078f30ff */
[----:B------:R-:W-:Y:S02]  /*1330*/  IMAD.SHL.U32 R4, R14, 0x4, RZ ;  /* 0x000000040e047824 */ /* 0x000fe400078e00ff */
[----:B------:R-:W-:Y:S01]  /*1340*/  IMAD.IADD R0, R0, 0x1, R13 ;  /* 0x0000000100007824 */ /* 0x000fe200078e020d */
[----:B------:R-:W-:Y:S01]  /*1350*/  LOP3.LUT R13, R17, 0x1, RZ, 0xfc, !PT ;  /* 0x00000001110d7812 */ /* 0x000fe200078efcff */
[----:B------:R-:W-:Y:S01]  /*1360*/  IMAD R2, R2, -0x2, R9 ;  /* 0xfffffffe02027824 */ /* 0x000fe200078e0209 */
[----:B------:R-:W-:Y:S01]  /*1370*/  SHF.R.S32.HI R17, RZ, 0x6, R11 ;  /* 0x00000006ff117819 */ /* 0x000fe2000001140b */
[----:B------:R-:W-:Y:S01]  /*1380*/  IMAD.MOV.U32 R12, RZ, RZ, RZ ;  /* 0x000000ffff0c7224 */ /* 0x000fe200078e00ff */
[----:B------:R-:W-:Y:S01]  /*1390*/  LEA R14, R0, UR37, 0x1 ;  /* 0x00000025000e7c11 */ /* 0x000fe2000f8e08ff */
[----:B------:R-:W-:Y:S01]  /*13a0*/  IMAD.MOV.U32 R3, RZ, RZ, RZ ;  /* 0x000000ffff037224 */ /* 0x000fe200078e00ff */
[----:B------:R-:W-:-:S02]  /*13b0*/  LEA R0, R4, UR37, 0x2 ;  /* 0x0000002504007c11 */ /* 0x000fc4000f8e10ff */
[----:B------:R-:W-:-:S07]  /*13c0*/  IADD3 R15, R15, 0x30400, R14 ;  /* 0x000304000f0f7810 */ /* 0x000fce0007ffe00e */
.L_x_3818:
[----:B------:R-:W-:Y:S01]  /*13d0*/  ISETP.NE.AND P0, PT, R13, 0x3, PT ;  /* 0x000000030d00780c */ /* 0x000fe20003f05270 */
[----:B------:R-:W-:-:S12]  /*13e0*/  YIELD ;  /* 0x0000000000007946 */ /* 0x000fd80003800000 */
[----:B--2---:R-:W-:Y:S05]  /*13f0*/  @!P0 BRA `(.L_x_3808) ;  /* 0x0000000000048947 */ /* 0x004fea0003800000 */
[----:B------:R-:W-:Y:S01]  /*1400*/  BPT.TRAP 0x1 ;  /* 0x000000040000795c */ /* 0x000fe20000300000 */
.L_x_3808:
[----:B------:R-:W-:Y:S02]  /*1410*/  LEA R4, R3, UR37, 0x3 ;  /* 0x0000002503047c11 */ /* 0x000fe4000f8e18ff */
[----:B------:R-:W-:-:S04]  /*1420*/  SHF.L.U32 R9, R12, 0x1f, RZ ;  /* 0x0000001f0c097819 */ /* 0x000fc800000006ff */
[----:B------:R1:W2:Y:S01]  /*1430*/  SYNCS.PHASECHK.TRANS64.TRYWAIT P1, [R4+URZ+0x36410], R9 ;  /* 0x03641009040075a7 */ /* 0x0002a2000802017f */
[----:B------:R-:W-:Y:S05]  /*1440*/  @!P0 BRA `(.L_x_3809) ;  /* 0x0000000000048947 */ /* 0x000fea0003800000 */
[----:B------:R-:W-:Y:S01]  /*1450*/  BPT.TRAP 0x1 ;  /* 0x000000040000795c */ /* 0x000fe20000300000 */
.L_x_3809:
[----:B--2---:R-:W-:Y:S05]  /*1460*/  @P1 BRA `(.L_x_3810) ;  /* 0x0000000000081947 */ /* 0x004fea0003800000 */
[----:B------:R-:W2:Y:S02]  /*1470*/  SYNCS.PHASECHK.TRANS64.TRYWAIT P1, [R4+URZ+0x36410], R9 ;  /* 0x03641009040075a7 */ /* 0x000ea4000802017f */
[----:B--2---:R-:W-:Y:S05]  /*1480*/  @!P1 BRA `(.L_x_3811) ;  /* 0x0000006000049947 */ /* 0x004fea0003800000 */
.L_x_3810:
        /* <DEDUP_REMOVED lines=100> */
[----:B------:R3:W5:Y:S01]  /*1ad0*/  LDS R20, [R8+0x30020] ;  /* 0x0300200008147984 */ /* 0x0007620000000800 */
[----:B------:R-:W-:Y:S05]  /*1ae0*/  @!P0 BRA `(.L_x_3812) ;  /* 0x0000000000048947 */ /* 0x000fea0003800000 */
[----:B------:R-:W-:Y:S01]  /*1af0*/  BPT.TRAP 0x1 ;  /* 0x000000040000795c */ /* 0x000fe20000300000 */
.L_x_3812:
[----:B---3--:R-:W-:-:S04]  /*1b00*/  SHF.L.U32 R8, R7, 0x1f, RZ ;  /* 0x0000001f07087819 */ /* 0x008fc800000006ff */
[----:B------:R3:W1:Y:S01]  /*1b10*/  SYNCS.PHASECHK.TRANS64.TRYWAIT P1, [UR37+0x36430], R8 ;  /* 0x03643008ff0075a7 */ /* 0x0006620008020165 */
[----:B------:R-:W-:Y:S05]  /*1b20*/  @!P0 BRA `(.L_x_3813) ;  /* 0x0000000000048947 */ /* 0x000fea0003800000 */
[----:B------:R-:W-:Y:S01]  /*1b30*/  BPT.TRAP 0x1 ;  /* 0x000000040000795c */ /* 0x000fe20000300000 */
.L_x_3813:
[----:B-1----:R-:W-:Y:S05]  /*1b40*/  @P1 BRA `(.L_x_3814) ;  /* 0x0000000000081947 */ /* 0x002fea0003800000 */
[----:B------:R-:W1:Y:S02]  /*1b50*/  SYNCS.PHASECHK.TRANS64.TRYWAIT P1, [UR37+0x36430], R8 ;  /* 0x03643008ff0075a7 */ /* 0x000e640008020165 */
[----:B-1----:R-:W-:Y:S05]  /*1b60*/  @!P1 BRA `(.L_x_3815) ;  /* 0x0000005800609947 */ /* 0x002fea0003800000 */
.L_x_3814:
[----:B------:R-:W-:Y:S01]  /*1b70*/  UIADD3 UR5, UR37, 0x2a000, URZ ;  /* 0x0002a00025057890 */ /* 0x000fe2000fffe03f */
[----:B------:R-:W-:Y:S01]  /*1b80*/  WARPGROUP.ARRIVE ;  /* 0x00000000000079c5 */ /* 0x000fe20000000000 */
[----:B------:R-:W-:Y:S01]  /*1b90*/  UIADD3 UR4, UR4, 0x9000, URZ ;  /* 0x0000900004047890 */ /* 0x000fe2000fffe03f */
[C---:B------:R-:W-:Y:S01]  /*1ba0*/  ISETP.GT.AND P1, PT, R2.reuse, RZ, PT ;  /* 0x000000ff0200720c */ /* 0x040fe20003f24270 */
[----:B------:R-:W-:Y:S01]  /*1bb0*/  USHF.R.U32.HI UR6, URZ, 0x4, UR5 ;  /* 0x000000043f067899 */ /* 0x000fe20008011605 */
[----:B------:R-:W-:Y:S01]  /*1bc0*/  ISETP.GT.AND P2, PT, R2, 0x1, PT ;  /* 0x000000010200780c */ /* 0x000fe20003f44270 */
[----:B------:R-:W-:Y:S01]  /*1bd0*/  USHF.R.U32.HI UR4, URZ, 0x4, UR4 ;  /* 0x000000043f047899 */ /* 0x000fe20008011604 */
[----:B--2---:R-:W-:Y:S01]  /*1be0*/  FSEL R9, R138, -INF , P1 ;  /* 0xff8000008a097808 */ /* 0x004fe20000800000 */
[----:B------:R-:W-:Y:S01]  /*1bf0*/  ULOP3.LUT UR7, UR6, 0x3fff, URZ, 0xc0, !UPT ;  /* 0x00003fff06077892 */ /* 0x000fe2000f8ec03f */
[----:B---3--:R-:W-:Y:S01]  /*1c00*/  FSEL R8, R137, -INF , P2 ;  /* 0xff80000089087808 */ /* 0x008fe20001000000 */
[----:B------:R-:W-:Y:S01]  /*1c10*/  ULOP3.LUT UR6, UR4, 0x3fff, URZ, 0xc0, !UPT ;  /* 0x00003fff04067892 */ /* 0x000fe2000f8ec03f */
[C---:B------:R-:W-:Y:S01]  /*1c20*/  ISETP.GT.AND P3, PT, R2.reuse, 0x8, PT ;  /* 0x000000080200780c */ /* 0x040fe20003f64270 */
[----:B------:R-:W-:Y:S01]  /*1c30*/  ULOP3.LUT UR4, UR7, 0x10000, URZ, 0xfc, !UPT ;  /* 0x0001000007047892 */ /* 0x000fe2000f8efc3f */
[----:B------:R-:W-:Y:S01]  /*1c40*/  ISETP.GT.AND P4, PT, R2, 0x9, PT ;  /* 0x000000090200780c */ /* 0x000fe20003f84270 */
[----:B------:R-:W-:Y:S01]  /*1c50*/  ULOP3.LUT UR6, UR6, 0x10000, URZ, 0xfc, !UPT ;  /* 0x0001000006067892 */ /* 0x000fe2000f8efc3f */
[----:B------:R-:W-:Y:S01]  /*1c60*/  FSEL R136, R136, -INF , P1 ;  /* 0xff80000088887808 */ /* 0x000fe20000800000 */
[----:B------:R-:W-:Y:S01]  /*1c70*/  UMOV UR9, 0x40000040 ;  /* 0x4000004000097882 */ /* 0x000fe20000000000 */
[----:B------:R-:W-:Y:S01]  /*1c80*/  UMOV UR11, 0x40000040 ;  /* 0x40000040000b7882 */ /* 0x000fe20000000000 */
[----:B------:R-:W-:Y:S01]  /*1c90*/  ULDC UR7, c[0x0][0x744] ;  /* 0x0001d10000077ab9 */ /* 0x000fe20000000800 */
[----:B------:R-:W-:Y:S01]  /*1ca0*/  UMOV UR8, UR4 ;  /* 0x0000000400087c82 */ /* 0x000fe20008000000 */
[--C-:B-----5:R-:W-:Y:S01]  /*1cb0*/  FFMA.FTZ R138, R9, UR7, -R20.reuse ;  /* 0x00000007098a7c23 */ /* 0x120fe20008010814 */
[----:B------:R-:W-:Y:S01]  /*1cc0*/  UMOV UR10, UR6 ;  /* 0x00000006000a7c82 */ /* 0x000fe20008000000 */
[----:B------:R-:W-:Y:S01]  /*1cd0*/  FSEL R140, R140, -INF , P3 ;  /* 0xff8000008c8c7808 */ /* 0x000fe20001800000 */
[----:B------:R-:W-:Y:S01]  /*1ce0*/  HGMMA.64x32x16.F32.BF16 R120, gdesc[UR8], RZ, !UPT, gsb0 ;  /* 0x00600000087879f0 */ /* 0x000fe2000c0018ff */
[----:B------:R-:W-:Y:S01]  /*1cf0*/  UIADD3 UR10, UR6, 0x2, URZ ;  /* 0x00000002060a7890 */ /* 0x000fe2000fffe03f */
[----:B------:R-:W-:Y:S01]  /*1d00*/  FSEL R139, R139, -INF , P2 ;  /* 0xff8000008b8b7808 */ /* 0x000fe20001000000 */
[----:B------:R-:W-:Y:S01]  /*1d10*/  UIADD3 UR8, UR4, 0x2, URZ ;  /* 0x0000000204087890 */ /* 0x000fe2000fffe03f */
[----:B------:R-:W-:Y:S01]  /*1d20*/  FSEL R9, R142, -INF , P3 ;  /* 0xff8000008e097808 */ /* 0x000fe20001800000 */
[----:B------:R-:W-:Y:S01]  /*1d30*/  UMOV UR11, 0x40000040 ;  /* 0x40000040000b7882 */ /* 0x000fe20000000000 */
[----:B------:R-:W-:Y:S01]  /*1d40*/  UMOV UR9, 0x40000040 ;  /* 0x4000004000097882 */ /* 0x000fe20000000000 */
[----:B------:R-:W-:Y:S01]  /*1d50*/  FSEL R11, R143, -INF , P4 ;  /* 0xff8000008f0b7808 */ /* 0x000fe20002000000 */
[--C-:B----4-:R-:W-:Y:S01]  /*1d60*/  FFMA.FTZ R23, R8, UR7, -R21.reuse ;  /* 0x0000000708177c23 */ /* 0x110fe20008010815 */
[----:B------:R-:W-:Y:S01]  /*1d70*/  FSEL R8, R141, -INF , P4 ;  /* 0xff8000008d087808 */ /* 0x000fe20002000000 */
[--C-:B------:R-:W-:Y:S01]  /*1d80*/  FFMA.FTZ R22, R136, UR7, -R21.reuse ;  /* 0x0000000788167c23 */ /* 0x100fe20008010815 */
[----:B------:R-:W-:Y:S01]  /*1d90*/  LEA R155, R16, UR37, 0x2 ;  /* 0x00000025109b7c11 */ /* 0x000fe2000f8e10ff */
[--C-:B------:R-:W-:Y:S01]  /*1da0*/  FFMA.FTZ R136, R140, UR7, -R21.reuse ;  /* 0x000000078c887c23 */ /* 0x100fe20008010815 */
[--C-:B------:R-:W-:Y:S01]  /*1db0*/  FFMA.FTZ R139, R139, UR7, -R20.reuse ;  /* 0x000000078b8b7c23 */ /* 0x100fe20008010814 */
[--C-:B------:R-:W-:Y:S01]  /*1dc0*/  FFMA.FTZ R143, R9, UR7, -R20.reuse ;  /* 0x00000007098f7c23 */ /* 0x100fe20008010814 */
[----:B------:R-:W-:Y:S01]  /*1dd0*/  FFMA.FTZ R142, R11, UR7, -R20 ;  /* 0x000000070b8e7c23 */ /* 0x000fe20008010814 */
[----:B------:R-:W-:Y:S01]  /*1de0*/  FFMA.FTZ R8, R8, UR7, -R21 ;  /* 0x0000000708087c23 */ /* 0x000fe20008010815 */
[----:B------:R-:W-:Y:S01]  /*1df0*/  MUFU.EX2 R22, R22 ;  /* 0x0000001600167308 */ /* 0x000fe20000000800 */
[----:B------:R-:W-:-:S02]  /*1e00*/  ISETP.GT.AND P1, PT, R2, 0x10, PT ;  /* 0x000000100200780c */ /* 0x000fc40003f24270 */
[C---:B------:R-:W-:Y:S02]  /*1e10*/  ISETP.GT.AND P2, PT, R2.reuse, 0x11, PT ;  /* 0x000000110200780c */ /* 0x040fe40003f44270 */
[C---:B------:R-:W-:Y:S02]  /*1e20*/  ISETP.GT.AND P3, PT, R2.reuse, 0x18, PT ;  /* 0x000000180200780c */ /* 0x040fe40003f64270 */
[----:B------:R-:W-:Y:S01]  /*1e30*/  ISETP.GT.AND P4, PT, R2, 0x19, PT ;  /* 0x000000190200780c */ /* 0x000fe20003f84270 */
[----:B------:R-:W1:Y:S01]  /*1e40*/  MUFU.EX2 R23, R23 ;  /* 0x0000001700177308 */ /* 0x000e620000000800 */
[----:B------:R-:W-:Y:S02]  /*1e50*/  FSEL R144, R144, -INF , P1 ;  /* 0xff80000090907808 */ /* 0x000fe40000800000 */
[----:B------:R-:W-:Y:S02]  /*1e60*/  FSEL R154, R145, -INF , P2 ;  /* 0xff800000919a7808 */ /* 0x000fe40001000000 */
[----:B------:R-:W-:Y:S01]  /*1e70*/  FSEL R148, R148, -INF , P3 ;  /* 0xff80000094947808 */ /* 0x000fe20001800000 */
[--C-:B------:R-:W-:Y:S01]  /*1e80*/  FFMA.FTZ R144, R144, UR7, -R21.reuse ;  /* 0x0000000790907c23 */ /* 0x100fe20008010815 */
[----:B------:R-:W-:Y:S01]  /*1e90*/  FSEL R145, R150, -INF , P3 ;  /* 0xff80000096917808 */ /* 0x000fe20001800000 */
[----:B------:R-:W-:Y:S01]  /*1ea0*/  MUFU.EX2 R136, R136 ;  /* 0x0000008800887308 */ /* 0x000fe20000000800 */
[----:B------:R-:W-:Y:S01]  /*1eb0*/  FSEL R147, R147, -INF , P2 ;  /* 0xff80000093937808 */ /* 0x000fe20001000000 */
[----:B------:R-:W-:Y:S01]  /*1ec0*/  FFMA.FTZ R154, R154, UR7, -R21 ;  /* 0x000000079a9a7c23 */ /* 0x000fe20008010815 */
[----:B------:R-:W-:-:S05]  /*1ed0*/  FSEL R151, R151, -INF , P4 ;  /* 0xff80000097977808 */ /* 0x000fca0002000000 */
[----:B------:R1:W2:Y:S08]  /*1ee0*/  MUFU.EX2 R137, R8 ;  /* 0x0000000800897308 */ /* 0x0002b00000000800 */
[----:B------:R-:W-:Y:S01]  /*1ef0*/  MUFU.EX2 R138, R138 ;  /* 0x0000008a008a7308 */ /* 0x000fe20000000800 */
[----:B-1----:R-:W-:-:S07]  /*1f00*/  F2FP.BF16.F32.PACK_AB R8, R23, R22 ;  /* 0x000000161708723e */ /* 0x002fce00000010ff */
[----:B------:R-:W1:Y:S01]  /*1f10*/  MUFU.EX2 R139, R139 ;  /* 0x0000008b008b7308 */ /* 0x000e620000000800 */
[----:B--2---:R-:W-:Y:S01]  /*1f20*/  F2FP.BF16.F32.PACK_AB R10, R137, R136 ;  /* 0x00000088890a723e */ /* 0x004fe200000010ff */
[----:B------:R-:W-:Y:S02]  /*1f30*/  WARPGROUP.DEPBAR.LE gsb0, 0x0 ;  /* 0x00008000000079c5 */ /* 0x000fe40000010000 */
[----:B------:R-:W-:-:S04]  /*1f40*/  WARPGROUP.ARRIVE ;  /* 0x00000000000079c5 */ /* 0x000fc80000000000 */
[----:B------:R-:W-:Y:S02]  /*1f50*/  MUFU.EX2 R143, R143 ;  /* 0x0000008f008f7308 */ /* 0x000fe40000000800 */
[----:B------:R-:W-:Y:S01]  /*1f60*/  HGMMA.64x32x16.F32.BF16 R120, gdesc[UR8], R120, gsb0 ;  /* 0x00600000087879f0 */ /* 0x000fe20008001878 */
[----:B------:R-:W-:Y:S02]  /*1f70*/  UIADD3 UR10, UR6, 0x4, URZ ;  /* 0x00000004060a7890 */ /* 0x000fe4000fffe03f */
[----:B------:R-:W-:Y:S01]  /*1f80*/  UIADD3 UR8, UR4, 0x4, URZ ;  /* 0x0000000404087890 */ /* 0x000fe2000fffe03f */
[----:B------:R-:W-:Y:S01]  /*1f90*/  UMOV UR11, 0x40000040 ;  /* 0x40000040000b7882 */ /* 0x000fe20000000000 */
[----:B------:R-:W-:Y:S01]  /*1fa0*/  UMOV UR9, 0x40000040 ;  /* 0x4000004000097882 */ /* 0x000fe20000000000 */
[----:B------:R-:W2:Y:S01]  /*1fb0*/  MUFU.EX2 R142, R142 ;  /* 0x0000008e008e7308 */ /* 0x000ea20000000800 */
[----:B-1----:R-:W-:-:S07]  /*1fc0*/  F2FP.BF16.F32.PACK_AB R9, R139, R138 ;  /* 0x0000008a8b09723e */ /* 0x002fce00000010ff */
[----:B------:R-:W1:Y:S01]  /*1fd0*/  MUFU.EX2 R144, R144 ;  /* 0x0000009000907308 */ /* 0x000e620000000800 */
[----:B--2---:R-:W-:Y:S01]  /*1fe0*/  F2FP.BF16.F32.PACK_AB R11, R142, R143 ;  /* 0x0000008f8e0b723e */ /* 0x004fe200000010ff */
        /* <DEDUP_REMOVED lines=78> */
[----:B------:R-:W2:Y:S04]  /*24d0*/  LDS R141, [R155+0x30200] ;  /* 0x030200009b8d7984 */ /* 0x000ea80000000800 */
[----:B------:R-:W3:Y:S01]  /*24e0*/  LDS R140, [R155+0x30220] ;  /* 0x030220009b8c7984 */ /* 0x000ee20000000800 */
[----:B------:R-:W-:Y:S06]  /*24f0*/  BAR.SYNC.DEFER_BLOCKING 0x9, 0x180 ;  /* 0x0246000000007b1d */ /* 0x000fec0000010000 */
[----:B------:R4:W-:Y:S01]  /*2500*/  STSM.16.M88.4 [R14+0x30400], R8 ;  /* 0x030400080e007844 */ /* 0x0009e20000000200 */
[--C-:B--2---:R-:W-:Y:S01]  /*2510*/  FADD.FTZ R150, R125, -R141.reuse ;  /* 0x8000008d7d967221 */ /* 0x104fe20000010000 */
[----:B------:R-:W-:-:S03]  /*2520*/  FADD.FTZ R125, R132, -R141 ;  /* 0x8000008d847d7221 */ /* 0x000fc60000010000 */
[----:B------:R-:W-:Y:S01]  /*2530*/  FMUL.FTZ R137, R137, R150 ;  /* 0x0000009689897220 */ /* 0x000fe20000410000 */
[----:B----4-:R-:W-:Y:S01]  /*2540*/  FSEL R8, R149, -INF , P4 ;  /* 0xff80000095087808 */ /* 0x010fe20002000000 */
[--C-:B------:R-:W-:Y:S01]  /*2550*/  FFMA.FTZ R10, R148, UR7, -R21.reuse ;  /* 0x00000007940a7c23 */ /* 0x100fe20008010815 */
[----:B------:R-:W-:Y:S01]  /*2560*/  FSEL R11, R146, -INF , P1 ;  /* 0xff800000920b7808 */ /* 0x000fe20000800000 */
[--C-:B------:R-:W-:Y:S01]  /*2570*/  FFMA.FTZ R146, R145, UR7, -R20.reuse ;  /* 0x0000000791927c23 */ /* 0x100fe20008010814 */
[--C-:B------:R-:W-:Y:S01]  /*2580*/  FFMA.FTZ R145, R151, UR7, -R20.reuse ;  /* 0x0000000797917c23 */ /* 0x100fe20008010814 */
[----:B------:R-:W-:Y:S01]  /*2590*/  FFMA.FTZ R21, R8, UR7, -R21 ;  /* 0x0000000708157c23 */ /* 0x000fe20008010815 */
[----:B------:R-:W2:Y:S01]  /*25a0*/  MUFU.EX2 R9, R154 ;  /* 0x0000009a00097308 */ /* 0x000ea20000000800 */
[--C-:B------:R-:W-:Y:S01]  /*25b0*/  FFMA.FTZ R8, R11, UR7, -R20.reuse ;  /* 0x000000070b087c23 */ /* 0x100fe20008010814 */
[----:B------:R-:W-:Y:S01]  /*25c0*/  FFMA.FTZ R11, R147, UR7, -R20 ;  /* 0x00000007930b7c23 */ /* 0x000fe20008010814 */
[--C-:B------:R-:W-:Y:S01]  /*25d0*/  FADD.FTZ R149, R124, -R141.reuse ;  /* 0x8000008d7c957221 */ /* 0x100fe20000010000 */
[--C-:B------:R-:W-:Y:S01]  /*25e0*/  FADD.FTZ R148, R121, -R141.reuse ;  /* 0x8000008d79947221 */ /* 0x100fe20000010000 */
[--C-:B------:R-:W-:Y:S01]  /*25f0*/  FADD.FTZ R124, R133, -R141.reuse ;  /* 0x8000008d857c7221 */ /* 0x100fe20000010000 */
[--C-:B------:R-:W-:Y:S01]  /*2600*/  FADD.FTZ R121, R128, -R141.reuse ;  /* 0x8000008d80797221 */ /* 0x100fe20000010000 */
[--C-:B---3--:R-:W-:Y:S01]  /*2610*/  FADD.FTZ R133, R122, -R140.reuse ;  /* 0x8000008c7a857221 */ /* 0x108fe20000010000 */
[----:B------:R-:W3:Y:S01]  /*2620*/  MUFU.EX2 R10, R10 ;  /* 0x0000000a000a7308 */ /* 0x000ee20000000800 */
[--C-:B------:R-:W-:Y:S01]  /*2630*/  FADD.FTZ R147, R120, -R141.reuse ;  /* 0x8000008d78937221 */ /* 0x100fe20000010000 */
[--C-:B------:R-:W-:Y:S01]  /*2640*/  FADD.FTZ R122, R123, -R140.reuse ;  /* 0x8000008c7b7a7221 */ /* 0x100fe20000010000 */
[--C-:B------:R-:W-:Y:S01]  /*2650*/  FADD.FTZ R128, R126, -R140.reuse ;  /* 0x8000008c7e807221 */ /* 0x100fe20000010000 */
[----:B------:R-:W-:Y:S01]  /*2660*/  FADD.FTZ R120, R129, -R141 ;  /* 0x8000008d81787221 */ /* 0x000fe20000010000 */
[--C-:B------:R-:W-:Y:S01]  /*2670*/  FADD.FTZ R123, R127, -R140.reuse ;  /* 0x8000008c7f7b7221 */ /* 0x100fe20000010000 */
[--C-:B------:R-:W-:Y:S01]  /*2680*/  FADD.FTZ R126, R131, -R140.reuse ;  /* 0x8000008c837e7221 */ /* 0x100fe20000010000 */
[----:B------:R-:W-:Y:S01]  /*2690*/  FMUL.FTZ R143, R143, R128 ;  /* 0x000000808f8f7220 */ /* 0x000fe20000410000 */
[----:B------:R-:W4:Y:S01]  /*26a0*/  MUFU.EX2 R21, R21 ;  /* 0x0000001500157308 */ /* 0x000f220000000800 */
[----:B------:R-:W-:Y:S01]  /*26b0*/  FMUL.FTZ R139, R139, R122 ;  /* 0x0000007a8b8b7220 */ /* 0x000fe20000410000 */
[----:B------:R-:W-:Y:S01]  /*26c0*/  FMUL.FTZ R142, R142, R123 ;  /* 0x0000007b8e8e7220 */ /* 0x000fe20000410000 */
[----:B-1----:R-:W-:Y:S01]  /*26d0*/  FMUL.FTZ R128, R144, R121 ;  /* 0x0000007990807220 */ /* 0x002fe20000410000 */
[C---:B--2---:R-:W-:Y:S01]  /*26e0*/  FMUL.FTZ R131, R9.reuse, R120 ;  /* 0x0000007809837220 */ /* 0x044fe20000410000 */
[----:B------:R-:W-:Y:S01]  /*26f0*/  F2FP.BF16.F32.PACK_AB R120, R9, R144 ;  /* 0x000000900978723e */ /* 0x000fe200000010ff */
[--C-:B------:R-:W-:Y:S01]  /*2700*/  FADD.FTZ R127, R130, -R140.reuse ;  /* 0x8000008c827f7221 */ /* 0x100fe20000010000 */
[--C-:B------:R-:W-:Y:S01]  /*2710*/  FADD.FTZ R129, R134, -R140.reuse ;  /* 0x8000008c86817221 */ /* 0x100fe20000010000 */
[----:B------:R-:W1:Y:S01]  /*2720*/  MUFU.EX2 R8, R8 ;  /* 0x0000000800087308 */ /* 0x000e620000000800 */
[----:B------:R-:W-:Y:S01]  /*2730*/  FADD.FTZ R140, R135, -R140 ;  /* 0x8000008c878c7221 */ /* 0x000fe20000010000 */
[----:B------:R-:W-:Y:S01]  /*2740*/  FMUL.FTZ R22, R22, R147 ;  /* 0x0000009316167220 */ /* 0x000fe20000410000 */
[----:B------:R-:W-:Y:S01]  /*2750*/  FMUL.FTZ R23, R23, R148 ;  /* 0x0000009417177220 */ /* 0x000fe20000410000 */
[----:B------:R-:W-:Y:S01]  /*2760*/  FMUL.FTZ R136, R136, R149 ;  /* 0x0000009588887220 */ /* 0x000fe20000410000 */
[----:B------:R-:W-:Y:S01]  /*2770*/  FMUL.FTZ R138, R138, R133 ;  /* 0x000000858a8a7220 */ /* 0x000fe20000410000 */
[----:B---3--:R-:W-:Y:S01]  /*2780*/  FMUL.FTZ R125, R10, R125 ;  /* 0x0000007d0a7d7220 */ /* 0x008fe20000410000 */
[----:B------:R-:W-:Y:S01]  /*2790*/  UMOV UR7, 0x80000020 ;  /* 0x8000002000077882 */ /* 0x000fe20000000000 */
[----:B------:R-:W2:Y:S01]  /*27a0*/  MUFU.EX2 R11, R11 ;  /* 0x0000000b000b7308 */ /* 0x000ea20000000800 */
[C---:B----4-:R-:W-:Y:S01]  /*27b0*/  F2FP.BF16.F32.PACK_AB R122, R21.reuse, R10 ;  /* 0x0000000a157a723e */ /* 0x050fe200000010ff */
[----:B------:R-:W-:Y:S01]  /*27c0*/  FMUL.FTZ R124, R21, R124 ;  /* 0x0000007c157c7220 */ /* 0x000fe20000410000 */
[----:B------:R-:W-:-:S02]  /*27d0*/  F2FP.BF16.F32.PACK_AB R10, R137, R136 ;  /* 0x00000088890a723e */ /* 0x000fc400000010ff */
[----:B------:R-:W-:-:S03]  /*27e0*/  F2FP.BF16.F32.PACK_AB R9, R139, R138 ;  /* 0x0000008a8b09723e */ /* 0x000fc600000010ff */
[----:B------:R-:W3:Y:S01]  /*27f0*/  MUFU.EX2 R20, R146 ;  /* 0x0000009200147308 */ /* 0x000ee20000000800 */
[----:B-1----:R-:W-:-:S07]  /*2800*/  FMUL.FTZ R21, R8, R127 ;  /* 0x0000007f08157220 */ /* 0x002fce0000410000 */
[----:B------:R-:W1:Y:S01]  /*2810*/  MUFU.EX2 R145, R145 ;  /* 0x0000009100917308 */ /* 0x000e620000000800 */
[C---:B--2---:R-:W-:Y:S01]  /*2820*/  F2FP.BF16.F32.PACK_AB R121, R11.reuse, R8 ;  /* 0x000000080b79723e */ /* 0x044fe200000010ff */
[----:B------:R-:W-:Y:S01]  /*2830*/  FMUL.FTZ R126, R11, R126 ;  /* 0x0000007e0b7e7220 */ /* 0x000fe20000410000 */
[----:B------:R-:W-:Y:S02]  /*2840*/  F2FP.BF16.F32.PACK_AB R8, R23, R22 ;  /* 0x000000161708723e */ /* 0x000fe400000010ff */
[----:B------:R-:W-:Y:S02]  /*2850*/  F2FP.BF16.F32.PACK_AB R11, R142, R143 ;  /* 0x0000008f8e0b723e */ /* 0x000fe400000010ff */
[----:B------:R-:W-:Y:S01]  /*2860*/  F2FP.BF16.F32.PACK_AB R22, R124, R125 ;  /* 0x0000007d7c16723e */ /* 0x000fe200000010ff */
[----:B---3--:R-:W-:Y:S01]  /*2870*/  FMUL.FTZ R129, R20, R129 ;  /* 0x0000008114817220 */ /* 0x008fe20000410000 */
[----:B------:R-:W-:Y:S02]  /*2880*/  F2FP.BF16.F32.PACK_AB R21, R126, R21 ;  /* 0x000000157e15723e */ /* 0x000fe400000010ff */
[C---:B-1----:R-:W-:Y:S01]  /*2890*/  F2FP.BF16.F32.PACK_AB R123, R145.reuse, R20 ;  /* 0x00000014917b723e */ /* 0x042fe200000010ff */
[----:B------:R-:W-:Y:S01]  /*28a0*/  FMUL.FTZ R140, R145, R140 ;  /* 0x0000008c918c7220 */ /* 0x000fe20000410000 */
[----:B------:R-:W-:-:S03]  /*28b0*/  F2FP.BF16.F32.PACK_AB R20, R131, R128 ;  /* 0x000000808314723e */ /* 0x000fc600000010ff */
[----:B------:R1:W-:Y:S01]  /*28c0*/  STSM.16.M88.4 [R15], R120 ;  /* 0x000000780f007844 */ /* 0x0003e20000000200 */
[----:B------:R-:W-:Y:S01]  /*28d0*/  F2FP.BF16.F32.PACK_AB R23, R140, R129 ;  /* 0x000000818c17723e */ /* 0x000fe200000010ff */
[----:B------:R-:W-:Y:S01]  /*28e0*/  @!PT LDS RZ, [RZ] ;  /* 0x00000000fffff984 */ /* 0x000fe20000000800 */
[----:B------:R-:W-:Y:S01]  /*28f0*/  @!PT LDS RZ, [RZ] ;  /* 0x00000000fffff984 */ /* 0x000fe20000000800 */
[----:B------:R-:W-:Y:S01]  /*2900*/  @!PT LDS RZ, [RZ] ;  /* 0x00000000fffff984 */ /* 0x000fe20000000800 */
[----:B------:R-:W-:Y:S01]  /*2910*/  @!PT LDS RZ, [RZ] ;  /* 0x00000000fffff984 */ /* 0x000fe20000000800 */
[----:B------:R2:W-:Y:S06]  /*2920*/  MEMBAR.ALL.CTA ;  /* 0x0000000000007992 */ /* 0x0005ec0000008000 */
[----:B--2---:R-:W2:Y:S02]  /*2930*/  FENCE.VIEW.ASYNC.S ;  /* 0x00000000000073c6 */ /* 0x004ea40000000000 */
        /* <DEDUP_REMOVED lines=83> */
.L_x_3816:
        /* <DEDUP_REMOVED lines=60> */
.L_x_3817:
        /* <DEDUP_REMOVED lines=12> */
.L_x_3807:
        /* <DEDUP_REMOVED lines=55> */
[----:B--2---:R-:W-:Y:S02]  /*3660*/  IMAD.U32 R4, RZ, RZ, UR4 ;  /* 0x00000004ff047e24 */ /* 0x004fe4000f8e00ff */
[----:B------:R-:W-:Y:S01]  /*3670*/  IMAD.U32 R5, RZ, RZ, UR5 ;  /* 0x00000005ff057e24 */ /* 0x000fe2000f8e00ff */
[----:B------:R-:W2:Y:S01]  /*3680*/  LDC.64 R14, c[0x4][R14] ;  /* 0x010000000e0e7b82 */ /* 0x000ea20000000a00 */
        /* <DEDUP_REMOVED lines=9> */
[----:B--2---:R-:W-:Y:S05]  /*3720*/  CALL.ABS.NOINC R14 ;  /* 0x000000000e007343 */ /* 0x004fea0003c00000 */
.L_x_3819:
[----:B------:R-:W-:-:S06]  /*3730*/  UIADD3 UR4, UR37, 0x9000, URZ ;  /* 0x0000900025047890 */ /* 0x000fcc000fffe03f */
[----:B------:R-:W-:-:S05]  /*3740*/  IMAD.U32 R16, RZ, RZ, UR4 ;  /* 0x00000004ff107e24 */ /* 0x000fca000f8e00ff */
[----:B------:R-:W-:-:S13]  /*3750*/  LOP3.LUT P0, RZ, R16, 0x3ff, RZ, 0xc0, !PT ;  /* 0x000003ff10ff7812 */ /* 0x000fda000780c0ff */
[----:B------:R-:W-:Y:S05]  /*3760*/  @!P0 BRA `(.L_x_3820) ;  /* 0x0000000000408947 */ /* 0x000fea0003800000 */
        /* <DEDUP_REMOVED lines=16> */
.L_x_3820:
        /* <DEDUP_REMOVED lines=18> */
.L_x_3821:
        /* <DEDUP_REMOVED lines=18> */
.L_x_3822:
[----:B------:R-:W2:Y:S01]  /*3ab0*/  S2R R0, SR_TID.X ;  /* 0x0000000000007919 */ /* 0x000ea20000002100 */
[----:B------:R-:W-:Y:S01]  /*3ac0*/  IMAD.SHL.U32 R3, R152, 0x10, RZ ;  /* 0x0000001098037824 */ /* 0x000fe200078e00ff */
[----:B------:R-:W-:Y:S05]  /*3ad0*/  WARPSYNC.ALL ;  /* 0x0000000000007948 */ /* 0x000fea0003800000 */
[----:B------:R-:W-:Y:S01]  /*3ae0*/  BAR.SYNC.DEFER_BLOCKING 0x1, 0x180 ;  /* 0x0046000000007b1d */ /* 0x000fe20000010000 */
        /* <DEDUP_REMOVED lines=18> */
[----:B------:R-:W-:Y:S02]  /*3c10*/  LOP3.LUT R2, R0, 0x1c0, RZ, 0xc0, !PT ;  /* 0x000001c000027812 */ /* 0x000fe400078ec0ff */
[CC--:B------:R-:W-:Y:S02]  /*3c20*/  LEA.HI R5, R7.reuse, R4.reuse, RZ, 0x7 ;  /* 0x0000000407057211 */ /* 0x0c0fe400078f38ff */
[----:B------:R-:W-:Y:S02]  /*3c30*/  LEA.HI R0, R7, R4, RZ, 0x3 ;  /* 0x0000000407007211 */ /* 0x000fe400078f18ff */
[----:B------:R-:W-:Y:S02]  /*3c40*/  LOP3.LUT R3, R2, 0x30, R3, 0xf8, !PT ;  /* 0x0000003002037812 */ /* 0x000fe400078ef803 */
[----:B------:R-:W-:-:S02]  /*3c50*/  SHF.R.S32.HI R6, RZ, 0x7, R5 ;  /* 0x00000007ff067819 */ /* 0x000fc40000011405 */
[----:B------:R-:W-:Y:S02]  /*3c60*/  SHF.R.U32.HI R5, RZ, 0x3, R2 ;  /* 0x00000003ff057819 */ /* 0x000fe40000011602 */
[----:B------:R-:W-:Y:S01]  /*3c70*/  LOP3.LUT R0, R3, 0x8, R0, 0xf8, !PT ;  /* 0x0000000803007812 */ /* 0x000fe200078ef800 */
[----:B------:R-:W-:Y:S01]  /*3c80*/  IMAD R153, R6, 0xc, R153 ;  /* 0x0000000c06997824 */ /* 0x000fe200078e0299 */
[----:B------:R-:W-:Y:S02]  /*3c90*/  LEA.HI R4, R7, R4, RZ, 0x5 ;  /* 0x0000000407047211 */ /* 0x000fe400078f28ff */
[----:B------:R-:W-:Y:S02]  /*3ca0*/  LOP3.LUT R0, R0, R5, RZ, 0x3c, !PT ;  /* 0x0000000500007212 */ /* 0x000fe400078e3cff */
[----:B------:R-:W-:Y:S02]  /*3cb0*/  SHF.R.S32.HI R2, RZ, 0x5, R4 ;  /* 0x00000005ff027819 */ /* 0x000fe40000011404 */
[----:B------:R-:W-:Y:S01]  /*3cc0*/  F2FP.BF16.F32.PACK_AB R50, R53, R52 ;  /* 0x000000343532723e */ /* 0x000fe200000010ff */
[----:B------:R-:W-:Y:S01]  /*3cd0*/  IMAD.U32 R0, R153, 0x200, R0 ;  /* 0x0000020099007824 */ /* 0x000fe200078e0000 */
[----:B------:R-:W-:-:S02]  /*3ce0*/  F2FP.BF16.F32.PACK_AB R51, R55, R54 ;  /* 0x000000363733723e */ /* 0x000fc400000010ff */
[----:B------:R-:W-:Y:S01]  /*3cf0*/  F2FP.BF16.F32.PACK_AB R57, R59, R58 ;  /* 0x0000003a3b39723e */ /* 0x000fe200000010ff */
[----:B------:R-:W2:Y:S01]  /*3d00*/  SHFL.IDX PT, R2, R2, RZ, 0x1f ;  /* 0x00001fff02027589 */ /* 0x000ea200000e0000 */
        /* <DEDUP_REMOVED lines=32> */
[----:B------:R-:W-:Y:S02]  /*3f10*/  F2FP.BF16.F32.PACK_AB R99, R103, R102 ;  /* 0x000000666763723e */ /* 0x000fe400000010ff */
        /* <DEDUP_REMOVED lines=9> */
[----:B--2---:R-:W-:-:S03]  /*3fb0*/  ISETP.NE.AND P0, PT, R2, 0xb, PT ;  /* 0x0000000b0200780c */ /* 0x004fc60003f05270 */
[----:B------:R3:W-:Y:S01]  /*3fc0*/  STSM.16.MT88.4 [R0+0x2800], R112 ;  /* 0x0028007000007844 */ /* 0x0007e20000004200 */
[----:B------:R-:W-:Y:S01]  /*3fd0*/  @!PT LDS RZ, [RZ] ;  /* 0x00000000fffff984 */ /* 0x000fe20000000800 */
[----:B------:R-:W-:Y:S01]  /*3fe0*/  @!PT LDS RZ, [RZ] ;  /* 0x00000000fffff984 */ /* 0x000fe20000000800 */
[----:B------:R-:W-:Y:S01]  /*3ff0*/  @!PT LDS RZ, [RZ] ;  /* 0x00000000fffff984 */ /* 0x000fe20000000800 */
[----:B------:R2:W-:Y:S06]  /*4000*/  MEMBAR.ALL.CTA ;  /* 0x0000000000007992 */ /* 0x0005ec0000008000 */
[----:B--2---:R-:W2:Y:S02]  /*4010*/  FENCE.VIEW.ASYNC.S ;  /* 0x00000000000073c6 */ /* 0x004ea40000000000 */
[----:B--2---:R-:W-:Y:S06]  /*4020*/  BAR.ARV 0x1, 0x1a0 ;  /* 0x0046800000007b1d */ /* 0x004fec0000002000 */
[----:B------:R-:W-:Y:S05]  /*4030*/  @P0 BRA `(.L_x_3823) ;  /* 0x0000000000b00947 */ /* 0x000fea0003800000 */
[----:B------:R-:W-:Y:S01]  /*4040*/  BAR.SYNC.DEFER_BLOCKING 0x1, 0x1a0 ;  /* 0x0046800000007b1d */ /* 0x000fe20000010000 */
[----:B------:R-:W-:-:S05]  /*4050*/  ELECT P0, URZ, PT ;  /* 0x00000000003f782f */ /* 0x000fca0003800000 */
[----:B------:R-:W-:Y:S08]  /*4060*/  BSSY B0, `(.L_x_3823) ;  /* 0x0000029000007945 */ /* 0x000ff00003800000 */
[----:B------:R-:W-:Y:S05]  /*4070*/  @!P0 BRA `(.L_x_3824) ;  /* 0x00000000009c8947 */ /* 0x000fea0003800000 */
[----:B------:R-:W2:Y:S01]  /*4080*/  S2UR UR10, SR_CTAID.X ;  /* 0x00000000000a79c3 */ /* 0x000ea20000002500 */
[----:B------:R-:W-:Y:S01]  /*4090*/  ULDC.64 UR6, c[0x0][0x198] ;  /* 0x0000660000067ab9 */ /* 0x000fe20000000a00 */
[----:B------:R-:W-:Y:S02]  /*40a0*/  UIADD3 UR8, UR37, 0x9000, URZ ;  /* 0x0000900025087890 */ /* 0x000fe4000fffe03f */
[----:B------:R-:W-:Y:S02]  /*40b0*/  UIADD3 UR4, UP0, UR6, 0x770, URZ ;  /* 0x0000077006047890 */ /* 0x000fe4000ff1e03f */
[----:B------:R-:W-:Y:S02]  /*40c0*/  UIADD3 UR40, UR37, 0xc000, URZ ;  /* 0x0000c00025287890 */ /* 0x000fe4000fffe03f */
[----:B------:R-:W4:Y:S01]  /*40d0*/  S2UR UR11, SR_CTAID.Y ;  /* 0x00000000000b79c3 */ /* 0x000f220000002600 */
[----:B------:R-:W-:Y:S02]  /*40e0*/  UIADD3.X UR5, URZ, UR7, URZ, UP0, !UPT ;  /* 0x000000073f057290 */ /* 0x000fe400087fe43f */
[----:B------:R-:W-:-:S02]  /*40f0*/  UIADD3 UR6, UP0, UR6, 0x670, URZ ;  /* 0x0000067006067890 */ /* 0x000fc4000ff1e03f */
[----:B------:R-:W-:Y:S02]  /*4100*/  UIADD3 UR32, UR37, 0xf000, URZ ;  /* 0x0000f00025207890 */ /* 0x000fe4000fffe03f */
[----:B------:R-:W-:Y:S01]  /*4110*/  UIADD3.X UR7, URZ, UR7, URZ, UP0, !UPT ;  /* 0x000000073f077290 */ /* 0x000fe200087fe43f */
[----:B------:R-:W5:Y:S01]  /*4120*/  S2UR UR12, SR_CTAID.Z ;  /* 0x00000000000c79c3 */ /* 0x000f620000002700 */
[----:B------:R-:W-:Y:S02]  /*4130*/  UIADD3 UR24, UR37, 0x3000, URZ ;  /* 0x0000300025187890 */ /* 0x000fe4000fffe03f */
[----:B------:R-:W-:Y:S01]  /*4140*/  UIADD3 UR16, UR37, 0x6000, URZ ;  /* 0x0000600025107890 */ /* 0x000fe2000fffe03f */
[----:B------:R-:W-:Y:S01]  /*4150*/  UMOV UR9, URZ ;  /* 0x0000003f00097c82 */ /* 0x000fe20008000000 */
[----:B------:R-:W-:Y:S01]  /*4160*/  UMOV UR41, 0x40 ;  /* 0x0000004000297882 */ /* 0x000fe20000000000 */
[----:B------:R-:W-:Y:S01]  /*4170*/  UMOV UR33, 0x80 ;  /* 0x0000008000217882 */ /* 0x000fe20000000000 */
[----:B--2---:R-:W-:Y:S01]  /*4180*/  UIMAD UR10, UR10, 0x60, URZ ;  /* 0x000000600a0a78a4 */ /* 0x004fe2000f8e023f */
[----:B------:R-:W-:Y:S01]  /*4190*/  UMOV UR25, 0x40 ;  /* 0x0000004000197882 */ /* 0x000fe20000000000 */
[----:B------:R-:W-:-:S05]  /*41a0*/  UMOV UR17, 0x80 ;  /* 0x0000008000117882 */ /* 0x000fca0000000000 */
[----:B------:R-:W-:Y:S01]  /*41b0*/  UMOV UR42, UR10 ;  /* 0x0000000a002a7c82 */ /* 0x000fe20008000000 */
[----:B----4-:R-:W-:Y:S01]  /*41c0*/  UMOV UR43, UR11 ;  /* 0x0000000b002b7c82 */ /* 0x010fe20008000000 */
[----:B------:R-:W-:Y:S01]  /*41d0*/  UMOV UR35, UR11 ;  /* 0x0000000b00237c82 */ /* 0x000fe20008000000 */
[----:B------:R-:W-:Y:S01]  /*41e0*/  UMOV UR34, UR10 ;  /* 0x0000000a00227c82 */ /* 0x000fe20008000000 */
[----:B------:R-:W-:Y:S01]  /*41f0*/  UMOV UR27, UR11 ;  /* 0x0000000b001b7c82 */ /* 0x000fe20008000000 */
[----:B------:R-:W-:Y:S01]  /*4200*/  UMOV UR26, UR10 ;  /* 0x0000000a001a7c82 */ /* 0x000fe20008000000 */
[----:B------:R-:W-:Y:S01]  /*4210*/  UMOV UR19, UR11 ;  /* 0x0000000b00137c82 */ /* 0x000fe20008000000 */
[----:B------:R-:W-:Y:S01]  /*4220*/  UMOV UR18, UR10 ;  /* 0x0000000a00127c82 */ /* 0x000fe20008000000 */
[----:B-----5:R-:W-:Y:S01]  /*4230*/  UMOV UR44, UR12 ;  /* 0x0000000c002c7c82 */ /* 0x020fe20008000000 */
[----:B------:R2:W-:Y:S01]  /*4240*/  UTMASTG.4D [UR8], [UR4] ;  /* 0x00000008040073b5 */ /* 0x0005e20008018000 */
[----:B------:R-:W-:Y:S01]  /*4250*/  UMOV UR36, UR12 ;  /* 0x0000000c00247c82 */ /* 0x000fe20008000000 */
[----:B------:R-:W-:Y:S01]  /*4260*/  UMOV UR28, UR12 ;  /* 0x0000000c001c7c82 */ /* 0x000fe20008000000 */
[----:B------:R-:W-:Y:S01]  /*4270*/  UMOV UR20, UR12 ;  /* 0x0000000c00147c82 */ /* 0x000fe20008000000 */
[----:B------:R4:W-:Y:S01]  /*4280*/  UTMASTG.4D [UR40], [UR4] ;  /* 0x00000028040073b5 */ /* 0x0009e20008018000 */
[----:B------:R4:W-:Y:S01]  /*4290*/  UTMASTG.4D [UR32], [UR4] ;  /* 0x00000020040073b5 */ /* 0x0009e20008018000 */
[----:B--2---:R-:W-:-:S02]  /*42a0*/  UMOV UR8, UR37 ;  /* 0x0000002500087c82 */ /* 0x004fc40008000000 */
[----:B------:R4:W-:Y:S01]  /*42b0*/  UTMASTG.4D [UR8], [UR6] ;  /* 0x00000008060073b5 */ /* 0x0009e20008018000 */
[----:B------:R4:W-:Y:S01]  /*42c0*/  UTMASTG.4D [UR24], [UR6] ;  /* 0x00000018060073b5 */ /* 0x0009e20008018000 */
[----:B------:R4:W-:Y:S02]  /*42d0*/  UTMASTG.4D [UR16], [UR6] ;  /* 0x00000010060073b5 */ /* 0x0009e40008018000 */
[----:B----4-:R0:W-:Y:S02]  /*42e0*/  UTMACMDFLUSH ;  /* 0x00000000000079b7 */ /* 0x0101e40000000000 */
.L_x_3824:
[----:B------:R-:W-:Y:S05]  /*42f0*/  BSYNC B0 ;  /* 0x0000000000007941 */ /* 0x000fea0003800000 */
.L_x_3823:
[----:B------:R-:W-:-:S04]  /*4300*/  DEPBAR.LE SB0, 0x0 ;  /* 0x000080000000791a */ /* 0x000fc80000000000 */
[----:B------:R-:W-:Y:S05]  /*4310*/  EXIT ;  /* 0x000000000000794d */ /* 0x000fea0003800000 */
.L_x_3798:
        /* <DEDUP_REMOVED lines=55> */
.L_x_3847:
        /* <DEDUP_REMOVED lines=23> */
.L_x_3828:
[----:B------:R-:W-:Y:S05]  /*4800*/  BSYNC B0 ;  /* 0x0000000000007941 */ /* 0x000fea0003800000 */
.L_x_3827:
        /* <DEDUP_REMOVED lines=12> */
.L_x_3830:
[----:B------:R-:W-:Y:S05]  /*48d0*/  BSYNC B0 ;  /* 0x0000000000007941 */ /* 0x000fea0003800000 */
.L_x_3829:
        /* <DEDUP_REMOVED lines=13> */
.L_x_3832:
[----:B------:R-:W-:Y:S05]  /*49b0*/  BSYNC B0 ;  /* 0x0000000000007941 */ /* 0x000fea0003800000 */
.L_x_3831:
[----:B------:R-:W-:Y:S06]  /*49c0*/  BAR.ARV 0xa, 0xa0 ;  /* 0x0282800000007b1d */ /* 0x000fec0000002000 */
[----:B------:R-:W-:Y:S04]  /*49d0*/  BSSY B0, `(.L_x_3833) ;  /* 0x0000003000007945 */ /* 0x000fe80003800000 */
[----:B------:R-:W-:Y:S05]  /*49e0*/  @!P0 BRA `(.L_x_3834) ;  /* 0x0000000000048947 */ /* 0x000fea0003800000 */
[----:B------:R-:W-:-:S04]  /*49f0*/  DEPBAR.LE SB0, 0x1 ;  /* 0x000080400000791a */ /* 0x000fc80000000000 */
.L_x_3834:
[----:B------:R-:W-:Y:S05]  /*4a00*/  BSYNC B0 ;  /* 0x0000000000007941 */ /* 0x000fea0003800000 */
.L_x_3833:
[----:B------:R-:W-:Y:S06]  /*4a10*/  BAR.ARV 0xb, 0xa0 ;  /* 0x02c2800000007b1d */ /* 0x000fec0000002000 */
[----:B------:R-:W-:Y:S04]  /*4a20*/  BSSY B0, `(.L_x_3835) ;  /* 0x0000003000007945 */ /* 0x000fe80003800000 */
[----:B------:R-:W-:Y:S05]  /*4a30*/  @!P0 BRA `(.L_x_3836) ;  /* 0x0000000000048947 */ /* 0x000fea0003800000 */
[----:B------:R-:W-:-:S04]  /*4a40*/  DEPBAR.LE SB0, 0x0 ;  /* 0x000080000000791a */ /* 0x000fc80000000000 */
.L_x_3836:
[----:B------:R-:W-:Y:S05]  /*4a50*/  BSYNC B0 ;  /* 0x0000000000007941 */ /* 0x000fea0003800000 */
.L_x_3835:
        /* <DEDUP_REMOVED lines=13> */
.L_x_3838:
[----:B------:R-:W-:Y:S05]  /*4b30*/  BSYNC B0 ;  /* 0x0000000000007941 */ /* 0x000fea0003800000 */
.L_x_3837:
        /* <DEDUP_REMOVED lines=12> */
.L_x_3840:
[----:B------:R-:W-:Y:S05]  /*4c00*/  BSYNC B0 ;  /* 0x0000000000007941 */ /* 0x000fea0003800000 */
.L_x_3839:
        /* <DEDUP_REMOVED lines=13> */
.L_x_3842:
[----:B------:R-:W-:Y:S05]  /*4ce0*/  BSYNC B0 ;  /* 0x0000000000007941 */ /* 0x000fea0003800000 */
.L_x_3841:
[----:B------:R-:W-:Y:S06]  /*4cf0*/  BAR.ARV 0xa, 0xa0 ;  /* 0x0282800000007b1d */ /* 0x000fec0000002000 */
[----:B------:R-:W-:Y:S04]  /*4d00*/  BSSY B0, `(.L_x_3843) ;  /* 0x0000003000007945 */ /* 0x000fe80003800000 */
[----:B------:R-:W-:Y:S05]  /*4d10*/  @!P0 BRA `(.L_x_3844) ;  /* 0x0000000000048947 */ /* 0x000fea0003800000 */
[----:B------:R-:W-:-:S04]  /*4d20*/  DEPBAR.LE SB0, 0x1 ;  /* 0x000080400000791a */ /* 0x000fc80000000000 */
.L_x_3844:
[----:B------:R-:W-:Y:S05]  /*4d30*/  BSYNC B0 ;  /* 0x0000000000007941 */ /* 0x000fea0003800000 */
.L_x_3843:
[----:B------:R-:W-:Y:S01]  /*4d40*/  VIADD R0, R0, 0xfffffffe ;  /* 0xfffffffe00007836 */ /* 0x000fe20000000000 */
[----:B------:R-:W-:Y:S06]  /*4d50*/  BAR.ARV 0xb, 0xa0 ;  /* 0x02c2800000007b1d */ /* 0x000fec0000002000 */
[----:B------:R-:W-:Y:S01]  /*4d60*/  BSSY B0, `(.L_x_3845) ;  /* 0x0000004000007945 */ /* 0x000fe20003800000 */
[----:B------:R-:W-:-:S03]  /*4d70*/  ISETP.NE.AND P1, PT, R0, RZ, PT ;  /* 0x000000ff0000720c */ /* 0x000fc60003f25270 */
[----:B------:R-:W-:Y:S10]  /*4d80*/  @!P0 BRA `(.L_x_3846) ;  /* 0x0000000000048947 */ /* 0x000ff40003800000 */
[----:B------:R-:W-:-:S04]  /*4d90*/  DEPBAR.LE SB0, 0x0 ;  /* 0x000080000000791a */ /* 0x000fc80000000000 */
.L_x_3846:
[----:B------:R-:W-:Y:S05]  /*4da0*/  BSYNC B0 ;  /* 0x0000000000007941 */ /* 0x000fea0003800000 */
.L_x_3845:
[----:B------:R-:W-:Y:S06]  /*4db0*/  BAR.ARV 0xc, 0xa0 ;  /* 0x0302800000007b1d */ /* 0x000fec0000002000 */
[----:B------:R-:W-:Y:S02]  /*4dc0*/  UIADD3 UR5, UR5, 0x2, URZ ;  /* 0x0000000205057890 */ /* 0x000fe4000fffe03f */
[----:B------:R-:W-:Y:S01]  /*4dd0*/  UIADD3 UR4, UR4, 0x1, URZ ;  /* 0x0000000104047890 */ /* 0x000fe2000fffe03f */
[----:B------:R-:W-:Y:S11]  /*4de0*/  @P1 BRA `(.L_x_3847) ;  /* 0xfffffff800281947 */ /* 0x000ff6000383ffff */
[----:B------:R-:W-:-:S12]  /*4df0*/  UIADD3 UR4, UR9, 0x6000, URZ ;  /* 0x0000600009047890 */ /* 0x000fd8000fffe03f */
.L_x_3826:
        /* <DEDUP_REMOVED lines=19> */
.L_x_3849:
[----:B------:R-:W-:Y:S05]  /*4f30*/  BSYNC B0 ;  /* 0x0000000000007941 */ /* 0x000fea0003800000 */
.L_x_3848:
        /* <DEDUP_REMOVED lines=18> */
.L_x_3851:
[----:B------:R-:W-:Y:S05]  /*5060*/  BSYNC B0 ;  /* 0x0000000000007941 */ /* 0x000fea0003800000 */
.L_x_3850:
        /* <DEDUP_REMOVED lines=19> */
.L_x_3853:
[----:B------:R-:W-:Y:S05]  /*51a0*/  BSYNC B0 ;  /* 0x0000000000007941 */ /* 0x000fea0003800000 */
.L_x_3852:
[----:B------:R-:W-:Y:S06]  /*51b0*/  BAR.ARV 0xa, 0xa0 ;  /* 0x0282800000007b1d */ /* 0x000fec0000002000 */
[----:B------:R-:W-:Y:S04]  /*51c0*/  BSSY B0, `(.L_x_3854) ;  /* 0x0000003000007945 */ /* 0x000fe80003800000 */
[----:B------:R-:W-:Y:S05]  /*51d0*/  @!P0 BRA `(.L_x_3855) ;  /* 0x0000000000048947 */ /* 0x000fea0003800000 */
[----:B------:R-:W-:-:S04]  /*51e0*/  DEPBAR.LE SB0, 0x1 ;  /* 0x000080400000791a */ /* 0x000fc80000000000 */
.L_x_3855:
[----:B------:R-:W-:Y:S05]  /*51f0*/  BSYNC B0 ;  /* 0x0000000000007941 */ /* 0x000fea0003800000 */
.L_x_3854:
[----:B------:R-:W-:Y:S06]  /*5200*/  BAR.ARV 0xb, 0xa0 ;  /* 0x02c2800000007b1d */ /* 0x000fec0000002000 */
[----:B------:R-:W-:Y:S04]  /*5210*/  BSSY B0, `(.L_x_3856) ;  /* 0x0000003000007945 */ /* 0x000fe80003800000 */
[----:B------:R-:W-:Y:S05]  /*5220*/  @!P0 BRA `(.L_x_3857) ;  /* 0x0000000000048947 */ /* 0x000fea0003800000 */
[----:B------:R-:W-:-:S04]  /*5230*/  DEPBAR.LE SB0, 0x0 ;  /* 0x000080000000791a */ /* 0x000fc80000000000 */
.L_x_3857:
[----:B------:R-:W-:Y:S05]  /*5240*/  BSYNC B0 ;  /* 0x0000000000007941 */ /* 0x000fea0003800000 */
.L_x_3856:
[----:B------:R-:W-:Y:S06]  /*5250*/  BAR.ARV 0xc, 0xa0 ;  /* 0x0302800000007b1d */ /* 0x000fec0000002000 */
[----:B------:R-:W-:Y:S05]  /*5260*/  EXIT ;  /* 0x000000000000794d */ /* 0x000fea0003800000 */
.L_x_3825:
        /* <DEDUP_REMOVED lines=57> */
.L_x_3889:
        /* <DEDUP_REMOVED lines=9> */
.L_x_3861:
        /* <DEDUP_REMOVED lines=102> */
.L_x_3872:
[----:B-1----:R-:W-:-:S05]  /*5cf0*/  IMAD.MOV.U32 R10, RZ, RZ, 0x1 ;  /* 0x00000001ff0a7424 */ /* 0x002fca00078e00ff */
[----:B------:R-:W-:-:S04]  /*5d00*/  SHF.L.U32 R10, R10, 0x1f, RZ ;  /* 0x0000001f0a0a7819 */ /* 0x000fc800000006ff */
[----:B------:R-:W1:Y:S02]  /*5d10*/  SYNCS.PHASECHK.TRANS64.TRYWAIT P1, [R0+URZ+0x36438], R10 ;  /* 0x0364380a000075a7 */ /* 0x000e64000802017f */
[----:B-123--:R-:W-:Y:S05]  /*5d20*/  @!P1 BRA `(.L_x_3864) ;  /* 0x0000001800189947 */ /* 0x00efea0003800000 */
.L_x_3890:
[----:B------:R-:W-:Y:S05]  /*5d30*/  @P0 BRA `(.L_x_3865) ;  /* 0x0000000000140947 */ /* 0x000fea0003800000 */
[----:B------:R-:W-:Y:S01]  /*5d40*/  ISETP.NE.AND P1, PT, R16, RZ, PT ;  /* 0x000000ff1000720c */ /* 0x000fe20003f25270 */
[----:B------:R-:W-:-:S04]  /*5d50*/  IMAD.MOV.U32 R3, RZ, RZ, 0x6100 ;  /* 0x00006100ff037424 */ /* 0x000fc800078e00ff */
[----:B------:R2:W-:Y:S08]  /*5d60*/  SYNCS.ARRIVE.TRANS64 RZ, [R0+URZ+0x36430], R3 ;  /* 0x0364300300ff79a7 */ /* 0x0005f0000800003f */
[----:B------:R-:W-:Y:S05]  /*5d70*/  @!P1 BRA `(.L_x_3865) ;  /* 0x0000000000049947 */ /* 0x000fea0003800000 */
[----:B------:R-:W-:Y:S01]  /*5d80*/  BPT.TRAP 0x1 ;  /* 0x000000040000795c */ /* 0x000fe20000300000 */
.L_x_3865:
        /* <DEDUP_REMOVED lines=47> */
.L_x_3891:
[----:B------:R-:W-:Y:S05]  /*6080*/  @P0 BRA `(.L_x_3867) ;  /* 0x0000000000140947 */ /* 0x000fea0003800000 */
[----:B------:R-:W-:Y:S01]  /*6090*/  ISETP.NE.AND P1, PT, R16, RZ, PT ;  /* 0x000000ff1000720c */ /* 0x000fe20003f25270 */
[----:B--2---:R-:W-:-:S04]  /*60a0*/  IMAD.MOV.U32 R3, RZ, RZ, 0x6100 ;  /* 0x00006100ff037424 */ /* 0x004fc800078e00ff */
[----:B------:R3:W-:Y:S08]  /*60b0*/  SYNCS.ARRIVE.TRANS64 RZ, [R0+URZ+0x36418], R3 ;  /* 0x0364180300ff79a7 */ /* 0x0007f0000800003f */
[----:B------:R-:W-:Y:S05]  /*60c0*/  @!P1 BRA `(.L_x_3867) ;  /* 0x0000000000049947 */ /* 0x000fea0003800000 */
[----:B------:R-:W-:Y:S01]  /*60d0*/  BPT.TRAP 0x1 ;  /* 0x000000040000795c */ /* 0x000fe20000300000 */
.L_x_3867:
        /* <DEDUP_REMOVED lines=35> */
.L_x_3892:
        /* <DEDUP_REMOVED lines=9> */
.L_x_3869:
        /* <DEDUP_REMOVED lines=37> */
.L_x_3894:
[----:B------:R-:W-:Y:S05]  /*65f0*/  @P0 BRA `(.L_x_3871) ;  /* 0x0000000000140947 */ /* 0x000fea0003800000 */
[----:B------:R-:W-:Y:S01]  /*6600*/  ISETP.NE.AND P1, PT, R16, RZ, PT ;  /* 0x000000ff1000720c */ /* 0x000fe20003f25270 */
[----:B--2---:R-:W-:-:S04]  /*6610*/  IMAD.MOV.U32 R5, RZ, RZ, 0x6100 ;  /* 0x00006100ff057424 */ /* 0x004fc800078e00ff */
[----:B------:R3:W-:Y:S08]  /*6620*/  SYNCS.ARRIVE.TRANS64 RZ, [R0+URZ+0x36410], R5 ;  /* 0x0364100500ff79a7 */ /* 0x0007f0000800003f */
[----:B------:R-:W-:Y:S05]  /*6630*/  @!P1 BRA `(.L_x_3871) ;  /* 0x0000000000049947 */ /* 0x000fea0003800000 */
[----:B------:R-:W-:Y:S01]  /*6640*/  BPT.TRAP 0x1 ;  /* 0x000000040000795c */ /* 0x000fe20000300000 */
.L_x_3871:
        /* <DEDUP_REMOVED lines=36> */
.L_x_3863:
[----:B------:R-:W-:Y:S01]  /*6890*/  ISETP.NE.AND P1, PT, R21, RZ, PT ;  /* 0x000000ff1500720c */ /* 0x000fe20003f25270 */
[----:B------:R-:W-:-:S12]  /*68a0*/  IMAD.MOV.U32 R4, RZ, RZ, 0x1 ;  /* 0x00000001ff047424 */ /* 0x000fd800078e00ff */
[----:B------:R-:W-:Y:S05]  /*68b0*/  @!P1 BRA `(.L_x_3862) ;  /* 0x0000000400649947 */ /* 0x000fea0003800000 */
[----:B------:R-:W2:Y:S02]  /*68c0*/  SYNCS.PHASECHK.TRANS64.TRYWAIT P1, [R0+URZ+0x36438], R10 ;  /* 0x0364380a000075a7 */ /* 0x000ea4000802017f */
[----:B--2---:R-:W-:Y:S05]  /*68d0*/  @!P1 BRA `(.L_x_3873) ;  /* 0x0000000c00809947 */ /* 0x004fea0003800000 */
.L_x_3895:
[----:B------:R-:W-:Y:S05]  /*68e0*/  @P0 BRA `(.L_x_3874) ;  /* 0x0000000000140947 */ /* 0x000fea0003800000 */
[----:B------:R-:W-:Y:S01]  /*68f0*/  ISETP.NE.AND P1, PT, R16, RZ, PT ;  /* 0x000000ff1000720c */ /* 0x000fe20003f25270 */
[----:B------:R-:W-:-:S04]  /*6900*/  IMAD.MOV.U32 R5, RZ, RZ, 0x6100 ;  /* 0x00006100ff057424 */ /* 0x000fc800078e00ff */
[----:B------:R3:W-:Y:S08]  /*6910*/  SYNCS.ARRIVE.TRANS64 RZ, [R0+URZ+0x36430], R5 ;  /* 0x0364300500ff79a7 */ /* 0x0007f0000800003f */
[----:B------:R-:W-:Y:S05]  /*6920*/  @!P1 BRA `(.L_x_3874) ;  /* 0x0000000000049947 */ /* 0x000fea0003800000 */
[----:B------:R-:W-:Y:S01]  /*6930*/  BPT.TRAP 0x1 ;  /* 0x000000040000795c */ /* 0x000fe20000300000 */
.L_x_3874:
        /* <DEDUP_REMOVED lines=41> */
.L_x_3896:
[----:B------:R-:W-:Y:S01]  /*6bd0*/  IMAD.MOV.U32 R4, RZ, RZ, RZ ;  /* 0x000000ffff047224 */ /* 0x000fe200078e00ff */
[----:B------:R-:W-:Y:S06]  /*6be0*/  @P0 BRA `(.L_x_3876) ;  /* 0x0000000000140947 */ /* 0x000fec0003800000 */
[----:B------:R-:W-:Y:S01]  /*6bf0*/  ISETP.NE.AND P1, PT, R16, RZ, PT ;  /* 0x000000ff1000720c */ /* 0x000fe20003f25270 */
[----:B---3--:R-:W-:-:S04]  /*6c00*/  IMAD.MOV.U32 R5, RZ, RZ, 0x6100 ;  /* 0x00006100ff057424 */ /* 0x008fc800078e00ff */
[----:B------:R4:W-:Y:S08]  /*6c10*/  SYNCS.ARRIVE.TRANS64 RZ, [R0+URZ+0x36418], R5 ;  /* 0x0364180500ff79a7 */ /* 0x0009f0000800003f */
[----:B------:R-:W-:Y:S05]  /*6c20*/  @!P1 BRA `(.L_x_3876) ;  /* 0x0000000000049947 */ /* 0x000fea0003800000 */
[----:B------:R-:W-:Y:S01]  /*6c30*/  BPT.TRAP 0x1 ;  /* 0x000000040000795c */ /* 0x000fe20000300000 */
.L_x_3876:
        /* <DEDUP_REMOVED lines=33> */
.L_x_3862:
[----:B------:R-:W-:-:S04]  /*6e50*/  SHF.L.U32 R3, R4, 0x1f, RZ ;  /* 0x0000001f04037819 */ /* 0x000fc800000006ff */
[----:B------:R-:W3:Y:S02]  /*6e60*/  SYNCS.PHASECHK.TRANS64.TRYWAIT P1, [R0+URZ+0x36438], R3 ;  /* 0x03643803000075a7 */ /* 0x000ee4000802017f */
[----:B---3--:R-:W-:Y:S05]  /*6e70*/  @!P1 BRA `(.L_x_3877) ;  /* 0x0000000800409947 */ /* 0x008fea0003800000 */
.L_x_3897:
[----:B------:R-:W-:Y:S05]  /*6e80*/  @P0 BRA `(.L_x_3878) ;  /* 0x0000000000180947 */ /* 0x000fea0003800000 */
[----:B------:R-:W4:Y:S01]  /*6e90*/  S2R R2, SR_TID.X ;  /* 0x0000000000027919 */ /* 0x000f220000002100 */
[----:B---3--:R-:W-:-:S04]  /*6ea0*/  IMAD.MOV.U32 R3, RZ, RZ, 0x6100 ;  /* 0x00006100ff037424 */ /* 0x008fc800078e00ff */
[----:B------:R5:W-:Y:S01]  /*6eb0*/  SYNCS.ARRIVE.TRANS64 RZ, [R0+URZ+0x36430], R3 ;  /* 0x0364300300ff79a7 */ /* 0x000be2000800003f */
[----:B----4-:R-:W-:-:S13]  /*6ec0*/  LOP3.LUT P0, RZ, R2, 0x1f, RZ, 0xc0, !PT ;  /* 0x0000001f02ff7812 */ /* 0x010fda000780c0ff */
[----:B-----5:R-:W-:Y:S05]  /*6ed0*/  @!P0 BRA `(.L_x_3878) ;  /* 0x0000000000048947 */ /* 0x020fea0003800000 */
[----:B------:R-:W-:Y:S01]  /*6ee0*/  BPT.TRAP 0x1 ;  /* 0x000000040000795c */ /* 0x000fe20000300000 */
.L_x_3878:
        /* <DEDUP_REMOVED lines=43> */
.L_x_3859:
[----:B------:R-:W-:Y:S05]  /*71a0*/  BSYNC B0 ;  /* 0x0000000000007941 */ /* 0x000fea0003800000 */
.L_x_3858:
[----:B------:R-:W-:-:S03]  /*71b0*/  UMOV UR6, 0xffffffff ;  /* 0xffffffff00067882 */ /* 0x000fc60000000000 */
[----:B------:R-:W-:Y:S05]  /*71c0*/  BRA.DIV UR6, `(.L_x_3879) ;  /* 0x0000000606807947 */ /* 0x000fea000b800000 */
[----:B------:R-:W-:-:S13]  /*71d0*/  ELECT P0, URZ, PT ;  /* 0x00000000003f782f */ /* 0x000fda0003800000 */
.L_x_3900:
[----:B------:R-:W-:Y:S04]  /*71e0*/  BSSY B0, `(.L_x_3880) ;  /* 0x000001e000007945 */ /* 0x000fe80003800000 */
[----:B------:R-:W-:Y:S05]  /*71f0*/  @!P0 BRA `(.L_x_3881) ;  /* 0x0000000000708947 */ /* 0x000fea0003800000 */
[----:B------:R-:W-:-:S04]  /*7200*/  LOP3.LUT R17, R17, 0x2, RZ, 0xfc, !PT ;  /* 0x0000000211117812 */ /* 0x000fc800078efcff */
[----:B------:R-:W-:-:S13]  /*7210*/  ISETP.NE.AND P0, PT, R17, 0x3, PT ;  /* 0x000000031100780c */ /* 0x000fda0003f05270 */
[----:B------:R-:W-:Y:S05]  /*7220*/  @!P0 BRA `(.L_x_3882) ;  /* 0x0000000000048947 */ /* 0x000fea0003800000 */
[----:B------:R-:W-:Y:S01]  /*7230*/  BPT.TRAP 0x1 ;  /* 0x000000040000795c */ /* 0x000fe20000300000 */
.L_x_3882:
        /* <DEDUP_REMOVED lines=15> */
.L_x_3901:
[----:B------:R-:W2:Y:S02]  /*7330*/  SYNCS.PHASECHK.TRANS64.TRYWAIT P1, [R3+URZ], R2 ;  /* 0x00000002030075a7 */ /* 0x000ea4000802017f */
[----:B--2---:R-:W-:Y:S05]  /*7340*/  @!P1 BRA `(.L_x_3884) ;  /* 0x0000000400589947 */ /* 0x004fea0003800000 */
.L_x_3902:
[----:B------:R-:W-:Y:S05]  /*7350*/  @!P0 BRA `(.L_x_3885) ;  /* 0x0000000000048947 */ /* 0x000fea0003800000 */
[----:B------:R-:W-:Y:S01]  /*7360*/  BPT.TRAP 0x1 ;  /* 0x000000040000795c */ /* 0x000fe20000300000 */
.L_x_3885:
[----:B------:R-:W-:-:S07]  /*7370*/  SHF.L.U32 R4, R4, 0x1f, RZ ;  /* 0x0000001f04047819 */ /* 0x000fce00000006ff */
.L_x_3886:
[----:B---3--:R3:W4:Y:S02]  /*7380*/  SYNCS.PHASECHK.TRANS64.TRYWAIT P0, [R9+URZ+0x36438], R4 ;  /* 0x03643804090075a7 */ /* 0x008724000800017f */
[----:B----4-:R-:W-:Y:S05]  /*7390*/  @!P0 NANOSLEEP.SYNCS 0x989680 ;  /* 0x009896800000895d */ /* 0x010fea0003900000 */
[----:B------:R-:W4:Y:S02]  /*73a0*/  @!P0 SYNCS.PHASECHK.TRANS64 P0, [R9+URZ+0x36438], R4 ;  /* 0x03643804090085a7 */ /* 0x000f24000800007f */
[----:B----4-:R-:W-:Y:S05]  /*73b0*/  @!P0 BRA `(.L_x_3886) ;  /* 0xfffffffc00f08947 */ /* 0x010fea000383ffff */
.L_x_3881:
[----:B------:R-:W-:Y:S05]  /*73c0*/  BSYNC B0 ;  /* 0x0000000000007941 */ /* 0x000fea0003800000 */
.L_x_3880:
[----:B------:R-:W-:Y:S05]  /*73d0*/  EXIT ;  /* 0x000000000000794d */ /* 0x000fea0003800000 */
.L_x_3804:
[----:B------:R-:W-:Y:S02]  /*73e0*/  IMAD.MOV.U32 R12, RZ, RZ, RZ ;  /* 0x000000ffff0c7224 */ /* 0x000fe400078e00ff */
[----:B------:R-:W-:Y:S02]  /*73f0*/  IMAD.MOV.U32 R11, RZ, RZ, 0x1f ;  /* 0x0000001fff0b7424 */ /* 0x000fe400078e00ff */
[----:B------:R-:W-:-:S07]  /*7400*/  IMAD.MOV.U32 R15, RZ, RZ, -0x1 ;  /* 0xffffffffff0f7424 */ /* 0x000fce00078e00ff */
[----:B------:R-:W-:Y:S05]  /*7410*/  WARPSYNC.COLLECTIVE R15, `(.L_x_3887) ;  /* 0x000000000f087348 */ /* 0x000fea0003c00000 */
[----:B------:R1:W2:Y:S02]  /*7420*/  SHFL.IDX P6, R14, R13, R12, R11 ;  /* 0x0000000c0d0e7389 */ /* 0x0002a400000c000b */
[----:B-12---:R-:W-:Y:S01]  /*7430*/  ENDCOLLECTIVE ;  /* 0x000000000000791b */ /* 0x006fe20003800000 */
.L_x_3887:
[----:B------:R-:W-:Y:S05]  /*7440*/  BRA `(.L_x_3888) ;  /* 0xffffff9400cc7947 */ /* 0x000fea000383ffff */
.L_x_3806:
[----:B--2---:R2:W3:Y:S02]  /*7450*/  SYNCS.PHASECHK.TRANS64.TRYWAIT P0, [R19+URZ+0x36400], R12 ;  /* 0x0364000c130075a7 */ /* 0x0044e4000800017f */
[----:B---3--:R-:W-:Y:S05]  /*7460*/  @!P0 NANOSLEEP.SYNCS 0x989680 ;  /* 0x009896800000895d */ /* 0x008fea0003900000 */
[----:B------:R-:W3:Y:S02]  /*7470*/  @!P0 SYNCS.PHASECHK.TRANS64 P0, [R19+URZ+0x36400], R12 ;  /* 0x0364000c130085a7 */ /* 0x000ee4000800007f */
[----:B---3--:R-:W-:Y:S05]  /*7480*/  @!P0 BRA `(.L_x_3806) ;  /* 0xfffffffc00f08947 */ /* 0x008fea000383ffff */
[----:B------:R-:W-:Y:S05]  /*7490*/  BRA `(.L_x_3805) ;  /* 0xffffff9800307947 */ /* 0x000fea000383ffff */
.L_x_3811:
[----:B--2---:R2:W3:Y:S02]  /*74a0*/  SYNCS.PHASECHK.TRANS64.TRYWAIT P1, [R4+URZ+0x36410], R9 ;  /* 0x03641009040075a7 */ /* 0x0044e4000802017f */
[----:B---3--:R-:W-:Y:S05]  /*74b0*/  @!P1 NANOSLEEP.SYNCS 0x989680 ;  /* 0x009896800000995d */ /* 0x008fea0003900000 */
[----:B------:R-:W3:Y:S02]  /*74c0*/  @!P1 SYNCS.PHASECHK.TRANS64 P1, [R4+URZ+0x36410], R9 ;  /* 0x03641009040095a7 */ /* 0x000ee4000802007f */
[----:B---3--:R-:W-:Y:S05]  /*74d0*/  @!P1 BRA `(.L_x_3811) ;  /* 0xfffffffc00f09947 */ /* 0x008fea000383ffff */
[----:B------:R-:W-:Y:S05]  /*74e0*/  BRA `(.L_x_3810) ;  /* 0xffffff9c00e87947 */ /* 0x000fea000383ffff */
.L_x_3815:
[----:B------:R1:W1:Y:S02]  /*74f0*/  SYNCS.PHASECHK.TRANS64.TRYWAIT P1, [R19+URZ+0x36430], R8 ;  /* 0x03643008130075a7 */ /* 0x000264000802017f */
[----:B-1----:R-:W-:Y:S05]  /*7500*/  @!P1 NANOSLEEP.SYNCS 0x989680 ;  /* 0x009896800000995d */ /* 0x002fea0003900000 */
[----:B------:R-:W1:Y:S02]  /*7510*/  @!P1 SYNCS.PHASECHK.TRANS64 P1, [R19+URZ+0x36430], R8 ;  /* 0x03643008130095a7 */ /* 0x000e64000802007f */
[----:B-1----:R-:W-:Y:S05]  /*7520*/  @!P1 BRA `(.L_x_3815) ;  /* 0xfffffffc00f09947 */ /* 0x002fea000383ffff */
[----:B------:R-:W-:Y:S05]  /*7530*/  BRA `(.L_x_3814) ;  /* 0xffffffa4008c7947 */ /* 0x000fea000383ffff */
.L_x_3860:
[----:B-1----:R1:W2:Y:S02]  /*7540*/  SYNCS.PHASECHK.TRANS64.TRYWAIT P1, [R0+URZ+0x36420], R10 ;  /* 0x0364200a000075a7 */ /* 0x0022a4000802017f */
[----:B--2---:R-:W-:Y:S05]  /*7550*/  @!P1 NANOSLEEP.SYNCS 0x989680 ;  /* 0x009896800000995d */ /* 0x004fea0003900000 */
[----:B------:R-:W2:Y:S02]  /*7560*/  @!P1 SYNCS.PHASECHK.TRANS64 P1, [R0+URZ+0x36420], R10 ;  /* 0x0364200a000095a7 */ /* 0x000ea4000802007f */
[----:B--2---:R-:W-:Y:S05]  /*7570*/  @!P1 BRA `(.L_x_3860) ;  /* 0xfffffffc00f09947 */ /* 0x004fea000383ffff */
[----:B------:R-:W-:Y:S05]  /*7580*/  BRA `(.L_x_3889) ;  /* 0xffffffe0001c7947 */ /* 0x000fea000383ffff */
.L_x_3864:
[----:B-1----:R1:W2:Y:S02]  /*7590*/  SYNCS.PHASECHK.TRANS64.TRYWAIT P1, [R0+URZ+0x36438], R10 ;  /* 0x0364380a000075a7 */ /* 0x0022a4000802017f */
[----:B--2---:R-:W-:Y:S05]  /*75a0*/  @!P1 NANOSLEEP.SYNCS 0x989680 ;  /* 0x009896800000995d */ /* 0x004fea0003900000 */
[----:B------:R-:W2:Y:S02]  /*75b0*/  @!P1 SYNCS.PHASECHK.TRANS64 P1, [R0+URZ+0x36438], R10 ;  /* 0x0364380a000095a7 */ /* 0x000ea4000802007f */
[----:B--2---:R-:W-:Y:S05]  /*75c0*/  @!P1 BRA `(.L_x_3864) ;  /* 0xfffffffc00f09947 */ /* 0x004fea000383ffff */
[----:B------:R-:W-:Y:S05]  /*75d0*/  BRA `(.L_x_3890) ;  /* 0xffffffe400d47947 */ /* 0x000fea000383ffff */
.L_x_3866:
[----:B--2---:R2:W3:Y:S02]  /*75e0*/  SYNCS.PHASECHK.TRANS64.TRYWAIT P1, [R0+URZ+0x36428], R3 ;  /* 0x03642803000075a7 */ /* 0x0044e4000802017f */
[----:B---3--:R-:W-:Y:S05]  /*75f0*/  @!P1 NANOSLEEP.SYNCS 0x989680 ;  /* 0x009896800000995d */ /* 0x008fea0003900000 */
[----:B------:R-:W3:Y:S02]  /*7600*/  @!P1 SYNCS.PHASECHK.TRANS64 P1, [R0+URZ+0x36428], R3 ;  /* 0x03642803000095a7 */ /* 0x000ee4000802007f */
[----:B---3--:R-:W-:Y:S05]  /*7610*/  @!P1 BRA `(.L_x_3866) ;  /* 0xfffffffc00f09947 */ /* 0x008fea000383ffff */
[----:B------:R-:W-:Y:S05]  /*7620*/  BRA `(.L_x_3891) ;  /* 0xffffffe800947947 */ /* 0x000fea000383ffff */
.L_x_3868:
[----:B--2---:R2:W3:Y:S02]  /*7630*/  SYNCS.PHASECHK.TRANS64.TRYWAIT P1, [R0+URZ+0x36438], R29 ;  /* 0x0364381d000075a7 */ /* 0x0044e4000802017f */
[----:B---3--:R-:W-:Y:S05]  /*7640*/  @!P1 NANOSLEEP.SYNCS 0x989680 ;  /* 0x009896800000995d */ /* 0x008fea0003900000 */
[----:B------:R-:W3:Y:S02]  /*7650*/  @!P1 SYNCS.PHASECHK.TRANS64 P1, [R0+URZ+0x36438], R29 ;  /* 0x0364381d000095a7 */ /* 0x000ee4000802007f */
[----:B---3--:R-:W-:Y:S05]  /*7660*/  @!P1 BRA `(.L_x_3868) ;  /* 0xfffffffc00f09947 */ /* 0x008fea000383ffff */
[----:B------:R-:W-:Y:S05]  /*7670*/  BRA `(.L_x_3892) ;  /* 0xffffffec00247947 */ /* 0x000fea000383ffff */
.L_x_3870:
[----:B------:R-:W-:-:S07]  /*7680*/  SHF.L.U32 R5, R12, 0x1f, RZ ;  /* 0x0000001f0c057819 */ /* 0x000fce00000006ff */
.L_x_3893:
[----:B--2---:R2:W3:Y:S02]  /*7690*/  SYNCS.PHASECHK.TRANS64.TRYWAIT P1, [R0+URZ+0x36420], R5 ;  /* 0x03642005000075a7 */ /* 0x0044e4000802017f */
[----:B---3--:R-:W-:Y:S05]  /*76a0*/  @!P1 NANOSLEEP.SYNCS 0x989680 ;  /* 0x009896800000995d */ /* 0x008fea0003900000 */
[----:B------:R-:W3:Y:S02]  /*76b0*/  @!P1 SYNCS.PHASECHK.TRANS64 P1, [R0+URZ+0x36420], R5 ;  /* 0x03642005000095a7 */ /* 0x000ee4000802007f */
[----:B---3--:R-:W-:Y:S05]  /*76c0*/  @!P1 BRA `(.L_x_3893) ;  /* 0xfffffffc00f09947 */ /* 0x008fea000383ffff */
[----:B------:R-:W-:Y:S05]  /*76d0*/  BRA `(.L_x_3894) ;  /* 0xffffffec00c47947 */ /* 0x000fea000383ffff */
.L_x_3873:
[----:B--2---:R2:W3:Y:S02]  /*76e0*/  SYNCS.PHASECHK.TRANS64.TRYWAIT P1, [R0+URZ+0x36438], R10 ;  /* 0x0364380a000075a7 */ /* 0x0044e4000802017f */
[----:B---3--:R-:W-:Y:S05]  /*76f0*/  @!P1 NANOSLEEP.SYNCS 0x989680 ;  /* 0x009896800000995d */ /* 0x008fea0003900000 */
[----:B------:R-:W3:Y:S02]  /*7700*/  @!P1 SYNCS.PHASECHK.TRANS64 P1, [R0+URZ+0x36438], R10 ;  /* 0x0364380a000095a7 */ /* 0x000ee4000802007f */
[----:B---3--:R-:W-:Y:S05]  /*7710*/  @!P1 BRA `(.L_x_3873) ;  /* 0xfffffffc00f09947 */ /* 0x008fea000383ffff */
[----:B------:R-:W-:Y:S05]  /*7720*/  BRA `(.L_x_3895) ;  /* 0xfffffff0006c7947 */ /* 0x000fea000383ffff */
.L_x_3875:
[----:B---3--:R3:W4:Y:S02]  /*7730*/  SYNCS.PHASECHK.TRANS64.TRYWAIT P1, [R0+URZ+0x36428], R5 ;  /* 0x03642805000075a7 */ /* 0x008724000802017f */
[----:B----4-:R-:W-:Y:S05]  /*7740*/  @!P1 NANOSLEEP.SYNCS 0x989680 ;  /* 0x009896800000995d */ /* 0x010fea0003900000 */
[----:B------:R-:W4:Y:S02]  /*7750*/  @!P1 SYNCS.PHASECHK.TRANS64 P1, [R0+URZ+0x36428], R5 ;  /* 0x03642805000095a7 */ /* 0x000f24000802007f */
[----:B----4-:R-:W-:Y:S05]  /*7760*/  @!P1 BRA `(.L_x_3875) ;  /* 0xfffffffc00f09947 */ /* 0x010fea000383ffff */
[----:B------:R-:W-:Y:S05]  /*7770*/  BRA `(.L_x_3896) ;  /* 0xfffffff400147947 */ /* 0x000fea000383ffff */
.L_x_3877:
[----:B---3--:R3:W4:Y:S02]  /*7780*/  SYNCS.PHASECHK.TRANS64.TRYWAIT P1, [R0+URZ+0x36438], R3 ;  /* 0x03643803000075a7 */ /* 0x008724000802017f */
[----:B----4-:R-:W-:Y:S05]  /*7790*/  @!P1 NANOSLEEP.SYNCS 0x989680 ;  /* 0x009896800000995d */ /* 0x010fea0003900000 */
[----:B------:R-:W4:Y:S02]  /*77a0*/  @!P1 SYNCS.PHASECHK.TRANS64 P1, [R0+URZ+0x36438], R3 ;  /* 0x03643803000095a7 */ /* 0x000f24000802007f */
[----:B----4-:R-:W-:Y:S05]  /*77b0*/  @!P1 BRA `(.L_x_3877) ;  /* 0xfffffffc00f09947 */ /* 0x010fea000383ffff */
[----:B------:R-:W-:Y:S05]  /*77c0*/  BRA `(.L_x_3897) ;  /* 0xfffffff400ac7947 */ /* 0x000fea000383ffff */
.L_x_3879:
[----:B------:R-:W-:Y:S01]  /*77d0*/  BSSY B0, `(.L_x_3898) ;  /* 0x0000006000007945 */ /* 0x000fe20003800000 */
[----:B------:R-:W-:-:S07]  /*77e0*/  IMAD.MOV.U32 R15, RZ, RZ, -0x1 ;  /* 0xffffffffff0f7424 */ /* 0x000fce00078e00ff */
[----:B-12---:R-:W-:Y:S05]  /*77f0*/  WARPSYNC.COLLECTIVE R15, `(.L_x_3899) ;  /* 0x000000000f0c7348 */ /* 0x006fea0003c00000 */
[----:B------:R-:W-:Y:S02]  /*7800*/  ELECT P6, UR62, PT ;  /* 0x00000000003e782f */ /* 0x000fe400038c0000 */
[----:B------:R-:W-:Y:S01]  /*7810*/  MOV R14, UR62 ;  /* 0x0000003e000e7c02 */ /* 0x000fe20008000f00 */
[----:B-12---:R-:W-:Y:S10]  /*7820*/  ENDCOLLECTIVE ;  /* 0x000000000000791b */ /* 0x006ff40003800000 */
.L_x_3899:
[----:B------:R-:W-:Y:S05]  /*7830*/  BSYNC B0 ;  /* 0x0000000000007941 */ /* 0x000fea0003800000 */
.L_x_3898:
[----:B------:R-:W-:Y:S01]  /*7840*/  PLOP3.LUT P0, PT, P6, PT, PT, 0x80, 0x0 ;  /* 0x000000000000781c */ /* 0x000fe2000370f070 */
[----:B------:R-:W-:-:S12]  /*7850*/  BRA `(.L_x_3900) ;  /* 0xfffffff800607947 */ /* 0x000fd8000383ffff */
.L_x_3883:
[----:B-1----:R1:W2:Y:S02]  /*7860*/  SYNCS.PHASECHK.TRANS64.TRYWAIT P1, [R7+URZ], R0 ;  /* 0x00000000070075a7 */ /* 0x0022a4000802017f */
[----:B--2---:R-:W-:Y:S05]  /*7870*/  @!P1 NANOSLEEP.SYNCS 0x989680 ;  /* 0x009896800000995d */ /* 0x004fea0003900000 */
[----:B------:R-:W2:Y:S02]  /*7880*/  @!P1 SYNCS.PHASECHK.TRANS64 P1, [R7+URZ], R0 ;  /* 0x00000000070095a7 */ /* 0x000ea4000802007f */
[----:B--2---:R-:W-:Y:S05]  /*7890*/  @!P1 BRA `(.L_x_3883) ;  /* 0xfffffffc00f09947 */ /* 0x004fea000383ffff */
[----:B------:R-:W-:Y:S05]  /*78a0*/  BRA `(.L_x_3901) ;  /* 0xfffffff800a07947 */ /* 0x000fea000383ffff */
.L_x_3884:
[----:B--2---:R2:W3:Y:S02]  /*78b0*/  SYNCS.PHASECHK.TRANS64.TRYWAIT P1, [R3+URZ], R2 ;  /* 0x00000002030075a7 */ /* 0x0044e4000802017f */
[----:B---3--:R-:W-:Y:S05]  /*78c0*/  @!P1 NANOSLEEP.SYNCS 0x989680 ;  /* 0x009896800000995d */ /* 0x008fea0003900000 */
[----:B------:R-:W3:Y:S02]  /*78d0*/  @!P1 SYNCS.PHASECHK.TRANS64 P1, [R3+URZ], R2 ;  /* 0x00000002030095a7 */ /* 0x000ee4000802007f */
[----:B---3--:R-:W-:Y:S05]  /*78e0*/  @!P1 BRA `(.L_x_3884) ;  /* 0xfffffffc00f09947 */ /* 0x008fea000383ffff */
[----:B------:R-:W-:Y:S05]  /*78f0*/  BRA `(.L_x_3902) ;  /* 0xfffffff800947947 */ /* 0x000fea000383ffff */
.L_x_3903:
        /* <DEDUP_REMOVED lines=16> */
.L_x_7673:


//--------------------- .text._ZN7cutlass13device_kernelIN5flash11enable_sm90INS1_16FlashAttnBwdSm90INS1_25CollectiveMainloopBwdSm90ILi2ELi1ELi1EN4cute5tupleIJNS5_1CILi1EEES8_S8_EEENS6_IJNS7_ILi64EEENS7_ILi96EEENS7_ILi192EEEEEENS_10bfloat16_tEfNS_4arch4Sm90ELb0ELb0ELb0ELb0ELb1ELb0ELb1ELb0ELi3ELi1ELi1ELi1ELb0EEENS1_21CollectiveEpilogueBwdISD_SE_SG_Li384ELb0ELb1ELi3EEENS1_19SingleTileSchedulerILb0ELb0ELb0ELi96EEEEEEEEEvNT_6ParamsE --------------------------
	.section	.text._ZN7cutlass13device_kernelIN5flash11enable_sm90INS1_16FlashAttnBwdSm90INS1_25CollectiveMainloopBwdSm90ILi2ELi1ELi1EN4cute5tupleIJNS5_1CILi1EEES8_S8_EEENS6_IJNS7_ILi64EEENS7_ILi96EEENS7_ILi192EEEEEENS_10bfloat16_tEfNS_4arch4Sm90ELb0ELb0ELb0ELb0ELb1ELb0ELb1ELb0ELi3ELi1ELi1ELi1ELb0EEENS1_21CollectiveEpilogueBwdISD_SE_SG_Li384ELb0ELb1ELi3EEENS1_19SingleTileSchedulerILb0ELb0ELb0ELi96EEEEEEEEEvNT_6ParamsE,"ax",@progbits
	.align	128
.text._ZN7cutlass13device_kernelIN5flash11enable_sm90INS1_16FlashAttnBwdSm90INS1_25CollectiveMainloopBwdSm90ILi2ELi1ELi1EN4cute5tupleIJNS5_1CILi1EEES8_S8_EEENS6_IJNS7_ILi64EEENS7_ILi96EEENS7_ILi192EEEEEENS_10bfloat16_tEfNS_4arch4Sm90ELb0ELb0ELb0ELb0ELb1ELb0ELb1ELb0ELi3ELi1ELi1ELi1ELb0EEENS1_21CollectiveEpilogueBwdISD_SE_SG_Li384ELb0ELb1ELi3EEENS1_19SingleTileSchedulerILb0ELb0ELb0ELi96EEEEEEEEEvNT_6ParamsE:
        .type           _ZN7cutlass13device_kernelIN5flash11enable_sm90INS1_16FlashAttnBwdSm90INS1_25CollectiveMainloopBwdSm90ILi2ELi1ELi1EN4cute5tupleIJNS5_1CILi1EEES8_S8_EEENS6_IJNS7_ILi64EEENS7_ILi96EEENS7_ILi192EEEEEENS_10bfloat16_tEfNS_4arch4Sm90ELb0ELb0ELb0ELb0ELb1ELb0ELb1ELb0ELi3ELi1ELi1ELi1ELb0EEENS1_21CollectiveEpilogueBwdISD_SE_SG_Li384ELb0ELb1ELi3EEENS1_19SingleTileSchedulerILb0ELb0ELb0ELi96EEEEEEEEEvNT_6ParamsE,@function
        .size           _ZN7cutlass13device_kernelIN5flash11enable_sm90INS1_16FlashAttnBwdSm90INS1_25CollectiveMainloopBwdSm90ILi2ELi1ELi1EN4cute5tupleIJNS5_1CILi1EEES8_S8_EEENS6_IJNS7_ILi64EEENS7_ILi96EEENS7_ILi192EEEEEENS_10bfloat16_tEfNS_4arch4Sm90ELb0ELb0ELb0ELb0ELb1ELb0ELb1ELb0ELi3ELi1ELi1ELi1ELb0EEENS1_21CollectiveEpilogueBwdISD_SE_SG_Li384ELb0ELb1ELi3EEENS1_19SingleTileSchedulerILb0ELb0ELb0ELi96EEEEEEEEEvNT_6ParamsE,(.L_x_7674 - _ZN7cutlass13device_kernelIN5flash11enable_sm90INS1_16FlashAttnBwdSm90INS1_25CollectiveMainloopBwdSm90ILi2ELi1ELi1EN4cute5tupleIJNS5_1CILi1EEES8_S8_EEENS6_IJNS7_ILi64EEENS7_ILi96EEENS7_ILi192EEEEEENS_10bfloat16_tEfNS_4arch4Sm90ELb0ELb0ELb0ELb0ELb1ELb0ELb1ELb0ELi3ELi1ELi1ELi1ELb0EEENS1_21CollectiveEpilogueBwdISD_SE_SG_Li384ELb0ELb1ELi3EEENS1_19SingleTileSchedulerILb0ELb0ELb0ELi96EEEEEEEEEvNT_6ParamsE)
        .other          _ZN7cutlass13device_kernelIN5flash11enable_sm90INS1_16FlashAttnBwdSm90INS1_25CollectiveMainloopBwdSm90ILi2ELi1ELi1EN4cute5tupleIJNS5_1CILi1EEES8_S8_EEENS6_IJNS7_ILi64EEENS7_ILi96EEENS7_ILi192EEEEEENS_10bfloat16_tEfNS_4arch4Sm90ELb0ELb0ELb0ELb0ELb1ELb0ELb1ELb0ELi3ELi1ELi1ELi1ELb0EEENS1_21CollectiveEpilogueBwdISD_SE_SG_Li384ELb0ELb1ELi3EEENS1_19SingleTileSchedulerILb0ELb0ELb0ELi96EEEEEEEEEvNT_6ParamsE,@"STO_CUDA_ENTRY STV_DEFAULT"
_ZN7cutlass13device_kernelIN5flash11enable_sm90INS1_16FlashAttnBwdSm90INS1_25CollectiveMainloopBwdSm90ILi2ELi1ELi1EN4cute5tupleIJNS5_1CILi1EEES8_S8_EEENS6_IJNS7_ILi64EEENS7_ILi96EEENS7_ILi192EEEEEENS_10bfloat16_tEfNS_4arch4Sm90ELb0ELb0ELb0ELb0ELb1ELb0ELb1ELb0ELi3ELi1ELi1ELi1ELb0EEENS1_21CollectiveEpilogueBwdISD_SE_SG_Li384ELb0ELb1ELi3EEENS1_19SingleTileSchedulerILb0ELb0ELb0ELi96EEEEEEEEEvNT_6ParamsE:
        /* <DEDUP_REMOVED lines=28> */
.L_x_3905:
[----:B------:R-:W-:Y:S05]  /*01c0*/  BSYNC B0 ;  /* 0x0000000000007941 */ /* 0x000fea0003800000 */
.L_x_3904:
        /* <DEDUP_REMOVED lines=34> */
.L_x_3906:
        /* <DEDUP_REMOVED lines=20> */
.L_x_3907:
[----:B---3--:R-:W-:Y:S01]  /*0530*/  ISETP.NE.AND P0, PT, R2, RZ, PT ;  /* 0x000000ff0200720c */ /* 0x008fe20003f05270 */
[----:B------:R-:W-:Y:S01]  /*0540*/  IMAD.MOV.U32 R17, RZ, RZ, 0x1 ;  /* 0x00000001ff117424 */ /* 0x000fe200078e00ff */
[----:B------:R-:W-:-:S04]  /*0550*/  NOP ;  /* 0x0000000000007918 */ /* 0x000fc80000000000 */
[----:B------:R-:W-:Y:S01]  /*0560*/  SEL R17, R17, 0x2, !P0 ;  /* 0x0000000211117807 */ /* 0x000fe20004000000 */
[----:B-12-4-:R-:W-:Y:S06]  /*0570*/  BAR.SYNC.DEFER_BLOCKING 0x0 ;  /* 0x0000000000007b1d */ /* 0x016fec0000010000 */
[----:B------:R-:W-:Y:S05]  /*0580*/  @!P0 BRA `(.L_x_3908) ;  /* 0x0000003c00648947 */ /* 0x000fea0003800000 */
.L_x_3909:
        /* <DEDUP_REMOVED lines=37> */
.L_x_3911:
        /* <DEDUP_REMOVED lines=15> */
.L_x_3910:
        /* <DEDUP_REMOVED lines=20> */
.L_x_3913:
        /* <DEDUP_REMOVED lines=15> */
.L_x_3912:
        /* <DEDUP_REMOVED lines=8> */
.L_x_4016:
        /* <DEDUP_REMOVED lines=30> */
.L_x_3915:
        /* <DEDUP_REMOVED lines=103> */
.L_x_3928:
[----:B------:R-:W-:Y:S01]  /*13d0*/  ISETP.NE.AND P0, PT, R13, 0x3, PT ;  /* 0x000000030d00780c */ /* 0x000fe20003f05270 */
[----:B------:R-:W-:-:S12]  /*13e0*/  YIELD ;  /* 0x0000000000007946 */ /* 0x000fd80003800000 */
[----:B--2---:R-:W-:Y:S05]  /*13f0*/  @!P0 BRA `(.L_x_3918) ;  /* 0x0000000000048947 */ /* 0x004fea0003800000 */
[----:B------:R-:W-:Y:S01]  /*1400*/  BPT.TRAP 0x1 ;  /* 0x000000040000795c */ /* 0x000fe20000300000 */
.L_x_3918:
[----:B------:R-:W-:Y:S02]  /*1410*/  LEA R4, R3, UR37, 0x3 ;  /* 0x0000002503047c11 */ /* 0x000fe4000f8e18ff */
[----:B------:R-:W-:-:S04]  /*1420*/  SHF.L.U32 R9, R12, 0x1f, RZ ;  /* 0x0000001f0c097819 */ /* 0x000fc800000006ff */
[----:B------:R1:W2:Y:S01]  /*1430*/  SYNCS.PHASECHK.TRANS64.TRYWAIT P1, [R4+URZ+0x36410], R9 ;  /* 0x03641009040075a7 */ /* 0x0002a2000802017f */
[----:B------:R-:W-:Y:S05]  /*1440*/  @!P0 BRA `(.L_x_3919) ;  /* 0x0000000000048947 */ /* 0x000fea0003800000 */
[----:B------:R-:W-:Y:S01]  /*1450*/  BPT.TRAP 0x1 ;  /* 0x000000040000795c */ /* 0x000fe20000300000 */
.L_x_3919:
[----:B--2---:R-:W-:Y:S05]  /*1460*/  @P1 BRA `(.L_x_3920) ;  /* 0x0000000000081947 */ /* 0x004fea0003800000 */
[----:B------:R-:W2:Y:S02]  /*1470*/  SYNCS.PHASECHK.TRANS64.TRYWAIT P1, [R4+URZ+0x36410], R9 ;  /* 0x03641009040075a7 */ /* 0x000ea4000802017f */
[----:B--2---:R-:W-:Y:S05]  /*1480*/  @!P1 BRA `(.L_x_3921) ;  /* 0x0000006800089947 */ /* 0x004fea0003800000 */
.L_x_3920:
        /* <DEDUP_REMOVED lines=103> */
.L_x_3922:
[----:B---3--:R-:W-:-:S04]  /*1b00*/  SHF.L.U32 R8, R7, 0x1f, RZ ;  /* 0x0000001f07087819 */ /* 0x008fc800000006ff */
[----:B------:R3:W1:Y:S01]  /*1b10*/  SYNCS.PHASECHK.TRANS64.TRYWAIT P1, [UR37+0x36430], R8 ;  /* 0x03643008ff0075a7 */ /* 0x0006620008020165 */
[----:B------:R-:W-:Y:S05]  /*1b20*/  @!P0 BRA `(.L_x_3923) ;  /* 0x0000000000048947 */ /* 0x000fea0003800000 */
[----:B------:R-:W-:Y:S01]  /*1b30*/  BPT.TRAP 0x1 ;  /* 0x000000040000795c */ /* 0x000fe20000300000 */
.L_x_3923:
[----:B-1----:R-:W-:Y:S05]  /*1b40*/  @P1 BRA `(.L_x_3924) ;  /* 0x0000000000081947 */ /* 0x002fea0003800000 */
[----:B------:R-:W1:Y:S02]  /*1b50*/  SYNCS.PHASECHK.TRANS64.TRYWAIT P1, [UR37+0x36430], R8 ;  /* 0x03643008ff0075a7 */ /* 0x000e640008020165 */
[----:B-1----:R-:W-:Y:S05]  /*1b60*/  @!P1 BRA `(.L_x_3925) ;  /* 0x0000006000649947 */ /* 0x002fea0003800000 */
.L_x_3924:
        /* <DEDUP_REMOVED lines=20> */
[--C-:B------:R-:W-:Y:S01]  /*1cb0*/  FFMA.FTZ R138, R9, UR7, -R20.reuse ;  /* 0x00000007098a7c23 */ /* 0x100fe20008010814 */
        /* <DEDUP_REMOVED lines=283> */
.L_x_3926:
        /* <DEDUP_REMOVED lines=60> */
.L_x_3927:
        /* <DEDUP_REMOVED lines=12> */
.L_x_3917:
        /* <DEDUP_REMOVED lines=68> */
.L_x_3929:
        /* <DEDUP_REMOVED lines=20> */
.L_x_3930:
        /* <DEDUP_REMOVED lines=18> */
.L_x_3931:
        /* <DEDUP_REMOVED lines=18> */
.L_x_3932:
        /* <DEDUP_REMOVED lines=132> */
.L_x_3934:
[----:B------:R-:W-:Y:S05]  /*42f0*/  BSYNC B0 ;  /* 0x0000000000007941 */ /* 0x000fea0003800000 */
.L_x_3933:
[----:B------:R-:W-:-:S04]  /*4300*/  DEPBAR.LE SB0, 0x0 ;  /* 0x000080000000791a */ /* 0x000fc80000000000 */
[----:B------:R-:W-:Y:S05]  /*4310*/  EXIT ;  /* 0x000000000000794d */ /* 0x000fea0003800000 */
.L_x_3908:
        /* <DEDUP_REMOVED lines=56> */
.L_x_3969:
        /* <DEDUP_REMOVED lines=13> */
.L_x_3939:
[----:B------:R-:W2:Y:S04]  /*4770*/  LDG.E.STRONG.GPU R6, desc[UR20][R2.64] ;  /* 0x0000001402067981 */ /* 0x000ea8000c1ef900 */
[----:B--2---:R-:W-:Y:S01]  /*4780*/  CCTL.IVALL ;  /* 0x00000000ff00798f */ /* 0x004fe20002000000 */
[----:B------:R-:W-:Y:S05]  /*4790*/  YIELD ;  /* 0x0000000000007946 */ /* 0x000fea0003800000 */
[----:B------:R-:W-:-:S13]  /*47a0*/  ISETP.NE.AND P3, PT, R6, UR24, PT ;  /* 0x0000001806007c0c */ /* 0x000fda000bf65270 */
[----:B------:R-:W-:Y:S05]  /*47b0*/  @P3 BRA `(.L_x_3939) ;  /* 0xfffffffc00ec3947 */ /* 0x000fea000383ffff */
.L_x_3938:
[----:B------:R-:W-:Y:S05]  /*47c0*/  BSYNC B0 ;  /* 0x0000000000007941 */ /* 0x000fea0003800000 */
.L_x_3937:
[----:B------:R-:W-:-:S03]  /*47d0*/  UMOV UR14, 0xffffffff ;  /* 0xffffffff000e7882 */ /* 0x000fc60000000000 */
[----:B------:R-:W-:Y:S05]  /*47e0*/  BRA.DIV UR14, `(.L_x_3940) ;  /* 0x000000360e587947 */ /* 0x000fea000b800000 */
[----:B------:R-:W-:Y:S01]  /*47f0*/  NOP ;  /* 0x0000000000007918 */ /* 0x000fe20000000000 */
.L_x_4019:
        /* <DEDUP_REMOVED lines=19> */
.L_x_3942:
[----:B------:R-:W-:Y:S05]  /*4930*/  BSYNC B0 ;  /* 0x0000000000007941 */ /* 0x000fea0003800000 */
.L_x_3941:
        /* <DEDUP_REMOVED lines=14> */
.L_x_3944:
[----:B------:R-:W-:Y:S05]  /*4a20*/  BSYNC B0 ;  /* 0x0000000000007941 */ /* 0x000fea0003800000 */
.L_x_3943:
        /* <DEDUP_REMOVED lines=15> */
.L_x_3946:
[----:B------:R-:W-:Y:S05]  /*4b20*/  BSYNC B0 ;  /* 0x0000000000007941 */ /* 0x000fea0003800000 */
.L_x_3945:
[----:B------:R-:W-:Y:S06]  /*4b30*/  BAR.ARV 0xa, 0xa0 ;  /* 0x0282800000007b1d */ /* 0x000fec0000002000 */
[----:B------:R-:W-:Y:S04]  /*4b40*/  BSSY B0, `(.L_x_3947) ;  /* 0x0000003000007945 */ /* 0x000fe80003800000 */
[----:B------:R-:W-:Y:S05]  /*4b50*/  @!P0 BRA `(.L_x_3948) ;  /* 0x0000000000048947 */ /* 0x000fea0003800000 */
[----:B------:R-:W-:-:S04]  /*4b60*/  DEPBAR.LE SB0, 0x1 ;  /* 0x000080400000791a */ /* 0x000fc80000000000 */
.L_x_3948:
[----:B------:R-:W-:Y:S05]  /*4b70*/  BSYNC B0 ;  /* 0x0000000000007941 */ /* 0x000fea0003800000 */
.L_x_3947:
[----:B------:R-:W-:Y:S06]  /*4b80*/  BAR.ARV 0xb, 0xa0 ;  /* 0x02c2800000007b1d */ /* 0x000fec0000002000 */
[----:B------:R-:W-:Y:S04]  /*4b90*/  BSSY B0, `(.L_x_3949) ;  /* 0x0000003000007945 */ /* 0x000fe80003800000 */
[----:B------:R-:W-:Y:S05]  /*4ba0*/  @!P0 BRA `(.L_x_3950) ;  /* 0x0000000000048947 */ /* 0x000fea0003800000 */
[----:B------:R-:W-:-:S04]  /*4bb0*/  DEPBAR.LE SB0, 0x0 ;  /* 0x000080000000791a */ /* 0x000fc80000000000 */
.L_x_3950:
[----:B------:R-:W-:Y:S05]  /*4bc0*/  BSYNC B0 ;  /* 0x0000000000007941 */ /* 0x000fea0003800000 */
.L_x_3949:
        /* <DEDUP_REMOVED lines=19> */
.L_x_3952:
[----:B------:R-:W-:Y:S05]  /*4d00*/  BSYNC B0 ;  /* 0x0000000000007941 */ /* 0x000fea0003800000 */
.L_x_3951:
        /* <DEDUP_REMOVED lines=9> */
.L_x_3955:
[----:B------:R-:W2:Y:S04]  /*4da0*/  LDG.E.STRONG.GPU R6, desc[UR20][R2.64] ;  /* 0x0000001402067981 */ /* 0x000ea8000c1ef900 */
[----:B--2---:R-:W-:Y:S01]  /*4db0*/  CCTL.IVALL ;  /* 0x00000000ff00798f */ /* 0x004fe20002000000 */
[----:B------:R-:W-:Y:S05]  /*4dc0*/  YIELD ;  /* 0x0000000000007946 */ /* 0x000fea0003800000 */
[----:B------:R-:W-:-:S13]  /*4dd0*/  ISETP.NE.AND P3, PT, R6, UR24, PT ;  /* 0x0000001806007c0c */ /* 0x000fda000bf65270 */
[----:B------:R-:W-:Y:S05]  /*4de0*/  @P3 BRA `(.L_x_3955) ;  /* 0xfffffffc00ec3947 */ /* 0x000fea000383ffff */
.L_x_3954:
[----:B------:R-:W-:Y:S05]  /*4df0*/  BSYNC B0 ;  /* 0x0000000000007941 */ /* 0x000fea0003800000 */
.L_x_3953:
[----:B------:R-:W-:-:S03]  /*4e00*/  UMOV UR10, 0xffffffff ;  /* 0xffffffff000a7882 */ /* 0x000fc60000000000 */
[----:B------:R-:W-:Y:S05]  /*4e10*/  BRA.DIV UR10, `(.L_x_3956) ;  /* 0x0000002e0ae87947 */ /* 0x000fea000b800000 */
[----:B------:R-:W-:Y:S01]  /*4e20*/  NOP ;  /* 0x0000000000007918 */ /* 0x000fe20000000000 */
.L_x_4022:
        /* <DEDUP_REMOVED lines=15> */
.L_x_3958:
[----:B------:R-:W-:Y:S05]  /*4f20*/  BSYNC B0 ;  /* 0x0000000000007941 */ /* 0x000fea0003800000 */
.L_x_3957:
        /* <DEDUP_REMOVED lines=14> */
.L_x_3960:
[----:B------:R-:W-:Y:S05]  /*5010*/  BSYNC B0 ;  /* 0x0000000000007941 */ /* 0x000fea0003800000 */
.L_x_3959:
        /* <DEDUP_REMOVED lines=15> */
.L_x_3962:
[----:B------:R-:W-:Y:S05]  /*5110*/  BSYNC B0 ;  /* 0x0000000000007941 */ /* 0x000fea0003800000 */
.L_x_3961:
[----:B------:R-:W-:Y:S06]  /*5120*/  BAR.ARV 0xa, 0xa0 ;  /* 0x0282800000007b1d */ /* 0x000fec0000002000 */
[----:B------:R-:W-:Y:S04]  /*5130*/  BSSY B0, `(.L_x_3963) ;  /* 0x0000003000007945 */ /* 0x000fe80003800000 */
[----:B------:R-:W-:Y:S05]  /*5140*/  @!P0 BRA `(.L_x_3964) ;  /* 0x0000000000048947 */ /* 0x000fea0003800000 */
[----:B------:R-:W-:-:S04]  /*5150*/  DEPBAR.LE SB0, 0x1 ;  /* 0x000080400000791a */ /* 0x000fc80000000000 */
.L_x_3964:
[----:B------:R-:W-:Y:S05]  /*5160*/  BSYNC B0 ;  /* 0x0000000000007941 */ /* 0x000fea0003800000 */
.L_x_3963:
[----:B------:R-:W-:Y:S06]  /*5170*/  BAR.ARV 0xb, 0xa0 ;  /* 0x02c2800000007b1d */ /* 0x000fec0000002000 */
[----:B------:R-:W-:Y:S04]  /*5180*/  BSSY B0, `(.L_x_3965) ;  /* 0x0000003000007945 */ /* 0x000fe80003800000 */
[----:B------:R-:W-:Y:S05]  /*5190*/  @!P0 BRA `(.L_x_3966) ;  /* 0x0000000000048947 */ /* 0x000fea0003800000 */
[----:B------:R-:W-:-:S04]  /*51a0*/  DEPBAR.LE SB0, 0x0 ;  /* 0x000080000000791a */ /* 0x000fc80000000000 */
.L_x_3966:
[----:B------:R-:W-:Y:S05]  /*51b0*/  BSYNC B0 ;  /* 0x0000000000007941 */ /* 0x000fea0003800000 */
.L_x_3965:
        /* <DEDUP_REMOVED lines=19> */
.L_x_3968:
[----:B------:R-:W-:Y:S05]  /*52f0*/  BSYNC B0 ;  /* 0x0000000000007941 */ /* 0x000fea0003800000 */
.L_x_3967:
[----:B------:R-:W-:Y:S02]  /*5300*/  UIADD3 UR4, UR4, 0x2, URZ ;  /* 0x0000000204047890 */ /* 0x000fe4000fffe03f */
[----:B------:R-:W-:Y:S01]  /*5310*/  UIADD3 UR5, UR5, 0x1, URZ ;  /* 0x0000000105057890 */ /* 0x000fe2000fffe03f */
[----:B------:R-:W-:Y:S11]  /*5320*/  @P2 BRA `(.L_x_3969) ;  /* 0xfffffff000dc2947 */ /* 0x000ff6000383ffff */
.L_x_3936:
        /* <DEDUP_REMOVED lines=13> */
.L_x_3972:
[----:B------:R-:W2:Y:S04]  /*5400*/  LDG.E.STRONG.GPU R0, desc[UR20][R2.64] ;  /* 0x0000001402007981 */ /* 0x000ea8000c1ef900 */
[----:B--2---:R-:W-:Y:S01]  /*5410*/  CCTL.IVALL ;  /* 0x00000000ff00798f */ /* 0x004fe20002000000 */
[----:B------:R-:W-:Y:S05]  /*5420*/  YIELD ;  /* 0x0000000000007946 */ /* 0x000fea0003800000 */
[----:B------:R-:W-:-:S13]  /*5430*/  ISETP.NE.AND P1, PT, R0, UR24, PT ;  /* 0x0000001800007c0c */ /* 0x000fda000bf25270 */
[----:B------:R-:W-:Y:S05]  /*5440*/  @P1 BRA `(.L_x_3972) ;  /* 0xfffffffc00ec1947 */ /* 0x000fea000383ffff */
.L_x_3971:
[----:B------:R-:W-:Y:S05]  /*5450*/  BSYNC B0 ;  /* 0x0000000000007941 */ /* 0x000fea0003800000 */
.L_x_3970:
[----:B------:R-:W-:-:S03]  /*5460*/  UMOV UR5, 0xffffffff ;  /* 0xffffffff00057882 */ /* 0x000fc60000000000 */
[----:B------:R-:W-:Y:S05]  /*5470*/  BRA.DIV UR5, `(.L_x_3973) ;  /* 0x0000002a056c7947 */ /* 0x000fea000b800000 */
[----:B------:R-:W-:Y:S01]  /*5480*/  NOP ;  /* 0x0000000000007918 */ /* 0x000fe20000000000 */
.L_x_4025:
        /* <DEDUP_REMOVED lines=22> */
.L_x_3975:
[----:B------:R-:W-:Y:S05]  /*55f0*/  BSYNC B0 ;  /* 0x0000000000007941 */ /* 0x000fea0003800000 */
.L_x_3974:
        /* <DEDUP_REMOVED lines=19> */
.L_x_3977:
[----:B------:R-:W-:Y:S05]  /*5730*/  BSYNC B0 ;  /* 0x0000000000007941 */ /* 0x000fea0003800000 */
.L_x_3976:
        /* <DEDUP_REMOVED lines=20> */
.L_x_3979:
[----:B------:R-:W-:Y:S05]  /*5880*/  BSYNC B0 ;  /* 0x0000000000007941 */ /* 0x000fea0003800000 */
.L_x_3978:
[----:B------:R-:W-:Y:S06]  /*5890*/  BAR.ARV 0xa, 0xa0 ;  /* 0x0282800000007b1d */ /* 0x000fec0000002000 */
[----:B------:R-:W-:Y:S04]  /*58a0*/  BSSY B0, `(.L_x_3980) ;  /* 0x0000003000007945 */ /* 0x000fe80003800000 */
[----:B------:R-:W-:Y:S05]  /*58b0*/  @!P0 BRA `(.L_x_3981) ;  /* 0x0000000000048947 */ /* 0x000fea0003800000 */
[----:B------:R-:W-:-:S04]  /*58c0*/  DEPBAR.LE SB0, 0x1 ;  /* 0x000080400000791a */ /* 0x000fc80000000000 */
.L_x_3981:
[----:B------:R-:W-:Y:S05]  /*58d0*/  BSYNC B0 ;  /* 0x0000000000007941 */ /* 0x000fea0003800000 */
.L_x_3980:
[----:B------:R-:W-:Y:S06]  /*58e0*/  BAR.ARV 0xb, 0xa0 ;  /* 0x02c2800000007b1d */ /* 0x000fec0000002000 */
[----:B------:R-:W-:Y:S04]  /*58f0*/  BSSY B0, `(.L_x_3982) ;  /* 0x0000003000007945 */ /* 0x000fe80003800000 */
[----:B------:R-:W-:Y:S05]  /*5900*/  @!P0 BRA `(.L_x_3983) ;  /* 0x0000000000048947 */ /* 0x000fea0003800000 */
[----:B------:R-:W-:-:S04]  /*5910*/  DEPBAR.LE SB0, 0x0 ;  /* 0x000080000000791a */ /* 0x000fc80000000000 */
.L_x_3983:
[----:B------:R-:W-:Y:S05]  /*5920*/  BSYNC B0 ;  /* 0x0000000000007941 */ /* 0x000fea0003800000 */
.L_x_3982:
        /* <DEDUP_REMOVED lines=19> */
.L_x_3985:
[----:B------:R-:W-:Y:S05]  /*5a60*/  BSYNC B0 ;  /* 0x0000000000007941 */ /* 0x000fea0003800000 */
.L_x_3984:
[----:B------:R-:W-:Y:S05]  /*5a70*/  EXIT ;  /* 0x000000000000794d */ /* 0x000fea0003800000 */
.L_x_3935:
        /* <DEDUP_REMOVED lines=57> */
.L_x_4026:
        /* <DEDUP_REMOVED lines=9> */
.L_x_3989:
        /* <DEDUP_REMOVED lines=102> */
.L_x_4000:
[----:B-1----:R-:W-:-:S05]  /*6500*/  IMAD.MOV.U32 R10, RZ, RZ, 0x1 ;  /* 0x00000001ff0a7424 */ /* 0x002fca00078e00ff */
[----:B------:R-:W-:-:S04]  /*6510*/  SHF.L.U32 R10, R10, 0x1f, RZ ;  /* 0x0000001f0a0a7819 */ /* 0x000fc800000006ff */
[----:B------:R-:W1:Y:S02]  /*6520*/  SYNCS.PHASECHK.TRANS64.TRYWAIT P1, [R0+URZ+0x36438], R10 ;  /* 0x0364380a000075a7 */ /* 0x000e64000802017f */
[----:B-123--:R-:W-:Y:S05]  /*6530*/  @!P1 BRA `(.L_x_3992) ;  /* 0x00000018006c9947 */ /* 0x00efea0003800000 */
.L_x_4027:
[----:B------:R-:W-:Y:S05]  /*6540*/  @P0 BRA `(.L_x_3993) ;  /* 0x0000000000140947 */ /* 0x000fea0003800000 */
[----:B------:R-:W-:Y:S01]  /*6550*/  ISETP.NE.AND P1, PT, R16, RZ, PT ;  /* 0x000000ff1000720c */ /* 0x000fe20003f25270 */
[----:B------:R-:W-:-:S04]  /*6560*/  IMAD.MOV.U32 R3, RZ, RZ, 0x6100 ;  /* 0x00006100ff037424 */ /* 0x000fc800078e00ff */
[----:B------:R2:W-:Y:S08]  /*6570*/  SYNCS.ARRIVE.TRANS64 RZ, [R0+URZ+0x36430], R3 ;  /* 0x0364300300ff79a7 */ /* 0x0005f0000800003f */
[----:B------:R-:W-:Y:S05]  /*6580*/  @!P1 BRA `(.L_x_3993) ;  /* 0x0000000000049947 */ /* 0x000fea0003800000 */
[----:B------:R-:W-:Y:S01]  /*6590*/  BPT.TRAP 0x1 ;  /* 0x000000040000795c */ /* 0x000fe20000300000 */
.L_x_3993:
        /* <DEDUP_REMOVED lines=47> */
.L_x_4028:
[----:B------:R-:W-:Y:S05]  /*6890*/  @P0 BRA `(.L_x_3995) ;  /* 0x0000000000140947 */ /* 0x000fea0003800000 */
[----:B------:R-:W-:Y:S01]  /*68a0*/  ISETP.NE.AND P1, PT, R16, RZ, PT ;  /* 0x000000ff1000720c */ /* 0x000fe20003f25270 */
[----:B--2---:R-:W-:-:S04]  /*68b0*/  IMAD.MOV.U32 R3, RZ, RZ, 0x6100 ;  /* 0x00006100ff037424 */ /* 0x004fc800078e00ff */
[----:B------:R3:W-:Y:S08]  /*68c0*/  SYNCS.ARRIVE.TRANS64 RZ, [R0+URZ+0x36418], R3 ;  /* 0x0364180300ff79a7 */ /* 0x0007f0000800003f */
[----:B------:R-:W-:Y:S05]  /*68d0*/  @!P1 BRA `(.L_x_3995) ;  /* 0x0000000000049947 */ /* 0x000fea0003800000 */
[----:B------:R-:W-:Y:S01]  /*68e0*/  BPT.TRAP 0x1 ;  /* 0x000000040000795c */ /* 0x000fe20000300000 */
.L_x_3995:
        /* <DEDUP_REMOVED lines=35> */
.L_x_4029:
        /* <DEDUP_REMOVED lines=9> */
.L_x_3997:
        /* <DEDUP_REMOVED lines=37> */
.L_x_4031:
[----:B------:R-:W-:Y:S05]  /*6e00*/  @P0 BRA `(.L_x_3999) ;  /* 0x0000000000140947 */ /* 0x000fea0003800000 */
[----:B------:R-:W-:Y:S01]  /*6e10*/  ISETP.NE.AND P1, PT, R16, RZ, PT ;  /* 0x000000ff1000720c */ /* 0x000fe20003f25270 */
[----:B--2---:R-:W-:-:S04]  /*6e20*/  IMAD.MOV.U32 R5, RZ, RZ, 0x6100 ;  /* 0x00006100ff057424 */ /* 0x004fc800078e00ff */
[----:B------:R3:W-:Y:S08]  /*6e30*/  SYNCS.ARRIVE.TRANS64 RZ, [R0+URZ+0x36410], R5 ;  /* 0x0364100500ff79a7 */ /* 0x0007f0000800003f */
[----:B------:R-:W-:Y:S05]  /*6e40*/  @!P1 BRA `(.L_x_3999) ;  /* 0x0000000000049947 */ /* 0x000fea0003800000 */
[----:B------:R-:W-:Y:S01]  /*6e50*/  BPT.TRAP 0x1 ;  /* 0x000000040000795c */ /* 0x000fe20000300000 */
.L_x_3999:
        /* <DEDUP_REMOVED lines=36> */
.L_x_3991:
[----:B------:R-:W-:Y:S01]  /*70a0*/  ISETP.NE.AND P1, PT, R21, RZ, PT ;  /* 0x000000ff1500720c */ /* 0x000fe20003f25270 */
[----:B------:R-:W-:-:S12]  /*70b0*/  IMAD.MOV.U32 R4, RZ, RZ, 0x1 ;  /* 0x00000001ff047424 */ /* 0x000fd800078e00ff */
[----:B------:R-:W-:Y:S05]  /*70c0*/  @!P1 BRA `(.L_x_3990) ;  /* 0x0000000400649947 */ /* 0x000fea0003800000 */
[----:B------:R-:W2:Y:S02]  /*70d0*/  SYNCS.PHASECHK.TRANS64.TRYWAIT P1, [R0+URZ+0x36438], R10 ;  /* 0x0364380a000075a7 */ /* 0x000ea4000802017f */
[----:B--2---:R-:W-:Y:S05]  /*70e0*/  @!P1 BRA `(.L_x_4001) ;  /* 0x0000000c00d49947 */ /* 0x004fea0003800000 */
.L_x_4032:
[----:B------:R-:W-:Y:S05]  /*70f0*/  @P0 BRA `(.L_x_4002) ;  /* 0x0000000000140947 */ /* 0x000fea0003800000 */
[----:B------:R-:W-:Y:S01]  /*7100*/  ISETP.NE.AND P1, PT, R16, RZ, PT ;  /* 0x000000ff1000720c */ /* 0x000fe20003f25270 */
[----:B------:R-:W-:-:S04]  /*7110*/  IMAD.MOV.U32 R5, RZ, RZ, 0x6100 ;  /* 0x00006100ff057424 */ /* 0x000fc800078e00ff */
[----:B------:R3:W-:Y:S08]  /*7120*/  SYNCS.ARRIVE.TRANS64 RZ, [R0+URZ+0x36430], R5 ;  /* 0x0364300500ff79a7 */ /* 0x0007f0000800003f */
[----:B------:R-:W-:Y:S05]  /*7130*/  @!P1 BRA `(.L_x_4002) ;  /* 0x0000000000049947 */ /* 0x000fea0003800000 */
[----:B------:R-:W-:Y:S01]  /*7140*/  BPT.TRAP 0x1 ;  /* 0x000000040000795c */ /* 0x000fe20000300000 */
.L_x_4002:
        /* <DEDUP_REMOVED lines=41> */
.L_x_4033:
[----:B------:R-:W-:Y:S01]  /*73e0*/  IMAD.MOV.U32 R4, RZ, RZ, RZ ;  /* 0x000000ffff047224 */ /* 0x000fe200078e00ff */
[----:B------:R-:W-:Y:S06]  /*73f0*/  @P0 BRA `(.L_x_4004) ;  /* 0x0000000000140947 */ /* 0x000fec0003800000 */
[----:B------:R-:W-:Y:S01]  /*7400*/  ISETP.NE.AND P1, PT, R16, RZ, PT ;  /* 0x000000ff1000720c */ /* 0x000fe20003f25270 */
[----:B---3--:R-:W-:-:S04]  /*7410*/  IMAD.MOV.U32 R5, RZ, RZ, 0x6100 ;  /* 0x00006100ff057424 */ /* 0x008fc800078e00ff */
[----:B------:R4:W-:Y:S08]  /*7420*/  SYNCS.ARRIVE.TRANS64 RZ, [R0+URZ+0x36418], R5 ;  /* 0x0364180500ff79a7 */ /* 0x0009f0000800003f */
[----:B------:R-:W-:Y:S05]  /*7430*/  @!P1 BRA `(.L_x_4004) ;  /* 0x0000000000049947 */ /* 0x000fea0003800000 */
[----:B------:R-:W-:Y:S01]  /*7440*/  BPT.TRAP 0x1 ;  /* 0x000000040000795c */ /* 0x000fe20000300000 */
.L_x_4004:
        /* <DEDUP_REMOVED lines=33> */
.L_x_3990:
[----:B------:R-:W-:-:S04]  /*7660*/  SHF.L.U32 R3, R4, 0x1f, RZ ;  /* 0x0000001f04037819 */ /* 0x000fc800000006ff */
[----:B------:R-:W3:Y:S02]  /*7670*/  SYNCS.PHASECHK.TRANS64.TRYWAIT P1, [R0+URZ+0x36438], R3 ;  /* 0x03643803000075a7 */ /* 0x000ee4000802017f */
[----:B---3--:R-:W-:Y:S05]  /*7680*/  @!P1 BRA `(.L_x_4005) ;  /* 0x0000000800949947 */ /* 0x008fea0003800000 */
.L_x_4034:
[----:B------:R-:W-:Y:S05]  /*7690*/  @P0 BRA `(.L_x_4006) ;  /* 0x0000000000180947 */ /* 0x000fea0003800000 */
[----:B------:R-:W4:Y:S01]  /*76a0*/  S2R R2, SR_TID.X ;  /* 0x0000000000027919 */ /* 0x000f220000002100 */
[----:B---3--:R-:W-:-:S04]  /*76b0*/  IMAD.MOV.U32 R3, RZ, RZ, 0x6100 ;  /* 0x00006100ff037424 */ /* 0x008fc800078e00ff */
[----:B------:R3:W-:Y:S01]  /*76c0*/  SYNCS.ARRIVE.TRANS64 RZ, [R0+URZ+0x36430], R3 ;  /* 0x0364300300ff79a7 */ /* 0x0007e2000800003f */
[----:B----4-:R-:W-:-:S13]  /*76d0*/  LOP3.LUT P0, RZ, R2, 0x1f, RZ, 0xc0, !PT ;  /* 0x0000001f02ff7812 */ /* 0x010fda000780c0ff */
[----:B---3--:R-:W-:Y:S05]  /*76e0*/  @!P0 BRA `(.L_x_4006) ;  /* 0x0000000000048947 */ /* 0x008fea0003800000 */
[----:B------:R-:W-:Y:S01]  /*76f0*/  BPT.TRAP 0x1 ;  /* 0x000000040000795c */ /* 0x000fe20000300000 */
.L_x_4006:
        /* <DEDUP_REMOVED lines=43> */
.L_x_3987:
[----:B------:R-:W-:Y:S05]  /*79b0*/  BSYNC B0 ;  /* 0x0000000000007941 */ /* 0x000fea0003800000 */
.L_x_3986:
[----:B------:R-:W-:-:S03]  /*79c0*/  UMOV UR6, 0xffffffff ;  /* 0xffffffff00067882 */ /* 0x000fc60000000000 */
[----:B------:R-:W-:Y:S05]  /*79d0*/  BRA.DIV UR6, `(.L_x_4007) ;  /* 0x0000000606d47947 */ /* 0x000fea000b800000 */
[----:B------:R-:W-:-:S13]  /*79e0*/  ELECT P0, URZ, PT ;  /* 0x00000000003f782f */ /* 0x000fda0003800000 */
.L_x_4037:
[----:B------:R-:W-:Y:S04]  /*79f0*/  BSSY B0, `(.L_x_4008) ;  /* 0x000001e000007945 */ /* 0x000fe80003800000 */
[----:B------:R-:W-:Y:S05]  /*7a00*/  @!P0 BRA `(.L_x_4009) ;  /* 0x0000000000708947 */ /* 0x000fea0003800000 */
[----:B------:R-:W-:-:S04]  /*7a10*/  LOP3.LUT R17, R17, 0x2, RZ, 0xfc, !PT ;  /* 0x0000000211117812 */ /* 0x000fc800078efcff */
[----:B------:R-:W-:-:S13]  /*7a20*/  ISETP.NE.AND P0, PT, R17, 0x3, PT ;  /* 0x000000031100780c */ /* 0x000fda0003f05270 */
[----:B------:R-:W-:Y:S05]  /*7a30*/  @!P0 BRA `(.L_x_4010) ;  /* 0x0000000000048947 */ /* 0x000fea0003800000 */
[----:B------:R-:W-:Y:S01]  /*7a40*/  BPT.TRAP 0x1 ;  /* 0x000000040000795c */ /* 0x000fe20000300000 */
.L_x_4010:
        /* <DEDUP_REMOVED lines=15> */
.L_x_4038:
[----:B------:R-:W2:Y:S02]  /*7b40*/  SYNCS.PHASECHK.TRANS64.TRYWAIT P1, [R3+URZ], R2 ;  /* 0x00000002030075a7 */ /* 0x000ea4000802017f */
[----:B--2---:R-:W-:Y:S05]  /*7b50*/  @!P1 BRA `(.L_x_4012) ;  /* 0x0000000400ac9947 */ /* 0x004fea0003800000 */
.L_x_4039:
[----:B------:R-:W-:Y:S05]  /*7b60*/  @!P0 BRA `(.L_x_4013) ;  /* 0x0000000000048947 */ /* 0x000fea0003800000 */
[----:B------:R-:W-:Y:S01]  /*7b70*/  BPT.TRAP 0x1 ;  /* 0x000000040000795c */ /* 0x000fe20000300000 */
.L_x_4013:
[----:B------:R-:W-:-:S07]  /*7b80*/  SHF.L.U32 R4, R4, 0x1f, RZ ;  /* 0x0000001f04047819 */ /* 0x000fce00000006ff */
.L_x_4014:
[----:B---3--:R3:W4:Y:S02]  /*7b90*/  SYNCS.PHASECHK.TRANS64.TRYWAIT P0, [R9+URZ+0x36438], R4 ;  /* 0x03643804090075a7 */ /* 0x008724000800017f */
[----:B----4-:R-:W-:Y:S05]  /*7ba0*/  @!P0 NANOSLEEP.SYNCS 0x989680 ;  /* 0x009896800000895d */ /* 0x010fea0003900000 */
[----:B------:R-:W4:Y:S02]  /*7bb0*/  @!P0 SYNCS.PHASECHK.TRANS64 P0, [R9+URZ+0x36438], R4 ;  /* 0x03643804090085a7 */ /* 0x000f24000800007f */
[----:B----4-:R-:W-:Y:S05]  /*7bc0*/  @!P0 BRA `(.L_x_4014) ;  /* 0xfffffffc00f08947 */ /* 0x010fea000383ffff */
.L_x_4009:
[----:B------:R-:W-:Y:S05]  /*7bd0*/  BSYNC B0 ;  /* 0x0000000000007941 */ /* 0x000fea0003800000 */
.L_x_4008:
[----:B------:R-:W-:Y:S05]  /*7be0*/  EXIT ;  /* 0x000000000000794d */ /* 0x000fea0003800000 */
.L_x_3914:
[----:B------:R-:W-:Y:S02]  /*7bf0*/  IMAD.MOV.U32 R12, RZ, RZ, RZ ;  /* 0x000000ffff0c7224 */ /* 0x000fe400078e00ff */
[----:B------:R-:W-:Y:S02]  /*7c00*/  IMAD.MOV.U32 R11, RZ, RZ, 0x1f ;  /* 0x0000001fff0b7424 */ /* 0x000fe400078e00ff */
[----:B------:R-:W-:-:S07]  /*7c10*/  IMAD.MOV.U32 R15, RZ, RZ, -0x1 ;  /* 0xffffffffff0f7424 */ /* 0x000fce00078e00ff */
[----:B------:R-:W-:Y:S05]  /*7c20*/  WARPSYNC.COLLECTIVE R15, `(.L_x_4015) ;  /* 0x000000000f087348 */ /* 0x000fea0003c00000 */
[----:B------:R1:W2:Y:S02]  /*7c30*/  SHFL.IDX P6, R14, R13, R12, R11 ;  /* 0x0000000c0d0e7389 */ /* 0x0002a400000c000b */
[----:B-12---:R-:W-:Y:S01]  /*7c40*/  ENDCOLLECTIVE ;  /* 0x000000000000791b */ /* 0x006fe20003800000 */
.L_x_4015:
[----:B------:R-:W-:Y:S05]  /*7c50*/  BRA `(.L_x_4016) ;  /* 0xffffff8c00c87947 */ /* 0x000fea000383ffff */
.L_x_3916:
[----:B--2---:R2:W3:Y:S02]  /*7c60*/  SYNCS.PHASECHK.TRANS64.TRYWAIT P0, [R19+URZ+0x36400], R12 ;  /* 0x0364000c130075a7 */ /* 0x0044e4000800017f */
[----:B---3--:R-:W-:Y:S05]  /*7c70*/  @!P0 NANOSLEEP.SYNCS 0x989680 ;  /* 0x009896800000895d */ /* 0x008fea0003900000 */
[----:B------:R-:W3:Y:S02]  /*7c80*/  @!P0 SYNCS.PHASECHK.TRANS64 P0, [R19+URZ+0x36400], R12 ;  /* 0x0364000c130085a7 */ /* 0x000ee4000800007f */
[----:B---3--:R-:W-:Y:S05]  /*7c90*/  @!P0 BRA `(.L_x_3916) ;  /* 0xfffffffc00f08947 */ /* 0x008fea000383ffff */
[----:B------:R-:W-:Y:S05]  /*7ca0*/  BRA `(.L_x_3915) ;  /* 0xffffff90002c7947 */ /* 0x000fea000383ffff */
.L_x_3921:
[----:B--2---:R2:W3:Y:S02]  /*7cb0*/  SYNCS.PHASECHK.TRANS64.TRYWAIT P1, [R4+URZ+0x36410], R9 ;  /* 0x03641009040075a7 */ /* 0x0044e4000802017f */
[----:B---3--:R-:W-:Y:S05]  /*7cc0*/  @!P1 NANOSLEEP.SYNCS 0x989680 ;  /* 0x009896800000995d */ /* 0x008fea0003900000 */
[----:B------:R-:W3:Y:S02]  /*7cd0*/  @!P1 SYNCS.PHASECHK.TRANS64 P1, [R4+URZ+0x36410], R9 ;  /* 0x03641009040095a7 */ /* 0x000ee4000802007f */
[----:B---3--:R-:W-:Y:S05]  /*7ce0*/  @!P1 BRA `(.L_x_3921) ;  /* 0xfffffffc00f09947 */ /* 0x008fea000383ffff */
[----:B------:R-:W-:Y:S05]  /*7cf0*/  BRA `(.L_x_3920) ;  /* 0xffffff9400e47947 */ /* 0x000fea000383ffff */
.L_x_3925:
[----:B------:R1:W1:Y:S02]  /*7d00*/  SYNCS.PHASECHK.TRANS64.TRYWAIT P1, [R19+URZ+0x36430], R8 ;  /* 0x03643008130075a7 */ /* 0x000264000802017f */
[----:B-1----:R-:W-:Y:S05]  /*7d10*/  @!P1 NANOSLEEP.SYNCS 0x989680 ;  /* 0x009896800000995d */ /* 0x002fea0003900000 */
[----:B------:R-:W1:Y:S02]  /*7d20*/  @!P1 SYNCS.PHASECHK.TRANS64 P1, [R19+URZ+0x36430], R8 ;  /* 0x03643008130095a7 */ /* 0x000e64000802007f */
[----:B-1----:R-:W-:Y:S05]  /*7d30*/  @!P1 BRA `(.L_x_3925) ;  /* 0xfffffffc00f09947 */ /* 0x002fea000383ffff */
[----:B------:R-:W-:Y:S05]  /*7d40*/  BRA `(.L_x_3924) ;  /* 0xffffff9c00887947 */ /* 0x000fea000383ffff */
.L_x_3940:
[----:B------:R-:W-:Y:S01]  /*7d50*/  BSSY B0, `(.L_x_4017) ;  /* 0x0000005000007945 */ /* 0x000fe20003800000 */
[----:B------:R-:W-:-:S07]  /*7d60*/  IMAD.MOV.U32 R15, RZ, RZ, -0x1 ;  /* 0xffffffffff0f7424 */ /* 0x000fce00078e00ff */
[----:B------:R-:W-:Y:S05]  /*7d70*/  WARPSYNC.COLLECTIVE R15, `(.L_x_4018) ;  /* 0x000000000f087348 */ /* 0x000fea0003c00000 */
[----:B------:R-:W-:Y:S01]  /*7d80*/  NOP ;  /* 0x0000000000007918 */ /* 0x000fe20000000000 */
[----:B------:R-:W-:Y:S01]  /*7d90*/  ENDCOLLECTIVE ;  /* 0x000000000000791b */ /* 0x000fe20003800000 */
.L_x_4018:
[----:B------:R-:W-:Y:S05]  /*7da0*/  BSYNC B0 ;  /* 0x0000000000007941 */ /* 0x000fea0003800000 */
.L_x_4017:
[----:B------:R-:W-:Y:S05]  /*7db0*/  BRA `(.L_x_4019) ;  /* 0xffffffc800907947 */ /* 0x000fea000383ffff */
.L_x_3956:
[----:B------:R-:W-:Y:S01]  /*7dc0*/  BSSY B0, `(.L_x_4020) ;  /* 0x0000005000007945 */ /* 0x000fe20003800000 */
[----:B------:R-:W-:-:S07]  /*7dd0*/  IMAD.MOV.U32 R15, RZ, RZ, -0x1 ;  /* 0xffffffffff0f7424 */ /* 0x000fce00078e00ff */
[----:B------:R-:W-:Y:S05]  /*7de0*/  WARPSYNC.COLLECTIVE R15, `(.L_x_4021) ;  /* 0x000000000f087348 */ /* 0x000fea0003c00000 */
[----:B------:R-:W-:Y:S01]  /*7df0*/  NOP ;  /* 0x0000000000007918 */ /* 0x000fe20000000000 */
[----:B------:R-:W-:Y:S01]  /*7e00*/  ENDCOLLECTIVE ;  /* 0x000000000000791b */ /* 0x000fe20003800000 */
.L_x_4021:
[----:B------:R-:W-:Y:S05]  /*7e10*/  BSYNC B0 ;  /* 0x0000000000007941 */ /* 0x000fea0003800000 */
.L_x_4020:
[----:B------:R-:W-:Y:S05]  /*7e20*/  BRA `(.L_x_4022) ;  /* 0xffffffd000007947 */ /* 0x000fea000383ffff */
.L_x_3973:
[----:B------:R-:W-:Y:S01]  /*7e30*/  BSSY B0, `(.L_x_4023) ;  /* 0x0000005000007945 */ /* 0x000fe20003800000 */
[----:B------:R-:W-:-:S07]  /*7e40*/  IMAD.MOV.U32 R15, RZ, RZ, -0x1 ;  /* 0xffffffffff0f7424 */ /* 0x000fce00078e00ff */
[----:B------:R-:W-:Y:S05]  /*7e50*/  WARPSYNC.COLLECTIVE R15, `(.L_x_4024) ;  /* 0x000000000f087348 */ /* 0x000fea0003c00000 */
[----:B------:R-:W-:Y:S01]  /*7e60*/  NOP ;  /* 0x0000000000007918 */ /* 0x000fe20000000000 */
[----:B------:R-:W-:Y:S01]  /*7e70*/  ENDCOLLECTIVE ;  /* 0x000000000000791b */ /* 0x000fe20003800000 */
.L_x_4024:
[----:B------:R-:W-:Y:S05]  /*7e80*/  BSYNC B0 ;  /* 0x0000000000007941 */ /* 0x000fea0003800000 */
.L_x_4023:
[----:B------:R-:W-:Y:S05]  /*7e90*/  BRA `(.L_x_4025) ;  /* 0xffffffd4007c7947 */ /* 0x000fea000383ffff */
.L_x_3988:
[----:B-1----:R1:W2:Y:S02]  /*7ea0*/  SYNCS.PHASECHK.TRANS64.TRYWAIT P1, [R0+URZ+0x36420], R10 ;  /* 0x0364200a000075a7 */ /* 0x0022a4000802017f */
[----:B--2---:R-:W-:Y:S05]  /*7eb0*/  @!P1 NANOSLEEP.SYNCS 0x989680 ;  /* 0x009896800000995d */ /* 0x004fea0003900000 */
[----:B------:R-:W2:Y:S02]  /*7ec0*/  @!P1 SYNCS.PHASECHK.TRANS64 P1, [R0+URZ+0x36420], R10 ;  /* 0x0364200a000095a7 */ /* 0x000ea4000802007f */
[----:B--2---:R-:W-:Y:S05]  /*7ed0*/  @!P1 BRA `(.L_x_3988) ;  /* 0xfffffffc00f09947 */ /* 0x004fea000383ffff */
[----:B------:R-:W-:Y:S05]  /*7ee0*/  BRA `(.L_x_4026) ;  /* 0xffffffdc00c87947 */ /* 0x000fea000383ffff */
.L_x_3992:
[----:B-1----:R1:W2:Y:S02]  /*7ef0*/  SYNCS.PHASECHK.TRANS64.TRYWAIT P1, [R0+URZ+0x36438], R10 ;  /* 0x0364380a000075a7 */ /* 0x0022a4000802017f */
[----:B--2---:R-:W-:Y:S05]  /*7f00*/  @!P1 NANOSLEEP.SYNCS 0x989680 ;  /* 0x009896800000995d */ /* 0x004fea0003900000 */
[----:B------:R-:W2:Y:S02]  /*7f10*/  @!P1 SYNCS.PHASECHK.TRANS64 P1, [R0+URZ+0x36438], R10 ;  /* 0x0364380a000095a7 */ /* 0x000ea4000802007f */
[----:B--2---:R-:W-:Y:S05]  /*7f20*/  @!P1 BRA `(.L_x_3992) ;  /* 0xfffffffc00f09947 */ /* 0x004fea000383ffff */
[----:B------:R-:W-:Y:S05]  /*7f30*/  BRA `(.L_x_4027) ;  /* 0xffffffe400807947 */ /* 0x000fea000383ffff */
.L_x_3994:
[----:B--2---:R2:W3:Y:S02]  /*7f40*/  SYNCS.PHASECHK.TRANS64.TRYWAIT P1, [R0+URZ+0x36428], R3 ;  /* 0x03642803000075a7 */ /* 0x0044e4000802017f */
[----:B---3--:R-:W-:Y:S05]  /*7f50*/  @!P1 NANOSLEEP.SYNCS 0x989680 ;  /* 0x009896800000995d */ /* 0x008fea0003900000 */
[----:B------:R-:W3:Y:S02]  /*7f60*/  @!P1 SYNCS.PHASECHK.TRANS64 P1, [R0+URZ+0x36428], R3 ;  /* 0x03642803000095a7 */ /* 0x000ee4000802007f */
[----:B---3--:R-:W-:Y:S05]  /*7f70*/  @!P1 BRA `(.L_x_3994) ;  /* 0xfffffffc00f09947 */ /* 0x008fea000383ffff */
[----:B------:R-:W-:Y:S05]  /*7f80*/  BRA `(.L_x_4028) ;  /* 0xffffffe800407947 */ /* 0x000fea000383ffff */
.L_x_3996:
[----:B--2---:R2:W3:Y:S02]  /*7f90*/  SYNCS.PHASECHK.TRANS64.TRYWAIT P1, [R0+URZ+0x36438], R29 ;  /* 0x0364381d000075a7 */ /* 0x0044e4000802017f */
[----:B---3--:R-:W-:Y:S05]  /*7fa0*/  @!P1 NANOSLEEP.SYNCS 0x989680 ;  /* 0x009896800000995d */ /* 0x008fea0003900000 */
[----:B------:R-:W3:Y:S02]  /*7fb0*/  @!P1 SYNCS.PHASECHK.TRANS64 P1, [R0+URZ+0x36438], R29 ;  /* 0x0364381d000095a7 */ /* 0x000ee4000802007f */
[----:B---3--:R-:W-:Y:S05]  /*7fc0*/  @!P1 BRA `(.L_x_3996) ;  /* 0xfffffffc00f09947 */ /* 0x008fea000383ffff */
[----:B------:R-:W-:Y:S05]  /*7fd0*/  BRA `(.L_x_4029) ;  /* 0xffffffe800d07947 */ /* 0x000fea000383ffff */
.L_x_3998:
[----:B------:R-:W-:-:S07]  /*7fe0*/  SHF.L.U32 R5, R12, 0x1f, RZ ;  /* 0x0000001f0c057819 */ /* 0x000fce00000006ff */
.L_x_4030:
[----:B--2---:R2:W3:Y:S02]  /*7ff0*/  SYNCS.PHASECHK.TRANS64.TRYWAIT P1, [R0+URZ+0x36420], R5 ;  /* 0x03642005000075a7 */ /* 0x0044e4000802017f */
[----:B---3--:R-:W-:Y:S05]  /*8000*/  @!P1 NANOSLEEP.SYNCS 0x989680 ;  /* 0x009896800000995d */ /* 0x008fea0003900000 */
[----:B------:R-:W3:Y:S02]  /*8010*/  @!P1 SYNCS.PHASECHK.TRANS64 P1, [R0+URZ+0x36420], R5 ;  /* 0x03642005000095a7 */ /* 0x000ee4000802007f */
[----:B---3--:R-:W-:Y:S05]  /*8020*/  @!P1 BRA `(.L_x_4030) ;  /* 0xfffffffc00f09947 */ /* 0x008fea000383ffff */
[----:B------:R-:W-:Y:S05]  /*8030*/  BRA `(.L_x_4031) ;  /* 0xffffffec00707947 */ /* 0x000fea000383ffff */
.L_x_4001:
[----:B--2---:R2:W3:Y:S02]  /*8040*/  SYNCS.PHASECHK.TRANS64.TRYWAIT P1, [R0+URZ+0x36438], R10 ;  /* 0x0364380a000075a7 */ /* 0x0044e4000802017f */
[----:B---3--:R-:W-:Y:S05]  /*8050*/  @!P1 NANOSLEEP.SYNCS 0x989680 ;  /* 0x009896800000995d */ /* 0x008fea0003900000 */
[----:B------:R-:W3:Y:S02]  /*8060*/  @!P1 SYNCS.PHASECHK.TRANS64 P1, [R0+URZ+0x36438], R10 ;  /* 0x0364380a000095a7 */ /* 0x000ee4000802007f */
[----:B---3--:R-:W-:Y:S05]  /*8070*/  @!P1 BRA `(.L_x_4001) ;  /* 0xfffffffc00f09947 */ /* 0x008fea000383ffff */
[----:B------:R-:W-:Y:S05]  /*8080*/  BRA `(.L_x_4032) ;  /* 0xfffffff000187947 */ /* 0x000fea000383ffff */
.L_x_4003:
[----:B---3--:R3:W4:Y:S02]  /*8090*/  SYNCS.PHASECHK.TRANS64.TRYWAIT P1, [R0+URZ+0x36428], R5 ;  /* 0x03642805000075a7 */ /* 0x008724000802017f */
[----:B----4-:R-:W-:Y:S05]  /*80a0*/  @!P1 NANOSLEEP.SYNCS 0x989680 ;  /* 0x009896800000995d */ /* 0x010fea0003900000 */
[----:B------:R-:W4:Y:S02]  /*80b0*/  @!P1 SYNCS.PHASECHK.TRANS64 P1, [R0+URZ+0x36428], R5 ;  /* 0x03642805000095a7 */ /* 0x000f24000802007f */
[----:B----4-:R-:W-:Y:S05]  /*80c0*/  @!P1 BRA `(.L_x_4003) ;  /* 0xfffffffc00f09947 */ /* 0x010fea000383ffff */
[----:B------:R-:W-:Y:S05]  /*80d0*/  BRA `(.L_x_4033) ;  /* 0xfffffff000c07947 */ /* 0x000fea000383ffff */
.L_x_4005:
[----:B---3--:R3:W4:Y:S02]  /*80e0*/  SYNCS.PHASECHK.TRANS64.TRYWAIT P1, [R0+URZ+0x36438], R3 ;  /* 0x03643803000075a7 */ /* 0x008724000802017f */
[----:B----4-:R-:W-:Y:S05]  /*80f0*/  @!P1 NANOSLEEP.SYNCS 0x989680 ;  /* 0x009896800000995d */ /* 0x010fea0003900000 */
[----:B------:R-:W4:Y:S02]  /*8100*/  @!P1 SYNCS.PHASECHK.TRANS64 P1, [R0+URZ+0x36438], R3 ;  /* 0x03643803000095a7 */ /* 0x000f24000802007f */
[----:B----4-:R-:W-:Y:S05]  /*8110*/  @!P1 BRA `(.L_x_4005) ;  /* 0xfffffffc00f09947 */ /* 0x010fea000383ffff */
[----:B------:R-:W-:Y:S05]  /*8120*/  BRA `(.L_x_4034) ;  /* 0xfffffff400587947 */ /* 0x000fea000383ffff */
.L_x_4007:
[----:B------:R-:W-:Y:S01]  /*8130*/  BSSY B0, `(.L_x_4035) ;  /* 0x0000006000007945 */ /* 0x000fe20003800000 */
[----:B------:R-:W-:-:S07]  /*8140*/  IMAD.MOV.U32 R15, RZ, RZ, -0x1 ;  /* 0xffffffffff0f7424 */ /* 0x000fce00078e00ff */
[----:B-12---:R-:W-:Y:S05]  /*8150*/  WARPSYNC.COLLECTIVE R15, `(.L_x_4036) ;  /* 0x000000000f0c7348 */ /* 0x006fea0003c00000 */
[----:B------:R-:W-:Y:S02]  /*8160*/  ELECT P6, UR62, PT ;  /* 0x00000000003e782f */ /* 0x000fe400038c0000 */
[----:B------:R-:W-:Y:S01]  /*8170*/  MOV R14, UR62 ;  /* 0x0000003e000e7c02 */ /* 0x000fe20008000f00 */
[----:B-12---:R-:W-:Y:S10]  /*8180*/  ENDCOLLECTIVE ;  /* 0x000000000000791b */ /* 0x006ff40003800000 */
.L_x_4036:
[----:B------:R-:W-:Y:S05]  /*8190*/  BSYNC B0 ;  /* 0x0000000000007941 */ /* 0x000fea0003800000 */
.L_x_4035:
[----:B------:R-:W-:Y:S01]  /*81a0*/  PLOP3.LUT P0, PT, P6, PT, PT, 0x80, 0x0 ;  /* 0x000000000000781c */ /* 0x000fe2000370f070 */
[----:B------:R-:W-:-:S12]  /*81b0*/  BRA `(.L_x_4037) ;  /* 0xfffffff8000c7947 */ /* 0x000fd8000383ffff */
.L_x_4011:
[----:B-1----:R1:W2:Y:S02]  /*81c0*/  SYNCS.PHASECHK.TRANS64.TRYWAIT P1, [R7+URZ], R0 ;  /* 0x00000000070075a7 */ /* 0x0022a4000802017f */
[----:B--2---:R-:W-:Y:S05]  /*81d0*/  @!P1 NANOSLEEP.SYNCS 0x989680 ;  /* 0x009896800000995d */ /* 0x004fea0003900000 */
[----:B------:R-:W2:Y:S02]  /*81e0*/  @!P1 SYNCS.PHASECHK.TRANS64 P1, [R7+URZ], R0 ;  /* 0x00000000070095a7 */ /* 0x000ea4000802007f */
[----:B--2---:R-:W-:Y:S05]  /*81f0*/  @!P1 BRA `(.L_x_4011) ;  /* 0xfffffffc00f09947 */ /* 0x004fea000383ffff */
[----:B------:R-:W-:Y:S05]  /*8200*/  BRA `(.L_x_4038) ;  /* 0xfffffff8004c7947 */ /* 0x000fea000383ffff */
.L_x_4012:
[----:B--2---:R2:W3:Y:S02]  /*8210*/  SYNCS.PHASECHK.TRANS64.TRYWAIT P1, [R3+URZ], R2 ;  /* 0x00000002030075a7 */ /* 0x0044e4000802017f */
[----:B---3--:R-:W-:Y:S05]  /*8220*/  @!P1 NANOSLEEP.SYNCS 0x989680 ;  /* 0x009896800000995d */ /* 0x008fea0003900000 */
[----:B------:R-:W3:Y:S02]  /*8230*/  @!P1 SYNCS.PHASECHK.TRANS64 P1, [R3+URZ], R2 ;  /* 0x00000002030095a7 */ /* 0x000ee4000802007f */
[----:B---3--:R-:W-:Y:S05]  /*8240*/  @!P1 BRA `(.L_x_4012) ;  /* 0xfffffffc00f09947 */ /* 0x008fea000383ffff */
[----:B------:R-:W-:Y:S05]  /*8250*/  BRA `(.L_x_4039) ;  /* 0xfffffff800407947 */ /* 0x000fea000383ffff */
.L_x_4040:
        /* <DEDUP_REMOVED lines=10> */
.L_x_7674:


//--------------------- .text._ZN7cutlass13device_kernelIN5flash11enable_sm90INS1_16FlashAttnBwdSm90INS1_25CollectiveMainloopBwdSm90ILi2ELi1ELi1EN4cute5tupleIJNS5_1CILi1EEES8_S8_EEENS6_IJNS7_ILi64EEENS7_ILi96EEENS7_ILi192EEEEEENS_10bfloat16_tEfNS_4arch4Sm90ELb0ELb0ELb0ELb0ELb0ELb0ELb1ELb0ELi3ELi1ELi1ELi1ELb0EEENS1_24CollectiveEpilogueBwdGQAISD_fSG_Li384ELb0ELb0EEENS1_19SingleTileSchedulerILb0ELb0ELb0ELi96EEEEEEEEEvNT_6ParamsE --------------------------
	.section	.text._ZN7cutlass13device_kernelIN5flash11enable_sm90INS1_16FlashAttnBwdSm90INS1_25CollectiveMainloopBwdSm90ILi2ELi1ELi1EN4cute5tupleIJNS5_1CILi1EEES8_S8_EEENS6_IJNS7_ILi64EEENS7_ILi96EEENS7_ILi192EEEEEENS_10bfloat16_tEfNS_4arch4Sm90ELb0ELb0ELb0ELb0ELb0ELb0ELb1ELb0ELi3ELi1ELi1ELi1ELb0EEENS1_24CollectiveEpilogueBwdGQAISD_fSG_Li384ELb0ELb0EEENS1_19SingleTileSchedulerILb0ELb0ELb0ELi96EEEEEEEEEvNT_6ParamsE,"ax",@progbits
	.align	128
.text._ZN7cutlass13device_kernelIN5flash11enable_sm90INS1_16FlashAttnBwdSm90INS1_25CollectiveMainloopBwdSm90ILi2ELi1ELi1EN4cute5tupleIJNS5_1CILi1EEES8_S8_EEENS6_IJNS7_ILi64EEENS7_ILi96EEENS7_ILi192EEEEEENS_10bfloat16_tEfNS_4arch4Sm90ELb0ELb0ELb0ELb0ELb0ELb0ELb1ELb0ELi3ELi1ELi1ELi1ELb0EEENS1_24CollectiveEpilogueBwdGQAISD_fSG_Li384ELb0ELb0EEENS1_19SingleTileSchedulerILb0ELb0ELb0ELi96EEEEEEEEEvNT_6ParamsE:
        .type           _ZN7cutlass13device_kernelIN5flash11enable_sm90INS1_16FlashAttnBwdSm90INS1_25CollectiveMainloopBwdSm90ILi2ELi1ELi1EN4cute5tupleIJNS5_1CILi1EEES8_S8_EEENS6_IJNS7_ILi64EEENS7_ILi96EEENS7_ILi192EEEEEENS_10bfloat16_tEfNS_4arch4Sm90ELb0ELb0ELb0ELb0ELb0ELb0ELb1ELb0ELi3ELi1ELi1ELi1ELb0EEENS1_24CollectiveEpilogueBwdGQAISD_fSG_Li384ELb0ELb0EEENS1_19SingleTileSchedulerILb0ELb0ELb0ELi96EEEEEEEEEvNT_6ParamsE,@function
        .size           _ZN7cutlass13device_kernelIN5flash11enable_sm90INS1_16FlashAttnBwdSm90INS1_25CollectiveMainloopBwdSm90ILi2ELi1ELi1EN4cute5tupleIJNS5_1CILi1EEES8_S8_EEENS6_IJNS7_ILi64EEENS7_ILi96EEENS7_ILi192EEEEEENS_10bfloat16_tEfNS_4arch4Sm90ELb0ELb0ELb0ELb0ELb0ELb0ELb1ELb0ELi3ELi1ELi1ELi1ELb0EEENS1_24CollectiveEpilogueBwdGQAISD_fSG_Li384ELb0ELb0EEENS1_19SingleTileSchedulerILb0ELb0ELb0ELi96EEEEEEEEEvNT_6ParamsE,(.L_x_7675 - _ZN7cutlass13device_kernelIN5flash11enable_sm90INS1_16FlashAttnBwdSm90INS1_25CollectiveMainloopBwdSm90ILi2ELi1ELi1EN4cute5tupleIJNS5_1CILi1EEES8_S8_EEENS6_IJNS7_ILi64EEENS7_ILi96EEENS7_ILi192EEEEEENS_10bfloat16_tEfNS_4arch4Sm90ELb0ELb0ELb0ELb0ELb0ELb0ELb1ELb0ELi3ELi1ELi1ELi1ELb0EEENS1_24CollectiveEpilogueBwdGQAISD_fSG_Li384ELb0ELb0EEENS1_19SingleTileSchedulerILb0ELb0ELb0ELi96EEEEEEEEEvNT_6ParamsE)
        .other          _ZN7cutlass13device_kernelIN5flash11enable_sm90INS1_16FlashAttnBwdSm90INS1_25CollectiveMainloopBwdSm90ILi2ELi1ELi1EN4cute5tupleIJNS5_1CILi1EEES8_S8_EEENS6_IJNS7_ILi64EEENS7_ILi96EEENS7_ILi192EEEEEENS_10bfloat16_tEfNS_4arch4Sm90ELb0ELb0ELb0ELb0ELb0ELb0ELb1ELb0ELi3ELi1ELi1ELi1ELb0EEENS1_24CollectiveEpilogueBwdGQAISD_fSG_Li384ELb0ELb0EEENS1_19SingleTileSchedulerILb0ELb0ELb0ELi96EEEEEEEEEvNT_6ParamsE,@"STO_CUDA_ENTRY STV_DEFAULT"
_ZN7cutlass13device_kernelIN5flash11enable_sm90INS1_16FlashAttnBwdSm90INS1_25CollectiveMainloopBwdSm90ILi2ELi1ELi1EN4cute5tupleIJNS5_1CILi1EEES8_S8_EEENS6_IJNS7_ILi64EEENS7_ILi96EEENS7_ILi192EEEEEENS_10bfloat16_tEfNS_4arch4Sm90ELb0ELb0ELb0ELb0ELb0ELb0ELb1ELb0ELi3ELi1ELi1ELi1ELb0EEENS1_24CollectiveEpilogueBwdGQAISD_fSG_Li384ELb0ELb0EEENS1_19SingleTileSchedulerILb0ELb0ELb0ELi96EEEEEEEEEvNT_6ParamsE:
        /* <DEDUP_REMOVED lines=22> */
.L_x_4042:
[----:B------:R-:W-:Y:S05]  /*0160*/  BSYNC B0 ;  /* 0x0000000000007941 */ /* 0x000fea0003800000 */
.L_x_4041:
        /* <DEDUP_REMOVED lines=34> */
.L_x_4043:
        /* <DEDUP_REMOVED lines=20> */
.L_x_4044:
[----:B------:R-:W-:Y:S01]  /*04d0*/  ISETP.NE.AND P0, PT, R2, RZ, PT ;  /* 0x000000ff0200720c */ /* 0x000fe20003f05270 */
[----:B------:R-:W-:Y:S01]  /*04e0*/  IMAD.MOV.U32 R18, RZ, RZ, 0x1 ;  /* 0x00000001ff127424 */ /* 0x000fe200078e00ff */
[----:B------:R-:W-:Y:S01]  /*04f0*/  NOP ;  /* 0x0000000000007918 */ /* 0x000fe20000000000 */
[----:B------:R-:W-:Y:S03]  /*0500*/  BSSY B6, `(.L_x_4045) ;  /* 0x00006b4000067945 */ /* 0x000fe60003800000 */
[----:B------:R-:W-:Y:S01]  /*0510*/  SEL R18, R18, 0x2, !P0 ;  /* 0x0000000212127807 */ /* 0x000fe20004000000 */
[----:B-12-45:R-:W-:Y:S06]  /*0520*/  BAR.SYNC.DEFER_BLOCKING 0x0 ;  /* 0x0000000000007b1d */ /* 0x036fec0000010000 */
[----:B------:R-:W-:Y:S05]  /*0530*/  @!P0 BRA `(.L_x_4046) ;  /* 0x00000038009c8947 */ /* 0x000fea0003800000 */
.L_x_4047:
[----:B------:R-:W-:-:S08]  /*0540*/  NOP ;  /* 0x0000000000007918 */ /* 0x000fd00000000000 */
[----:B------:R-:W1:Y:S02]  /*0550*/  USETMAXREG.TRY_ALLOC.CTAPOOL UP0, 0xa0 ;  /* 0x000000a0000079c8 */ /* 0x000e640008000600 */
[----:B-1----:R-:W-:-:S13]  /*0560*/  PLOP3.LUT P0, PT, PT, PT, UP0, 0x80, 0x0 ;  /* 0x000000000000781c */ /* 0x002fda0003f0f008 */
[----:B------:R-:W-:Y:S05]  /*0570*/  @!P0 BRA `(.L_x_4047) ;  /* 0xfffffffc00f08947 */ /* 0x000fea000383ffff */
[----:B------:R-:W-:Y:S01]  /*0580*/  LOP3.LUT R0, R0, 0x3, RZ, 0xc0, !PT ;  /* 0x0000000300007812 */ /* 0x000fe200078ec0ff */
[----:B------:R-:W1:Y:S05]  /*0590*/  S2UR UR4, SR_CTAID.Z ;  /* 0x00000000000479c3 */ /* 0x000e6a0000002700 */
[----:B------:R-:W2:Y:S02]  /*05a0*/  SHFL.IDX PT, R0, R0, RZ, 0x1f ;  /* 0x00001fff00007589 */ /* 0x000ea400000e0000 */
[----:B--2---:R-:W-:-:S13]  /*05b0*/  ISETP.NE.AND P0, PT, R0, RZ, PT ;  /* 0x000000ff0000720c */ /* 0x004fda0003f05270 */
[----:B------:R-:W-:-:S05]  /*05c0*/  @!P0 VIADD R2, R19, 0x9 ;  /* 0x0000000913028836 */ /* 0x000fca0000000000 */
[----:B------:R4:W-:Y:S06]  /*05d0*/  @!P0 BAR.ARV R2, 0xa0 ;  /* 0x000280020000851d */ /* 0x0009ec0000002000 */
[----:B-1----:R-:W-:-:S13]  /*05e0*/  ISETP.LE.AND P0, PT, RZ, UR4, PT ;  /* 0x00000004ff007c0c */ /* 0x002fda000bf03270 */
        /* <DEDUP_REMOVED lines=24> */
.L_x_4050:
        /* <DEDUP_REMOVED lines=15> */
.L_x_4049:
        /* <DEDUP_REMOVED lines=20> */
.L_x_4052:
        /* <DEDUP_REMOVED lines=15> */
.L_x_4051:
        /* <DEDUP_REMOVED lines=8> */
.L_x_4133:
        /* <DEDUP_REMOVED lines=19> */
.L_x_4054:
        /* <DEDUP_REMOVED lines=57> */
[----:B------:R-:W-:Y:S01]  /*0fd0*/  LOP3.LUT R5, R2, 0xfffffff0, RZ, 0xc0, !PT ;  /* 0xfffffff002057812 */ /* 0x000fe200078ec0ff */
[----:B------:R-:W-:Y:S01]  /*0fe0*/  IMAD.HI R12, R16, 0x55555556, RZ ;  /* 0x55555556100c7827 */ /* 0x000fe200078e02ff */
[----:B------:R-:W-:Y:S02]  /*0ff0*/  LOP3.LUT R9, R8, 0xfffffffc, RZ, 0xc0, !PT ;  /* 0xfffffffc08097812 */ /* 0x000fe400078ec0ff */
[----:B------:R-:W-:Y:S02]  /*1000*/  CS2R R118, SRZ ;  /* 0x0000000000767805 */ /* 0x000fe4000001ff00 */
[----:B------:R-:W-:Y:S01]  /*1010*/  SHF.R.S32.HI R2, RZ, 0x4, R2 ;  /* 0x00000004ff027819 */ /* 0x000fe20000011402 */
[----:B------:R-:W-:Y:S01]  /*1020*/  IMAD.IADD R5, R0, 0x1, -R5 ;  /* 0x0000000100057824 */ /* 0x000fe200078e0a05 */
[----:B------:R-:W-:Y:S01]  /*1030*/  CS2R R116, SRZ ;  /* 0x0000000000747805 */ /* 0x000fe2000001ff00 */
[----:B------:R-:W-:Y:S01]  /*1040*/  IMAD.IADD R11, R6, 0x1, -R9 ;  /* 0x00000001060b7824 */ /* 0x000fe200078e0a09 */
[----:B------:R-:W-:-:S02]  /*1050*/  SHF.R.S32.HI R6, RZ, 0x5, R7 ;  /* 0x00000005ff067819 */ /* 0x000fc40000011407 */
[----:B------:R-:W-:Y:S02]  /*1060*/  CS2R R114, SRZ ;  /* 0x0000000000727805 */ /* 0x000fe4000001ff00 */
[----:B------:R-:W-:Y:S02]  /*1070*/  LEA.HI R0, R5, R5, RZ, 0x1 ;  /* 0x0000000505007211 */ /* 0x000fe400078f08ff */
[----:B------:R-:W-:Y:S02]  /*1080*/  CS2R R112, SRZ ;  /* 0x0000000000707805 */ /* 0x000fe4000001ff00 */
[----:B--2---:R-:W-:Y:S02]  /*1090*/  SHF.R.S32.HI R10, RZ, 0x1f, R5 ;  /* 0x0000001fff0a7819 */ /* 0x004fe40000011405 */
[----:B------:R-:W-:Y:S02]  /*10a0*/  CS2R R110, SRZ ;  /* 0x00000000006e7805 */ /* 0x000fe4000001ff00 */
[----:B------:R-:W-:-:S02]  /*10b0*/  SHF.R.S32.HI R3, RZ, 0x1, R0 ;  /* 0x00000001ff037819 */ /* 0x000fc40000011400 */
[----:B------:R-:W-:Y:S02]  /*10c0*/  CS2R R108, SRZ ;  /* 0x00000000006c7805 */ /* 0x000fe4000001ff00 */
[----:B------:R-:W-:Y:S02]  /*10d0*/  SHF.R.S32.HI R8, RZ, 0x1f, R0 ;  /* 0x0000001fff087819 */ /* 0x000fe40000011400 */
[----:B------:R-:W-:Y:S02]  /*10e0*/  CS2R R106, SRZ ;  /* 0x00000000006a7805 */ /* 0x000fe4000001ff00 */
[----:B------:R-:W-:Y:S02]  /*10f0*/  LEA.HI R10, R10, R5, RZ, 0x3 ;  /* 0x000000050a0a7211 */ /* 0x000fe400078f18ff */
[----:B------:R-:W-:Y:S02]  /*1100*/  CS2R R104, SRZ ;  /* 0x0000000000687805 */ /* 0x000fe4000001ff00 */
[----:B------:R-:W-:-:S02]  /*1110*/  LEA.HI R8, R8, R3, RZ, 0x2 ;  /* 0x0000000308087211 */ /* 0x000fc400078f10ff */
[----:B------:R-:W-:Y:S02]  /*1120*/  CS2R R102, SRZ ;  /* 0x0000000000667805 */ /* 0x000fe4000001ff00 */
        /* <DEDUP_REMOVED lines=18> */
[----:B------:R-:W-:Y:S01]  /*1250*/  CS2R R96, SRZ ;  /* 0x0000000000607805 */ /* 0x000fe2000001ff00 */
[----:B------:R-:W-:Y:S01]  /*1260*/  IMAD R10, R5, 0x20, R10 ;  /* 0x00000020050a7824 */ /* 0x000fe200078e020a */
[----:B------:R-:W-:Y:S01]  /*1270*/  LOP3.LUT R3, R0, 0x8, R3, 0xf8, !PT ;  /* 0x0000000800037812 */ /* 0x000fe200078ef803 */
[----:B------:R-:W-:Y:S01]  /*1280*/  VIADD R6, R14, 0x3f ;  /* 0x0000003f0e067836 */ /* 0x000fe20000000000 */
[----:B------:R-:W-:Y:S01]  /*1290*/  SHF.R.U32.HI R0, RZ, 0x3, R0 ;  /* 0x00000003ff007819 */ /* 0x000fe20000011600 */
[----:B------:R-:W-:Y:S01]  /*12a0*/  IMAD R7, R7, 0x200, R10 ;  /* 0x0000020007077824 */ /* 0x000fe200078e020a */
[----:B------:R-:W-:Y:S01]  /*12b0*/  LEA.HI R5, R12, R12, RZ, 0x1 ;  /* 0x0000000c0c057211 */ /* 0x000fe200078f08ff */
[----:B------:R-:W-:Y:S01]  /*12c0*/  IMAD.MOV.U32 R14, RZ, RZ, 0x20 ;  /* 0x00000020ff0e7424 */ /* 0x000fe200078e00ff */
[----:B------:R-:W-:-:S02]  /*12d0*/  LOP3.LUT R0, R3, R0, RZ, 0x3c, !PT ;  /* 0x0000000003007212 */ /* 0x000fc400078e3cff */
[----:B------:R-:W-:Y:S02]  /*12e0*/  CS2R R94, SRZ ;  /* 0x00000000005e7805 */ /* 0x000fe4000001ff00 */
[----:B------:R-:W-:Y:S01]  /*12f0*/  SHF.R.S32.HI R9, RZ, 0x1f, R6 ;  /* 0x0000001fff097819 */ /* 0x000fe20000011406 */
[----:B------:R-:W-:Y:S01]  /*1300*/  IMAD R5, R5, -0x3, R16 ;  /* 0xfffffffd05057824 */ /* 0x000fe200078e0210 */
[----:B------:R-:W-:Y:S01]  /*1310*/  SEL R14, R14, 0xffffffe0, !P0 ;  /* 0xffffffe00e0e7807 */ /* 0x000fe20004000000 */
[----:B------:R-:W-:Y:S01]  /*1320*/  IMAD.IADD R13, R0, 0x1, R7 ;  /* 0x00000001000d7824 */ /* 0x000fe200078e0207 */
[----:B------:R-:W-:Y:S01]  /*1330*/  LEA.HI R9, R9, R6, RZ, 0x6 ;  /* 0x0000000609097211 */ /* 0x000fe200078f30ff */
[----:B------:R-:W-:Y:S01]  /*1340*/  IMAD R2, R5, -0x20, R2 ;  /* 0xffffffe005027824 */ /* 0x000fe200078e0202 */
[----:B------:R-:W-:Y:S01]  /*1350*/  LOP3.LUT R12, R18, 0x1, RZ, 0xfc, !PT ;  /* 0x00000001120c7812 */ /* 0x000fe200078efcff */
[----:B------:R-:W-:Y:S01]  /*1360*/  IMAD.MOV.U32 R5, RZ, RZ, RZ ;  /* 0x000000ffff057224 */ /* 0x000fe200078e00ff */
[----:B------:R-:W-:Y:S01]  /*1370*/  LEA R13, R13, UR36, 0x1 ;  /* 0x000000240d0d7c11 */ /* 0x000fe2000f8e08ff */
[----:B------:R-:W-:Y:S01]  /*1380*/  IMAD R0, R11, -0x2, R2 ;  /* 0xfffffffe0b007824 */ /* 0x000fe200078e0202 */
[----:B------:R-:W-:Y:S01]  /*1390*/  CS2R R6, SRZ ;  /* 0x0000000000067805 */ /* 0x000fe2000001ff00 */
[----:B------:R-:W-:Y:S01]  /*13a0*/  IMAD.MOV.U32 R2, RZ, RZ, RZ ;  /* 0x000000ffff027224 */ /* 0x000fe200078e00ff */
        /* <DEDUP_REMOVED lines=35> */
[----:B------:R-:W-:Y:S02]  /*15e0*/  SHF.R.S32.HI R18, RZ, 0x6, R9 ;  /* 0x00000006ff127819 */ /* 0x000fe40000011409 */
[----:B------:R-:W-:-:S07]  /*15f0*/  IADD3 R14, R14, 0x30400, R13 ;  /* 0x000304000e0e7810 */ /* 0x000fce0007ffe00d */
.L_x_4067:
[----:B------:R-:W-:-:S13]  /*1600*/  ISETP.NE.AND P0, PT, R12, 0x3, PT ;  /* 0x000000030c00780c */ /* 0x000fda0003f05270 */
[----:B---3--:R-:W-:Y:S05]  /*1610*/  @!P0 BRA `(.L_x_4057) ;  /* 0x0000000000048947 */ /* 0x008fea0003800000 */
[----:B------:R-:W-:Y:S01]  /*1620*/  BPT.TRAP 0x1 ;  /* 0x000000040000795c */ /* 0x000fe20000300000 */
.L_x_4057:
[----:B------:R-:W-:Y:S02]  /*1630*/  LEA R3, R2, UR36, 0x3 ;  /* 0x0000002402037c11 */ /* 0x000fe4000f8e18ff */
[----:B------:R-:W-:-:S04]  /*1640*/  SHF.L.U32 R8, R7, 0x1f, RZ ;  /* 0x0000001f07087819 */ /* 0x000fc800000006ff */
[----:B------:R2:W3:Y:S01]  /*1650*/  SYNCS.PHASECHK.TRANS64.TRYWAIT P1, [R3+URZ+0x36410], R8 ;  /* 0x03641008030075a7 */ /* 0x0004e2000802017f */
[----:B------:R-:W-:Y:S05]  /*1660*/  @!P0 BRA `(.L_x_4058) ;  /* 0x0000000000048947 */ /* 0x000fea0003800000 */
[----:B------:R-:W-:Y:S01]  /*1670*/  BPT.TRAP 0x1 ;  /* 0x000000040000795c */ /* 0x000fe20000300000 */
.L_x_4058:
[----:B---3--:R-:W-:Y:S05]  /*1680*/  @P1 BRA `(.L_x_4059) ;  /* 0x0000000000081947 */ /* 0x008fea0003800000 */
[----:B------:R-:W3:Y:S02]  /*1690*/  SYNCS.PHASECHK.TRANS64.TRYWAIT P1, [R3+URZ+0x36410], R8 ;  /* 0x03641008030075a7 */ /* 0x000ee4000802017f */
[----:B---3--:R-:W-:Y:S05]  /*16a0*/  @!P1 BRA `(.L_x_4060) ;  /* 0x0000005800a09947 */ /* 0x008fea0003800000 */
.L_x_4059:
        /* <DEDUP_REMOVED lines=103> */
.L_x_4061:
[----:B--2---:R-:W-:-:S04]  /*1d20*/  SHF.L.U32 R8, R6, 0x1f, RZ ;  /* 0x0000001f06087819 */ /* 0x004fc800000006ff */
[----:B------:R2:W5:Y:S01]  /*1d30*/  SYNCS.PHASECHK.TRANS64.TRYWAIT P1, [UR36+0x36430], R8 ;  /* 0x03643008ff0075a7 */ /* 0x0005620008020164 */
[----:B------:R-:W-:Y:S05]  /*1d40*/  @!P0 BRA `(.L_x_4062) ;  /* 0x0000000000048947 */ /* 0x000fea0003800000 */
[----:B------:R-:W-:Y:S01]  /*1d50*/  BPT.TRAP 0x1 ;  /* 0x000000040000795c */ /* 0x000fe20000300000 */
.L_x_4062:
[----:B-----5:R-:W-:Y:S05]  /*1d60*/  @P1 BRA `(.L_x_4063) ;  /* 0x0000000000081947 */ /* 0x020fea0003800000 */
[----:B------:R-:W5:Y:S02]  /*1d70*/  SYNCS.PHASECHK.TRANS64.TRYWAIT P1, [UR36+0x36430], R8 ;  /* 0x03643008ff0075a7 */ /* 0x000f640008020164 */
[----:B-----5:R-:W-:Y:S05]  /*1d80*/  @!P1 BRA `(.L_x_4064) ;  /* 0x0000005000fc9947 */ /* 0x020fea0003800000 */
.L_x_4063:
[----:B------:R-:W-:Y:S01]  /*1d90*/  UIADD3 UR5, UR36, 0x2a000, URZ ;  /* 0x0002a00024057890 */ /* 0x000fe2000fffe03f */
[----:B------:R-:W-:Y:S01]  /*1da0*/  WARPGROUP.ARRIVE ;  /* 0x00000000000079c5 */ /* 0x000fe20000000000 */
[----:B------:R-:W-:Y:S01]  /*1db0*/  UIADD3 UR4, UR4, 0x9000, URZ ;  /* 0x0000900004047890 */ /* 0x000fe2000fffe03f */
[C---:B------:R-:W-:Y:S01]  /*1dc0*/  ISETP.GT.AND P1, PT, R0.reuse, RZ, PT ;  /* 0x000000ff0000720c */ /* 0x040fe20003f24270 */
[----:B------:R-:W-:Y:S01]  /*1dd0*/  USHF.R.U32.HI UR6, URZ, 0x4, UR5 ;  /* 0x000000043f067899 */ /* 0x000fe20008011605 */
[----:B------:R-:W-:Y:S01]  /*1de0*/  ISETP.GT.AND P2, PT, R0, 0x1, PT ;  /* 0x000000010000780c */ /* 0x000fe20003f44270 */
[----:B------:R-:W-:Y:S01]  /*1df0*/  USHF.R.U32.HI UR4, URZ, 0x4, UR4 ;  /* 0x000000043f047899 */ /* 0x000fe20008011604 */
[----:B------:R-:W-:Y:S01]  /*1e00*/  FSEL R9, R138, -INF , P1 ;  /* 0xff8000008a097808 */ /* 0x000fe20000800000 */
[----:B------:R-:W-:Y:S01]  /*1e10*/  ULOP3.LUT UR7, UR6, 0x3fff, URZ, 0xc0, !UPT ;  /* 0x00003fff06077892 */ /* 0x000fe2000f8ec03f */
[----:B--2--5:R-:W-:Y:S01]  /*1e20*/  FSEL R8, R137, -INF , P2 ;  /* 0xff80000089087808 */ /* 0x024fe20001000000 */
        /* <DEDUP_REMOVED lines=10> */
[--C-:B----4-:R-:W-:Y:S01]  /*1ed0*/  FFMA.FTZ R138, R9, UR7, -R20.reuse ;  /* 0x00000007098a7c23 */ /* 0x110fe20008010814 */
        /* <DEDUP_REMOVED lines=10> */
[--C-:B---3--:R-:W-:Y:S01]  /*1f80*/  FFMA.FTZ R23, R8, UR7, -R21.reuse ;  /* 0x0000000708177c23 */ /* 0x108fe20008010815 */
        /* <DEDUP_REMOVED lines=13> */
[----:B------:R-:W2:Y:S01]  /*2060*/  MUFU.EX2 R23, R23 ;  /* 0x0000001700177308 */ /* 0x000ea20000000800 */
        /* <DEDUP_REMOVED lines=9> */
[----:B------:R2:W3:Y:S08]  /*2100*/  MUFU.EX2 R137, R8 ;  /* 0x0000000800897308 */ /* 0x0004f00000000800 */
[----:B------:R-:W-:Y:S01]  /*2110*/  MUFU.EX2 R138, R138 ;  /* 0x0000008a008a7308 */ /* 0x000fe20000000800 */
[----:B--2---:R-:W-:-:S07]  /*2120*/  F2FP.BF16.F32.PACK_AB R8, R23, R22 ;  /* 0x000000161708723e */ /* 0x004fce00000010ff */
[----:B------:R-:W2:Y:S01]  /*2130*/  MUFU.EX2 R139, R139 ;  /* 0x0000008b008b7308 */ /* 0x000ea20000000800 */
[----:B---3--:R-:W-:Y:S01]  /*2140*/  F2FP.BF16.F32.PACK_AB R10, R137, R136 ;  /* 0x00000088890a723e */ /* 0x008fe200000010ff */
        /* <DEDUP_REMOVED lines=8> */
[----:B------:R-:W3:Y:S01]  /*21d0*/  MUFU.EX2 R142, R142 ;  /* 0x0000008e008e7308 */ /* 0x000ee20000000800 */
[----:B--2---:R-:W-:-:S07]  /*21e0*/  F2FP.BF16.F32.PACK_AB R9, R139, R138 ;  /* 0x0000008a8b09723e */ /* 0x004fce00000010ff */
[----:B------:R-:W-:Y:S01]  /*21f0*/  MUFU.EX2 R144, R144 ;  /* 0x0000009000907308 */ /* 0x000fe20000000800 */
[----:B---3--:R-:W-:Y:S01]  /*2200*/  F2FP.BF16.F32.PACK_AB R11, R142, R143 ;  /* 0x0000008f8e0b723e */ /* 0x008fe200000010ff */
        /* <DEDUP_REMOVED lines=83> */
[----:B------:R-:W-:Y:S01]  /*2740*/  FADD.FTZ R125, R128, -R141 ;  /* 0x8000008d807d7221 */ /* 0x000fe20000010000 */
[--C-:B---3--:R-:W-:Y:S01]  /*2750*/  FADD.FTZ R126, R126, -R140.reuse ;  /* 0x8000008c7e7e7221 */ /* 0x108fe20000010000 */
[--C-:B------:R-:W-:Y:S01]  /*2760*/  FADD.FTZ R128, R131, -R140.reuse ;  /* 0x8000008c83807221 */ /* 0x100fe20000010000 */
[--C-:B------:R-:W-:Y:S01]  /*2770*/  FADD.FTZ R127, R127, -R140.reuse ;  /* 0x8000008c7f7f7221 */ /* 0x100fe20000010000 */
[----:B------:R-:W-:Y:S01]  /*2780*/  FADD.FTZ R131, R134, -R140 ;  /* 0x8000008c86837221 */ /* 0x000fe20000010000 */
        /* <DEDUP_REMOVED lines=13> */
[--C-:B------:R-:W-:Y:S01]  /*2860*/  FADD.FTZ R121, R132, -R141.reuse ;  /* 0x8000008d84797221 */ /* 0x100fe20000010000 */
[----:B------:R-:W3:Y:S01]  /*2870*/  MUFU.EX2 R10, R10 ;  /* 0x0000000a000a7308 */ /* 0x000ee20000000800 */
[--C-:B------:R-:W-:Y:S01]  /*2880*/  FADD.FTZ R122, R123, -R140.reuse ;  /* 0x8000008c7b7a7221 */ /* 0x100fe20000010000 */
[----:B------:R-:W-:Y:S01]  /*2890*/  FMUL.FTZ R143, R143, R126 ;  /* 0x0000007e8f8f7220 */ /* 0x000fe20000410000 */
[--C-:B------:R-:W-:Y:S01]  /*28a0*/  FADD.FTZ R149, R124, -R141.reuse ;  /* 0x8000008d7c957221 */ /* 0x100fe20000010000 */
[----:B------:R-:W-:Y:S01]  /*28b0*/  FADD.FTZ R124, R133, -R141 ;  /* 0x8000008d857c7221 */ /* 0x000fe20000010000 */
[----:B------:R-:W-:Y:S01]  /*28c0*/  FMUL.FTZ R139, R139, R122 ;  /* 0x0000007a8b8b7220 */ /* 0x000fe20000410000 */
[--C-:B------:R-:W-:Y:S01]  /*28d0*/  FADD.FTZ R133, R130, -R140.reuse ;  /* 0x8000008c82857221 */ /* 0x100fe20000010000 */
[----:B------:R-:W-:Y:S01]  /*28e0*/  FADD.FTZ R140, R135, -R140 ;  /* 0x8000008c878c7221 */ /* 0x000fe20000010000 */
[----:B------:R-:W4:Y:S01]  /*28f0*/  MUFU.EX2 R21, R21 ;  /* 0x0000001500157308 */ /* 0x000f220000000800 */
[C---:B--2---:R-:W-:Y:S01]  /*2900*/  FMUL.FTZ R126, R9.reuse, R120 ;  /* 0x00000078097e7220 */ /* 0x044fe20000410000 */
[----:B------:R-:W-:Y:S01]  /*2910*/  F2FP.BF16.F32.PACK_AB R120, R9, R144 ;  /* 0x000000900978723e */ /* 0x000fe200000010ff */
[----:B------:R-:W-:Y:S01]  /*2920*/  FMUL.FTZ R22, R22, R147 ;  /* 0x0000009316167220 */ /* 0x000fe20000410000 */
[----:B------:R-:W-:Y:S01]  /*2930*/  FMUL.FTZ R23, R23, R148 ;  /* 0x0000009417177220 */ /* 0x000fe20000410000 */
[----:B------:R-:W-:Y:S01]  /*2940*/  FMUL.FTZ R136, R136, R149 ;  /* 0x0000009588887220 */ /* 0x000fe20000410000 */
[----:B------:R-:W-:Y:S01]  /*2950*/  FMUL.FTZ R137, R137, R150 ;  /* 0x0000009689897220 */ /* 0x000fe20000410000 */
[----:B------:R-:W-:Y:S01]  /*2960*/  FMUL.FTZ R138, R138, R129 ;  /* 0x000000818a8a7220 */ /* 0x000fe20000410000 */
[----:B------:R-:W2:Y:S01]  /*2970*/  MUFU.EX2 R8, R8 ;  /* 0x0000000800087308 */ /* 0x000ea20000000800 */
[----:B---3--:R-:W-:Y:S01]  /*2980*/  FMUL.FTZ R9, R10, R121 ;  /* 0x000000790a097220 */ /* 0x008fe20000410000 */
[----:B------:R-:W-:Y:S01]  /*2990*/  FMUL.FTZ R142, R142, R127 ;  /* 0x0000007f8e8e7220 */ /* 0x000fe20000410000 */
[----:B------:R-:W-:Y:S01]  /*29a0*/  FMUL.FTZ R125, R144, R125 ;  /* 0x0000007d907d7220 */ /* 0x000fe20000410000 */
[----:B------:R-:W-:-:S04]  /*29b0*/  UMOV UR7, 0x80000020 ;  /* 0x8000002000077882 */ /* 0x000fc80000000000 */
[----:B------:R-:W3:Y:S01]  /*29c0*/  MUFU.EX2 R11, R11 ;  /* 0x0000000b000b7308 */ /* 0x000ee20000000800 */
[C---:B----4-:R-:W-:Y:S01]  /*29d0*/  F2FP.BF16.F32.PACK_AB R122, R21.reuse, R10 ;  /* 0x0000000a157a723e */ /* 0x050fe200000010ff */
[----:B------:R-:W-:Y:S01]  /*29e0*/  FMUL.FTZ R124, R21, R124 ;  /* 0x0000007c157c7220 */ /* 0x000fe20000410000 */
[----:B------:R-:W-:-:S05]  /*29f0*/  F2FP.BF16.F32.PACK_AB R10, R137, R136 ;  /* 0x00000088890a723e */ /* 0x000fca00000010ff */
[----:B------:R-:W4:Y:S01]  /*2a00*/  MUFU.EX2 R20, R146 ;  /* 0x0000009200147308 */ /* 0x000f220000000800 */
[----:B--2---:R-:W-:-:S07]  /*2a10*/  FMUL.FTZ R21, R8, R133 ;  /* 0x0000008508157220 */ /* 0x004fce0000410000 */
[----:B------:R-:W2:Y:S01]  /*2a20*/  MUFU.EX2 R145, R145 ;  /* 0x0000009100917308 */ /* 0x000ea20000000800 */
[C---:B---3--:R-:W-:Y:S01]  /*2a30*/  F2FP.BF16.F32.PACK_AB R121, R11.reuse, R8 ;  /* 0x000000080b79723e */ /* 0x048fe200000010ff */
[----:B------:R-:W-:Y:S01]  /*2a40*/  FMUL.FTZ R128, R11, R128 ;  /* 0x000000800b807220 */ /* 0x000fe20000410000 */
[----:B------:R-:W-:Y:S02]  /*2a50*/  F2FP.BF16.F32.PACK_AB R8, R23, R22 ;  /* 0x000000161708723e */ /* 0x000fe400000010ff */
[----:B------:R-:W-:Y:S02]  /*2a60*/  F2FP.BF16.F32.PACK_AB R22, R124, R9 ;  /* 0x000000097c16723e */ /* 0x000fe400000010ff */
[----:B------:R-:W-:Y:S01]  /*2a70*/  F2FP.BF16.F32.PACK_AB R9, R139, R138 ;  /* 0x0000008a8b09723e */ /* 0x000fe200000010ff */
[----:B----4-:R-:W-:Y:S01]  /*2a80*/  FMUL.FTZ R131, R20, R131 ;  /* 0x0000008314837220 */ /* 0x010fe20000410000 */
[----:B------:R-:W-:Y:S02]  /*2a90*/  F2FP.BF16.F32.PACK_AB R11, R142, R143 ;  /* 0x0000008f8e0b723e */ /* 0x000fe400000010ff */
[----:B------:R-:W-:-:S02]  /*2aa0*/  F2FP.BF16.F32.PACK_AB R21, R128, R21 ;  /* 0x000000158015723e */ /* 0x000fc400000010ff */
[C---:B--2---:R-:W-:Y:S01]  /*2ab0*/  F2FP.BF16.F32.PACK_AB R123, R145.reuse, R20 ;  /* 0x00000014917b723e */ /* 0x044fe200000010ff */
        /* <DEDUP_REMOVED lines=9> */
[----:B---3--:R-:W3:Y:S02]  /*2b50*/  FENCE.VIEW.ASYNC.S ;  /* 0x00000000000073c6 */ /* 0x008ee40000000000 */
[----:B---3--:R-:W-:Y:S06]  /*2b60*/  BAR.SYNC.DEFER_BLOCKING 0x9, 0x180 ;  /* 0x0246000000007b1d */ /* 0x008fec0000010000 */
        /* <DEDUP_REMOVED lines=44> */
[----:B----4-:R-:W4:Y:S02]  /*2e30*/  FENCE.VIEW.ASYNC.S ;  /* 0x00000000000073c6 */ /* 0x010f240000000000 */
[----:B----4-:R-:W-:Y:S06]  /*2e40*/  BAR.SYNC.DEFER_BLOCKING 0x9, 0x180 ;  /* 0x0246000000007b1d */ /* 0x010fec0000010000 */
[----:B--2---:R-:W-:-:S06]  /*2e50*/  WARPGROUP.ARRIVE ;  /* 0x00000000000079c5 */ /* 0x004fcc0000000000 */
        /* <DEDUP_REMOVED lines=33> */
[----:B---3--:R-:W-:Y:S05]  /*3070*/  @!P0 BRA `(.L_x_4065) ;  /* 0x0000000000048947 */ /* 0x008fea0003800000 */
[----:B------:R-:W-:Y:S01]  /*3080*/  BPT.TRAP 0x1 ;  /* 0x000000040000795c */ /* 0x000fe20000300000 */
.L_x_4065:
[----:B------:R-:W-:Y:S01]  /*3090*/  LEA R8, R4, UR36, 0xd ;  /* 0x0000002404087c11 */ /* 0x000fe2000f8e68ff */
[----:B------:R-:W-:Y:S01]  /*30a0*/  UIADD3 UR4, UR36, 0x36438, URZ ;  /* 0x0003643824047890 */ /* 0x000fe2000fffe03f */
[----:B------:R-:W-:Y:S01]  /*30b0*/  VIADD R10, R19, 0x9 ;  /* 0x00000009130a7836 */ /* 0x000fe20000000000 */
        /* <DEDUP_REMOVED lines=13> */
[----:B------:R-:W-:Y:S01]  /*3190*/  R2UR UR8, R9 ;  /* 0x00000000090872ca */ /* 0x000fe200000e0000 */
[----:B------:R-:W-:-:S12]  /*31a0*/  VIADD R9, R19, 0xc ;  /* 0x0000000c13097836 */ /* 0x000fd80000000000 */
[----:B------:R-:W-:Y:S02]  /*31b0*/  UMOV UR4, UR8 ;  /* 0x0000000800047c82 */ /* 0x000fe40008000000 */
        /* <DEDUP_REMOVED lines=41> */
.L_x_4066:
        /* <DEDUP_REMOVED lines=12> */
.L_x_4056:
        /* <DEDUP_REMOVED lines=127> */
.L_x_4070:
[----:B------:R-:W-:Y:S01]  /*3d00*/  @P0 ELECT P2, URZ, PT ;  /* 0x00000000003f082f */ /* 0x000fe20003840000 */
[----:B------:R1:W-:-:S12]  /*3d10*/  UBLKRED.G.S.ADD.F32.RN [UR4], [UR36], UR6, desc[UR8] ;  /* 0x00000804240073bb */ /* 0x0003d800080a1406 */
[----:B------:R-:W-:Y:S02]  /*3d20*/  @P2 PLOP3.LUT P0, PT, P2, PT, PT, 0x8, 0x0 ;  /* 0x000000000000281c */ /* 0x000fe4000170e170 */
[----:B------:R-:W-:-:S11]  /*3d30*/  PLOP3.LUT P2, PT, PT, PT, PT, 0x8, 0x0 ;  /* 0x000000000000781c */ /* 0x000fd60003f4e170 */
[----:B-1----:R-:W-:Y:S05]  /*3d40*/  @P0 BRA.U.ANY `(.L_x_4070) ;  /* 0xfffffffd00ec0947 */ /* 0x002fea000393ffff */
[----:B------:R0:W-:Y:S01]  /*3d50*/  UTMACMDFLUSH ;  /* 0x00000000000079b7 */ /* 0x0001e20000000000 */
[----:B------:R-:W-:-:S04]  /*3d60*/  DEPBAR.LE SB0, 0x0 ;  /* 0x000080000000791a */ /* 0x000fc80000000000 */
.L_x_4069:
[----:B------:R-:W-:Y:S05]  /*3d70*/  BSYNC B0 ;  /* 0x0000000000007941 */ /* 0x000fea0003800000 */
.L_x_4068:
        /* <DEDUP_REMOVED lines=27> */
.L_x_4071:
        /* <DEDUP_REMOVED lines=8> */
.L_x_4046:
        /* <DEDUP_REMOVED lines=55> */
.L_x_4094:
        /* <DEDUP_REMOVED lines=23> */
.L_x_4075:
[----:B------:R-:W-:Y:S05]  /*4490*/  BSYNC B0 ;  /* 0x0000000000007941 */ /* 0x000fea0003800000 */
.L_x_4074:
        /* <DEDUP_REMOVED lines=12> */
.L_x_4077:
[----:B------:R-:W-:Y:S05]  /*4560*/  BSYNC B0 ;  /* 0x0000000000007941 */ /* 0x000fea0003800000 */
.L_x_4076:
        /* <DEDUP_REMOVED lines=13> */
.L_x_4079:
[----:B------:R-:W-:Y:S05]  /*4640*/  BSYNC B0 ;  /* 0x0000000000007941 */ /* 0x000fea0003800000 */
.L_x_4078:
[----:B------:R-:W-:Y:S06]  /*4650*/  BAR.ARV 0xa, 0xa0 ;  /* 0x0282800000007b1d */ /* 0x000fec0000002000 */
[----:B------:R-:W-:Y:S04]  /*4660*/  BSSY B0, `(.L_x_4080) ;  /* 0x0000003000007945 */ /* 0x000fe80003800000 */
[----:B------:R-:W-:Y:S05]  /*4670*/  @!P0 BRA `(.L_x_4081) ;  /* 0x0000000000048947 */ /* 0x000fea0003800000 */
[----:B------:R-:W-:-:S04]  /*4680*/  DEPBAR.LE SB0, 0x1 ;  /* 0x000080400000791a */ /* 0x000fc80000000000 */
.L_x_4081:
[----:B------:R-:W-:Y:S05]  /*4690*/  BSYNC B0 ;  /* 0x0000000000007941 */ /* 0x000fea0003800000 */
.L_x_4080:
[----:B------:R-:W-:Y:S06]  /*46a0*/  BAR.ARV 0xb, 0xa0 ;  /* 0x02c2800000007b1d */ /* 0x000fec0000002000 */
[----:B------:R-:W-:Y:S04]  /*46b0*/  BSSY B0, `(.L_x_4082) ;  /* 0x0000003000007945 */ /* 0x000fe80003800000 */
[----:B------:R-:W-:Y:S05]  /*46c0*/  @!P0 BRA `(.L_x_4083) ;  /* 0x0000000000048947 */ /* 0x000fea0003800000 */
[----:B------:R-:W-:-:S04]  /*46d0*/  DEPBAR.LE SB0, 0x0 ;  /* 0x000080000000791a */ /* 0x000fc80000000000 */
.L_x_4083:
[----:B------:R-:W-:Y:S05]  /*46e0*/  BSYNC B0 ;  /* 0x0000000000007941 */ /* 0x000fea0003800000 */
.L_x_4082:
        /* <DEDUP_REMOVED lines=13> */
.L_x_4085:
[----:B------:R-:W-:Y:S05]  /*47c0*/  BSYNC B0 ;  /* 0x0000000000007941 */ /* 0x000fea0003800000 */
.L_x_4084:
        /* <DEDUP_REMOVED lines=12> */
.L_x_4087:
[----:B------:R-:W-:Y:S05]  /*4890*/  BSYNC B0 ;  /* 0x0000000000007941 */ /* 0x000fea0003800000 */
.L_x_4086:
        /* <DEDUP_REMOVED lines=13> */
.L_x_4089:
[----:B------:R-:W-:Y:S05]  /*4970*/  BSYNC B0 ;  /* 0x0000000000007941 */ /* 0x000fea0003800000 */
.L_x_4088:
[----:B------:R-:W-:Y:S06]  /*4980*/  BAR.ARV 0xa, 0xa0 ;  /* 0x0282800000007b1d */ /* 0x000fec0000002000 */
[----:B------:R-:W-:Y:S04]  /*4990*/  BSSY B0, `(.L_x_4090) ;  /* 0x0000003000007945 */ /* 0x000fe80003800000 */
[----:B------:R-:W-:Y:S05]  /*49a0*/  @!P0 BRA `(.L_x_4091) ;  /* 0x0000000000048947 */ /* 0x000fea0003800000 */
[----:B------:R-:W-:-:S04]  /*49b0*/  DEPBAR.LE SB0, 0x1 ;  /* 0x000080400000791a */ /* 0x000fc80000000000 */
.L_x_4091:
[----:B------:R-:W-:Y:S05]  /*49c0*/  BSYNC B0 ;  /* 0x0000000000007941 */ /* 0x000fea0003800000 */
.L_x_4090:
[----:B------:R-:W-:Y:S01]  /*49d0*/  VIADD R0, R0, 0xfffffffe ;  /* 0xfffffffe00007836 */ /* 0x000fe20000000000 */
[----:B------:R-:W-:Y:S06]  /*49e0*/  BAR.ARV 0xb, 0xa0 ;  /* 0x02c2800000007b1d */ /* 0x000fec0000002000 */
[----:B------:R-:W-:Y:S01]  /*49f0*/  BSSY B0, `(.L_x_4092) ;  /* 0x0000004000007945 */ /* 0x000fe20003800000 */
[----:B------:R-:W-:-:S03]  /*4a00*/  ISETP.NE.AND P1, PT, R0, RZ, PT ;  /* 0x000000ff0000720c */ /* 0x000fc60003f25270 */
[----:B------:R-:W-:Y:S10]  /*4a10*/  @!P0 BRA `(.L_x_4093) ;  /* 0x0000000000048947 */ /* 0x000ff40003800000 */
[----:B------:R-:W-:-:S04]  /*4a20*/  DEPBAR.LE SB0, 0x0 ;  /* 0x000080000000791a */ /* 0x000fc80000000000 */
.L_x_4093:
[----:B------:R-:W-:Y:S05]  /*4a30*/  BSYNC B0 ;  /* 0x0000000000007941 */ /* 0x000fea0003800000 */
.L_x_4092:
[----:B------:R-:W-:Y:S06]  /*4a40*/  BAR.ARV 0xc, 0xa0 ;  /* 0x0302800000007b1d */ /* 0x000fec0000002000 */
[----:B------:R-:W-:Y:S02]  /*4a50*/  UIADD3 UR5, UR5, 0x2, URZ ;  /* 0x0000000205057890 */ /* 0x000fe4000fffe03f */
[----:B------:R-:W-:Y:S01]  /*4a60*/  UIADD3 UR4, UR4, 0x1, URZ ;  /* 0x0000000104047890 */ /* 0x000fe2000fffe03f */
[----:B------:R-:W-:Y:S11]  /*4a70*/  @P1 BRA `(.L_x_4094) ;  /* 0xfffffff800281947 */ /* 0x000ff6000383ffff */
[----:B------:R-:W-:-:S12]  /*4a80*/  UIADD3 UR4, UR9, 0x6000, URZ ;  /* 0x0000600009047890 */ /* 0x000fd8000fffe03f */
.L_x_4073:
        /* <DEDUP_REMOVED lines=19> */
.L_x_4096:
[----:B------:R-:W-:Y:S05]  /*4bc0*/  BSYNC B0 ;  /* 0x0000000000007941 */ /* 0x000fea0003800000 */
.L_x_4095:
        /* <DEDUP_REMOVED lines=18> */
.L_x_4098:
[----:B------:R-:W-:Y:S05]  /*4cf0*/  BSYNC B0 ;  /* 0x0000000000007941 */ /* 0x000fea0003800000 */
.L_x_4097:
        /* <DEDUP_REMOVED lines=19> */
.L_x_4100:
[----:B------:R-:W-:Y:S05]  /*4e30*/  BSYNC B0 ;  /* 0x0000000000007941 */ /* 0x000fea0003800000 */
.L_x_4099:
[----:B------:R-:W-:Y:S06]  /*4e40*/  BAR.ARV 0xa, 0xa0 ;  /* 0x0282800000007b1d */ /* 0x000fec0000002000 */
[----:B------:R-:W-:Y:S04]  /*4e50*/  BSSY B0, `(.L_x_4101) ;  /* 0x0000003000007945 */ /* 0x000fe80003800000 */
[----:B------:R-:W-:Y:S05]  /*4e60*/  @!P0 BRA `(.L_x_4102) ;  /* 0x0000000000048947 */ /* 0x000fea0003800000 */
[----:B------:R-:W-:-:S04]  /*4e70*/  DEPBAR.LE SB0, 0x1 ;  /* 0x000080400000791a */ /* 0x000fc80000000000 */
.L_x_4102:
[----:B------:R-:W-:Y:S05]  /*4e80*/  BSYNC B0 ;  /* 0x0000000000007941 */ /* 0x000fea0003800000 */
.L_x_4101:
[----:B------:R-:W-:Y:S06]  /*4e90*/  BAR.ARV 0xb, 0xa0 ;  /* 0x02c2800000007b1d */ /* 0x000fec0000002000 */
[----:B------:R-:W-:Y:S04]  /*4ea0*/  BSSY B0, `(.L_x_4103) ;  /* 0x0000003000007945 */ /* 0x000fe80003800000 */
[----:B------:R-:W-:Y:S05]  /*4eb0*/  @!P0 BRA `(.L_x_4104) ;  /* 0x0000000000048947 */ /* 0x000fea0003800000 */
[----:B------:R-:W-:-:S04]  /*4ec0*/  DEPBAR.LE SB0, 0x0 ;  /* 0x000080000000791a */ /* 0x000fc80000000000 */
.L_x_4104:
[----:B------:R-:W-:Y:S05]  /*4ed0*/  BSYNC B0 ;  /* 0x0000000000007941 */ /* 0x000fea0003800000 */
.L_x_4103:
[----:B------:R-:W-:Y:S06]  /*4ee0*/  BAR.ARV 0xc, 0xa0 ;  /* 0x0302800000007b1d */ /* 0x000fec0000002000 */
[----:B------:R-:W-:Y:S05]  /*4ef0*/  BRA `(.L_x_4048) ;  /* 0x0000002000507947 */ /* 0x000fea0003800000 */
.L_x_4072:
        /* <DEDUP_REMOVED lines=57> */
.L_x_4134:
        /* <DEDUP_REMOVED lines=9> */
.L_x_4108:
        /* <DEDUP_REMOVED lines=102> */
.L_x_4119:
[----:B-1----:R-:W-:-:S05]  /*5980*/  IMAD.MOV.U32 R10, RZ, RZ, 0x1 ;  /* 0x00000001ff0a7424 */ /* 0x002fca00078e00ff */
[----:B------:R-:W-:-:S04]  /*5990*/  SHF.L.U32 R10, R10, 0x1f, RZ ;  /* 0x0000001f0a0a7819 */ /* 0x000fc800000006ff */
[----:B------:R-:W1:Y:S02]  /*59a0*/  SYNCS.PHASECHK.TRANS64.TRYWAIT P1, [R0+URZ+0x36438], R10 ;  /* 0x0364380a000075a7 */ /* 0x000e64000802017f */
[----:B-123--:R-:W-:Y:S05]  /*59b0*/  @!P1 BRA `(.L_x_4111) ;  /* 0x0000001800189947 */ /* 0x00efea0003800000 */
.L_x_4135:
[----:B------:R-:W-:Y:S05]  /*59c0*/  @P0 BRA `(.L_x_4112) ;  /* 0x0000000000140947 */ /* 0x000fea0003800000 */
[----:B------:R-:W-:Y:S01]  /*59d0*/  ISETP.NE.AND P1, PT, R16, RZ, PT ;  /* 0x000000ff1000720c */ /* 0x000fe20003f25270 */
[----:B------:R-:W-:-:S04]  /*59e0*/  IMAD.MOV.U32 R3, RZ, RZ, 0x6100 ;  /* 0x00006100ff037424 */ /* 0x000fc800078e00ff */
[----:B------:R2:W-:Y:S08]  /*59f0*/  SYNCS.ARRIVE.TRANS64 RZ, [R0+URZ+0x36430], R3 ;  /* 0x0364300300ff79a7 */ /* 0x0005f0000800003f */
[----:B------:R-:W-:Y:S05]  /*5a00*/  @!P1 BRA `(.L_x_4112) ;  /* 0x0000000000049947 */ /* 0x000fea0003800000 */
[----:B------:R-:W-:Y:S01]  /*5a10*/  BPT.TRAP 0x1 ;  /* 0x000000040000795c */ /* 0x000fe20000300000 */
.L_x_4112:
        /* <DEDUP_REMOVED lines=47> */
.L_x_4136:
[----:B------:R-:W-:Y:S05]  /*5d10*/  @P0 BRA `(.L_x_4114) ;  /* 0x0000000000140947 */ /* 0x000fea0003800000 */
[----:B------:R-:W-:Y:S01]  /*5d20*/  ISETP.NE.AND P1, PT, R16, RZ, PT ;  /* 0x000000ff1000720c */ /* 0x000fe20003f25270 */
[----:B--2---:R-:W-:-:S04]  /*5d30*/  IMAD.MOV.U32 R3, RZ, RZ, 0x6100 ;  /* 0x00006100ff037424 */ /* 0x004fc800078e00ff */
[----:B------:R3:W-:Y:S08]  /*5d40*/  SYNCS.ARRIVE.TRANS64 RZ, [R0+URZ+0x36418], R3 ;  /* 0x0364180300ff79a7 */ /* 0x0007f0000800003f */
[----:B------:R-:W-:Y:S05]  /*5d50*/  @!P1 BRA `(.L_x_4114) ;  /* 0x0000000000049947 */ /* 0x000fea0003800000 */
[----:B------:R-:W-:Y:S01]  /*5d60*/  BPT.TRAP 0x1 ;  /* 0x000000040000795c */ /* 0x000fe20000300000 */
.L_x_4114:
        /* <DEDUP_REMOVED lines=35> */
.L_x_4137:
        /* <DEDUP_REMOVED lines=9> */
.L_x_4116:
        /* <DEDUP_REMOVED lines=37> */
.L_x_4139:
[----:B------:R-:W-:Y:S05]  /*6280*/  @P0 BRA `(.L_x_4118) ;  /* 0x0000000000140947 */ /* 0x000fea0003800000 */
[----:B------:R-:W-:Y:S01]  /*6290*/  ISETP.NE.AND P1, PT, R16, RZ, PT ;  /* 0x000000ff1000720c */ /* 0x000fe20003f25270 */
[----:B--2---:R-:W-:-:S04]  /*62a0*/  IMAD.MOV.U32 R5, RZ, RZ, 0x6100 ;  /* 0x00006100ff057424 */ /* 0x004fc800078e00ff */
[----:B------:R3:W-:Y:S08]  /*62b0*/  SYNCS.ARRIVE.TRANS64 RZ, [R0+URZ+0x36410], R5 ;  /* 0x0364100500ff79a7 */ /* 0x0007f0000800003f */
[----:B------:R-:W-:Y:S05]  /*62c0*/  @!P1 BRA `(.L_x_4118) ;  /* 0x0000000000049947 */ /* 0x000fea0003800000 */
[----:B------:R-:W-:Y:S01]  /*62d0*/  BPT.TRAP 0x1 ;  /* 0x000000040000795c */ /* 0x000fe20000300000 */
.L_x_4118:
        /* <DEDUP_REMOVED lines=36> */
.L_x_4110:
[----:B------:R-:W-:Y:S01]  /*6520*/  ISETP.NE.AND P1, PT, R19, RZ, PT ;  /* 0x000000ff1300720c */ /* 0x000fe20003f25270 */
[----:B------:R-:W-:-:S12]  /*6530*/  IMAD.MOV.U32 R4, RZ, RZ, 0x1 ;  /* 0x00000001ff047424 */ /* 0x000fd800078e00ff */
[----:B------:R-:W-:Y:S05]  /*6540*/  @!P1 BRA `(.L_x_4109) ;  /* 0x0000000400649947 */ /* 0x000fea0003800000 */
[----:B------:R-:W2:Y:S02]  /*6550*/  SYNCS.PHASECHK.TRANS64.TRYWAIT P1, [R0+URZ+0x36438], R10 ;  /* 0x0364380a000075a7 */ /* 0x000ea4000802017f */
[----:B--2---:R-:W-:Y:S05]  /*6560*/  @!P1 BRA `(.L_x_4120) ;  /* 0x0000000c00809947 */ /* 0x004fea0003800000 */
.L_x_4140:
[----:B------:R-:W-:Y:S05]  /*6570*/  @P0 BRA `(.L_x_4121) ;  /* 0x0000000000140947 */ /* 0x000fea0003800000 */
[----:B------:R-:W-:Y:S01]  /*6580*/  ISETP.NE.AND P1, PT, R16, RZ, PT ;  /* 0x000000ff1000720c */ /* 0x000fe20003f25270 */
[----:B------:R-:W-:-:S04]  /*6590*/  IMAD.MOV.U32 R5, RZ, RZ, 0x6100 ;  /* 0x00006100ff057424 */ /* 0x000fc800078e00ff */
[----:B------:R3:W-:Y:S08]  /*65a0*/  SYNCS.ARRIVE.TRANS64 RZ, [R0+URZ+0x36430], R5 ;  /* 0x0364300500ff79a7 */ /* 0x0007f0000800003f */
[----:B------:R-:W-:Y:S05]  /*65b0*/  @!P1 BRA `(.L_x_4121) ;  /* 0x0000000000049947 */ /* 0x000fea0003800000 */
[----:B------:R-:W-:Y:S01]  /*65c0*/  BPT.TRAP 0x1 ;  /* 0x000000040000795c */ /* 0x000fe20000300000 */
.L_x_4121:
        /* <DEDUP_REMOVED lines=41> */
.L_x_4141:
[----:B------:R-:W-:Y:S01]  /*6860*/  IMAD.MOV.U32 R4, RZ, RZ, RZ ;  /* 0x000000ffff047224 */ /* 0x000fe200078e00ff */
[----:B------:R-:W-:Y:S06]  /*6870*/  @P0 BRA `(.L_x_4123) ;  /* 0x0000000000140947 */ /* 0x000fec0003800000 */
[----:B------:R-:W-:Y:S01]  /*6880*/  ISETP.NE.AND P1, PT, R16, RZ, PT ;  /* 0x000000ff1000720c */ /* 0x000fe20003f25270 */
[----:B---3--:R-:W-:-:S04]  /*6890*/  IMAD.MOV.U32 R5, RZ, RZ, 0x6100 ;  /* 0x00006100ff057424 */ /* 0x008fc800078e00ff */
[----:B------:R4:W-:Y:S08]  /*68a0*/  SYNCS.ARRIVE.TRANS64 RZ, [R0+URZ+0x36418], R5 ;  /* 0x0364180500ff79a7 */ /* 0x0009f0000800003f */
[----:B------:R-:W-:Y:S05]  /*68b0*/  @!P1 BRA `(.L_x_4123) ;  /* 0x0000000000049947 */ /* 0x000fea0003800000 */
[----:B------:R-:W-:Y:S01]  /*68c0*/  BPT.TRAP 0x1 ;  /* 0x000000040000795c */ /* 0x000fe20000300000 */
.L_x_4123:
        /* <DEDUP_REMOVED lines=33> */
.L_x_4109:
[----:B------:R-:W-:-:S04]  /*6ae0*/  SHF.L.U32 R3, R4, 0x1f, RZ ;  /* 0x0000001f04037819 */ /* 0x000fc800000006ff */
[----:B------:R-:W3:Y:S02]  /*6af0*/  SYNCS.PHASECHK.TRANS64.TRYWAIT P1, [R0+URZ+0x36438], R3 ;  /* 0x03643803000075a7 */ /* 0x000ee4000802017f */
[----:B---3--:R-:W-:Y:S05]  /*6b00*/  @!P1 BRA `(.L_x_4124) ;  /* 0x0000000800409947 */ /* 0x008fea0003800000 */
.L_x_4142:
[----:B------:R-:W-:Y:S05]  /*6b10*/  @P0 BRA `(.L_x_4125) ;  /* 0x0000000000180947 */ /* 0x000fea0003800000 */
[----:B------:R-:W4:Y:S01]  /*6b20*/  S2R R2, SR_TID.X ;  /* 0x0000000000027919 */ /* 0x000f220000002100 */
[----:B---3--:R-:W-:-:S04]  /*6b30*/  IMAD.MOV.U32 R3, RZ, RZ, 0x6100 ;  /* 0x00006100ff037424 */ /* 0x008fc800078e00ff */
[----:B------:R5:W-:Y:S01]  /*6b40*/  SYNCS.ARRIVE.TRANS64 RZ, [R0+URZ+0x36430], R3 ;  /* 0x0364300300ff79a7 */ /* 0x000be2000800003f */
[----:B----4-:R-:W-:-:S13]  /*6b50*/  LOP3.LUT P0, RZ, R2, 0x1f, RZ, 0xc0, !PT ;  /* 0x0000001f02ff7812 */ /* 0x010fda000780c0ff */
[----:B-----5:R-:W-:Y:S05]  /*6b60*/  @!P0 BRA `(.L_x_4125) ;  /* 0x0000000000048947 */ /* 0x020fea0003800000 */
[----:B------:R-:W-:Y:S01]  /*6b70*/  BPT.TRAP 0x1 ;  /* 0x000000040000795c */ /* 0x000fe20000300000 */
.L_x_4125:
        /* <DEDUP_REMOVED lines=43> */
.L_x_4106:
[----:B------:R-:W-:Y:S05]  /*6e30*/  BSYNC B0 ;  /* 0x0000000000007941 */ /* 0x000fea0003800000 */
.L_x_4105:
[----:B------:R-:W-:-:S03]  /*6e40*/  UMOV UR6, 0xffffffff ;  /* 0xffffffff00067882 */ /* 0x000fc60000000000 */
[----:B------:R-:W-:Y:S05]  /*6e50*/  BRA.DIV UR6, `(.L_x_4126) ;  /* 0x0000000606807947 */ /* 0x000fea000b800000 */
[----:B------:R-:W-:-:S13]  /*6e60*/  ELECT P0, URZ, PT ;  /* 0x00000000003f782f */ /* 0x000fda0003800000 */
.L_x_4145:
[----:B------:R-:W-:Y:S05]  /*6e70*/  @!P0 BRA `(.L_x_4048) ;  /* 0x0000000000708947 */ /* 0x000fea0003800000 */
[----:B------:R-:W-:-:S04]  /*6e80*/  LOP3.LUT R18, R18, 0x2, RZ, 0xfc, !PT ;  /* 0x0000000212127812 */ /* 0x000fc800078efcff */
[----:B------:R-:W-:-:S13]  /*6e90*/  ISETP.NE.AND P0, PT, R18, 0x3, PT ;  /* 0x000000031200780c */ /* 0x000fda0003f05270 */
[----:B------:R-:W-:Y:S05]  /*6ea0*/  @!P0 BRA `(.L_x_4127) ;  /* 0x0000000000048947 */ /* 0x000fea0003800000 */
[----:B------:R-:W-:Y:S01]  /*6eb0*/  BPT.TRAP 0x1 ;  /* 0x000000040000795c */ /* 0x000fe20000300000 */
.L_x_4127:
        /* <DEDUP_REMOVED lines=15> */
.L_x_4146:
[----:B------:R-:W2:Y:S02]  /*6fb0*/  SYNCS.PHASECHK.TRANS64.TRYWAIT P1, [R3+URZ], R2 ;  /* 0x00000002030075a7 */ /* 0x000ea4000802017f */
[----:B--2---:R-:W-:Y:S05]  /*6fc0*/  @!P1 BRA `(.L_x_4129) ;  /* 0x00000004005c9947 */ /* 0x004fea0003800000 */
.L_x_4147:
[----:B------:R-:W-:Y:S05]  /*6fd0*/  @!P0 BRA `(.L_x_4130) ;  /* 0x0000000000048947 */ /* 0x000fea0003800000 */
[----:B------:R-:W-:Y:S01]  /*6fe0*/  BPT.TRAP 0x1 ;  /* 0x000000040000795c */ /* 0x000fe20000300000 */
.L_x_4130:
[----:B------:R-:W-:-:S07]  /*6ff0*/  SHF.L.U32 R4, R4, 0x1f, RZ ;  /* 0x0000001f04047819 */ /* 0x000fce00000006ff */
.L_x_4131:
[----:B---3--:R3:W4:Y:S02]  /*7000*/  SYNCS.PHASECHK.TRANS64.TRYWAIT P0, [R9+URZ+0x36438], R4 ;  /* 0x03643804090075a7 */ /* 0x008724000800017f */
[----:B----4-:R-:W-:Y:S05]  /*7010*/  @!P0 NANOSLEEP.SYNCS 0x989680 ;  /* 0x009896800000895d */ /* 0x010fea0003900000 */
[----:B------:R-:W4:Y:S02]  /*7020*/  @!P0 SYNCS.PHASECHK.TRANS64 P0, [R9+URZ+0x36438], R4 ;  /* 0x03643804090085a7 */ /* 0x000f24000800007f */
[----:B----4-:R-:W-:Y:S05]  /*7030*/  @!P0 BRA `(.L_x_4131) ;  /* 0xfffffffc00f08947 */ /* 0x010fea000383ffff */
.L_x_4048:
[----:B------:R-:W-:Y:S05]  /*7040*/  BSYNC B6 ;  /* 0x0000000000067941 */ /* 0x000fea0003800000 */
.L_x_4045:
[----:B------:R-:W-:Y:S05]  /*7050*/  EXIT ;  /* 0x000000000000794d */ /* 0x000fea0003800000 */
.L_x_4053:
[----:B------:R-:W-:Y:S02]  /*7060*/  IMAD.MOV.U32 R13, RZ, RZ, R16 ;  /* 0x000000ffff0d7224 */ /* 0x000fe400078e0010 */
[----:B------:R-:W-:Y:S02]  /*7070*/  IMAD.MOV.U32 R12, RZ, RZ, RZ ;  /* 0x000000ffff0c7224 */ /* 0x000fe400078e00ff */
[----:B------:R-:W-:Y:S02]  /*7080*/  IMAD.MOV.U32 R11, RZ, RZ, 0x1f ;  /* 0x0000001fff0b7424 */ /* 0x000fe400078e00ff */
[----:B------:R-:W-:-:S07]  /*7090*/  IMAD.MOV.U32 R15, RZ, RZ, -0x1 ;  /* 0xffffffffff0f7424 */ /* 0x000fce00078e00ff */
[----:B------:R-:W-:Y:S05]  /*70a0*/  WARPSYNC.COLLECTIVE R15, `(.L_x_4132) ;  /* 0x000000000f087348 */ /* 0x000fea0003c00000 */
[----:B------:R1:W2:Y:S02]  /*70b0*/  SHFL.IDX P6, R14, R13, R12, R11 ;  /* 0x0000000c0d0e7389 */ /* 0x0002a400000c000b */
[----:B-12---:R-:W-:Y:S01]  /*70c0*/  ENDCOLLECTIVE ;  /* 0x000000000000791b */ /* 0x006fe20003800000 */
.L_x_4132:
[----:B------:R-:W-:Y:S05]  /*70d0*/  BRA `(.L_x_4133) ;  /* 0xffffff98008c7947 */ /* 0x000fea000383ffff */
.L_x_4055:
[----:B--2---:R2:W3:Y:S02]  /*70e0*/  SYNCS.PHASECHK.TRANS64.TRYWAIT P0, [R153+URZ+0x36400], R10 ;  /* 0x0364000a990075a7 */ /* 0x0044e4000800017f */
[----:B---3--:R-:W-:Y:S05]  /*70f0*/  @!P0 NANOSLEEP.SYNCS 0x989680 ;  /* 0x009896800000895d */ /* 0x008fea0003900000 */
[----:B------:R-:W3:Y:S02]  /*7100*/  @!P0 SYNCS.PHASECHK.TRANS64 P0, [R153+URZ+0x36400], R10 ;  /* 0x0364000a990085a7 */ /* 0x000ee4000800007f */
[----:B---3--:R-:W-:Y:S05]  /*7110*/  @!P0 BRA `(.L_x_4055) ;  /* 0xfffffffc00f08947 */ /* 0x008fea000383ffff */
[----:B------:R-:W-:Y:S05]  /*7120*/  BRA `(.L_x_4054) ;  /* 0xffffff9800c47947 */ /* 0x000fea000383ffff */
.L_x_4060:
[----:B---3--:R3:W4:Y:S02]  /*7130*/  SYNCS.PHASECHK.TRANS64.TRYWAIT P1, [R3+URZ+0x36410], R8 ;  /* 0x03641008030075a7 */ /* 0x008724000802017f */
[----:B----4-:R-:W-:Y:S05]  /*7140*/  @!P1 NANOSLEEP.SYNCS 0x989680 ;  /* 0x009896800000995d */ /* 0x010fea0003900000 */
[----:B------:R-:W4:Y:S02]  /*7150*/  @!P1 SYNCS.PHASECHK.TRANS64 P1, [R3+URZ+0x36410], R8 ;  /* 0x03641008030095a7 */ /* 0x000f24000802007f */
[----:B----4-:R-:W-:Y:S05]  /*7160*/  @!P1 BRA `(.L_x_4060) ;  /* 0xfffffffc00f09947 */ /* 0x010fea000383ffff */
[----:B------:R-:W-:Y:S05]  /*7170*/  BRA `(.L_x_4059) ;  /* 0xffffffa4004c7947 */ /* 0x000fea000383ffff */
.L_x_4064:
[----:B-----5:R5:W1:Y:S02]  /*7180*/  SYNCS.PHASECHK.TRANS64.TRYWAIT P1, [R153+URZ+0x36430], R8 ;  /* 0x03643008990075a7 */ /* 0x020a64000802017f */
[----:B-1----:R-:W-:Y:S05]  /*7190*/  @!P1 NANOSLEEP.SYNCS 0x989680 ;  /* 0x009896800000995d */ /* 0x002fea0003900000 */
[----:B------:R-:W1:Y:S02]  /*71a0*/  @!P1 SYNCS.PHASECHK.TRANS64 P1, [R153+URZ+0x36430], R8 ;  /* 0x03643008990095a7 */ /* 0x000e64000802007f */
[----:B-1----:R-:W-:Y:S05]  /*71b0*/  @!P1 BRA `(.L_x_4064) ;  /* 0xfffffffc00f09947 */ /* 0x002fea000383ffff */
[----:B------:R-:W-:Y:S05]  /*71c0*/  BRA `(.L_x_4063) ;  /* 0xffffffa800f07947 */ /* 0x000fea000383ffff */
.L_x_4107:
[----:B-1----:R1:W2:Y:S02]  /*71d0*/  SYNCS.PHASECHK.TRANS64.TRYWAIT P1, [R0+URZ+0x36420], R10 ;  /* 0x0364200a000075a7 */ /* 0x0022a4000802017f */
[----:B--2---:R-:W-:Y:S05]  /*71e0*/  @!P1 NANOSLEEP.SYNCS 0x989680 ;  /* 0x009896800000995d */ /* 0x004fea0003900000 */
[----:B------:R-:W2:Y:S02]  /*71f0*/  @!P1 SYNCS.PHASECHK.TRANS64 P1, [R0+URZ+0x36420], R10 ;  /* 0x0364200a000095a7 */ /* 0x000ea4000802007f */
[----:B--2---:R-:W-:Y:S05]  /*7200*/  @!P1 BRA `(.L_x_4107) ;  /* 0xfffffffc00f09947 */ /* 0x004fea000383ffff */
[----:B------:R-:W-:Y:S05]  /*7210*/  BRA `(.L_x_4134) ;  /* 0xffffffe0001c7947 */ /* 0x000fea000383ffff */
.L_x_4111:
[----:B-1----:R1:W2:Y:S02]  /*7220*/  SYNCS.PHASECHK.TRANS64.TRYWAIT P1, [R0+URZ+0x36438], R10 ;  /* 0x0364380a000075a7 */ /* 0x0022a4000802017f */
[----:B--2---:R-:W-:Y:S05]  /*7230*/  @!P1 NANOSLEEP.SYNCS 0x989680 ;  /* 0x009896800000995d */ /* 0x004fea0003900000 */
[----:B------:R-:W2:Y:S02]  /*7240*/  @!P1 SYNCS.PHASECHK.TRANS64 P1, [R0+URZ+0x36438], R10 ;  /* 0x0364380a000095a7 */ /* 0x000ea4000802007f */
[----:B--2---:R-:W-:Y:S05]  /*7250*/  @!P1 BRA `(.L_x_4111) ;  /* 0xfffffffc00f09947 */ /* 0x004fea000383ffff */
[----:B------:R-:W-:Y:S05]  /*7260*/  BRA `(.L_x_4135) ;  /* 0xffffffe400d47947 */ /* 0x000fea000383ffff */
.L_x_4113:
[----:B--2---:R2:W3:Y:S02]  /*7270*/  SYNCS.PHASECHK.TRANS64.TRYWAIT P1, [R0+URZ+0x36428], R3 ;  /* 0x03642803000075a7 */ /* 0x0044e4000802017f */
[----:B---3--:R-:W-:Y:S05]  /*7280*/  @!P1 NANOSLEEP.SYNCS 0x989680 ;  /* 0x009896800000995d */ /* 0x008fea0003900000 */
[----:B------:R-:W3:Y:S02]  /*7290*/  @!P1 SYNCS.PHASECHK.TRANS64 P1, [R0+URZ+0x36428], R3 ;  /* 0x03642803000095a7 */ /* 0x000ee4000802007f */
[----:B---3--:R-:W-:Y:S05]  /*72a0*/  @!P1 BRA `(.L_x_4113) ;  /* 0xfffffffc00f09947 */ /* 0x008fea000383ffff */
[----:B------:R-:W-:Y:S05]  /*72b0*/  BRA `(.L_x_4136) ;  /* 0xffffffe800947947 */ /* 0x000fea000383ffff */
.L_x_4115:
[----:B--2---:R2:W3:Y:S02]  /*72c0*/  SYNCS.PHASECHK.TRANS64.TRYWAIT P1, [R0+URZ+0x36438], R29 ;  /* 0x0364381d000075a7 */ /* 0x0044e4000802017f */
[----:B---3--:R-:W-:Y:S05]  /*72d0*/  @!P1 NANOSLEEP.SYNCS 0x989680 ;  /* 0x009896800000995d */ /* 0x008fea0003900000 */
[----:B------:R-:W3:Y:S02]  /*72e0*/  @!P1 SYNCS.PHASECHK.TRANS64 P1, [R0+URZ+0x36438], R29 ;  /* 0x0364381d000095a7 */ /* 0x000ee4000802007f */
[----:B---3--:R-:W-:Y:S05]  /*72f0*/  @!P1 BRA `(.L_x_4115) ;  /* 0xfffffffc00f09947 */ /* 0x008fea000383ffff */
[----:B------:R-:W-:Y:S05]  /*7300*/  BRA `(.L_x_4137) ;  /* 0xffffffec00247947 */ /* 0x000fea000383ffff */
.L_x_4117:
[----:B------:R-:W-:-:S07]  /*7310*/  SHF.L.U32 R5, R12, 0x1f, RZ ;  /* 0x0000001f0c057819 */ /* 0x000fce00000006ff */
.L_x_4138:
[----:B--2---:R2:W3:Y:S02]  /*7320*/  SYNCS.PHASECHK.TRANS64.TRYWAIT P1, [R0+URZ+0x36420], R5 ;  /* 0x03642005000075a7 */ /* 0x0044e4000802017f */
[----:B---3--:R-:W-:Y:S05]  /*7330*/  @!P1 NANOSLEEP.SYNCS 0x989680 ;  /* 0x009896800000995d */ /* 0x008fea0003900000 */
[----:B------:R-:W3:Y:S02]  /*7340*/  @!P1 SYNCS.PHASECHK.TRANS64 P1, [R0+URZ+0x36420], R5 ;  /* 0x03642005000095a7 */ /* 0x000ee4000802007f */
[----:B---3--:R-:W-:Y:S05]  /*7350*/  @!P1 BRA `(.L_x_4138) ;  /* 0xfffffffc00f09947 */ /* 0x008fea000383ffff */
[----:B------:R-:W-:Y:S05]  /*7360*/  BRA `(.L_x_4139) ;  /* 0xffffffec00c47947 */ /* 0x000fea000383ffff */
.L_x_4120:
[----:B--2---:R2:W3:Y:S02]  /*7370*/  SYNCS.PHASECHK.TRANS64.TRYWAIT P1, [R0+URZ+0x36438], R10 ;  /* 0x0364380a000075a7 */ /* 0x0044e4000802017f */
[----:B---3--:R-:W-:Y:S05]  /*7380*/  @!P1 NANOSLEEP.SYNCS 0x989680 ;  /* 0x009896800000995d */ /* 0x008fea0003900000 */
[----:B------:R-:W3:Y:S02]  /*7390*/  @!P1 SYNCS.PHASECHK.TRANS64 P1, [R0+URZ+0x36438], R10 ;  /* 0x0364380a000095a7 */ /* 0x000ee4000802007f */
[----:B---3--:R-:W-:Y:S05]  /*73a0*/  @!P1 BRA `(.L_x_4120) ;  /* 0xfffffffc00f09947 */ /* 0x008fea000383ffff */
[----:B------:R-:W-:Y:S05]  /*73b0*/  BRA `(.L_x_4140) ;  /* 0xfffffff0006c7947 */ /* 0x000fea000383ffff */
.L_x_4122:
[----:B---3--:R3:W4:Y:S02]  /*73c0*/  SYNCS.PHASECHK.TRANS64.TRYWAIT P1, [R0+URZ+0x36428], R5 ;  /* 0x03642805000075a7 */ /* 0x008724000802017f */
[----:B----4-:R-:W-:Y:S05]  /*73d0*/  @!P1 NANOSLEEP.SYNCS 0x989680 ;  /* 0x009896800000995d */ /* 0x010fea0003900000 */
[----:B------:R-:W4:Y:S02]  /*73e0*/  @!P1 SYNCS.PHASECHK.TRANS64 P1, [R0+URZ+0x36428], R5 ;  /* 0x03642805000095a7 */ /* 0x000f24000802007f */
[----:B----4-:R-:W-:Y:S05]  /*73f0*/  @!P1 BRA `(.L_x_4122) ;  /* 0xfffffffc00f09947 */ /* 0x010fea000383ffff */
[----:B------:R-:W-:Y:S05]  /*7400*/  BRA `(.L_x_4141) ;  /* 0xfffffff400147947 */ /* 0x000fea000383ffff */
.L_x_4124:
[----:B---3--:R3:W4:Y:S02]  /*7410*/  SYNCS.PHASECHK.TRANS64.TRYWAIT P1, [R0+URZ+0x36438], R3 ;  /* 0x03643803000075a7 */ /* 0x008724000802017f */
[----:B----4-:R-:W-:Y:S05]  /*7420*/  @!P1 NANOSLEEP.SYNCS 0x989680 ;  /* 0x009896800000995d */ /* 0x010fea0003900000 */
[----:B------:R-:W4:Y:S02]  /*7430*/  @!P1 SYNCS.PHASECHK.TRANS64 P1, [R0+URZ+0x36438], R3 ;  /* 0x03643803000095a7 */ /* 0x000f24000802007f */
[----:B----4-:R-:W-:Y:S05]  /*7440*/  @!P1 BRA `(.L_x_4124) ;  /* 0xfffffffc00f09947 */ /* 0x010fea000383ffff */
[----:B------:R-:W-:Y:S05]  /*7450*/  BRA `(.L_x_4142) ;  /* 0xfffffff400ac7947 */ /* 0x000fea000383ffff */
.L_x_4126:
[----:B------:R-:W-:Y:S01]  /*7460*/  BSSY B0, `(.L_x_4143) ;  /* 0x0000006000007945 */ /* 0x000fe20003800000 */
[----:B------:R-:W-:-:S07]  /*7470*/  IMAD.MOV.U32 R15, RZ, RZ, -0x1 ;  /* 0xffffffffff0f7424 */ /* 0x000fce00078e00ff */
[----:B-12---:R-:W-:Y:S05]  /*7480*/  WARPSYNC.COLLECTIVE R15, `(.L_x_4144) ;  /* 0x000000000f0c7348 */ /* 0x006fea0003c00000 */
[----:B------:R-:W-:Y:S02]  /*7490*/  ELECT P6, UR62, PT ;  /* 0x00000000003e782f */ /* 0x000fe400038c0000 */
[----:B------:R-:W-:Y:S01]  /*74a0*/  MOV R14, UR62 ;  /* 0x0000003e000e7c02 */ /* 0x000fe20008000f00 */
[----:B-12---:R-:W-:Y:S10]  /*74b0*/  ENDCOLLECTIVE ;  /* 0x000000000000791b */ /* 0x006ff40003800000 */
.L_x_4144:
[----:B------:R-:W-:Y:S05]  /*74c0*/  BSYNC B0 ;  /* 0x0000000000007941 */ /* 0x000fea0003800000 */
.L_x_4143:
[----:B------:R-:W-:Y:S01]  /*74d0*/  PLOP3.LUT P0, PT, P6, PT, PT, 0x80, 0x0 ;  /* 0x000000000000781c */ /* 0x000fe2000370f070 */
[----:B------:R-:W-:-:S12]  /*74e0*/  BRA `(.L_x_4145) ;  /* 0xfffffff800607947 */ /* 0x000fd8000383ffff */
.L_x_4128:
[----:B-1----:R1:W2:Y:S02]  /*74f0*/  SYNCS.PHASECHK.TRANS64.TRYWAIT P1, [R7+URZ], R0 ;  /* 0x00000000070075a7 */ /* 0x0022a4000802017f */
[----:B--2---:R-:W-:Y:S05]  /*7500*/  @!P1 NANOSLEEP.SYNCS 0x989680 ;  /* 0x009896800000995d */ /* 0x004fea0003900000 */
[----:B------:R-:W2:Y:S02]  /*7510*/  @!P1 SYNCS.PHASECHK.TRANS64 P1, [R7+URZ], R0 ;  /* 0x00000000070095a7 */ /* 0x000ea4000802007f */
[----:B--2---:R-:W-:Y:S05]  /*7520*/  @!P1 BRA `(.L_x_4128) ;  /* 0xfffffffc00f09947 */ /* 0x004fea000383ffff */
[----:B------:R-:W-:Y:S05]  /*7530*/  BRA `(.L_x_4146) ;  /* 0xfffffff8009c7947 */ /* 0x000fea000383ffff */
.L_x_4129:
[----:B--2---:R2:W3:Y:S02]  /*7540*/  SYNCS.PHASECHK.TRANS64.TRYWAIT P1, [R3+URZ], R2 ;  /* 0x00000002030075a7 */ /* 0x0044e4000802017f */
[----:B---3--:R-:W-:Y:S05]  /*7550*/  @!P1 NANOSLEEP.SYNCS 0x989680 ;  /* 0x009896800000995d */ /* 0x008fea0003900000 */
[----:B------:R-:W3:Y:S02]  /*7560*/  @!P1 SYNCS.PHASECHK.TRANS64 P1, [R3+URZ], R2 ;  /* 0x00000002030095a7 */ /* 0x000ee4000802007f */
[----:B---3--:R-:W-:Y:S05]  /*7570*/  @!P1 BRA `(.L_x_4129) ;  /* 0xfffffffc00f09947 */ /* 0x008fea000383ffff */
[----:B------:R-:W-:Y:S05]  /*7580*/  BRA `(.L_x_4147) ;  /* 0xfffffff800907947 */ /* 0x000fea000383ffff */
.L_x_4148:
        /* <DEDUP_REMOVED lines=15> */
.L_x_7675:


//--------------------- .text._ZN7cutlass13device_kernelIN5flash11enable_sm90INS1_16FlashAttnBwdSm90INS1_25CollectiveMainloopBwdSm90ILi2ELi1ELi1EN4cute5tupleIJNS5_1CILi1EEES8_S8_EEENS6_IJNS7_ILi64EEENS7_ILi96EEENS7_ILi192EEEEEENS_10bfloat16_tEfNS_4arch4Sm90ELb0ELb0ELb0ELb0ELb1ELb0ELb1ELb0ELi3ELi1ELi1ELi1ELb0EEENS1_24CollectiveEpilogueBwdGQAISD_fSG_Li384ELb0ELb1EEENS1_19SingleTileSchedulerILb0ELb0ELb0ELi96EEEEEEEEEvNT_6ParamsE --------------------------
	.section	.text._ZN7cutlass13device_kernelIN5flash11enable_sm90INS1_16FlashAttnBwdSm90INS1_25CollectiveMainloopBwdSm90ILi2ELi1ELi1EN4cute5tupleIJNS5_1CILi1EEES8_S8_EEENS6_IJNS7_ILi64EEENS7_ILi96EEENS7_ILi192EEEEEENS_10bfloat16_tEfNS_4arch4Sm90ELb0ELb0ELb0ELb0ELb1ELb0ELb1ELb0ELi3ELi1ELi1ELi1ELb0EEENS1_24CollectiveEpilogueBwdGQAISD_fSG_Li384ELb0ELb1EEENS1_19SingleTileSchedulerILb0ELb0ELb0ELi96EEEEEEEEEvNT_6ParamsE,"ax",@progbits
	.align	128
.text._ZN7cutlass13device_kernelIN5flash11enable_sm90INS1_16FlashAttnBwdSm90INS1_25CollectiveMainloopBwdSm90ILi2ELi1ELi1EN4cute5tupleIJNS5_1CILi1EEES8_S8_EEENS6_IJNS7_ILi64EEENS7_ILi96EEENS7_ILi192EEEEEENS_10bfloat16_tEfNS_4arch4Sm90ELb0ELb0ELb0ELb0ELb1ELb0ELb1ELb0ELi3ELi1ELi1ELi1ELb0EEENS1_24CollectiveEpilogueBwdGQAISD_fSG_Li384ELb0ELb1EEENS1_19SingleTileSchedulerILb0ELb0ELb0ELi96EEEEEEEEEvNT_6ParamsE:
        .type           _ZN7cutlass13device_kernelIN5flash11enable_sm90INS1_16FlashAttnBwdSm90INS1_25CollectiveMainloopBwdSm90ILi2ELi1ELi1EN4cute5tupleIJNS5_1CILi1EEES8_S8_EEENS6_IJNS7_ILi64EEENS7_ILi96EEENS7_ILi192EEEEEENS_10bfloat16_tEfNS_4arch4Sm90ELb0ELb0ELb0ELb0ELb1ELb0ELb1ELb0ELi3ELi1ELi1ELi1ELb0EEENS1_24CollectiveEpilogueBwdGQAISD_fSG_Li384ELb0ELb1EEENS1_19SingleTileSchedulerILb0ELb0ELb0ELi96EEEEEEEEEvNT_6ParamsE,@function
        .size           _ZN7cutlass13device_kernelIN5flash11enable_sm90INS1_16FlashAttnBwdSm90INS1_25CollectiveMainloopBwdSm90ILi2ELi1ELi1EN4cute5tupleIJNS5_1CILi1EEES8_S8_EEENS6_IJNS7_ILi64EEENS7_ILi96EEENS7_ILi192EEEEEENS_10bfloat16_tEfNS_4arch4Sm90ELb0ELb0ELb0ELb0ELb1ELb0ELb1ELb0ELi3ELi1ELi1ELi1ELb0EEENS1_24CollectiveEpilogueBwdGQAISD_fSG_Li384ELb0ELb1EEENS1_19SingleTileSchedulerILb0ELb0ELb0ELi96EEEEEEEEEvNT_6ParamsE,(.L_x_7676 - _ZN7cutlass13device_kernelIN5flash11enable_sm90INS1_16FlashAttnBwdSm90INS1_25CollectiveMainloopBwdSm90ILi2ELi1ELi1EN4cute5tupleIJNS5_1CILi1EEES8_S8_EEENS6_IJNS7_ILi64EEENS7_ILi96EEENS7_ILi192EEEEEENS_10bfloat16_tEfNS_4arch4Sm90ELb0ELb0ELb0ELb0ELb1ELb0ELb1ELb0ELi3ELi1ELi1ELi1ELb0EEENS1_24CollectiveEpilogueBwdGQAISD_fSG_Li384ELb0ELb1EEENS1_19SingleTileSchedulerILb0ELb0ELb0ELi96EEEEEEEEEvNT_6ParamsE)
        .other          _ZN7cutlass13device_kernelIN5flash11enable_sm90INS1_16FlashAttnBwdSm90INS1_25CollectiveMainloopBwdSm90ILi2ELi1ELi1EN4cute5tupleIJNS5_1CILi1EEES8_S8_EEENS6_IJNS7_ILi64EEENS7_ILi96EEENS7_ILi192EEEEEENS_10bfloat16_tEfNS_4arch4Sm90ELb0ELb0ELb0ELb0ELb1ELb0ELb1ELb0ELi3ELi1ELi1ELi1ELb0EEENS1_24CollectiveEpilogueBwdGQAISD_fSG_Li384ELb0ELb1EEENS1_19SingleTileSchedulerILb0ELb0ELb0ELi96EEEEEEEEEvNT_6ParamsE,@"STO_CUDA_ENTRY STV_DEFAULT"
_ZN7cutlass13device_kernelIN5flash11enable_sm90INS1_16FlashAttnBwdSm90INS1_25CollectiveMainloopBwdSm90ILi2ELi1ELi1EN4cute5tupleIJNS5_1CILi1EEES8_S8_EEENS6_IJNS7_ILi64EEENS7_ILi96EEENS7_ILi192EEEEEENS_10bfloat16_tEfNS_4arch4Sm90ELb0ELb0ELb0ELb0ELb1ELb0ELb1ELb0ELi3ELi1ELi1ELi1ELb0EEENS1_24CollectiveEpilogueBwdGQAISD_fSG_Li384ELb0ELb1EEENS1_19SingleTileSchedulerILb0ELb0ELb0ELi96EEEEEEEEEvNT_6ParamsE:
        /* <DEDUP_REMOVED lines=22> */
.L_x_4150:
[----:B------:R-:W-:Y:S05]  /*0160*/  BSYNC B0 ;  /* 0x0000000000007941 */ /* 0x000fea0003800000 */
.L_x_4149:
        /* <DEDUP_REMOVED lines=34> */
.L_x_4151:
        /* <DEDUP_REMOVED lines=20> */
.L_x_4152:
        /* <DEDUP_REMOVED lines=8> */
.L_x_4155:
        /* <DEDUP_REMOVED lines=37> */
.L_x_4158:
        /* <DEDUP_REMOVED lines=15> */
.L_x_4157:
        /* <DEDUP_REMOVED lines=20> */
.L_x_4160:
        /* <DEDUP_REMOVED lines=15> */
.L_x_4159:
        /* <DEDUP_REMOVED lines=8> */
.L_x_4269:
        /* <DEDUP_REMOVED lines=19> */
.L_x_4162:
        /* <DEDUP_REMOVED lines=64> */
[----:B--2---:R-:W-:Y:S01]  /*1070*/  IMAD.IADD R11, R6, 0x1, -R9 ;  /* 0x00000001060b7824 */ /* 0x004fe200078e0a09 */
[----:B------:R-:W-:-:S02]  /*1080*/  SHF.R.S32.HI R6, RZ, 0x5, R7 ;  /* 0x00000005ff067819 */ /* 0x000fc40000011407 */
[----:B------:R-:W-:Y:S02]  /*1090*/  CS2R R114, SRZ ;  /* 0x0000000000727805 */ /* 0x000fe4000001ff00 */
[----:B------:R-:W-:Y:S02]  /*10a0*/  LEA.HI R0, R5, R5, RZ, 0x1 ;  /* 0x0000000505007211 */ /* 0x000fe400078f08ff */
[----:B------:R-:W-:Y:S02]  /*10b0*/  CS2R R112, SRZ ;  /* 0x0000000000707805 */ /* 0x000fe4000001ff00 */
[----:B------:R-:W-:Y:S02]  /*10c0*/  SHF.R.S32.HI R10, RZ, 0x1f, R5 ;  /* 0x0000001fff0a7819 */ /* 0x000fe40000011405 */
        /* <DEDUP_REMOVED lines=86> */
.L_x_4175:
[----:B------:R-:W-:-:S13]  /*1630*/  ISETP.NE.AND P0, PT, R12, 0x3, PT ;  /* 0x000000030c00780c */ /* 0x000fda0003f05270 */
[----:B---3--:R-:W-:Y:S05]  /*1640*/  @!P0 BRA `(.L_x_4165) ;  /* 0x0000000000048947 */ /* 0x008fea0003800000 */
[----:B------:R-:W-:Y:S01]  /*1650*/  BPT.TRAP 0x1 ;  /* 0x000000040000795c */ /* 0x000fe20000300000 */
.L_x_4165:
[----:B------:R-:W-:Y:S02]  /*1660*/  LEA R3, R2, UR36, 0x3 ;  /* 0x0000002402037c11 */ /* 0x000fe4000f8e18ff */
[----:B------:R-:W-:-:S04]  /*1670*/  SHF.L.U32 R8, R7, 0x1f, RZ ;  /* 0x0000001f07087819 */ /* 0x000fc800000006ff */
[----:B------:R2:W3:Y:S01]  /*1680*/  SYNCS.PHASECHK.TRANS64.TRYWAIT P1, [R3+URZ+0x36410], R8 ;  /* 0x03641008030075a7 */ /* 0x0004e2000802017f */
[----:B------:R-:W-:Y:S05]  /*1690*/  @!P0 BRA `(.L_x_4166) ;  /* 0x0000000000048947 */ /* 0x000fea0003800000 */
[----:B------:R-:W-:Y:S01]  /*16a0*/  BPT.TRAP 0x1 ;  /* 0x000000040000795c */ /* 0x000fe20000300000 */
.L_x_4166:
[----:B---3--:R-:W-:Y:S05]  /*16b0*/  @P1 BRA `(.L_x_4167) ;  /* 0x0000000000081947 */ /* 0x008fea0003800000 */
[----:B------:R-:W3:Y:S02]  /*16c0*/  SYNCS.PHASECHK.TRANS64.TRYWAIT P1, [R3+URZ+0x36410], R8 ;  /* 0x03641008030075a7 */ /* 0x000ee4000802017f */
[----:B---3--:R-:W-:Y:S05]  /*16d0*/  @!P1 BRA `(.L_x_4168) ;  /* 0x0000006400b49947 */ /* 0x008fea0003800000 */
.L_x_4167:
        /* <DEDUP_REMOVED lines=103> */
.L_x_4169:
[----:B------:R-:W-:-:S04]  /*1d50*/  SHF.L.U32 R9, R6, 0x1f, RZ ;  /* 0x0000001f06097819 */ /* 0x000fc800000006ff */
[----:B------:R1:W1:Y:S01]  /*1d60*/  SYNCS.PHASECHK.TRANS64.TRYWAIT P1, [UR36+0x36430], R9 ;  /* 0x03643009ff0075a7 */ /* 0x0002620008020164 */
[----:B------:R-:W-:Y:S05]  /*1d70*/  @!P0 BRA `(.L_x_4170) ;  /* 0x0000000000048947 */ /* 0x000fea0003800000 */
[----:B------:R-:W-:Y:S01]  /*1d80*/  BPT.TRAP 0x1 ;  /* 0x000000040000795c */ /* 0x000fe20000300000 */
.L_x_4170:
[----:B-1----:R-:W-:Y:S05]  /*1d90*/  @P1 BRA `(.L_x_4171) ;  /* 0x0000000000081947 */ /* 0x002fea0003800000 */
[----:B------:R-:W1:Y:S02]  /*1da0*/  SYNCS.PHASECHK.TRANS64.TRYWAIT P1, [UR36+0x36430], R9 ;  /* 0x03643009ff0075a7 */ /* 0x000e640008020164 */
[----:B-1----:R-:W-:Y:S05]  /*1db0*/  @!P1 BRA `(.L_x_4172) ;  /* 0x0000006000109947 */ /* 0x002fea0003800000 */
.L_x_4171:
        /* <DEDUP_REMOVED lines=9> */
[----:B--2---:R-:W-:Y:S01]  /*1e50*/  FSEL R8, R137, -INF , P2 ;  /* 0xff80000089087808 */ /* 0x004fe20001000000 */
        /* <DEDUP_REMOVED lines=60> */
[----:B------:R-:W-:Y:S01]  /*2220*/  MUFU.EX2 R144, R144 ;  /* 0x0000009000907308 */ /* 0x000fe20000000800 */
        /* <DEDUP_REMOVED lines=79> */
[----:B------:R-:W1:Y:S04]  /*2720*/  LDS R141, [R153+0x30200] ;  /* 0x03020000998d7984 */ /* 0x000e680000000800 */
[----:B------:R-:W2:Y:S01]  /*2730*/  LDS R140, [R153+0x30220] ;  /* 0x03022000998c7984 */ /* 0x000ea20000000800 */
[----:B------:R-:W-:Y:S06]  /*2740*/  BAR.SYNC.DEFER_BLOCKING 0x9, 0x180 ;  /* 0x0246000000007b1d */ /* 0x000fec0000010000 */
[----:B------:R3:W-:Y:S01]  /*2750*/  STSM.16.M88.4 [R13+0x30400], R8 ;  /* 0x030400080d007844 */ /* 0x0007e20000000200 */
[--C-:B-1----:R-:W-:Y:S01]  /*2760*/  FADD.FTZ R150, R125, -R141.reuse ;  /* 0x8000008d7d967221 */ /* 0x102fe20000010000 */
[----:B------:R-:W-:Y:S01]  /*2770*/  FADD.FTZ R125, R128, -R141 ;  /* 0x8000008d807d7221 */ /* 0x000fe20000010000 */
[--C-:B--2---:R-:W-:Y:S01]  /*2780*/  FADD.FTZ R126, R126, -R140.reuse ;  /* 0x8000008c7e7e7221 */ /* 0x104fe20000010000 */
[--C-:B------:R-:W-:Y:S01]  /*2790*/  FADD.FTZ R128, R131, -R140.reuse ;  /* 0x8000008c83807221 */ /* 0x100fe20000010000 */
[--C-:B------:R-:W-:Y:S01]  /*27a0*/  FADD.FTZ R127, R127, -R140.reuse ;  /* 0x8000008c7f7f7221 */ /* 0x100fe20000010000 */
[----:B------:R-:W-:Y:S01]  /*27b0*/  FADD.FTZ R131, R134, -R140 ;  /* 0x8000008c86837221 */ /* 0x000fe20000010000 */
[----:B---3--:R-:W-:Y:S01]  /*27c0*/  FSEL R8, R149, -INF , P4 ;  /* 0xff80000095087808 */ /* 0x008fe20002000000 */
[--C-:B------:R-:W-:Y:S01]  /*27d0*/  FFMA.FTZ R10, R148, UR7, -R21.reuse ;  /* 0x00000007940a7c23 */ /* 0x100fe20008010815 */
[----:B------:R-:W-:Y:S01]  /*27e0*/  FSEL R11, R146, -INF , P1 ;  /* 0xff800000920b7808 */ /* 0x000fe20000800000 */
[--C-:B------:R-:W-:Y:S01]  /*27f0*/  FFMA.FTZ R146, R145, UR7, -R20.reuse ;  /* 0x0000000791927c23 */ /* 0x100fe20008010814 */
[--C-:B------:R-:W-:Y:S01]  /*2800*/  FFMA.FTZ R145, R151, UR7, -R20.reuse ;  /* 0x0000000797917c23 */ /* 0x100fe20008010814 */
[----:B------:R-:W-:Y:S01]  /*2810*/  FFMA.FTZ R21, R8, UR7, -R21 ;  /* 0x0000000708157c23 */ /* 0x000fe20008010815 */
[----:B------:R-:W1:Y:S01]  /*2820*/  MUFU.EX2 R9, R154 ;  /* 0x0000009a00097308 */ /* 0x000e620000000800 */
[--C-:B------:R-:W-:Y:S01]  /*2830*/  FFMA.FTZ R8, R11, UR7, -R20.reuse ;  /* 0x000000070b087c23 */ /* 0x100fe20008010814 */
[----:B------:R-:W-:Y:S01]  /*2840*/  FFMA.FTZ R11, R147, UR7, -R20 ;  /* 0x00000007930b7c23 */ /* 0x000fe20008010814 */
[--C-:B------:R-:W-:Y:S01]  /*2850*/  FADD.FTZ R147, R120, -R141.reuse ;  /* 0x8000008d78937221 */ /* 0x100fe20000010000 */
[--C-:B------:R-:W-:Y:S01]  /*2860*/  FADD.FTZ R120, R129, -R141.reuse ;  /* 0x8000008d81787221 */ /* 0x100fe20000010000 */
[--C-:B------:R-:W-:Y:S01]  /*2870*/  FADD.FTZ R148, R121, -R141.reuse ;  /* 0x8000008d79947221 */ /* 0x100fe20000010000 */
[--C-:B------:R-:W-:Y:S01]  /*2880*/  FADD.FTZ R129, R122, -R140.reuse ;  /* 0x8000008c7a817221 */ /* 0x100fe20000010000 */
[--C-:B------:R-:W-:Y:S01]  /*2890*/  FADD.FTZ R121, R132, -R141.reuse ;  /* 0x8000008d84797221 */ /* 0x100fe20000010000 */
[----:B------:R-:W2:Y:S01]  /*28a0*/  MUFU.EX2 R10, R10 ;  /* 0x0000000a000a7308 */ /* 0x000ea20000000800 */
[--C-:B------:R-:W-:Y:S01]  /*28b0*/  FADD.FTZ R122, R123, -R140.reuse ;  /* 0x8000008c7b7a7221 */ /* 0x100fe20000010000 */
[----:B------:R-:W-:Y:S01]  /*28c0*/  FMUL.FTZ R143, R143, R126 ;  /* 0x0000007e8f8f7220 */ /* 0x000fe20000410000 */
[--C-:B------:R-:W-:Y:S01]  /*28d0*/  FADD.FTZ R149, R124, -R141.reuse ;  /* 0x8000008d7c957221 */ /* 0x100fe20000010000 */
[----:B------:R-:W-:Y:S01]  /*28e0*/  FADD.FTZ R124, R133, -R141 ;  /* 0x8000008d857c7221 */ /* 0x000fe20000010000 */
[----:B------:R-:W-:Y:S01]  /*28f0*/  FMUL.FTZ R139, R139, R122 ;  /* 0x0000007a8b8b7220 */ /* 0x000fe20000410000 */
[--C-:B------:R-:W-:Y:S01]  /*2900*/  FADD.FTZ R133, R130, -R140.reuse ;  /* 0x8000008c82857221 */ /* 0x100fe20000010000 */
[----:B------:R-:W-:Y:S01]  /*2910*/  FADD.FTZ R140, R135, -R140 ;  /* 0x8000008c878c7221 */ /* 0x000fe20000010000 */
[----:B------:R-:W3:Y:S01]  /*2920*/  MUFU.EX2 R21, R21 ;  /* 0x0000001500157308 */ /* 0x000ee20000000800 */
[C---:B-1----:R-:W-:Y:S01]  /*2930*/  FMUL.FTZ R126, R9.reuse, R120 ;  /* 0x00000078097e7220 */ /* 0x042fe20000410000 */
[----:B------:R-:W-:Y:S01]  /*2940*/  F2FP.BF16.F32.PACK_AB R120, R9, R144 ;  /* 0x000000900978723e */ /* 0x000fe200000010ff */
[----:B------:R-:W-:Y:S01]  /*2950*/  FMUL.FTZ R22, R22, R147 ;  /* 0x0000009316167220 */ /* 0x000fe20000410000 */
[----:B------:R-:W-:Y:S01]  /*2960*/  FMUL.FTZ R23, R23, R148 ;  /* 0x0000009417177220 */ /* 0x000fe20000410000 */
[----:B------:R-:W-:Y:S01]  /*2970*/  FMUL.FTZ R136, R136, R149 ;  /* 0x0000009588887220 */ /* 0x000fe20000410000 */
[----:B------:R-:W-:Y:S01]  /*2980*/  FMUL.FTZ R137, R137, R150 ;  /* 0x0000009689897220 */ /* 0x000fe20000410000 */
[----:B------:R-:W-:Y:S01]  /*2990*/  FMUL.FTZ R138, R138, R129 ;  /* 0x000000818a8a7220 */ /* 0x000fe20000410000 */
[----:B------:R-:W1:Y:S01]  /*29a0*/  MUFU.EX2 R8, R8 ;  /* 0x0000000800087308 */ /* 0x000e620000000800 */
[----:B--2---:R-:W-:Y:S01]  /*29b0*/  FMUL.FTZ R9, R10, R121 ;  /* 0x000000790a097220 */ /* 0x004fe20000410000 */
[----:B------:R-:W-:Y:S01]  /*29c0*/  FMUL.FTZ R142, R142, R127 ;  /* 0x0000007f8e8e7220 */ /* 0x000fe20000410000 */
[----:B------:R-:W-:Y:S01]  /*29d0*/  FMUL.FTZ R125, R144, R125 ;  /* 0x0000007d907d7220 */ /* 0x000fe20000410000 */
[----:B------:R-:W-:-:S04]  /*29e0*/  UMOV UR7, 0x80000020 ;  /* 0x8000002000077882 */ /* 0x000fc80000000000 */
[----:B------:R-:W2:Y:S01]  /*29f0*/  MUFU.EX2 R11, R11 ;  /* 0x0000000b000b7308 */ /* 0x000ea20000000800 */
[C---:B---3--:R-:W-:Y:S01]  /*2a00*/  F2FP.BF16.F32.PACK_AB R122, R21.reuse, R10 ;  /* 0x0000000a157a723e */ /* 0x048fe200000010ff */
[----:B------:R-:W-:Y:S01]  /*2a10*/  FMUL.FTZ R124, R21, R124 ;  /* 0x0000007c157c7220 */ /* 0x000fe20000410000 */
[----:B------:R-:W-:-:S05]  /*2a20*/  F2FP.BF16.F32.PACK_AB R10, R137, R136 ;  /* 0x00000088890a723e */ /* 0x000fca00000010ff */
        /* <DEDUP_REMOVED lines=10> */
[----:B------:R-:W-:-:S02]  /*2ad0*/  F2FP.BF16.F32.PACK_AB R21, R128, R21 ;  /* 0x000000158015723e */ /* 0x000fc400000010ff */
        /* <DEDUP_REMOVED lines=94> */
.L_x_4173:
        /* <DEDUP_REMOVED lines=62> */
.L_x_4174:
        /* <DEDUP_REMOVED lines=12> */
.L_x_4164:
[----:B------:R-:W4:Y:S01]  /*3560*/  LDC R10, c[0x0][0x850] ;  /* 0x00021400ff0a7b82 */ /* 0x000f220000000800 */
[----:B------:R-:W5:Y:S01]  /*3570*/  S2R R9, SR_CTAID.Y ;  /* 0x0000000000097919 */ /* 0x000f620000002600 */
[----:B------:R-:W-:Y:S01]  /*3580*/  ULDC.64 UR4, c[0x0][0x818] ;  /* 0x0002060000047ab9 */ /* 0x000fe20000000a00 */
[----:B------:R-:W-:Y:S01]  /*3590*/  ULDC.64 UR6, c[0x0][0x840] ;  /* 0x0002100000067ab9 */ /* 0x000fe20000000a00 */
[----:B-1----:R-:W-:Y:S01]  /*35a0*/  IMAD R16, R16, 0x1800, R17 ;  /* 0x0000180010107824 */ /* 0x002fe200078e0211 */
[----:B------:R-:W1:Y:S01]  /*35b0*/  S2R R8, SR_CTAID.X ;  /* 0x0000000000087919 */ /* 0x000e620000002500 */
[----:B------:R-:W2:Y:S03]  /*35c0*/  S2R R7, SR_CTAID.Z ;  /* 0x0000000000077919 */ /* 0x000ea60000002700 */
[----:B------:R-:W-:Y:S02]  /*35d0*/  LEA R16, R16, UR36, 0x2 ;  /* 0x0000002410107c11 */ /* 0x000fe4000f8e10ff */
[----:B----4-:R-:W-:Y:S01]  /*35e0*/  ISETP.NE.AND P0, PT, R10, 0x1, PT ;  /* 0x000000010a00780c */ /* 0x010fe20003f05270 */
[----:B-----5:R-:W-:-:S12]  /*35f0*/  IMAD.MOV.U32 R6, RZ, RZ, R9 ;  /* 0x000000ffff067224 */ /* 0x020fd800078e0009 */
[----:B------:R-:W4:Y:S01]  /*3600*/  @P0 LDC R0, c[0x0][0x854] ;  /* 0x00021500ff000b82 */ /* 0x000f220000000800 */
[----:B-1----:R-:W-:-:S05]  /*3610*/  IMAD R4, R8, 0x4800, RZ ;  /* 0x0000480008047824 */ /* 0x002fca00078e02ff */
[----:B------:R-:W-:Y:S02]  /*3620*/  SHF.R.S32.HI R5, RZ, 0x1f, R4 ;  /* 0x0000001fff057819 */ /* 0x000fe40000011404 */
[----:B---3--:R-:W1:Y:S01]  /*3630*/  @P0 LDC R3, c[0x0][0x858] ;  /* 0x00021600ff030b82 */ /* 0x008e620000000800 */
[----:B----4-:R-:W-:-:S05]  /*3640*/  @P0 IMAD.HI.U32 R0, R9, R0, RZ ;  /* 0x0000000009000227 */ /* 0x010fca00078e00ff */
[----:B-1----:R-:W-:-:S04]  /*3650*/  @P0 SHF.R.U32.HI R6, RZ, R3, R0 ;  /* 0x00000003ff060219 */ /* 0x002fc80000011600 */
[----:B------:R-:W-:Y:S01]  /*3660*/  SHF.R.S32.HI R0, RZ, 0x1f, R6 ;  /* 0x0000001fff007819 */ /* 0x000fe20000011406 */
[----:B------:R-:W-:-:S04]  /*3670*/  IMAD.WIDE.U32 R2, R6, UR4, R4 ;  /* 0x0000000406027c25 */ /* 0x000fc8000f8e0004 */
[C---:B--2---:R-:W-:Y:S02]  /*3680*/  IMAD R11, R0.reuse, UR4, RZ ;  /* 0x00000004000b7c24 */ /* 0x044fe4000f8e02ff */
[----:B------:R-:W-:Y:S02]  /*3690*/  IMAD R15, R0, UR6, RZ ;  /* 0x00000006000f7c24 */ /* 0x000fe4000f8e02ff */
[C---:B------:R-:W-:Y:S01]  /*36a0*/  IMAD R13, R6.reuse, UR5, R11 ;  /* 0x00000005060d7c24 */ /* 0x040fe2000f8e020b */
[----:B------:R-:W-:Y:S01]  /*36b0*/  SHF.R.S32.HI R11, RZ, 0x1f, R7 ;  /* 0x0000001fff0b7819 */ /* 0x000fe20000011407 */
        /* <DEDUP_REMOVED lines=102> */
.L_x_4178:
[----:B------:R-:W2:Y:S04]  /*3d20*/  LDG.E.STRONG.GPU R0, desc[UR38][R12.64] ;  /* 0x000000260c007981 */ /* 0x000ea8000c1ef900 */
[----:B--2---:R-:W-:Y:S01]  /*3d30*/  CCTL.IVALL ;  /* 0x00000000ff00798f */ /* 0x004fe20002000000 */
[----:B------:R-:W-:Y:S05]  /*3d40*/  YIELD ;  /* 0x0000000000007946 */ /* 0x000fea0003800000 */
[----:B------:R-:W-:-:S13]  /*3d50*/  ISETP.NE.AND P0, PT, R0, R9, PT ;  /* 0x000000090000720c */ /* 0x000fda0003f05270 */
[----:B------:R-:W-:Y:S05]  /*3d60*/  @P0 BRA `(.L_x_4178) ;  /* 0xfffffffc00ec0947 */ /* 0x000fea000383ffff */
.L_x_4177:
[----:B------:R-:W-:Y:S05]  /*3d70*/  BSYNC B0 ;  /* 0x0000000000007941 */ /* 0x000fea0003800000 */
.L_x_4176:
[----:B------:R-:W-:Y:S01]  /*3d80*/  UMOV UR4, 0xffffffff ;  /* 0xffffffff00047882 */ /* 0x000fe20000000000 */
[----:B------:R-:W-:Y:S02]  /*3d90*/  LEA.HI.X R19, R4, R19, R15, 0x2, P2 ;  /* 0x0000001304137211 */ /* 0x000fe400010f140f */
[----:B------:R-:W-:Y:S01]  /*3da0*/  LEA.HI.X R14, R2, R21, R14, 0x2, P3 ;  /* 0x00000015020e7211 */ /* 0x000fe200018f140e */
[----:B------:R-:W-:Y:S06]  /*3db0*/  BRA.DIV UR4, `(.L_x_4179) ;  /* 0x0000004204247947 */ /* 0x000fec000b800000 */
[----:B------:R-:W-:Y:S01]  /*3dc0*/  NOP ;  /* 0x0000000000007918 */ /* 0x000fe20000000000 */
.L_x_4272:
        /* <DEDUP_REMOVED lines=16> */
.L_x_4182:
[----:B------:R-:W-:Y:S01]  /*3ed0*/  @P0 ELECT P2, URZ, PT ;  /* 0x00000000003f082f */ /* 0x000fe20003840000 */
[----:B------:R1:W-:-:S12]  /*3ee0*/  UBLKRED.G.S.ADD.F32.RN [UR4], [UR36], UR6, desc[UR8] ;  /* 0x00000804240073bb */ /* 0x0003d800080a1406 */
[----:B------:R-:W-:Y:S02]  /*3ef0*/  @P2 PLOP3.LUT P0, PT, P2, PT, PT, 0x8, 0x0 ;  /* 0x000000000000281c */ /* 0x000fe4000170e170 */
[----:B------:R-:W-:-:S11]  /*3f00*/  PLOP3.LUT P2, PT, PT, PT, PT, 0x8, 0x0 ;  /* 0x000000000000781c */ /* 0x000fd60003f4e170 */
[----:B-1----:R-:W-:Y:S05]  /*3f10*/  @P0 BRA.U.ANY `(.L_x_4182) ;  /* 0xfffffffd00ec0947 */ /* 0x002fea000393ffff */
[----:B------:R0:W-:Y:S01]  /*3f20*/  UTMACMDFLUSH ;  /* 0x00000000000079b7 */ /* 0x0001e20000000000 */
[----:B------:R-:W-:-:S04]  /*3f30*/  DEPBAR.LE SB0, 0x0 ;  /* 0x000080000000791a */ /* 0x000fc80000000000 */
.L_x_4181:
[----:B------:R-:W-:Y:S05]  /*3f40*/  BSYNC B0 ;  /* 0x0000000000007941 */ /* 0x000fea0003800000 */
.L_x_4180:
        /* <DEDUP_REMOVED lines=14> */
.L_x_4184:
[----:B------:R-:W-:Y:S05]  /*4030*/  BSYNC B0 ;  /* 0x0000000000007941 */ /* 0x000fea0003800000 */
.L_x_4183:
        /* <DEDUP_REMOVED lines=18> */
.L_x_4187:
[----:B------:R-:W2:Y:S04]  /*4160*/  LDG.E.STRONG.GPU R0, desc[UR38][R2.64] ;  /* 0x0000002602007981 */ /* 0x000ea8000c1ef900 */
[----:B--2---:R-:W-:Y:S01]  /*4170*/  CCTL.IVALL ;  /* 0x00000000ff00798f */ /* 0x004fe20002000000 */
[----:B------:R-:W-:Y:S05]  /*4180*/  YIELD ;  /* 0x0000000000007946 */ /* 0x000fea0003800000 */
[----:B------:R-:W-:-:S13]  /*4190*/  ISETP.NE.AND P0, PT, R0, R9, PT ;  /* 0x000000090000720c */ /* 0x000fda0003f05270 */
[----:B------:R-:W-:Y:S05]  /*41a0*/  @P0 BRA `(.L_x_4187) ;  /* 0xfffffffc00ec0947 */ /* 0x000fea000383ffff */
.L_x_4186:
[----:B------:R-:W-:Y:S05]  /*41b0*/  BSYNC B0 ;  /* 0x0000000000007941 */ /* 0x000fea0003800000 */
.L_x_4185:
[----:B------:R-:W-:-:S03]  /*41c0*/  UMOV UR4, 0xffffffff ;  /* 0xffffffff00047882 */ /* 0x000fc60000000000 */
[----:B------:R-:W-:Y:S05]  /*41d0*/  BRA.DIV UR4, `(.L_x_4188) ;  /* 0x0000003e04387947 */ /* 0x000fea000b800000 */
[----:B------:R-:W-:Y:S01]  /*41e0*/  NOP ;  /* 0x0000000000007918 */ /* 0x000fe20000000000 */
.L_x_4275:
        /* <DEDUP_REMOVED lines=16> */
.L_x_4191:
[----:B------:R-:W-:Y:S01]  /*42f0*/  @P0 ELECT P2, URZ, PT ;  /* 0x00000000003f082f */ /* 0x000fe20003840000 */
[----:B------:R2:W-:-:S12]  /*4300*/  UBLKRED.G.S.ADD.F32.RN [UR4], [UR36], UR6, desc[UR8] ;  /* 0x00000804240073bb */ /* 0x0005d800080a1406 */
[----:B------:R-:W-:Y:S02]  /*4310*/  @P2 PLOP3.LUT P0, PT, P2, PT, PT, 0x8, 0x0 ;  /* 0x000000000000281c */ /* 0x000fe4000170e170 */
[----:B------:R-:W-:-:S11]  /*4320*/  PLOP3.LUT P2, PT, PT, PT, PT, 0x8, 0x0 ;  /* 0x000000000000781c */ /* 0x000fd60003f4e170 */
[----:B--2---:R-:W-:Y:S05]  /*4330*/  @P0 BRA.U.ANY `(.L_x_4191) ;  /* 0xfffffffd00ec0947 */ /* 0x004fea000393ffff */
[----:B------:R0:W-:Y:S01]  /*4340*/  UTMACMDFLUSH ;  /* 0x00000000000079b7 */ /* 0x0001e20000000000 */
[----:B------:R-:W-:-:S04]  /*4350*/  DEPBAR.LE SB0, 0x0 ;  /* 0x000080000000791a */ /* 0x000fc80000000000 */
.L_x_4190:
[----:B------:R-:W-:Y:S05]  /*4360*/  BSYNC B0 ;  /* 0x0000000000007941 */ /* 0x000fea0003800000 */
.L_x_4189:
        /* <DEDUP_REMOVED lines=14> */
.L_x_4154:
        /* <DEDUP_REMOVED lines=55> */
.L_x_4226:
        /* <DEDUP_REMOVED lines=13> */
.L_x_4196:
[----:B------:R-:W2:Y:S04]  /*4890*/  LDG.E.STRONG.GPU R6, desc[UR38][R2.64] ;  /* 0x0000002602067981 */ /* 0x000ea8000c1ef900 */
[----:B--2---:R-:W-:Y:S01]  /*48a0*/  CCTL.IVALL ;  /* 0x00000000ff00798f */ /* 0x004fe20002000000 */
[----:B------:R-:W-:Y:S05]  /*48b0*/  YIELD ;  /* 0x0000000000007946 */ /* 0x000fea0003800000 */
[----:B------:R-:W-:-:S13]  /*48c0*/  ISETP.NE.AND P3, PT, R6, UR22, PT ;  /* 0x0000001606007c0c */ /* 0x000fda000bf65270 */
[----:B------:R-:W-:Y:S05]  /*48d0*/  @P3 BRA `(.L_x_4196) ;  /* 0xfffffffc00ec3947 */ /* 0x000fea000383ffff */
.L_x_4195:
[----:B------:R-:W-:Y:S05]  /*48e0*/  BSYNC B0 ;  /* 0x0000000000007941 */ /* 0x000fea0003800000 */
.L_x_4194:
[----:B------:R-:W-:-:S03]  /*48f0*/  UMOV UR14, 0xffffffff ;  /* 0xffffffff000e7882 */ /* 0x000fc60000000000 */
[----:B------:R-:W-:Y:S05]  /*4900*/  BRA.DIV UR14, `(.L_x_4197) ;  /* 0x000000360e887947 */ /* 0x000fea000b800000 */
[----:B------:R-:W-:Y:S01]  /*4910*/  NOP ;  /* 0x0000000000007918 */ /* 0x000fe20000000000 */
.L_x_4278:
        /* <DEDUP_REMOVED lines=19> */
.L_x_4199:
[----:B------:R-:W-:Y:S05]  /*4a50*/  BSYNC B0 ;  /* 0x0000000000007941 */ /* 0x000fea0003800000 */
.L_x_4198:
        /* <DEDUP_REMOVED lines=14> */
.L_x_4201:
[----:B------:R-:W-:Y:S05]  /*4b40*/  BSYNC B0 ;  /* 0x0000000000007941 */ /* 0x000fea0003800000 */
.L_x_4200:
        /* <DEDUP_REMOVED lines=15> */
.L_x_4203:
[----:B------:R-:W-:Y:S05]  /*4c40*/  BSYNC B0 ;  /* 0x0000000000007941 */ /* 0x000fea0003800000 */
.L_x_4202:
[----:B------:R-:W-:Y:S06]  /*4c50*/  BAR.ARV 0xa, 0xa0 ;  /* 0x0282800000007b1d */ /* 0x000fec0000002000 */
[----:B------:R-:W-:Y:S04]  /*4c60*/  BSSY B0, `(.L_x_4204) ;  /* 0x0000003000007945 */ /* 0x000fe80003800000 */
[----:B------:R-:W-:Y:S05]  /*4c70*/  @!P0 BRA `(.L_x_4205) ;  /* 0x0000000000048947 */ /* 0x000fea0003800000 */
[----:B------:R-:W-:-:S04]  /*4c80*/  DEPBAR.LE SB0, 0x1 ;  /* 0x000080400000791a */ /* 0x000fc80000000000 */
.L_x_4205:
[----:B------:R-:W-:Y:S05]  /*4c90*/  BSYNC B0 ;  /* 0x0000000000007941 */ /* 0x000fea0003800000 */
.L_x_4204:
[----:B------:R-:W-:Y:S06]  /*4ca0*/  BAR.ARV 0xb, 0xa0 ;  /* 0x02c2800000007b1d */ /* 0x000fec0000002000 */
[----:B------:R-:W-:Y:S04]  /*4cb0*/  BSSY B0, `(.L_x_4206) ;  /* 0x0000003000007945 */ /* 0x000fe80003800000 */
[----:B------:R-:W-:Y:S05]  /*4cc0*/  @!P0 BRA `(.L_x_4207) ;  /* 0x0000000000048947 */ /* 0x000fea0003800000 */
[----:B------:R-:W-:-:S04]  /*4cd0*/  DEPBAR.LE SB0, 0x0 ;  /* 0x000080000000791a */ /* 0x000fc80000000000 */
.L_x_4207:
[----:B------:R-:W-:Y:S05]  /*4ce0*/  BSYNC B0 ;  /* 0x0000000000007941 */ /* 0x000fea0003800000 */
.L_x_4206:
        /* <DEDUP_REMOVED lines=19> */
.L_x_4209:
[----:B------:R-:W-:Y:S05]  /*4e20*/  BSYNC B0 ;  /* 0x0000000000007941 */ /* 0x000fea0003800000 */
.L_x_4208:
        /* <DEDUP_REMOVED lines=9> */
.L_x_4212:
[----:B------:R-:W2:Y:S04]  /*4ec0*/  LDG.E.STRONG.GPU R6, desc[UR38][R2.64] ;  /* 0x0000002602067981 */ /* 0x000ea8000c1ef900 */
[----:B--2---:R-:W-:Y:S01]  /*4ed0*/  CCTL.IVALL ;  /* 0x00000000ff00798f */ /* 0x004fe20002000000 */
[----:B------:R-:W-:Y:S05]  /*4ee0*/  YIELD ;  /* 0x0000000000007946 */ /* 0x000fea0003800000 */
[----:B------:R-:W-:-:S13]  /*4ef0*/  ISETP.NE.AND P3, PT, R6, UR22, PT ;  /* 0x0000001606007c0c */ /* 0x000fda000bf65270 */
[----:B------:R-:W-:Y:S05]  /*4f00*/  @P3 BRA `(.L_x_4212) ;  /* 0xfffffffc00ec3947 */ /* 0x000fea000383ffff */
.L_x_4211:
[----:B------:R-:W-:Y:S05]  /*4f10*/  BSYNC B0 ;  /* 0x0000000000007941 */ /* 0x000fea0003800000 */
.L_x_4210:
[----:B------:R-:W-:-:S03]  /*4f20*/  UMOV UR10, 0xffffffff ;  /* 0xffffffff000a7882 */ /* 0x000fc60000000000 */
[----:B------:R-:W-:Y:S05]  /*4f30*/  BRA.DIV UR10, `(.L_x_4213) ;  /* 0x000000320a187947 */ /* 0x000fea000b800000 */
[----:B------:R-:W-:Y:S01]  /*4f40*/  NOP ;  /* 0x0000000000007918 */ /* 0x000fe20000000000 */
.L_x_4281:
        /* <DEDUP_REMOVED lines=15> */
.L_x_4215:
[----:B------:R-:W-:Y:S05]  /*5040*/  BSYNC B0 ;  /* 0x0000000000007941 */ /* 0x000fea0003800000 */
.L_x_4214:
        /* <DEDUP_REMOVED lines=14> */
.L_x_4217:
[----:B------:R-:W-:Y:S05]  /*5130*/  BSYNC B0 ;  /* 0x0000000000007941 */ /* 0x000fea0003800000 */
.L_x_4216:
        /* <DEDUP_REMOVED lines=15> */
.L_x_4219:
[----:B------:R-:W-:Y:S05]  /*5230*/  BSYNC B0 ;  /* 0x0000000000007941 */ /* 0x000fea0003800000 */
.L_x_4218:
[----:B------:R-:W-:Y:S06]  /*5240*/  BAR.ARV 0xa, 0xa0 ;  /* 0x0282800000007b1d */ /* 0x000fec0000002000 */
[----:B------:R-:W-:Y:S04]  /*5250*/  BSSY B0, `(.L_x_4220) ;  /* 0x0000003000007945 */ /* 0x000fe80003800000 */
[----:B------:R-:W-:Y:S05]  /*5260*/  @!P0 BRA `(.L_x_4221) ;  /* 0x0000000000048947 */ /* 0x000fea0003800000 */
[----:B------:R-:W-:-:S04]  /*5270*/  DEPBAR.LE SB0, 0x1 ;  /* 0x000080400000791a */ /* 0x000fc80000000000 */
.L_x_4221:
[----:B------:R-:W-:Y:S05]  /*5280*/  BSYNC B0 ;  /* 0x0000000000007941 */ /* 0x000fea0003800000 */
.L_x_4220:
[----:B------:R-:W-:Y:S06]  /*5290*/  BAR.ARV 0xb, 0xa0 ;  /* 0x02c2800000007b1d */ /* 0x000fec0000002000 */
[----:B------:R-:W-:Y:S04]  /*52a0*/  BSSY B0, `(.L_x_4222) ;  /* 0x0000003000007945 */ /* 0x000fe80003800000 */
[----:B------:R-:W-:Y:S05]  /*52b0*/  @!P0 BRA `(.L_x_4223) ;  /* 0x0000000000048947 */ /* 0x000fea0003800000 */
[----:B------:R-:W-:-:S04]  /*52c0*/  DEPBAR.LE SB0, 0x0 ;  /* 0x000080000000791a */ /* 0x000fc80000000000 */
.L_x_4223:
[----:B------:R-:W-:Y:S05]  /*52d0*/  BSYNC B0 ;  /* 0x0000000000007941 */ /* 0x000fea0003800000 */
.L_x_4222:
        /* <DEDUP_REMOVED lines=19> */
.L_x_4225:
[----:B------:R-:W-:Y:S05]  /*5410*/  BSYNC B0 ;  /* 0x0000000000007941 */ /* 0x000fea0003800000 */
.L_x_4224:
[----:B------:R-:W-:Y:S02]  /*5420*/  UIADD3 UR4, UR4, 0x2, URZ ;  /* 0x0000000204047890 */ /* 0x000fe4000fffe03f */
[----:B------:R-:W-:Y:S01]  /*5430*/  UIADD3 UR5, UR5, 0x1, URZ ;  /* 0x0000000105057890 */ /* 0x000fe2000fffe03f */
[----:B------:R-:W-:Y:S11]  /*5440*/  @P2 BRA `(.L_x_4226) ;  /* 0xfffffff000dc2947 */ /* 0x000ff6000383ffff */
.L_x_4193:
        /* <DEDUP_REMOVED lines=13> */
.L_x_4229:
[----:B------:R-:W2:Y:S04]  /*5520*/  LDG.E.STRONG.GPU R0, desc[UR38][R2.64] ;  /* 0x0000002602007981 */ /* 0x000ea8000c1ef900 */
[----:B--2---:R-:W-:Y:S01]  /*5530*/  CCTL.IVALL ;  /* 0x00000000ff00798f */ /* 0x004fe20002000000 */
[----:B------:R-:W-:Y:S05]  /*5540*/  YIELD ;  /* 0x0000000000007946 */ /* 0x000fea0003800000 */
[----:B------:R-:W-:-:S13]  /*5550*/  ISETP.NE.AND P1, PT, R0, UR22, PT ;  /* 0x0000001600007c0c */ /* 0x000fda000bf25270 */
[----:B------:R-:W-:Y:S05]  /*5560*/  @P1 BRA `(.L_x_4229) ;  /* 0xfffffffc00ec1947 */ /* 0x000fea000383ffff */
.L_x_4228:
[----:B------:R-:W-:Y:S05]  /*5570*/  BSYNC B0 ;  /* 0x0000000000007941 */ /* 0x000fea0003800000 */
.L_x_4227:
[----:B------:R-:W-:-:S03]  /*5580*/  UMOV UR5, 0xffffffff ;  /* 0xffffffff00057882 */ /* 0x000fc60000000000 */
[----:B------:R-:W-:Y:S05]  /*5590*/  BRA.DIV UR5, `(.L_x_4230) ;  /* 0x0000002a059c7947 */ /* 0x000fea000b800000 */
[----:B------:R-:W-:Y:S01]  /*55a0*/  NOP ;  /* 0x0000000000007918 */ /* 0x000fe20000000000 */
.L_x_4284:
        /* <DEDUP_REMOVED lines=22> */
.L_x_4232:
[----:B------:R-:W-:Y:S05]  /*5710*/  BSYNC B0 ;  /* 0x0000000000007941 */ /* 0x000fea0003800000 */
.L_x_4231:
        /* <DEDUP_REMOVED lines=19> */
.L_x_4234:
[----:B------:R-:W-:Y:S05]  /*5850*/  BSYNC B0 ;  /* 0x0000000000007941 */ /* 0x000fea0003800000 */
.L_x_4233:
        /* <DEDUP_REMOVED lines=20> */
.L_x_4236:
[----:B------:R-:W-:Y:S05]  /*59a0*/  BSYNC B0 ;  /* 0x0000000000007941 */ /* 0x000fea0003800000 */
.L_x_4235:
[----:B------:R-:W-:Y:S06]  /*59b0*/  BAR.ARV 0xa, 0xa0 ;  /* 0x0282800000007b1d */ /* 0x000fec0000002000 */
[----:B------:R-:W-:Y:S04]  /*59c0*/  BSSY B0, `(.L_x_4237) ;  /* 0x0000003000007945 */ /* 0x000fe80003800000 */
[----:B------:R-:W-:Y:S05]  /*59d0*/  @!P0 BRA `(.L_x_4238) ;  /* 0x0000000000048947 */ /* 0x000fea0003800000 */
[----:B------:R-:W-:-:S04]  /*59e0*/  DEPBAR.LE SB0, 0x1 ;  /* 0x000080400000791a */ /* 0x000fc80000000000 */
.L_x_4238:
[----:B------:R-:W-:Y:S05]  /*59f0*/  BSYNC B0 ;  /* 0x0000000000007941 */ /* 0x000fea0003800000 */
.L_x_4237:
[----:B------:R-:W-:Y:S06]  /*5a00*/  BAR.ARV 0xb, 0xa0 ;  /* 0x02c2800000007b1d */ /* 0x000fec0000002000 */
[----:B------:R-:W-:Y:S04]  /*5a10*/  BSSY B0, `(.L_x_4239) ;  /* 0x0000003000007945 */ /* 0x000fe80003800000 */
[----:B------:R-:W-:Y:S05]  /*5a20*/  @!P0 BRA `(.L_x_4240) ;  /* 0x0000000000048947 */ /* 0x000fea0003800000 */
[----:B------:R-:W-:-:S04]  /*5a30*/  DEPBAR.LE SB0, 0x0 ;  /* 0x000080000000791a */ /* 0x000fc80000000000 */
.L_x_4240:
[----:B------:R-:W-:Y:S05]  /*5a40*/  BSYNC B0 ;  /* 0x0000000000007941 */ /* 0x000fea0003800000 */
.L_x_4239:
        /* <DEDUP_REMOVED lines=19> */
.L_x_4192:
        /* <DEDUP_REMOVED lines=57> */
.L_x_4285:
        /* <DEDUP_REMOVED lines=9> */
.L_x_4244:
        /* <DEDUP_REMOVED lines=102> */
.L_x_4255:
[----:B-1----:R-:W-:-:S05]  /*6600*/  IMAD.MOV.U32 R10, RZ, RZ, 0x1 ;  /* 0x00000001ff0a7424 */ /* 0x002fca00078e00ff */
[----:B------:R-:W-:-:S04]  /*6610*/  SHF.L.U32 R10, R10, 0x1f, RZ ;  /* 0x0000001f0a0a7819 */ /* 0x000fc800000006ff */
[----:B------:R-:W1:Y:S02]  /*6620*/  SYNCS.PHASECHK.TRANS64.TRYWAIT P1, [R0+URZ+0x36438], R10 ;  /* 0x0364380a000075a7 */ /* 0x000e64000802017f */
[----:B-123--:R-:W-:Y:S05]  /*6630*/  @!P1 BRA `(.L_x_4247) ;  /* 0x0000001800a49947 */ /* 0x00efea0003800000 */
.L_x_4286:
[----:B------:R-:W-:Y:S05]  /*6640*/  @P0 BRA `(.L_x_4248) ;  /* 0x0000000000140947 */ /* 0x000fea0003800000 */
[----:B------:R-:W-:Y:S01]  /*6650*/  ISETP.NE.AND P1, PT, R16, RZ, PT ;  /* 0x000000ff1000720c */ /* 0x000fe20003f25270 */
[----:B------:R-:W-:-:S04]  /*6660*/  IMAD.MOV.U32 R3, RZ, RZ, 0x6100 ;  /* 0x00006100ff037424 */ /* 0x000fc800078e00ff */
[----:B------:R2:W-:Y:S08]  /*6670*/  SYNCS.ARRIVE.TRANS64 RZ, [R0+URZ+0x36430], R3 ;  /* 0x0364300300ff79a7 */ /* 0x0005f0000800003f */
[----:B------:R-:W-:Y:S05]  /*6680*/  @!P1 BRA `(.L_x_4248) ;  /* 0x0000000000049947 */ /* 0x000fea0003800000 */
[----:B------:R-:W-:Y:S01]  /*6690*/  BPT.TRAP 0x1 ;  /* 0x000000040000795c */ /* 0x000fe20000300000 */
.L_x_4248:
        /* <DEDUP_REMOVED lines=47> */
.L_x_4287:
[----:B------:R-:W-:Y:S05]  /*6990*/  @P0 BRA `(.L_x_4250) ;  /* 0x0000000000140947 */ /* 0x000fea0003800000 */
[----:B------:R-:W-:Y:S01]  /*69a0*/  ISETP.NE.AND P1, PT, R16, RZ, PT ;  /* 0x000000ff1000720c */ /* 0x000fe20003f25270 */
[----:B--2---:R-:W-:-:S04]  /*69b0*/  IMAD.MOV.U32 R3, RZ, RZ, 0x6100 ;  /* 0x00006100ff037424 */ /* 0x004fc800078e00ff */
[----:B------:R3:W-:Y:S08]  /*69c0*/  SYNCS.ARRIVE.TRANS64 RZ, [R0+URZ+0x36418], R3 ;  /* 0x0364180300ff79a7 */ /* 0x0007f0000800003f */
[----:B------:R-:W-:Y:S05]  /*69d0*/  @!P1 BRA `(.L_x_4250) ;  /* 0x0000000000049947 */ /* 0x000fea0003800000 */
[----:B------:R-:W-:Y:S01]  /*69e0*/  BPT.TRAP 0x1 ;  /* 0x000000040000795c */ /* 0x000fe20000300000 */
.L_x_4250:
        /* <DEDUP_REMOVED lines=35> */
.L_x_4288:
        /* <DEDUP_REMOVED lines=9> */
.L_x_4252:
        /* <DEDUP_REMOVED lines=37> */
.L_x_4290:
[----:B------:R-:W-:Y:S05]  /*6f00*/  @P0 BRA `(.L_x_4254) ;  /* 0x0000000000140947 */ /* 0x000fea0003800000 */
[----:B------:R-:W-:Y:S01]  /*6f10*/  ISETP.NE.AND P1, PT, R16, RZ, PT ;  /* 0x000000ff1000720c */ /* 0x000fe20003f25270 */
[----:B--2---:R-:W-:-:S04]  /*6f20*/  IMAD.MOV.U32 R5, RZ, RZ, 0x6100 ;  /* 0x00006100ff057424 */ /* 0x004fc800078e00ff */
[----:B------:R3:W-:Y:S08]  /*6f30*/  SYNCS.ARRIVE.TRANS64 RZ, [R0+URZ+0x36410], R5 ;  /* 0x0364100500ff79a7 */ /* 0x0007f0000800003f */
[----:B------:R-:W-:Y:S05]  /*6f40*/  @!P1 BRA `(.L_x_4254) ;  /* 0x0000000000049947 */ /* 0x000fea0003800000 */
[----:B------:R-:W-:Y:S01]  /*6f50*/  BPT.TRAP 0x1 ;  /* 0x000000040000795c */ /* 0x000fe20000300000 */
.L_x_4254:
        /* <DEDUP_REMOVED lines=36> */
.L_x_4246:
[----:B------:R-:W-:Y:S01]  /*71a0*/  ISETP.NE.AND P1, PT, R19, RZ, PT ;  /* 0x000000ff1300720c */ /* 0x000fe20003f25270 */
[----:B------:R-:W-:-:S12]  /*71b0*/  IMAD.MOV.U32 R4, RZ, RZ, 0x1 ;  /* 0x00000001ff047424 */ /* 0x000fd800078e00ff */
[----:B------:R-:W-:Y:S05]  /*71c0*/  @!P1 BRA `(.L_x_4245) ;  /* 0x0000000400649947 */ /* 0x000fea0003800000 */
[----:B------:R-:W2:Y:S02]  /*71d0*/  SYNCS.PHASECHK.TRANS64.TRYWAIT P1, [R0+URZ+0x36438], R10 ;  /* 0x0364380a000075a7 */ /* 0x000ea4000802017f */
[----:B--2---:R-:W-:Y:S05]  /*71e0*/  @!P1 BRA `(.L_x_4256) ;  /* 0x00000010000c9947 */ /* 0x004fea0003800000 */
.L_x_4291:
[----:B------:R-:W-:Y:S05]  /*71f0*/  @P0 BRA `(.L_x_4257) ;  /* 0x0000000000140947 */ /* 0x000fea0003800000 */
[----:B------:R-:W-:Y:S01]  /*7200*/  ISETP.NE.AND P1, PT, R16, RZ, PT ;  /* 0x000000ff1000720c */ /* 0x000fe20003f25270 */
[----:B------:R-:W-:-:S04]  /*7210*/  IMAD.MOV.U32 R5, RZ, RZ, 0x6100 ;  /* 0x00006100ff057424 */ /* 0x000fc800078e00ff */
[----:B------:R3:W-:Y:S08]  /*7220*/  SYNCS.ARRIVE.TRANS64 RZ, [R0+URZ+0x36430], R5 ;  /* 0x0364300500ff79a7 */ /* 0x0007f0000800003f */
[----:B------:R-:W-:Y:S05]  /*7230*/  @!P1 BRA `(.L_x_4257) ;  /* 0x0000000000049947 */ /* 0x000fea0003800000 */
[----:B------:R-:W-:Y:S01]  /*7240*/  BPT.TRAP 0x1 ;  /* 0x000000040000795c */ /* 0x000fe20000300000 */
.L_x_4257:
        /* <DEDUP_REMOVED lines=41> */
.L_x_4292:
[----:B------:R-:W-:Y:S01]  /*74e0*/  IMAD.MOV.U32 R4, RZ, RZ, RZ ;  /* 0x000000ffff047224 */ /* 0x000fe200078e00ff */
[----:B------:R-:W-:Y:S06]  /*74f0*/  @P0 BRA `(.L_x_4259) ;  /* 0x0000000000140947 */ /* 0x000fec0003800000 */
[----:B------:R-:W-:Y:S01]  /*7500*/  ISETP.NE.AND P1, PT, R16, RZ, PT ;  /* 0x000000ff1000720c */ /* 0x000fe20003f25270 */
[----:B---3--:R-:W-:-:S04]  /*7510*/  IMAD.MOV.U32 R5, RZ, RZ, 0x6100 ;  /* 0x00006100ff057424 */ /* 0x008fc800078e00ff */
[----:B------:R4:W-:Y:S08]  /*7520*/  SYNCS.ARRIVE.TRANS64 RZ, [R0+URZ+0x36418], R5 ;  /* 0x0364180500ff79a7 */ /* 0x0009f0000800003f */
[----:B------:R-:W-:Y:S05]  /*7530*/  @!P1 BRA `(.L_x_4259) ;  /* 0x0000000000049947 */ /* 0x000fea0003800000 */
[----:B------:R-:W-:Y:S01]  /*7540*/  BPT.TRAP 0x1 ;  /* 0x000000040000795c */ /* 0x000fe20000300000 */
.L_x_4259:
        /* <DEDUP_REMOVED lines=33> */
.L_x_4245:
[----:B------:R-:W-:-:S04]  /*7760*/  SHF.L.U32 R3, R4, 0x1f, RZ ;  /* 0x0000001f04037819 */ /* 0x000fc800000006ff */
[----:B------:R-:W3:Y:S02]  /*7770*/  SYNCS.PHASECHK.TRANS64.TRYWAIT P1, [R0+URZ+0x36438], R3 ;  /* 0x03643803000075a7 */ /* 0x000ee4000802017f */
[----:B---3--:R-:W-:Y:S05]  /*7780*/  @!P1 BRA `(.L_x_4260) ;  /* 0x0000000800cc9947 */ /* 0x008fea0003800000 */
.L_x_4293:
[----:B------:R-:W-:Y:S05]  /*7790*/  @P0 BRA `(.L_x_4261) ;  /* 0x0000000000180947 */ /* 0x000fea0003800000 */
[----:B------:R-:W4:Y:S01]  /*77a0*/  S2R R2, SR_TID.X ;  /* 0x0000000000027919 */ /* 0x000f220000002100 */
[----:B---3--:R-:W-:-:S04]  /*77b0*/  IMAD.MOV.U32 R3, RZ, RZ, 0x6100 ;  /* 0x00006100ff037424 */ /* 0x008fc800078e00ff */
[----:B------:R3:W-:Y:S01]  /*77c0*/  SYNCS.ARRIVE.TRANS64 RZ, [R0+URZ+0x36430], R3 ;  /* 0x0364300300ff79a7 */ /* 0x0007e2000800003f */
[----:B----4-:R-:W-:-:S13]  /*77d0*/  LOP3.LUT P0, RZ, R2, 0x1f, RZ, 0xc0, !PT ;  /* 0x0000001f02ff7812 */ /* 0x010fda000780c0ff */
[----:B---3--:R-:W-:Y:S05]  /*77e0*/  @!P0 BRA `(.L_x_4261) ;  /* 0x0000000000048947 */ /* 0x008fea0003800000 */
[----:B------:R-:W-:Y:S01]  /*77f0*/  BPT.TRAP 0x1 ;  /* 0x000000040000795c */ /* 0x000fe20000300000 */
.L_x_4261:
        /* <DEDUP_REMOVED lines=43> */
.L_x_4242:
[----:B------:R-:W-:Y:S05]  /*7ab0*/  BSYNC B0 ;  /* 0x0000000000007941 */ /* 0x000fea0003800000 */
.L_x_4241:
[----:B------:R-:W-:-:S03]  /*7ac0*/  UMOV UR6, 0xffffffff ;  /* 0xffffffff00067882 */ /* 0x000fc60000000000 */
[----:B------:R-:W-:Y:S05]  /*7ad0*/  BRA.DIV UR6, `(.L_x_4262) ;  /* 0x0000000a060c7947 */ /* 0x000fea000b800000 */
[----:B------:R-:W-:-:S13]  /*7ae0*/  ELECT P0, URZ, PT ;  /* 0x00000000003f782f */ /* 0x000fda0003800000 */
.L_x_4296:
[----:B------:R-:W-:Y:S05]  /*7af0*/  @!P0 BRA `(.L_x_4156) ;  /* 0x0000000000708947 */ /* 0x000fea0003800000 */
[----:B------:R-:W-:-:S04]  /*7b00*/  LOP3.LUT R18, R18, 0x2, RZ, 0xfc, !PT ;  /* 0x0000000212127812 */ /* 0x000fc800078efcff */
[----:B------:R-:W-:-:S13]  /*7b10*/  ISETP.NE.AND P0, PT, R18, 0x3, PT ;  /* 0x000000031200780c */ /* 0x000fda0003f05270 */
[----:B------:R-:W-:Y:S05]  /*7b20*/  @!P0 BRA `(.L_x_4263) ;  /* 0x0000000000048947 */ /* 0x000fea0003800000 */
[----:B------:R-:W-:Y:S01]  /*7b30*/  BPT.TRAP 0x1 ;  /* 0x000000040000795c */ /* 0x000fe20000300000 */
.L_x_4263:
        /* <DEDUP_REMOVED lines=15> */
.L_x_4297:
[----:B------:R-:W2:Y:S02]  /*7c30*/  SYNCS.PHASECHK.TRANS64.TRYWAIT P1, [R3+URZ], R2 ;  /* 0x00000002030075a7 */ /* 0x000ea4000802017f */
[----:B--2---:R-:W-:Y:S05]  /*7c40*/  @!P1 BRA `(.L_x_4265) ;  /* 0x0000000400e89947 */ /* 0x004fea0003800000 */
.L_x_4298:
[----:B------:R-:W-:Y:S05]  /*7c50*/  @!P0 BRA `(.L_x_4266) ;  /* 0x0000000000048947 */ /* 0x000fea0003800000 */
[----:B------:R-:W-:Y:S01]  /*7c60*/  BPT.TRAP 0x1 ;  /* 0x000000040000795c */ /* 0x000fe20000300000 */
.L_x_4266:
[----:B------:R-:W-:-:S07]  /*7c70*/  SHF.L.U32 R4, R4, 0x1f, RZ ;  /* 0x0000001f04047819 */ /* 0x000fce00000006ff */
.L_x_4267:
[----:B---3--:R3:W4:Y:S02]  /*7c80*/  SYNCS.PHASECHK.TRANS64.TRYWAIT P0, [R9+URZ+0x36438], R4 ;  /* 0x03643804090075a7 */ /* 0x008724000800017f */
[----:B----4-:R-:W-:Y:S05]  /*7c90*/  @!P0 NANOSLEEP.SYNCS 0x989680 ;  /* 0x009896800000895d */ /* 0x010fea0003900000 */
[----:B------:R-:W4:Y:S02]  /*7ca0*/  @!P0 SYNCS.PHASECHK.TRANS64 P0, [R9+URZ+0x36438], R4 ;  /* 0x03643804090085a7 */ /* 0x000f24000800007f */
[----:B----4-:R-:W-:Y:S05]  /*7cb0*/  @!P0 BRA `(.L_x_4267) ;  /* 0xfffffffc00f08947 */ /* 0x010fea000383ffff */
.L_x_4156:
[----:B------:R-:W-:Y:S05]  /*7cc0*/  BSYNC B6 ;  /* 0x0000000000067941 */ /* 0x000fea0003800000 */
.L_x_4153:
[----:B------:R-:W-:Y:S05]  /*7cd0*/  EXIT ;  /* 0x000000000000794d */ /* 0x000fea0003800000 */
.L_x_4161:
[----:B------:R-:W-:Y:S02]  /*7ce0*/  IMAD.MOV.U32 R13, RZ, RZ, R16 ;  /* 0x000000ffff0d7224 */ /* 0x000fe400078e0010 */
[----:B------:R-:W-:Y:S02]  /*7cf0*/  IMAD.MOV.U32 R12, RZ, RZ, RZ ;  /* 0x000000ffff0c7224 */ /* 0x000fe400078e00ff */
[----:B------:R-:W-:Y:S02]  /*7d00*/  IMAD.MOV.U32 R11, RZ, RZ, 0x1f ;  /* 0x0000001fff0b7424 */ /* 0x000fe400078e00ff */
[----:B------:R-:W-:-:S07]  /*7d10*/  IMAD.MOV.U32 R15, RZ, RZ, -0x1 ;  /* 0xffffffffff0f7424 */ /* 0x000fce00078e00ff */
[----:B------:R-:W-:Y:S05]  /*7d20*/  WARPSYNC.COLLECTIVE R15, `(.L_x_4268) ;  /* 0x000000000f087348 */ /* 0x000fea0003c00000 */
[----:B------:R1:W2:Y:S02]  /*7d30*/  SHFL.IDX P6, R14, R13, R12, R11 ;  /* 0x0000000c0d0e7389 */ /* 0x0002a400000c000b */
[----:B-12---:R-:W-:Y:S01]  /*7d40*/  ENDCOLLECTIVE ;  /* 0x000000000000791b */ /* 0x006fe20003800000 */
.L_x_4268:
[----:B------:R-:W-:Y:S05]  /*7d50*/  BRA `(.L_x_4269) ;  /* 0xffffff8c00787947 */ /* 0x000fea000383ffff */
.L_x_4163:
[----:B--2---:R2:W3:Y:S02]  /*7d60*/  SYNCS.PHASECHK.TRANS64.TRYWAIT P0, [R152+URZ+0x36400], R11 ;  /* 0x0364000b980075a7 */ /* 0x0044e4000800017f */
[----:B---3--:R-:W-:Y:S05]  /*7d70*/  @!P0 NANOSLEEP.SYNCS 0x989680 ;  /* 0x009896800000895d */ /* 0x008fea0003900000 */
[----:B------:R-:W3:Y:S02]  /*7d80*/  @!P0 SYNCS.PHASECHK.TRANS64 P0, [R152+URZ+0x36400], R11 ;  /* 0x0364000b980085a7 */ /* 0x000ee4000800007f */
[----:B---3--:R-:W-:Y:S05]  /*7d90*/  @!P0 BRA `(.L_x_4163) ;  /* 0xfffffffc00f08947 */ /* 0x008fea000383ffff */
[----:B------:R-:W-:Y:S05]  /*7da0*/  BRA `(.L_x_4162) ;  /* 0xffffff8c00b07947 */ /* 0x000fea000383ffff */
.L_x_4168:
[----:B---3--:R3:W4:Y:S02]  /*7db0*/  SYNCS.PHASECHK.TRANS64.TRYWAIT P1, [R3+URZ+0x36410], R8 ;  /* 0x03641008030075a7 */ /* 0x008724000802017f */
[----:B----4-:R-:W-:Y:S05]  /*7dc0*/  @!P1 NANOSLEEP.SYNCS 0x989680 ;  /* 0x009896800000995d */ /* 0x010fea0003900000 */
[----:B------:R-:W4:Y:S02]  /*7dd0*/  @!P1 SYNCS.PHASECHK.TRANS64 P1, [R3+URZ+0x36410], R8 ;  /* 0x03641008030095a7 */ /* 0x000f24000802007f */
[----:B----4-:R-:W-:Y:S05]  /*7de0*/  @!P1 BRA `(.L_x_4168) ;  /* 0xfffffffc00f09947 */ /* 0x010fea000383ffff */
[----:B------:R-:W-:Y:S05]  /*7df0*/  BRA `(.L_x_4167) ;  /* 0xffffff9800387947 */ /* 0x000fea000383ffff */
.L_x_4172:
[----:B------:R1:W1:Y:S02]  /*7e00*/  SYNCS.PHASECHK.TRANS64.TRYWAIT P1, [R152+URZ+0x36430], R9 ;  /* 0x03643009980075a7 */ /* 0x000264000802017f */
[----:B-1----:R-:W-:Y:S05]  /*7e10*/  @!P1 NANOSLEEP.SYNCS 0x989680 ;  /* 0x009896800000995d */ /* 0x002fea0003900000 */
[----:B------:R-:W1:Y:S02]  /*7e20*/  @!P1 SYNCS.PHASECHK.TRANS64 P1, [R152+URZ+0x36430], R9 ;  /* 0x03643009980095a7 */ /* 0x000e64000802007f */
[----:B-1----:R-:W-:Y:S05]  /*7e30*/  @!P1 BRA `(.L_x_4172) ;  /* 0xfffffffc00f09947 */ /* 0x002fea000383ffff */
[----:B------:R-:W-:Y:S05]  /*7e40*/  BRA `(.L_x_4171) ;  /* 0xffffff9c00dc7947 */ /* 0x000fea000383ffff */
.L_x_4179:
[----:B------:R-:W-:Y:S01]  /*7e50*/  BSSY B0, `(.L_x_4270) ;  /* 0x0000005000007945 */ /* 0x000fe20003800000 */
[----:B------:R-:W-:-:S07]  /*7e60*/  IMAD.MOV.U32 R15, RZ, RZ, -0x1 ;  /* 0xffffffffff0f7424 */ /* 0x000fce00078e00ff */
[----:B---3--:R-:W-:Y:S05]  /*7e70*/  WARPSYNC.COLLECTIVE R15, `(.L_x_4271) ;  /* 0x000000000f087348 */ /* 0x008fea0003c00000 */
[----:B------:R-:W-:Y:S01]  /*7e80*/  NOP ;  /* 0x0000000000007918 */ /* 0x000fe20000000000 */
[----:B---3--:R-:W-:Y:S01]  /*7e90*/  ENDCOLLECTIVE ;  /* 0x000000000000791b */ /* 0x008fe20003800000 */
.L_x_4271:
[----:B------:R-:W-:Y:S05]  /*7ea0*/  BSYNC B0 ;  /* 0x0000000000007941 */ /* 0x000fea0003800000 */
.L_x_4270:
[----:B------:R-:W-:Y:S05]  /*7eb0*/  BRA `(.L_x_4272) ;  /* 0xffffffbc00c47947 */ /* 0x000fea000383ffff */
.L_x_4188:
[----:B------:R-:W-:Y:S01]  /*7ec0*/  BSSY B0, `(.L_x_4273) ;  /* 0x0000005000007945 */ /* 0x000fe20003800000 */
[----:B------:R-:W-:-:S07]  /*7ed0*/  IMAD.MOV.U32 R15, RZ, RZ, -0x1 ;  /* 0xffffffffff0f7424 */ /* 0x000fce00078e00ff */
[----:B-1-3--:R-:W-:Y:S05]  /*7ee0*/  WARPSYNC.COLLECTIVE R15, `(.L_x_4274) ;  /* 0x000000000f087348 */ /* 0x00afea0003c00000 */
[----:B------:R-:W-:Y:S01]  /*7ef0*/  NOP ;  /* 0x0000000000007918 */ /* 0x000fe20000000000 */
[----:B-1-3--:R-:W-:Y:S01]  /*7f00*/  ENDCOLLECTIVE ;  /* 0x000000000000791b */ /* 0x00afe20003800000 */
.L_x_4274:
[----:B------:R-:W-:Y:S05]  /*7f10*/  BSYNC B0 ;  /* 0x0000000000007941 */ /* 0x000fea0003800000 */
.L_x_4273:
[----:B------:R-:W-:Y:S05]  /*7f20*/  BRA `(.L_x_4275) ;  /* 0xffffffc000b07947 */ /* 0x000fea000383ffff */
.L_x_4197:
[----:B------:R-:W-:Y:S01]  /*7f30*/  BSSY B0, `(.L_x_4276) ;  /* 0x0000005000007945 */ /* 0x000fe20003800000 */
[----:B------:R-:W-:-:S07]  /*7f40*/  IMAD.MOV.U32 R15, RZ, RZ, -0x1 ;  /* 0xffffffffff0f7424 */ /* 0x000fce00078e00ff */
[----:B------:R-:W-:Y:S05]  /*7f50*/  WARPSYNC.COLLECTIVE R15, `(.L_x_4277) ;  /* 0x000000000f087348 */ /* 0x000fea0003c00000 */
[----:B------:R-:W-:Y:S01]  /*7f60*/  NOP ;  /* 0x0000000000007918 */ /* 0x000fe20000000000 */
[----:B------:R-:W-:Y:S01]  /*7f70*/  ENDCOLLECTIVE ;  /* 0x000000000000791b */ /* 0x000fe20003800000 */
.L_x_4277:
[----:B------:R-:W-:Y:S05]  /*7f80*/  BSYNC B0 ;  /* 0x0000000000007941 */ /* 0x000fea0003800000 */
.L_x_4276:
[----:B------:R-:W-:Y:S05]  /*7f90*/  BRA `(.L_x_4278) ;  /* 0xffffffc800607947 */ /* 0x000fea000383ffff */
.L_x_4213:
[----:B------:R-:W-:Y:S01]  /*7fa0*/  BSSY B0, `(.L_x_4279) ;  /* 0x0000005000007945 */ /* 0x000fe20003800000 */
[----:B------:R-:W-:-:S07]  /*7fb0*/  IMAD.MOV.U32 R15, RZ, RZ, -0x1 ;  /* 0xffffffffff0f7424 */ /* 0x000fce00078e00ff */
[----:B------:R-:W-:Y:S05]  /*7fc0*/  WARPSYNC.COLLECTIVE R15, `(.L_x_4280) ;  /* 0x000000000f087348 */ /* 0x000fea0003c00000 */
[----:B------:R-:W-:Y:S01]  /*7fd0*/  NOP ;  /* 0x0000000000007918 */ /* 0x000fe20000000000 */
[----:B------:R-:W-:Y:S01]  /*7fe0*/  ENDCOLLECTIVE ;  /* 0x000000000000791b */ /* 0x000fe20003800000 */
.L_x_4280:
[----:B------:R-:W-:Y:S05]  /*7ff0*/  BSYNC B0 ;  /* 0x0000000000007941 */ /* 0x000fea0003800000 */
.L_x_4279:
[----:B------:R-:W-:Y:S05]  /*8000*/  BRA `(.L_x_4281) ;  /* 0xffffffcc00d07947 */ /* 0x000fea000383ffff */
.L_x_4230:
[----:B------:R-:W-:Y:S01]  /*8010*/  BSSY B0, `(.L_x_4282) ;  /* 0x0000005000007945 */ /* 0x000fe20003800000 */
[----:B------:R-:W-:-:S07]  /*8020*/  IMAD.MOV.U32 R15, RZ, RZ, -0x1 ;  /* 0xffffffffff0f7424 */ /* 0x000fce00078e00ff */
[----:B------:R-:W-:Y:S05]  /*8030*/  WARPSYNC.COLLECTIVE R15, `(.L_x_4283) ;  /* 0x000000000f087348 */ /* 0x000fea0003c00000 */
[----:B------:R-:W-:Y:S01]  /*8040*/  NOP ;  /* 0x0000000000007918 */ /* 0x000fe20000000000 */
[----:B------:R-:W-:Y:S01]  /*8050*/  ENDCOLLECTIVE ;  /* 0x000000000000791b */ /* 0x000fe20003800000 */
.L_x_4283:
[----:B------:R-:W-:Y:S05]  /*8060*/  BSYNC B0 ;  /* 0x0000000000007941 */ /* 0x000fea0003800000 */
.L_x_4282:
[----:B------:R-:W-:Y:S05]  /*8070*/  BRA `(.L_x_4284) ;  /* 0xffffffd4004c7947 */ /* 0x000fea000383ffff */
.L_x_4243:
[----:B-1----:R1:W2:Y:S02]  /*8080*/  SYNCS.PHASECHK.TRANS64.TRYWAIT P1, [R0+URZ+0x36420], R10 ;  /* 0x0364200a000075a7 */ /* 0x0022a4000802017f */
[----:B--2---:R-:W-:Y:S05]  /*8090*/  @!P1 NANOSLEEP.SYNCS 0x989680 ;  /* 0x009896800000995d */ /* 0x004fea0003900000 */
[----:B------:R-:W2:Y:S02]  /*80a0*/  @!P1 SYNCS.PHASECHK.TRANS64 P1, [R0+URZ+0x36420], R10 ;  /* 0x0364200a000095a7 */ /* 0x000ea4000802007f */
[----:B--2---:R-:W-:Y:S05]  /*80b0*/  @!P1 BRA `(.L_x_4243) ;  /* 0xfffffffc00f09947 */ /* 0x004fea000383ffff */
[----:B------:R-:W-:Y:S05]  /*80c0*/  BRA `(.L_x_4285) ;  /* 0xffffffdc00907947 */ /* 0x000fea000383ffff */
.L_x_4247:
[----:B-1----:R1:W2:Y:S02]  /*80d0*/  SYNCS.PHASECHK.TRANS64.TRYWAIT P1, [R0+URZ+0x36438], R10 ;  /* 0x0364380a000075a7 */ /* 0x0022a4000802017f */
[----:B--2---:R-:W-:Y:S05]  /*80e0*/  @!P1 NANOSLEEP.SYNCS 0x989680 ;  /* 0x009896800000995d */ /* 0x004fea0003900000 */
[----:B------:R-:W2:Y:S02]  /*80f0*/  @!P1 SYNCS.PHASECHK.TRANS64 P1, [R0+URZ+0x36438], R10 ;  /* 0x0364380a000095a7 */ /* 0x000ea4000802007f */
[----:B--2---:R-:W-:Y:S05]  /*8100*/  @!P1 BRA `(.L_x_4247) ;  /* 0xfffffffc00f09947 */ /* 0x004fea000383ffff */
[----:B------:R-:W-:Y:S05]  /*8110*/  BRA `(.L_x_4286) ;  /* 0xffffffe400487947 */ /* 0x000fea000383ffff */
.L_x_4249:
[----:B--2---:R2:W3:Y:S02]  /*8120*/  SYNCS.PHASECHK.TRANS64.TRYWAIT P1, [R0+URZ+0x36428], R3 ;  /* 0x03642803000075a7 */ /* 0x0044e4000802017f */
[----:B---3--:R-:W-:Y:S05]  /*8130*/  @!P1 NANOSLEEP.SYNCS 0x989680 ;  /* 0x009896800000995d */ /* 0x008fea0003900000 */
[----:B------:R-:W3:Y:S02]  /*8140*/  @!P1 SYNCS.PHASECHK.TRANS64 P1, [R0+URZ+0x36428], R3 ;  /* 0x03642803000095a7 */ /* 0x000ee4000802007f */
[----:B---3--:R-:W-:Y:S05]  /*8150*/  @!P1 BRA `(.L_x_4249) ;  /* 0xfffffffc00f09947 */ /* 0x008fea000383ffff */
[----:B------:R-:W-:Y:S05]  /*8160*/  BRA `(.L_x_4287) ;  /* 0xffffffe800087947 */ /* 0x000fea000383ffff */
.L_x_4251:
[----:B--2---:R2:W3:Y:S02]  /*8170*/  SYNCS.PHASECHK.TRANS64.TRYWAIT P1, [R0+URZ+0x36438], R29 ;  /* 0x0364381d000075a7 */ /* 0x0044e4000802017f */
[----:B---3--:R-:W-:Y:S05]  /*8180*/  @!P1 NANOSLEEP.SYNCS 0x989680 ;  /* 0x009896800000995d */ /* 0x008fea0003900000 */
[----:B------:R-:W3:Y:S02]  /*8190*/  @!P1 SYNCS.PHASECHK.TRANS64 P1, [R0+URZ+0x36438], R29 ;  /* 0x0364381d000095a7 */ /* 0x000ee4000802007f */
[----:B---3--:R-:W-:Y:S05]  /*81a0*/  @!P1 BRA `(.L_x_4251) ;  /* 0xfffffffc00f09947 */ /* 0x008fea000383ffff */
[----:B------:R-:W-:Y:S05]  /*81b0*/  BRA `(.L_x_4288) ;  /* 0xffffffe800987947 */ /* 0x000fea000383ffff */
.L_x_4253:
[----:B------:R-:W-:-:S07]  /*81c0*/  SHF.L.U32 R5, R12, 0x1f, RZ ;  /* 0x0000001f0c057819 */ /* 0x000fce00000006ff */
.L_x_4289:
[----:B--2---:R2:W3:Y:S02]  /*81d0*/  SYNCS.PHASECHK.TRANS64.TRYWAIT P1, [R0+URZ+0x36420], R5 ;  /* 0x03642005000075a7 */ /* 0x0044e4000802017f */
[----:B---3--:R-:W-:Y:S05]  /*81e0*/  @!P1 NANOSLEEP.SYNCS 0x989680 ;  /* 0x009896800000995d */ /* 0x008fea0003900000 */
[----:B------:R-:W3:Y:S02]  /*81f0*/  @!P1 SYNCS.PHASECHK.TRANS64 P1, [R0+URZ+0x36420], R5 ;  /* 0x03642005000095a7 */ /* 0x000ee4000802007f */
[----:B---3--:R-:W-:Y:S05]  /*8200*/  @!P1 BRA `(.L_x_4289) ;  /* 0xfffffffc00f09947 */ /* 0x008fea000383ffff */
[----:B------:R-:W-:Y:S05]  /*8210*/  BRA `(.L_x_4290) ;  /* 0xffffffec00387947 */ /* 0x000fea000383ffff */
.L_x_4256:
[----:B--2---:R2:W3:Y:S02]  /*8220*/  SYNCS.PHASECHK.TRANS64.TRYWAIT P1, [R0+URZ+0x36438], R10 ;  /* 0x0364380a000075a7 */ /* 0x0044e4000802017f */
[----:B---3--:R-:W-:Y:S05]  /*8230*/  @!P1 NANOSLEEP.SYNCS 0x989680 ;  /* 0x009896800000995d */ /* 0x008fea0003900000 */
[----:B------:R-:W3:Y:S02]  /*8240*/  @!P1 SYNCS.PHASECHK.TRANS64 P1, [R0+URZ+0x36438], R10 ;  /* 0x0364380a000095a7 */ /* 0x000ee4000802007f */
[----:B---3--:R-:W-:Y:S05]  /*8250*/  @!P1 BRA `(.L_x_4256) ;  /* 0xfffffffc00f09947 */ /* 0x008fea000383ffff */
[----:B------:R-:W-:Y:S05]  /*8260*/  BRA `(.L_x_4291) ;  /* 0xffffffec00e07947 */ /* 0x000fea000383ffff */
.L_x_4258:
[----:B---3--:R3:W4:Y:S02]  /*8270*/  SYNCS.PHASECHK.TRANS64.TRYWAIT P1, [R0+URZ+0x36428], R5 ;  /* 0x03642805000075a7 */ /* 0x008724000802017f */
[----:B----4-:R-:W-:Y:S05]  /*8280*/  @!P1 NANOSLEEP.SYNCS 0x989680 ;  /* 0x009896800000995d */ /* 0x010fea0003900000 */
[----:B------:R-:W4:Y:S02]  /*8290*/  @!P1 SYNCS.PHASECHK.TRANS64 P1, [R0+URZ+0x36428], R5 ;  /* 0x03642805000095a7 */ /* 0x000f24000802007f */
[----:B----4-:R-:W-:Y:S05]  /*82a0*/  @!P1 BRA `(.L_x_4258) ;  /* 0xfffffffc00f09947 */ /* 0x010fea000383ffff */
[----:B------:R-:W-:Y:S05]  /*82b0*/  BRA `(.L_x_4292) ;  /* 0xfffffff000887947 */ /* 0x000fea000383ffff */
.L_x_4260:
[----:B---3--:R3:W4:Y:S02]  /*82c0*/  SYNCS.PHASECHK.TRANS64.TRYWAIT P1, [R0+URZ+0x36438], R3 ;  /* 0x03643803000075a7 */ /* 0x008724000802017f */
[----:B----4-:R-:W-:Y:S05]  /*82d0*/  @!P1 NANOSLEEP.SYNCS 0x989680 ;  /* 0x009896800000995d */ /* 0x010fea0003900000 */
[----:B------:R-:W4:Y:S02]  /*82e0*/  @!P1 SYNCS.PHASECHK.TRANS64 P1, [R0+URZ+0x36438], R3 ;  /* 0x03643803000095a7 */ /* 0x000f24000802007f */
[----:B----4-:R-:W-:Y:S05]  /*82f0*/  @!P1 BRA `(.L_x_4260) ;  /* 0xfffffffc00f09947 */ /* 0x010fea000383ffff */
[----:B------:R-:W-:Y:S05]  /*8300*/  BRA `(.L_x_4293) ;  /* 0xfffffff400207947 */ /* 0x000fea000383ffff */
.L_x_4262:
[----:B------:R-:W-:Y:S01]  /*8310*/  BSSY B0, `(.L_x_4294) ;  /* 0x0000006000007945 */ /* 0x000fe20003800000 */
[----:B------:R-:W-:-:S07]  /*8320*/  IMAD.MOV.U32 R15, RZ, RZ, -0x1 ;  /* 0xffffffffff0f7424 */ /* 0x000fce00078e00ff */
[----:B-12---:R-:W-:Y:S05]  /*8330*/  WARPSYNC.COLLECTIVE R15, `(.L_x_4295) ;  /* 0x000000000f0c7348 */ /* 0x006fea0003c00000 */
[----:B------:R-:W-:Y:S02]  /*8340*/  ELECT P6, UR62, PT ;  /* 0x00000000003e782f */ /* 0x000fe400038c0000 */
[----:B------:R-:W-:Y:S01]  /*8350*/  MOV R14, UR62 ;  /* 0x0000003e000e7c02 */ /* 0x000fe20008000f00 */
[----:B-12---:R-:W-:Y:S10]  /*8360*/  ENDCOLLECTIVE ;  /* 0x000000000000791b */ /* 0x006ff40003800000 */
.L_x_4295:
[----:B------:R-:W-:Y:S05]  /*8370*/  BSYNC B0 ;  /* 0x0000000000007941 */ /* 0x000fea0003800000 */
.L_x_4294:
[----:B------:R-:W-:Y:S01]  /*8380*/  PLOP3.LUT P0, PT, P6, PT, PT, 0x80, 0x0 ;  /* 0x000000000000781c */ /* 0x000fe2000370f070 */
[----:B------:R-:W-:-:S12]  /*8390*/  BRA `(.L_x_4296) ;  /* 0xfffffff400d47947 */ /* 0x000fd8000383ffff */
.L_x_4264:
[----:B-1----:R1:W2:Y:S02]  /*83a0*/  SYNCS.PHASECHK.TRANS64.TRYWAIT P1, [R7+URZ], R0 ;  /* 0x00000000070075a7 */ /* 0x0022a4000802017f */
[----:B--2---:R-:W-:Y:S05]  /*83b0*/  @!P1 NANOSLEEP.SYNCS 0x989680 ;  /* 0x009896800000995d */ /* 0x004fea0003900000 */
[----:B------:R-:W2:Y:S02]  /*83c0*/  @!P1 SYNCS.PHASECHK.TRANS64 P1, [R7+URZ], R0 ;  /* 0x00000000070095a7 */ /* 0x000ea4000802007f */
[----:B--2---:R-:W-:Y:S05]  /*83d0*/  @!P1 BRA `(.L_x_4264) ;  /* 0xfffffffc00f09947 */ /* 0x004fea000383ffff */
[----:B------:R-:W-:Y:S05]  /*83e0*/  BRA `(.L_x_4297) ;  /* 0xfffffff800107947 */ /* 0x000fea000383ffff */
.L_x_4265:
[----:B--2---:R2:W3:Y:S02]  /*83f0*/  SYNCS.PHASECHK.TRANS64.TRYWAIT P1, [R3+URZ], R2 ;  /* 0x00000002030075a7 */ /* 0x0044e4000802017f */
[----:B---3--:R-:W-:Y:S05]  /*8400*/  @!P1 NANOSLEEP.SYNCS 0x989680 ;  /* 0x009896800000995d */ /* 0x008fea0003900000 */
[----:B------:R-:W3:Y:S02]  /*8410*/  @!P1 SYNCS.PHASECHK.TRANS64 P1, [R3+URZ], R2 ;  /* 0x00000002030095a7 */ /* 0x000ee4000802007f */
[----:B---3--:R-:W-:Y:S05]  /*8420*/  @!P1 BRA `(.L_x_4265) ;  /* 0xfffffffc00f09947 */ /* 0x008fea000383ffff */
[----:B------:R-:W-:Y:S05]  /*8430*/  BRA `(.L_x_4298) ;  /* 0xfffffff800047947 */ /* 0x000fea000383ffff */
.L_x_4299:
        /* <DEDUP_REMOVED lines=12> */
.L_x_7676:


//--------------------- .text._ZN7cutlass13device_kernelIN5flash11enable_sm90INS1_16FlashAttnBwdSm90INS1_25CollectiveMainloopBwdSm90ILi2ELi1ELi1EN4cute5tupleIJNS5_1CILi1EEES8_S8_EEENS6_IJNS7_ILi64EEENS7_ILi96EEENS7_ILi192EEEEEENS_10bfloat16_tEfNS_4arch4Sm90ELb0ELb0ELb0ELb1ELb0ELb0ELb1ELb0ELi3ELi1ELi1ELi1ELb0EEENS1_21CollectiveEpilogueBwdISD_SE_SG_Li384ELb1ELb1ELi3EEENS1_19SingleTileSchedulerILb1ELb0ELb0ELi96EEEEEEEEEvNT_6ParamsE --------------------------
	.section	.text._ZN7cutlass13device_kernelIN5flash11enable_sm90INS1_16FlashAttnBwdSm90INS1_25CollectiveMainloopBwdSm90ILi2ELi1ELi1EN4cute5tupleIJNS5_1CILi1EEES8_S8_EEENS6_IJNS7_ILi64EEENS7_ILi96EEENS7_ILi192EEEEEENS_10bfloat16_tEfNS_4arch4Sm90ELb0ELb0ELb0ELb1ELb0ELb0ELb1ELb0ELi3ELi1ELi1ELi1ELb0EEENS1_21CollectiveEpilogueBwdISD_SE_SG_Li384ELb1ELb1ELi3EEENS1_19SingleTileSchedulerILb1ELb0ELb0ELi96EEEEEEEEEvNT_6ParamsE,"ax",@progbits
	.align	128
.text._ZN7cutlass13device_kernelIN5flash11enable_sm90INS1_16FlashAttnBwdSm90INS1_25CollectiveMainloopBwdSm90ILi2ELi1ELi1EN4cute5tupleIJNS5_1CILi1EEES8_S8_EEENS6_IJNS7_ILi64EEENS7_ILi96EEENS7_ILi192EEEEEENS_10bfloat16_tEfNS_4arch4Sm90ELb0ELb0ELb0ELb1ELb0ELb0ELb1ELb0ELi3ELi1ELi1ELi1ELb0EEENS1_21CollectiveEpilogueBwdISD_SE_SG_Li384ELb1ELb1ELi3EEENS1_19SingleTileSchedulerILb1ELb0ELb0ELi96EEEEEEEEEvNT_6ParamsE:
        .type           _ZN7cutlass13device_kernelIN5flash11enable_sm90INS1_16FlashAttnBwdSm90INS1_25CollectiveMainloopBwdSm90ILi2ELi1ELi1EN4cute5tupleIJNS5_1CILi1EEES8_S8_EEENS6_IJNS7_ILi64EEENS7_ILi96EEENS7_ILi192EEEEEENS_10bfloat16_tEfNS_4arch4Sm90ELb0ELb0ELb0ELb1ELb0ELb0ELb1ELb0ELi3ELi1ELi1ELi1ELb0EEENS1_21CollectiveEpilogueBwdISD_SE_SG_Li384ELb1ELb1ELi3EEENS1_19SingleTileSchedulerILb1ELb0ELb0ELi96EEEEEEEEEvNT_6ParamsE,@function
        .size           _ZN7cutlass13device_kernelIN5flash11enable_sm90INS1_16FlashAttnBwdSm90INS1_25CollectiveMainloopBwdSm90ILi2ELi1ELi1EN4cute5tupleIJNS5_1CILi1EEES8_S8_EEENS6_IJNS7_ILi64EEENS7_ILi96EEENS7_ILi192EEEEEENS_10bfloat16_tEfNS_4arch4Sm90ELb0ELb0ELb0ELb1ELb0ELb0ELb1ELb0ELi3ELi1ELi1ELi1ELb0EEENS1_21CollectiveEpilogueBwdISD_SE_SG_Li384ELb1ELb1ELi3EEENS1_19SingleTileSchedulerILb1ELb0ELb0ELi96EEEEEEEEEvNT_6ParamsE,(.L_x_7677 - _ZN7cutlass13device_kernelIN5flash11enable_sm90INS1_16FlashAttnBwdSm90INS1_25CollectiveMainloopBwdSm90ILi2ELi1ELi1EN4cute5tupleIJNS5_1CILi1EEES8_S8_EEENS6_IJNS7_ILi64EEENS7_ILi96EEENS7_ILi192EEEEEENS_10bfloat16_tEfNS_4arch4Sm90ELb0ELb0ELb0ELb1ELb0ELb0ELb1ELb0ELi3ELi1ELi1ELi1ELb0EEENS1_21CollectiveEpilogueBwdISD_SE_SG_Li384ELb1ELb1ELi3EEENS1_19SingleTileSchedulerILb1ELb0ELb0ELi96EEEEEEEEEvNT_6ParamsE)
        .other          _ZN7cutlass13device_kernelIN5flash11enable_sm90INS1_16FlashAttnBwdSm90INS1_25CollectiveMainloopBwdSm90ILi2ELi1ELi1EN4cute5tupleIJNS5_1CILi1EEES8_S8_EEENS6_IJNS7_ILi64EEENS7_ILi96EEENS7_ILi192EEEEEENS_10bfloat16_tEfNS_4arch4Sm90ELb0ELb0ELb0ELb1ELb0ELb0ELb1ELb0ELi3ELi1ELi1ELi1ELb0EEENS1_21CollectiveEpilogueBwdISD_SE_SG_Li384ELb1ELb1ELi3EEENS1_19SingleTileSchedulerILb1ELb0ELb0ELi96EEEEEEEEEvNT_6ParamsE,@"STO_CUDA_ENTRY STV_DEFAULT"
_ZN7cutlass13device_kernelIN5flash11enable_sm90INS1_16FlashAttnBwdSm90INS1_25CollectiveMainloopBwdSm90ILi2ELi1ELi1EN4cute5tupleIJNS5_1CILi1EEES8_S8_EEENS6_IJNS7_ILi64EEENS7_ILi96EEENS7_ILi192EEEEEENS_10bfloat16_tEfNS_4arch4Sm90ELb0ELb0ELb0ELb1ELb0ELb0ELb1ELb0ELi3ELi1ELi1ELi1ELb0EEENS1_21CollectiveEpilogueBwdISD_SE_SG_Li384ELb1ELb1ELi3EEENS1_19SingleTileSchedulerILb1ELb0ELb0ELi96EEEEEEEEEvNT_6ParamsE:
        /* <DEDUP_REMOVED lines=22> */
.L_x_4301:
[----:B------:R-:W-:Y:S05]  /*0160*/  BSYNC B0 ;  /* 0x0000000000007941 */ /* 0x000fea0003800000 */
.L_x_4300:
        /* <DEDUP_REMOVED lines=34> */
.L_x_4302:
        /* <DEDUP_REMOVED lines=20> */
.L_x_4303:
        /* <DEDUP_REMOVED lines=8> */
.L_x_4306:
        /* <DEDUP_REMOVED lines=21> */
.L_x_4307:
        /* <DEDUP_REMOVED lines=10> */
.L_x_4309:
[----:B------:R-:W2:Y:S02]  /*0740*/  LDC R0, c[0x0][0x8bc] ;  /* 0x00022f00ff007b82 */ /* 0x000ea40000000800 */
.L_x_4308:
[----:B-1----:R-:W-:-:S05]  /*0750*/  IMAD R3, R16, 0x60, RZ ;  /* 0x0000006010037824 */ /* 0x002fca00078e02ff */
[----:B--2--5:R-:W-:-:S04]  /*0760*/  ISETP.GE.AND P0, PT, R3, R0, PT ;  /* 0x000000000300720c */ /* 0x024fc80003f06270 */
[----:B------:R-:W-:-:S04]  /*0770*/  SEL R18, R7, 0xffffffff, !P0 ;  /* 0xffffffff07127807 */ /* 0x000fc80004000000 */
[----:B------:R-:W-:-:S13]  /*0780*/  ISETP.GE.AND P0, PT, R18, RZ, PT ;  /* 0x000000ff1200720c */ /* 0x000fda0003f06270 */
[----:B------:R-:W-:Y:S05]  /*0790*/  @!P0 BRA `(.L_x_4310) ;  /* 0x0000009400c48947 */ /* 0x000fea0003800000 */
        /* <DEDUP_REMOVED lines=9> */
.L_x_4311:
        /* <DEDUP_REMOVED lines=10> */
.L_x_4312:
        /* <DEDUP_REMOVED lines=8> */
.L_x_4313:
        /* <DEDUP_REMOVED lines=9> */
.L_x_4314:
        /* <DEDUP_REMOVED lines=75> */
.L_x_4317:
        /* <DEDUP_REMOVED lines=15> */
.L_x_4316:
        /* <DEDUP_REMOVED lines=20> */
.L_x_4319:
        /* <DEDUP_REMOVED lines=15> */
.L_x_4318:
        /* <DEDUP_REMOVED lines=8> */
.L_x_4450:
        /* <DEDUP_REMOVED lines=13> */
[----:B------:R-:W-:Y:S01]  /*1300*/  SHF.R.S32.HI R9, RZ, 0x5, R2 ;  /* 0x00000005ff097819 */ /* 0x000fe20000011402 */
        /* <DEDUP_REMOVED lines=12> */
.L_x_4321:
[----:B------:R-:W-:Y:S01]  /*13d0*/  LOP3.LUT R12, R8, 0x3ffffc, RZ, 0xc0, !PT ;  /* 0x003ffffc080c7812 */ /* 0x000fe200078ec0ff */
[----:B------:R-:W-:Y:S01]  /*13e0*/  IMAD R14, R13, 0x400, R4 ;  /* 0x000004000d0e7824 */ /* 0x000fe200078e0204 */
[--C-:B------:R-:W-:Y:S02]  /*13f0*/  SHF.R.S32.HI R7, RZ, 0x1, R0.reuse ;  /* 0x00000001ff077819 */ /* 0x100fe40000011400 */
[----:B------:R-:W-:Y:S02]  /*1400*/  CS2R R70, SRZ ;  /* 0x0000000000467805 */ /* 0x000fe4000001ff00 */
[----:B------:R-:W-:Y:S01]  /*1410*/  SHF.R.S32.HI R8, RZ, 0x1f, R0 ;  /* 0x0000001fff087819 */ /* 0x000fe20000011400 */
[----:B--2---:R-:W-:Y:S01]  /*1420*/  IMAD.IADD R15, R9, 0x1, -R12 ;  /* 0x00000001090f7824 */ /* 0x004fe200078e0a0c */
[----:B------:R-:W-:Y:S02]  /*1430*/  SHF.R.S32.HI R10, RZ, 0x1f, R3 ;  /* 0x0000001fff0a7819 */ /* 0x000fe40000011403 */
[----:B------:R-:W-:-:S02]  /*1440*/  CS2R R68, SRZ ;  /* 0x0000000000447805 */ /* 0x000fc4000001ff00 */
[----:B------:R-:W-:Y:S02]  /*1450*/  LEA.HI R8, R8, R7, RZ, 0x2 ;  /* 0x0000000708087211 */ /* 0x000fe400078f10ff */
[----:B------:R-:W-:Y:S02]  /*1460*/  CS2R R66, SRZ ;  /* 0x0000000000427805 */ /* 0x000fe4000001ff00 */
[----:B------:R-:W-:Y:S02]  /*1470*/  LEA.HI R10, R10, R3, RZ, 0x3 ;  /* 0x000000030a0a7211 */ /* 0x000fe400078f18ff */
[----:B------:R-:W-:Y:S02]  /*1480*/  CS2R R64, SRZ ;  /* 0x0000000000407805 */ /* 0x000fe4000001ff00 */
[----:B------:R-:W-:Y:S02]  /*1490*/  LOP3.LUT R8, R8, 0xfffffffc, RZ, 0xc0, !PT ;  /* 0xfffffffc08087812 */ /* 0x000fe400078ec0ff */
[----:B------:R-:W-:-:S02]  /*14a0*/  CS2R R62, SRZ ;  /* 0x00000000003e7805 */ /* 0x000fc4000001ff00 */
        /* <DEDUP_REMOVED lines=14> */
[----:B------:R-:W-:Y:S02]  /*1590*/  SHF.R.S32.HI R6, RZ, 0x2, R0 ;  /* 0x00000002ff067819 */ /* 0x000fe40000011400 */
[----:B------:R-:W-:Y:S02]  /*15a0*/  CS2R R56, SRZ ;  /* 0x0000000000387805 */ /* 0x000fe4000001ff00 */
[----:B------:R-:W-:Y:S01]  /*15b0*/  LOP3.LUT R12, R9, 0x8, R12, 0xf8, !PT ;  /* 0x00000008090c7812 */ /* 0x000fe200078ef80c */
[----:B------:R-:W-:Y:S01]  /*15c0*/  IMAD R10, R11, 0x20, R10 ;  /* 0x000000200b0a7824 */ /* 0x000fe200078e020a */
[----:B------:R-:W-:-:S02]  /*15d0*/  SHF.R.S32.HI R7, RZ, 0x1f, R0 ;  /* 0x0000001fff077819 */ /* 0x000fc40000011400 */
[----:B------:R-:W-:Y:S02]  /*15e0*/  CS2R R54, SRZ ;  /* 0x0000000000367805 */ /* 0x000fe4000001ff00 */
[----:B------:R-:W-:Y:S01]  /*15f0*/  SHF.R.U32.HI R9, RZ, 0x3, R9 ;  /* 0x00000003ff097819 */ /* 0x000fe20000011609 */
[----:B------:R-:W-:Y:S01]  /*1600*/  IMAD R10, R15, 0x200, R10 ;  /* 0x000002000f0a7824 */ /* 0x000fe200078e020a */
[----:B------:R-:W-:Y:S01]  /*1610*/  LEA.HI R7, R7, R6, RZ, 0x3 ;  /* 0x0000000607077211 */ /* 0x000fe200078f18ff */
[----:B------:R-:W-:Y:S01]  /*1620*/  IMAD.MOV.U32 R15, RZ, RZ, 0x20 ;  /* 0x00000020ff0f7424 */ /* 0x000fe200078e00ff */
[----:B------:R-:W-:Y:S01]  /*1630*/  LOP3.LUT R9, R12, R9, RZ, 0x3c, !PT ;  /* 0x000000090c097212 */ /* 0x000fe200078e3cff */
[----:B------:R-:W-:Y:S01]  /*1640*/  IMAD.MOV.U32 R12, RZ, RZ, RZ ;  /* 0x000000ffff0c7224 */ /* 0x000fe200078e00ff */
[----:B-1----:R-:W-:Y:S02]  /*1650*/  LOP3.LUT R13, R0, 0xfffffffc, RZ, 0xc0, !PT ;  /* 0xfffffffc000d7812 */ /* 0x002fe400078ec0ff */
[----:B------:R-:W-:-:S02]  /*1660*/  CS2R R52, SRZ ;  /* 0x0000000000347805 */ /* 0x000fc4000001ff00 */
[----:B------:R-:W-:Y:S01]  /*1670*/  LEA.HI R3, R3, R4, RZ, 0x5 ;  /* 0x0000000403037211 */ /* 0x000fe200078f28ff */
[----:B------:R-:W-:Y:S01]  /*1680*/  IMAD.IADD R9, R10, 0x1, R9 ;  /* 0x000000010a097824 */ /* 0x000fe200078e0209 */
[----:B------:R-:W-:Y:S01]  /*1690*/  LOP3.LUT R7, R7, 0xfffffff8, RZ, 0xc0, !PT ;  /* 0xfffffff807077812 */ /* 0x000fe200078ec0ff */
[----:B------:R-:W-:Y:S01]  /*16a0*/  IMAD.IADD R0, R4, 0x1, -R13 ;  /* 0x0000000104007824 */ /* 0x000fe200078e0a0d */
[----:B------:R-:W-:Y:S01]  /*16b0*/  LOP3.LUT P0, RZ, R8, 0x2, RZ, 0xc0, !PT ;  /* 0x0000000208ff7812 */ /* 0x000fe2000780c0ff */
[----:B------:R-:W-:Y:S01]  /*16c0*/  IMAD.SHL.U32 R4, R14, 0x4, RZ ;  /* 0x000000040e047824 */ /* 0x000fe200078e00ff */
[----:B------:R-:W-:Y:S01]  /*16d0*/  SHF.R.S32.HI R3, RZ, 0x5, R3 ;  /* 0x00000005ff037819 */ /* 0x000fe20000011403 */
[----:B------:R-:W-:Y:S01]  /*16e0*/  IMAD.IADD R16, R6, 0x1, -R7 ;  /* 0x0000000106107824 */ /* 0x000fe200078e0a07 */
[----:B------:R-:W-:Y:S01]  /*16f0*/  SEL R15, R15, 0xffffffe0, !P0 ;  /* 0xffffffe00f0f7807 */ /* 0x000fe20004000000 */
[----:B------:R-:W-:Y:S01]  /*1700*/  IMAD R0, R0, -0x2, R21 ;  /* 0xfffffffe00007824 */ /* 0x000fe200078e0215 */
[----:B------:R-:W-:Y:S01]  /*1710*/  LEA R14, R9, UR36, 0x1 ;  /* 0x00000024090e7c11 */ /* 0x000fe2000f8e08ff */
[----:B------:R-:W-:Y:S01]  /*1720*/  IMAD R16, R3, 0x10, R16 ;  /* 0x0000001003107824 */ /* 0x000fe200078e0210 */
[----:B------:R-:W-:-:S02]  /*1730*/  LOP3.LUT R13, R17, 0x1, RZ, 0xfc, !PT ;  /* 0x00000001110d7812 */ /* 0x000fc400078efcff */
[----:B------:R-:W-:Y:S02]  /*1740*/  CS2R R6, SRZ ;  /* 0x0000000000067805 */ /* 0x000fe4000001ff00 */
[----:B------:R-:W-:Y:S01]  /*1750*/  SHF.R.S32.HI R17, RZ, 0x6, R2 ;  /* 0x00000006ff117819 */ /* 0x000fe20000011402 */
[----:B------:R-:W-:Y:S01]  /*1760*/  IMAD.MOV.U32 R3, RZ, RZ, RZ ;  /* 0x000000ffff037224 */ /* 0x000fe200078e00ff */
        /* <DEDUP_REMOVED lines=39> */
[----:B------:R-:W-:-:S07]  /*19e0*/  IADD3 R15, R15, 0x30400, R14 ;  /* 0x000304000f0f7810 */ /* 0x000fce0007ffe00e */
.L_x_4333:
[----:B------:R-:W-:-:S13]  /*19f0*/  ISETP.NE.AND P0, PT, R13, 0x3, PT ;  /* 0x000000030d00780c */ /* 0x000fda0003f05270 */
[----:B-1----:R-:W-:Y:S05]  /*1a00*/  @!P0 BRA `(.L_x_4323) ;  /* 0x0000000000048947 */ /* 0x002fea0003800000 */
[----:B------:R-:W-:Y:S01]  /*1a10*/  BPT.TRAP 0x1 ;  /* 0x000000040000795c */ /* 0x000fe20000300000 */
.L_x_4323:
[----:B------:R-:W-:Y:S02]  /*1a20*/  LEA R4, R3, UR36, 0x3 ;  /* 0x0000002403047c11 */ /* 0x000fe4000f8e18ff */
[----:B------:R-:W-:-:S04]  /*1a30*/  SHF.L.U32 R9, R7, 0x1f, RZ ;  /* 0x0000001f07097819 */ /* 0x000fc800000006ff */
[----:B------:R1:W2:Y:S01]  /*1a40*/  SYNCS.PHASECHK.TRANS64.TRYWAIT P1, [R4+URZ+0x36410], R9 ;  /* 0x03641009040075a7 */ /* 0x0002a2000802017f */
[----:B------:R-:W-:Y:S05]  /*1a50*/  @!P0 BRA `(.L_x_4324) ;  /* 0x0000000000048947 */ /* 0x000fea0003800000 */
[----:B------:R-:W-:Y:S01]  /*1a60*/  BPT.TRAP 0x1 ;  /* 0x000000040000795c */ /* 0x000fe20000300000 */
.L_x_4324:
[----:B--2---:R-:W-:Y:S05]  /*1a70*/  @P1 BRA `(.L_x_4325) ;  /* 0x0000000000081947 */ /* 0x004fea0003800000 */
[----:B------:R-:W2:Y:S02]  /*1a80*/  SYNCS.PHASECHK.TRANS64.TRYWAIT P1, [R4+URZ+0x36410], R9 ;  /* 0x03641009040075a7 */ /* 0x000ea4000802017f */
[----:B--2---:R-:W-:Y:S05]  /*1a90*/  @!P1 BRA `(.L_x_4326) ;  /* 0x00000084003c9947 */ /* 0x004fea0003800000 */
.L_x_4325:
        /* <DEDUP_REMOVED lines=103> */
.L_x_4327:
[----:B-12---:R-:W-:-:S04]  /*2110*/  SHF.L.U32 R9, R6, 0x1f, RZ ;  /* 0x0000001f06097819 */ /* 0x006fc800000006ff */
[----:B------:R1:W2:Y:S01]  /*2120*/  SYNCS.PHASECHK.TRANS64.TRYWAIT P1, [UR36+0x36430], R9 ;  /* 0x03643009ff0075a7 */ /* 0x0002a20008020164 */
[----:B------:R-:W-:Y:S05]  /*2130*/  @!P0 BRA `(.L_x_4328) ;  /* 0x0000000000048947 */ /* 0x000fea0003800000 */
[----:B------:R-:W-:Y:S01]  /*2140*/  BPT.TRAP 0x1 ;  /* 0x000000040000795c */ /* 0x000fe20000300000 */
.L_x_4328:
[----:B--2---:R-:W-:Y:S05]  /*2150*/  @P1 BRA `(.L_x_4329) ;  /* 0x0000000000081947 */ /* 0x004fea0003800000 */
[----:B------:R-:W2:Y:S02]  /*2160*/  SYNCS.PHASECHK.TRANS64.TRYWAIT P1, [UR36+0x36430], R9 ;  /* 0x03643009ff0075a7 */ /* 0x000ea40008020164 */
[----:B--2---:R-:W-:Y:S05]  /*2170*/  @!P1 BRA `(.L_x_4330) ;  /* 0x0000007c00989947 */ /* 0x004fea0003800000 */
.L_x_4329:
[----:B------:R-:W-:Y:S01]  /*2180*/  UIADD3 UR5, UR36, 0x2a000, URZ ;  /* 0x0002a00024057890 */ /* 0x000fe2000fffe03f */
[----:B------:R-:W-:Y:S01]  /*2190*/  WARPGROUP.ARRIVE ;  /* 0x00000000000079c5 */ /* 0x000fe20000000000 */
[----:B------:R-:W-:Y:S01]  /*21a0*/  UIADD3 UR4, UR4, 0x9000, URZ ;  /* 0x0000900004047890 */ /* 0x000fe2000fffe03f */
[C---:B------:R-:W-:Y:S01]  /*21b0*/  ISETP.GT.AND P1, PT, R0.reuse, RZ, PT ;  /* 0x000000ff0000720c */ /* 0x040fe20003f24270 */
[----:B------:R-:W-:Y:S01]  /*21c0*/  USHF.R.U32.HI UR6, URZ, 0x4, UR5 ;  /* 0x000000043f067899 */ /* 0x000fe20008011605 */
[----:B------:R-:W-:Y:S01]  /*21d0*/  ISETP.GT.AND P2, PT, R0, 0x1, PT ;  /* 0x000000010000780c */ /* 0x000fe20003f44270 */
[----:B------:R-:W-:Y:S01]  /*21e0*/  USHF.R.U32.HI UR4, URZ, 0x4, UR4 ;  /* 0x000000043f047899 */ /* 0x000fe20008011604 */
[----:B-12---:R-:W-:Y:S01]  /*21f0*/  FSEL R9, R138, -INF , P1 ;  /* 0xff8000008a097808 */ /* 0x006fe20000800000 */
        /* <DEDUP_REMOVED lines=10> */
[--C-:B------:R-:W-:Y:S01]  /*22a0*/  FFMA.FTZ R138, R9, UR40, -R20.reuse ;  /* 0x00000028098a7c23 */ /* 0x100fe20008010814 */
[----:B------:R-:W-:Y:S01]  /*22b0*/  UMOV UR8, UR4 ;  /* 0x0000000400087c82 */ /* 0x000fe20008000000 */
[----:B------:R-:W-:Y:S01]  /*22c0*/  FSEL R140, R140, -INF , P3 ;  /* 0xff8000008c8c7808 */ /* 0x000fe20001800000 */
        /* <DEDUP_REMOVED lines=19> */
[C---:B------:R-:W-:Y:S01]  /*2400*/  ISETP.GT.AND P1, PT, R0.reuse, 0x10, PT ;  /* 0x000000100000780c */ /* 0x040fe20003f24270 */
[----:B------:R-:W-:Y:S01]  /*2410*/  UMOV UR7, 0x80000020 ;  /* 0x8000002000077882 */ /* 0x000fe20000000000 */
[----:B------:R-:W-:-:S02]  /*2420*/  ISETP.GT.AND P2, PT, R0, 0x11, PT ;  /* 0x000000110000780c */ /* 0x000fc40003f44270 */
        /* <DEDUP_REMOVED lines=22> */
[----:B------:R-:W-:-:S03]  /*2590*/  UIADD3 UR8, UR4, 0x4, URZ ;  /* 0x0000000404087890 */ /* 0x000fc6000fffe03f */
[----:B------:R-:W2:Y:S01]  /*25a0*/  MUFU.EX2 R142, R142 ;  /* 0x0000008e008e7308 */ /* 0x000ea20000000800 */
[----:B------:R-:W-:Y:S01]  /*25b0*/  UMOV UR11, 0x40000040 ;  /* 0x40000040000b7882 */ /* 0x000fe20000000000 */
[----:B------:R-:W-:Y:S01]  /*25c0*/  UMOV UR9, 0x40000040 ;  /* 0x4000004000097882 */ /* 0x000fe20000000000 */
[----:B-1----:R-:W-:-:S05]  /*25d0*/  F2FP.BF16.F32.PACK_AB R9, R139, R138 ;  /* 0x0000008a8b09723e */ /* 0x002fca00000010ff */
        /* <DEDUP_REMOVED lines=123> */
[----:B------:R-:W-:-:S05]  /*2d90*/  FMUL.FTZ R125, R144, R125 ;  /* 0x0000007d907d7220 */ /* 0x000fca0000410000 */
        /* <DEDUP_REMOVED lines=109> */
.L_x_4331:
        /* <DEDUP_REMOVED lines=60> */
.L_x_4332:
[----:B------:R-:W-:Y:S01]  /*3830*/  VIADD R12, R12, 0x1 ;  /* 0x000000010c0c7836 */ /* 0x000fe20000000000 */
[----:B------:R-:W-:Y:S01]  /*3840*/  LOP3.LUT R6, R6, 0x1, RZ, 0x3c, !PT ;  /* 0x0000000106067812 */ /* 0x000fe200078e3cff */
[----:B------:R-:W-:Y:S02]  /*3850*/  VIADD R4, R4, 0x36420 ;  /* 0x0003642004047836 */ /* 0x000fe40000000000 */
[----:B------:R-:W-:Y:S01]  /*3860*/  VIADD R3, R3, 0x1 ;  /* 0x0000000103037836 */ /* 0x000fe20000000000 */
[----:B------:R-:W-:Y:S02]  /*3870*/  ISETP.GE.AND P1, PT, R12, R17, PT ;  /* 0x000000110c00720c */ /* 0x000fe40003f26270 */
[----:B------:R-:W-:Y:S02]  /*3880*/  PRMT R4, RZ, 0x654, R4 ;  /* 0x00000654ff047816 */ /* 0x000fe40000000004 */
[C---:B------:R-:W-:Y:S02]  /*3890*/  ISETP.NE.AND P0, PT, R3.reuse, 0x2, PT ;  /* 0x000000020300780c */ /* 0x040fe40003f05270 */
[----:B------:R2:W-:Y:S02]  /*38a0*/  SYNCS.ARRIVE.TRANS64.RED.A1T0 RZ, [R4+URZ], RZ ;  /* 0x000000ff04ff79a7 */ /* 0x0005e4000810043f */
[----:B------:R-:W-:-:S02]  /*38b0*/  SEL R3, R3, RZ, P0 ;  /* 0x000000ff03037207 */ /* 0x000fc40000000000 */
[----:B--2---:R-:W-:-:S04]  /*38c0*/  SEL R4, RZ, 0x1, P0 ;  /* 0x00000001ff047807 */ /* 0x004fc80000000000 */
[----:B------:R-:W-:Y:S01]  /*38d0*/  LOP3.LUT R7, R7, R4, RZ, 0x3c, !PT ;  /* 0x0000000407077212 */ /* 0x000fe200078e3cff */
[----:B------:R-:W-:Y:S06]  /*38e0*/  @!P1 BRA `(.L_x_4333) ;  /* 0xffffffe000409947 */ /* 0x000fec000383ffff */
        /* <DEDUP_REMOVED lines=50> */
.L_x_4315:
[----:B------:R-:W-:Y:S05]  /*3c10*/  @P0 BRA `(.L_x_4334) ;  /* 0x0000001400f00947 */ /* 0x000fea0003800000 */
[----:B------:R-:W3:Y:S01]  /*3c20*/  S2R R0, SR_TID.X ;  /* 0x0000000000007919 */ /* 0x000ee20000002100 */
[----:B------:R-:W4:Y:S01]  /*3c30*/  S2UR UR5, SR_CgaCtaId ;  /* 0x00000000000579c3 */ /* 0x000f220000008800 */
[----:B------:R-:W-:Y:S01]  /*3c40*/  UMOV UR4, 0x400 ;  /* 0x0000040000047882 */ /* 0x000fe20000000000 */
[----:B------:R-:W-:-:S06]  /*3c50*/  F2FP.BF16.F32.PACK_AB R72, R73, R72 ;  /* 0x000000484948723e */ /* 0x000fcc00000010ff */
[----:B------:R-:W-:Y:S01]  /*3c60*/  BAR.SYNC.DEFER_BLOCKING 0x1, 0x180 ;  /* 0x0046000000007b1d */ /* 0x000fe20000010000 */
        /* <DEDUP_REMOVED lines=10> */
[----:B----4-:R-:W-:Y:S01]  /*3d10*/  ULEA UR4, UR5, UR4, 0x18 ;  /* 0x0000000405047291 */ /* 0x010fe2000f8ec03f */
[----:B------:R-:W-:Y:S02]  /*3d20*/  F2FP.BF16.F32.PACK_AB R90, R93, R92 ;  /* 0x0000005c5d5a723e */ /* 0x000fe400000010ff */
[----:B------:R-:W-:-:S02]  /*3d30*/  F2FP.BF16.F32.PACK_AB R91, R95, R94 ;  /* 0x0000005e5f5b723e */ /* 0x000fc400000010ff */
[----:B------:R-:W-:Y:S01]  /*3d40*/  F2FP.BF16.F32.PACK_AB R97, R99, R98 ;  /* 0x000000626361723e */ /* 0x000fe200000010ff */
[----:B---3--:R-:W-:Y:S01]  /*3d50*/  VIADD R0, R0, 0xffffff80 ;  /* 0xffffff8000007836 */ /* 0x008fe20000000000 */
[----:B------:R-:W-:Y:S02]  /*3d60*/  F2FP.BF16.F32.PACK_AB R104, R105, R104 ;  /* 0x000000686968723e */ /* 0x000fe400000010ff */
[----:B------:R-:W-:Y:S01]  /*3d70*/  F2FP.BF16.F32.PACK_AB R98, R101, R100 ;  /* 0x000000646562723e */ /* 0x000fe200000010ff */
[----:B-12---:R-:W-:Y:S01]  /*3d80*/  IMAD.SHL.U32 R2, R0, 0x40, RZ ;  /* 0x0000004000027824 */ /* 0x006fe200078e00ff */
[----:B------:R-:W-:Y:S02]  /*3d90*/  SHF.R.S32.HI R7, RZ, 0x1f, R0 ;  /* 0x0000001fff077819 */ /* 0x000fe40000011400 */
[----:B------:R-:W-:Y:S02]  /*3da0*/  F2FP.BF16.F32.PACK_AB R99, R103, R102 ;  /* 0x000000666763723e */ /* 0x000fe400000010ff */
[----:B------:R-:W-:-:S02]  /*3db0*/  LEA.HI R4, R7, R0, RZ, 0x4 ;  /* 0x0000000007047211 */ /* 0x000fc400078f20ff */
[CC--:B------:R-:W-:Y:S02]  /*3dc0*/  LEA.HI R5, R7.reuse, R0.reuse, RZ, 0x5 ;  /* 0x0000000007057211 */ /* 0x0c0fe400078f28ff */
[----:B------:R-:W-:Y:S02]  /*3dd0*/  SHF.R.S32.HI R9, RZ, 0x4, R4 ;  /* 0x00000004ff097819 */ /* 0x000fe40000011404 */
[----:B------:R-:W-:Y:S02]  /*3de0*/  LOP3.LUT R2, R2, 0x1c0, RZ, 0xc0, !PT ;  /* 0x000001c002027812 */ /* 0x000fe400078ec0ff */
[----:B------:R-:W-:Y:S02]  /*3df0*/  LEA.HI R4, R4, R9, RZ, 0x1 ;  /* 0x0000000904047211 */ /* 0x000fe400078f08ff */
[----:B------:R-:W-:Y:S02]  /*3e00*/  SHF.R.U32.HI R5, RZ, 0x1, R5 ;  /* 0x00000001ff057819 */ /* 0x000fe40000011605 */
[----:B------:R-:W-:-:S02]  /*3e10*/  LEA.HI R3, R7, R0, RZ, 0x3 ;  /* 0x0000000007037211 */ /* 0x000fc400078f18ff */
[----:B------:R-:W-:Y:S02]  /*3e20*/  LOP3.LUT R6, R4, 0x7ffffe, RZ, 0xc0, !PT ;  /* 0x007ffffe04067812 */ /* 0x000fe400078ec0ff */
[----:B------:R-:W-:Y:S02]  /*3e30*/  LEA.HI R7, R7, R0, RZ, 0x7 ;  /* 0x0000000007077211 */ /* 0x000fe400078f38ff */
[----:B------:R-:W-:Y:S01]  /*3e40*/  LOP3.LUT R4, R2, 0x30, R5, 0xf8, !PT ;  /* 0x0000003002047812 */ /* 0x000fe200078ef805 */
[----:B------:R-:W-:Y:S01]  /*3e50*/  IMAD.IADD R6, R9, 0x1, -R6 ;  /* 0x0000000109067824 */ /* 0x000fe200078e0a06 */
[----:B------:R-:W-:Y:S02]  /*3e60*/  SHF.R.S32.HI R5, RZ, 0x7, R7 ;  /* 0x00000007ff057819 */ /* 0x000fe40000011407 */
[----:B------:R-:W-:Y:S02]  /*3e70*/  LOP3.LUT R3, R4, 0x8, R3, 0xf8, !PT ;  /* 0x0000000804037812 */ /* 0x000fe400078ef803 */
[----:B------:R-:W-:Y:S01]  /*3e80*/  SHF.R.U32.HI R2, RZ, 0x3, R2 ;  /* 0x00000003ff027819 */ /* 0x000fe20000011602 */
[----:B------:R-:W-:Y:S01]  /*3e90*/  IMAD R5, R5, 0xc, R6 ;  /* 0x0000000c05057824 */ /* 0x000fe200078e0206 */
[----:B------:R-:W-:-:S02]  /*3ea0*/  F2FP.BF16.F32.PACK_AB R105, R107, R106 ;  /* 0x0000006a6b69723e */ /* 0x000fc400000010ff */
[----:B------:R-:W-:Y:S02]  /*3eb0*/  LOP3.LUT R2, R3, R2, RZ, 0x3c, !PT ;  /* 0x0000000203027212 */ /* 0x000fe400078e3cff */
[----:B------:R-:W-:Y:S02]  /*3ec0*/  F2FP.BF16.F32.PACK_AB R112, R113, R112 ;  /* 0x000000707170723e */ /* 0x000fe400000010ff */
[----:B------:R-:W-:Y:S01]  /*3ed0*/  F2FP.BF16.F32.PACK_AB R106, R109, R108 ;  /* 0x0000006c6d6a723e */ /* 0x000fe200000010ff */
[----:B------:R-:W-:Y:S01]  /*3ee0*/  IMAD.U32 R4, R5, 0x200, R2 ;  /* 0x0000020005047824 */ /* 0x000fe200078e0002 */
[----:B------:R-:W-:Y:S01]  /*3ef0*/  F2FP.BF16.F32.PACK_AB R107, R111, R110 ;  /* 0x0000006e6f6b723e */ /* 0x000fe200000010ff */
[----:B------:R-:W1:Y:S01]  /*3f00*/  LDC.64 R2, c[0x0][0x870] ;  /* 0x00021c00ff027b82 */ /* 0x000e620000000a00 */
[----:B------:R-:W-:Y:S02]  /*3f10*/  F2FP.BF16.F32.PACK_AB R113, R115, R114 ;  /* 0x000000727371723e */ /* 0x000fe400000010ff */
[----:B------:R-:W-:-:S02]  /*3f20*/  LEA R6, R4, UR4, 0x1 ;  /* 0x0000000404067c11 */ /* 0x000fc4000f8e08ff */
[----:B------:R-:W-:Y:S02]  /*3f30*/  F2FP.BF16.F32.PACK_AB R24, R25, R24 ;  /* 0x000000181918723e */ /* 0x000fe400000010ff */
[----:B------:R-:W-:Y:S01]  /*3f40*/  F2FP.BF16.F32.PACK_AB R114, R117, R116 ;  /* 0x000000747572723e */ /* 0x000fe200000010ff */
[----:B------:R-:W-:Y:S01]  /*3f50*/  STSM.16.MT88.4 [R6+0x9000], R72 ;  /* 0x0090004806007844 */ /* 0x000fe20000004200 */
[----:B------:R-:W-:Y:S01]  /*3f60*/  F2FP.BF16.F32.PACK_AB R115, R119, R118 ;  /* 0x000000767773723e */ /* 0x000fe200000010ff */
[----:B------:R-:W2:Y:S01]  /*3f70*/  LDC.64 R4, c[0x0][0x870] ;  /* 0x00021c00ff047b82 */ /* 0x000ea20000000a00 */
        /* <DEDUP_REMOVED lines=17> */
[----:B------:R-:W-:Y:S01]  /*4090*/  F2FP.BF16.F32.PACK_AB R42, R45, R44 ;  /* 0x0000002c2d2a723e */ /* 0x000fe200000010ff */
[----:B--2---:R-:W-:Y:S01]  /*40a0*/  IMAD.WIDE R4, R18, 0x4, R4 ;  /* 0x0000000412047825 */ /* 0x004fe200078e0204 */
[----:B------:R-:W-:Y:S01]  /*40b0*/  F2FP.BF16.F32.PACK_AB R43, R47, R46 ;  /* 0x0000002e2f2b723e */ /* 0x000fe200000010ff */
[----:B------:R-:W-:Y:S01]  /*40c0*/  STSM.16.MT88.4 [R6+0x800], R32 ;  /* 0x0008002006007844 */ /* 0x000fe20000004200 */
[----:B------:R-:W-:Y:S02]  /*40d0*/  F2FP.BF16.F32.PACK_AB R49, R51, R50 ;  /* 0x000000323331723e */ /* 0x000fe400000010ff */
[----:B------:R-:W-:Y:S01]  /*40e0*/  F2FP.BF16.F32.PACK_AB R64, R65, R64 ;  /* 0x000000404140723e */ /* 0x000fe200000010ff */
[----:B------:R-:W-:Y:S01]  /*40f0*/  STSM.16.MT88.4 [R6+0x1000], R40 ;  /* 0x0010002806007844 */ /* 0x000fe20000004200 */
[----:B------:R-:W-:Y:S01]  /*4100*/  F2FP.BF16.F32.PACK_AB R50, R53, R52 ;  /* 0x000000343532723e */ /* 0x000fe200000010ff */
[----:B------:R-:W-:Y:S01]  /*4110*/  ULDC UR5, c[0x0][0x808] ;  /* 0x0002020000057ab9 */ /* 0x000fe20000000800 */
[----:B------:R-:W-:Y:S01]  /*4120*/  F2FP.BF16.F32.PACK_AB R51, R55, R54 ;  /* 0x000000363733723e */ /* 0x000fe200000010ff */
[----:B------:R-:W2:Y:S01]  /*4130*/  LDC.64 R36, c[0x0][0x850] ;  /* 0x00021400ff247b82 */ /* 0x000ea20000000a00 */
[----:B------:R-:W-:-:S02]  /*4140*/  F2FP.BF16.F32.PACK_AB R57, R59, R58 ;  /* 0x0000003a3b39723e */ /* 0x000fc400000010ff */
[----:B------:R-:W-:Y:S01]  /*4150*/  F2FP.BF16.F32.PACK_AB R58, R61, R60 ;  /* 0x0000003c3d3a723e */ /* 0x000fe200000010ff */
[----:B------:R-:W-:Y:S01]  /*4160*/  STSM.16.MT88.4 [R6+0x1800], R48 ;  /* 0x0018003006007844 */ /* 0x000fe20000004200 */
[----:B------:R-:W-:Y:S02]  /*4170*/  F2FP.BF16.F32.PACK_AB R59, R63, R62 ;  /* 0x0000003e3f3b723e */ /* 0x000fe400000010ff */
[----:B------:R-:W-:Y:S02]  /*4180*/  F2FP.BF16.F32.PACK_AB R65, R67, R66 ;  /* 0x000000424341723e */ /* 0x000fe400000010ff */
[----:B------:R-:W-:Y:S01]  /*4190*/  F2FP.BF16.F32.PACK_AB R66, R69, R68 ;  /* 0x000000444542723e */ /* 0x000fe200000010ff */
[----:B------:R-:W-:Y:S01]  /*41a0*/  STSM.16.MT88.4 [R6+0x2000], R56 ;  /* 0x0020003806007844 */ /* 0x000fe20000004200 */
[----:B------:R-:W-:Y:S02]  /*41b0*/  F2FP.BF16.F32.PACK_AB R67, R71, R70 ;  /* 0x000000464743723e */ /* 0x000fe400000010ff */
[----:B-1----:R-:W-:-:S03]  /*41c0*/  ISETP.NE.U32.AND P0, PT, R2, RZ, PT ;  /* 0x000000ff0200720c */ /* 0x002fc60003f05070 */
[----:B------:R1:W-:Y:S01]  /*41d0*/  STSM.16.MT88.4 [R6+0x2800], R64 ;  /* 0x0028004006007844 */ /* 0x0003e20000004200 */
[----:B------:R-:W-:Y:S01]  /*41e0*/  BAR.SYNC.DEFER_BLOCKING 0x1, 0x180 ;  /* 0x0046000000007b1d */ /* 0x000fe20000010000 */
[----:B------:R-:W-:-:S07]  /*41f0*/  ISETP.NE.AND.EX P0, PT, R3, RZ, PT, P0 ;  /* 0x000000ff0300720c */ /* 0x000fce0003f05300 */
[----:B------:R-:W3:Y:S06]  /*4200*/  LDC.64 R2, c[0x0][0x878] ;  /* 0x00021e00ff027b82 */ /* 0x000eec0000000a00 */
[----:B------:R-:W4:Y:S01]  /*4210*/  @P0 LDG.E R8, desc[UR38][R4.64] ;  /* 0x0000002604080981 */ /* 0x000f22000c1e1900 */
[----:B------:R-:W-:Y:S01]  /*4220*/  IMAD.U32 R7, RZ, RZ, UR5 ;  /* 0x00000005ff077e24 */ /* 0x000fe2000f8e00ff */
[----:B---3--:R-:W-:-:S04]  /*4230*/  ISETP.NE.U32.AND P1, PT, R2, RZ, PT ;  /* 0x000000ff0200720c */ /* 0x008fc80003f25070 */
[----:B------:R-:W-:Y:S01]  /*4240*/  ISETP.NE.AND.EX P1, PT, R3, RZ, PT, P1 ;  /* 0x000000ff0300720c */ /* 0x000fe20003f25310 */
[----:B-1----:R-:W-:-:S12]  /*4250*/  IMAD.HI R6, R0, 0x2aaaaaab, RZ ;  /* 0x2aaaaaab00067827 */ /* 0x002fd800078e02ff */
[----:B------:R-:W1:Y:S01]  /*4260*/  @P1 LDC.64 R2, c[0x0][0x878] ;  /* 0x00021e00ff021b82 */ /* 0x000e620000000a00 */
[----:B------:R-:W-:-:S04]  /*4270*/  SHF.R.U32.HI R9, RZ, 0x1f, R6 ;  /* 0x0000001fff097819 */ /* 0x000fc80000011606 */
[----:B------:R-:W-:-:S05]  /*4280*/  LEA.HI.SX32 R45, R6, R9, 0x1e ;  /* 0x00000009062d7211 */ /* 0x000fca00078ff2ff */
[C---:B------:R-:W-:Y:S01]  /*4290*/  IMAD R0, R45.reuse, -0x18, R0 ;  /* 0xffffffe82d007824 */ /* 0x040fe200078e0200 */
[----:B------:R-:W3:Y:S01]  /*42a0*/  S2R R38, SR_CTAID.X ;  /* 0x0000000000267919 */ /* 0x000ee20000002500 */
        /* <DEDUP_REMOVED lines=16> */
[----:B----4-:R-:W-:Y:S01]  /*43b0*/  @P0 SHF.R.S32.HI R9, RZ, 0x1f, R8 ;  /* 0x0000001fff090819 */ /* 0x010fe20000011408 */
[----:B--23--:R-:W-:Y:S06]  /*43c0*/  @P1 BRA `(.L_x_4335) ;  /* 0x0000000000101947 */ /* 0x00cfec0003800000 */
[----:B------:R-:W-:Y:S05]  /*43d0*/  @!P0 BRA `(.L_x_4335) ;  /* 0x00000000000c8947 */ /* 0x000fea0003800000 */
[----:B------:R-:W2:Y:S04]  /*43e0*/  LDG.E R6, desc[UR38][R4.64] ;  /* 0x0000002604067981 */ /* 0x000ea8000c1e1900 */
[----:B-----5:R-:W2:Y:S02]  /*43f0*/  LDG.E R7, desc[UR38][R4.64+0x4] ;  /* 0x0000042604077981 */ /* 0x020ea4000c1e1900 */
[----:B--2---:R-:W-:-:S07]  /*4400*/  IMAD.IADD R7, R7, 0x1, -R6 ;  /* 0x0000000107077824 */ /* 0x004fce00078e0a06 */
.L_x_4335:
        /* <DEDUP_REMOVED lines=8> */
[----:B------:R-:W-:Y:S01]  /*4490*/  ULDC UR8, c[0x0][0x83c] ;  /* 0x00020f0000087ab9 */ /* 0x000fe20000000800 */
[----:B------:R-:W-:Y:S01]  /*44a0*/  VIADD R32, R45, 0x30 ;  /* 0x000000302d207836 */ /* 0x000fe20000000000 */
[----:B------:R1:W3:Y:S01]  /*44b0*/  LDS.128 R4, [R0+0x800] ;  /* 0x0008000000047984 */ /* 0x0002e20000000c00 */
[----:B------:R-:W-:Y:S01]  /*44c0*/  IMAD R34, R36, UR4, RZ ;  /* 0x0000000424227c24 */ /* 0x000fe2000f8e02ff */
[-C--:B------:R-:W-:Y:S01]  /*44d0*/  ISETP.GE.AND P4, PT, R3, R46.reuse, PT ;  /* 0x0000002e0300720c */ /* 0x080fe20003f86270 */
[----:B------:R-:W-:Y:S01]  /*44e0*/  VIADD R19, R45, 0x20 ;  /* 0x000000202d137836 */ /* 0x000fe20000000000 */
[----:B------:R1:W4:Y:S01]  /*44f0*/  LDS.128 R8, [R0+0x1000] ;  /* 0x0010000000087984 */ /* 0x0003220000000c00 */
[----:B------:R-:W-:Y:S01]  /*4500*/  SHF.R.S32.HI R3, RZ, 0x1f, R2 ;  /* 0x0000001fff037819 */ /* 0x000fe20000011402 */
[----:B------:R-:W-:Y:S01]  /*4510*/  IMAD R37, R37, UR5, R34 ;  /* 0x0000000525257c24 */ /* 0x000fe2000f8e0222 */
[-C--:B------:R-:W-:Y:S01]  /*4520*/  ISETP.GE.AND P2, PT, R32, R46.reuse, PT ;  /* 0x0000002e2000720c */ /* 0x080fe20003f46270 */
[----:B------:R1:W1:Y:S01]  /*4530*/  LDS.128 R12, [R0+0x1800] ;  /* 0x00180000000c7984 */ /* 0x0002620000000c00 */
[----:B------:R-:W1:Y:S01]  /*4540*/  LDC.64 R32, c[0x0][0x820] ;  /* 0x00020800ff207b82 */ /* 0x000e620000000a00 */
[----:B------:R-:W-:Y:S01]  /*4550*/  IMAD.WIDE.U32 R34, R36, UR5, R2 ;  /* 0x0000000524227c25 */ /* 0x000fe2000f8e0002 */
[-C--:B------:R-:W-:Y:S01]  /*4560*/  ISETP.GE.AND P3, PT, R45, R46.reuse, PT ;  /* 0x0000002e2d00720c */ /* 0x080fe20003f66270 */
[----:B------:R1:W1:Y:S01]  /*4570*/  LDS.128 R20, [R0+0x2000] ;  /* 0x0020000000147984 */ /* 0x0002620000000c00 */
[----:B------:R-:W-:Y:S01]  /*4580*/  SHF.R.S32.HI R36, RZ, 0x1f, R18 ;  /* 0x0000001fff247819 */ /* 0x000fe20000011412 */
[----:B------:R-:W-:Y:S01]  /*4590*/  ULDC.64 UR6, c[0x0][0x858] ;  /* 0x0002160000067ab9 */ /* 0x000fe20000000a00 */
[----:B------:R-:W-:Y:S01]  /*45a0*/  ISETP.GE.OR P6, PT, R2, UR8, P3 ;  /* 0x0000000802007c0c */ /* 0x000fe20009fc6670 */
[----:B------:R1:W1:Y:S01]  /*45b0*/  LDS.128 R24, [R0+0x2800] ;  /* 0x0028000000187984 */ /* 0x0002620000000c00 */
[----:B------:R-:W-:Y:S01]  /*45c0*/  SEL R44, R36, RZ, !P0 ;  /* 0x000000ff242c7207 */ /* 0x000fe20004000000 */
[----:B------:R-:W-:Y:S01]  /*45d0*/  IMAD.IADD R35, R35, 0x1, R37 ;  /* 0x0000000123237824 */ /* 0x000fe200078e0225 */
[----:B------:R-:W-:Y:S01]  /*45e0*/  ISETP.GE.AND P5, PT, R19, R46, PT ;  /* 0x0000002e1300720c */ /* 0x000fe20003fa6270 */
[C---:B------:R-:W-:Y:S01]  /*45f0*/  VIADD R19, R45.reuse, 0x40 ;  /* 0x000000402d137836 */ /* 0x040fe20000000000 */
[C---:B------:R-:W-:Y:S01]  /*4600*/  IADD3 R16, P1, R45.reuse, R16, RZ ;  /* 0x000000102d107210 */ /* 0x040fe20007f3e0ff */
[----:B------:R-:W-:Y:S01]  /*4610*/  BSSY B0, `(.L_x_4336) ;  /* 0x0000016000007945 */ /* 0x000fe20003800000 */
[----:B------:R-:W-:Y:S01]  /*4620*/  SEL R47, R18, RZ, !P0 ;  /* 0x000000ff122f7207 */ /* 0x000fe20004000000 */
[----:B------:R-:W-:Y:S01]  /*4630*/  IMAD R18, R44, UR6, RZ ;  /* 0x000000062c127c24 */ /* 0x000fe2000f8e02ff */
[----:B------:R-:W-:-:S02]  /*4640*/  LEA.HI.X.SX32 R17, R45, R17, 0x1, P1 ;  /* 0x000000112d117211 */ /* 0x000fc400008f0eff */
[----:B------:R-:W-:Y:S01]  /*4650*/  ISETP.GE.AND P1, PT, R19, R46, PT ;  /* 0x0000002e1300720c */ /* 0x000fe20003f26270 */
[C---:B------:R-:W-:Y:S01]  /*4660*/  IMAD R41, R47.reuse, UR7, R18 ;  /* 0x000000072f297c24 */ /* 0x040fe2000f8e0212 */
[----:B------:R-:W-:Y:S01]  /*4670*/  ISETP.GE.OR P0, PT, R2, UR8, P4 ;  /* 0x0000000802007c0c */ /* 0x000fe2000a706670 */
[----:B------:R-:W-:-:S04]  /*4680*/  IMAD.WIDE.U32 R18, R47, UR6, R34 ;  /* 0x000000062f127c25 */ /* 0x000fc8000f8e0022 */
[----:B------:R-:W-:-:S04]  /*4690*/  IMAD.WIDE R16, R38, 0x60, R16 ;  /* 0x0000006026107825 */ /* 0x000fc800078e0210 */
        /* <DEDUP_REMOVED lines=13> */
.L_x_4337:
[----:B------:R-:W-:Y:S05]  /*4770*/  BSYNC B0 ;  /* 0x0000000000007941 */ /* 0x000fea0003800000 */
.L_x_4336:
        /* <DEDUP_REMOVED lines=15> */
.L_x_4339:
[----:B------:R-:W-:Y:S05]  /*4870*/  BSYNC B0 ;  /* 0x0000000000007941 */ /* 0x000fea0003800000 */
.L_x_4338:
        /* <DEDUP_REMOVED lines=18> */
.L_x_4341:
[----:B------:R-:W-:Y:S05]  /*49a0*/  BSYNC B0 ;  /* 0x0000000000007941 */ /* 0x000fea0003800000 */
.L_x_4340:
        /* <DEDUP_REMOVED lines=17> */
.L_x_4343:
[----:B------:R-:W-:Y:S05]  /*4ac0*/  BSYNC B0 ;  /* 0x0000000000007941 */ /* 0x000fea0003800000 */
.L_x_4342:
        /* <DEDUP_REMOVED lines=18> */
.L_x_4345:
[----:B------:R-:W-:Y:S05]  /*4bf0*/  BSYNC B0 ;  /* 0x0000000000007941 */ /* 0x000fea0003800000 */
.L_x_4344:
        /* <DEDUP_REMOVED lines=8> */
[----:B------:R-:W-:-:S04]  /*4c80*/  ULDC.64 UR6, c[0x0][0x848] ;  /* 0x0002120000067ab9 */ /* 0x000fc80000000a00 */
[----:B------:R-:W-:-:S04]  /*4c90*/  IMAD.X R19, RZ, RZ, R17, P6 ;  /* 0x000000ffff137224 */ /* 0x000fc800030e0611 */
[----:B------:R-:W-:Y:S02]  /*4ca0*/  IMAD R32, R19, UR6, RZ ;  /* 0x0000000613207c24 */ /* 0x000fe4000f8e02ff */
[----:B------:R-:W-:Y:S02]  /*4cb0*/  IMAD.MOV.U32 R19, RZ, RZ, R41 ;  /* 0x000000ffff137224 */ /* 0x000fe400078e0029 */
[----:B------:R-:W-:-:S04]  /*4cc0*/  IMAD.WIDE.U32 R18, R33, UR6, R18 ;  /* 0x0000000621127c25 */ /* 0x000fc8000f8e0012 */
[----:B------:R-:W-:Y:S01]  /*4cd0*/  IMAD R33, R33, UR7, R32 ;  /* 0x0000000721217c24 */ /* 0x000fe2000f8e0220 */
[----:B------:R-:W-:Y:S02]  /*4ce0*/  ULDC.64 UR6, c[0x0][0x830] ;  /* 0x00020c0000067ab9 */ /* 0x000fe40000000a00 */
[----:B------:R-:W-:Y:S01]  /*4cf0*/  LEA R32, P6, R18, UR6, 0x1 ;  /* 0x0000000612207c11 */ /* 0x000fe2000f8c08ff */
[----:B------:R-:W-:-:S05]  /*4d00*/  IMAD.IADD R19, R19, 0x1, R33 ;  /* 0x0000000113137824 */ /* 0x000fca00078e0221 */
[----:B------:R-:W-:-:S05]  /*4d10*/  LEA.HI.X R33, R18, UR7, R19, 0x1, P6 ;  /* 0x0000000712217c11 */ /* 0x000fca000b0f0c13 */
[----:B-1----:R1:W-:Y:S02]  /*4d20*/  STG.E.128 desc[UR38][R32.64], R28 ;  /* 0x0000001c20007986 */ /* 0x0023e4000c101d26 */
.L_x_4347:
[----:B------:R-:W-:Y:S05]  /*4d30*/  BSYNC B0 ;  /* 0x0000000000007941 */ /* 0x000fea0003800000 */
.L_x_4346:
        /* <DEDUP_REMOVED lines=26> */
.L_x_4349:
[----:B------:R-:W-:Y:S05]  /*4ee0*/  BSYNC B0 ;  /* 0x0000000000007941 */ /* 0x000fea0003800000 */
.L_x_4348:
        /* <DEDUP_REMOVED lines=15> */
.L_x_4351:
[----:B------:R-:W-:Y:S05]  /*4fe0*/  BSYNC B0 ;  /* 0x0000000000007941 */ /* 0x000fea0003800000 */
.L_x_4350:
        /* <DEDUP_REMOVED lines=15> */
.L_x_4353:
[----:B------:R-:W-:Y:S05]  /*50e0*/  BSYNC B0 ;  /* 0x0000000000007941 */ /* 0x000fea0003800000 */
.L_x_4352:
        /* <DEDUP_REMOVED lines=15> */
.L_x_4355:
[----:B------:R-:W-:Y:S05]  /*51e0*/  BSYNC B0 ;  /* 0x0000000000007941 */ /* 0x000fea0003800000 */
.L_x_4354:
        /* <DEDUP_REMOVED lines=15> */
.L_x_4357:
[----:B------:R-:W-:Y:S05]  /*52e0*/  BSYNC B0 ;  /* 0x0000000000007941 */ /* 0x000fea0003800000 */
.L_x_4356:
        /* <DEDUP_REMOVED lines=15> */
.L_x_4334:
[----:B------:R-:W3:Y:S08]  /*53e0*/  LDC.64 R4, c[0x0][0x870] ;  /* 0x00021c00ff047b82 */ /* 0x000ef00000000a00 */
[----:B-12---:R-:W1:Y:S01]  /*53f0*/  LDC.64 R2, c[0x0][0x870] ;  /* 0x00021c00ff027b82 */ /* 0x006e620000000a00 */
[----:B------:R-:W-:Y:S01]  /*5400*/  ULDC UR4, c[0x0][0x808] ;  /* 0x0002020000047ab9 */ /* 0x000fe20000000800 */
[----:B------:R-:W2:Y:S06]  /*5410*/  S2R R13, SR_CTAID.X ;  /* 0x00000000000d7919 */ /* 0x000eac0000002500 */
[----:B------:R-:W4:Y:S01]  /*5420*/  LDC.64 R14, c[0x0][0x820] ;  /* 0x00020800ff0e7b82 */ /* 0x000f220000000a00 */
[----:B---3--:R-:W-:-:S04]  /*5430*/  ISETP.NE.U32.AND P0, PT, R4, RZ, PT ;  /* 0x000000ff0400720c */ /* 0x008fc80003f05070 */
[----:B------:R-:W-:Y:S01]  /*5440*/  ISETP.NE.AND.EX P0, PT, R5, RZ, PT, P0 ;  /* 0x000000ff0500720c */ /* 0x000fe20003f05300 */
[----:B-1----:R-:W-:Y:S02]  /*5450*/  IMAD.WIDE R4, R18, 0x4, R2 ;  /* 0x0000000412047825 */ /* 0x002fe400078e0202 */
[----:B------:R-:W1:Y:S02]  /*5460*/  LDC.64 R2, c[0x0][0x878] ;  /* 0x00021e00ff027b82 */ /* 0x000e640000000a00 */
[----:B------:R-:W-:-:S08]  /*5470*/  IMAD.U32 R0, RZ, RZ, UR4 ;  /* 0x00000004ff007e24 */ /* 0x000fd0000f8e00ff */
        /* <DEDUP_REMOVED lines=20> */
.L_x_4358:
        /* <DEDUP_REMOVED lines=45> */
.L_x_4360:
[----:B------:R-:W-:Y:S05]  /*5890*/  BSYNC B0 ;  /* 0x0000000000007941 */ /* 0x000fea0003800000 */
.L_x_4359:
        /* <DEDUP_REMOVED lines=16> */
.L_x_4362:
[----:B------:R-:W-:Y:S05]  /*59a0*/  BSYNC B0 ;  /* 0x0000000000007941 */ /* 0x000fea0003800000 */
.L_x_4361:
        /* <DEDUP_REMOVED lines=16> */
.L_x_4364:
[----:B------:R-:W-:Y:S05]  /*5ab0*/  BSYNC B0 ;  /* 0x0000000000007941 */ /* 0x000fea0003800000 */
.L_x_4363:
        /* <DEDUP_REMOVED lines=17> */
.L_x_4366:
[----:B------:R-:W-:Y:S05]  /*5bd0*/  BSYNC B0 ;  /* 0x0000000000007941 */ /* 0x000fea0003800000 */
.L_x_4365:
        /* <DEDUP_REMOVED lines=16> */
.L_x_4368:
[----:B------:R-:W-:Y:S05]  /*5ce0*/  BSYNC B0 ;  /* 0x0000000000007941 */ /* 0x000fea0003800000 */
.L_x_4367:
        /* <DEDUP_REMOVED lines=20> */
.L_x_4370:
[----:B------:R-:W-:Y:S05]  /*5e30*/  BSYNC B0 ;  /* 0x0000000000007941 */ /* 0x000fea0003800000 */
.L_x_4369:
        /* <DEDUP_REMOVED lines=24> */
.L_x_4372:
[----:B------:R-:W-:Y:S05]  /*5fc0*/  BSYNC B0 ;  /* 0x0000000000007941 */ /* 0x000fea0003800000 */
.L_x_4371:
        /* <DEDUP_REMOVED lines=15> */
.L_x_4374:
[----:B------:R-:W-:Y:S05]  /*60c0*/  BSYNC B0 ;  /* 0x0000000000007941 */ /* 0x000fea0003800000 */
.L_x_4373:
        /* <DEDUP_REMOVED lines=15> */
.L_x_4376:
[----:B------:R-:W-:Y:S05]  /*61c0*/  BSYNC B0 ;  /* 0x0000000000007941 */ /* 0x000fea0003800000 */
.L_x_4375:
        /* <DEDUP_REMOVED lines=15> */
.L_x_4378:
[----:B------:R-:W-:Y:S05]  /*62c0*/  BSYNC B0 ;  /* 0x0000000000007941 */ /* 0x000fea0003800000 */
.L_x_4377:
        /* <DEDUP_REMOVED lines=15> */
.L_x_4380:
[----:B------:R-:W-:Y:S05]  /*63c0*/  BSYNC B0 ;  /* 0x0000000000007941 */ /* 0x000fea0003800000 */
.L_x_4379:
        /* <DEDUP_REMOVED lines=15> */
.L_x_4305:
        /* <DEDUP_REMOVED lines=20> */
.L_x_4382:
        /* <DEDUP_REMOVED lines=13> */
.L_x_4384:
[----:B------:R-:W-:-:S05]  /*66d0*/  ULDC UR5, c[0x0][0x8bc] ;  /* 0x00022f0000057ab9 */ /* 0x000fca0000000800 */
.L_x_4383:
        /* <DEDUP_REMOVED lines=40> */
.L_x_4385:
        /* <DEDUP_REMOVED lines=53> */
.L_x_4407:
        /* <DEDUP_REMOVED lines=23> */
.L_x_4388:
[----:B------:R-:W-:Y:S05]  /*6e20*/  BSYNC B0 ;  /* 0x0000000000007941 */ /* 0x000fea0003800000 */
.L_x_4387:
        /* <DEDUP_REMOVED lines=12> */
.L_x_4390:
[----:B------:R-:W-:Y:S05]  /*6ef0*/  BSYNC B0 ;  /* 0x0000000000007941 */ /* 0x000fea0003800000 */
.L_x_4389:
        /* <DEDUP_REMOVED lines=13> */
.L_x_4392:
[----:B------:R-:W-:Y:S05]  /*6fd0*/  BSYNC B0 ;  /* 0x0000000000007941 */ /* 0x000fea0003800000 */
.L_x_4391:
[----:B------:R-:W-:Y:S06]  /*6fe0*/  BAR.ARV 0xa, 0xa0 ;  /* 0x0282800000007b1d */ /* 0x000fec0000002000 */
[----:B------:R-:W-:Y:S04]  /*6ff0*/  BSSY B0, `(.L_x_4393) ;  /* 0x0000003000007945 */ /* 0x000fe80003800000 */
[----:B------:R-:W-:Y:S05]  /*7000*/  @!P0 BRA `(.L_x_4394) ;  /* 0x0000000000048947 */ /* 0x000fea0003800000 */
[----:B------:R-:W-:-:S04]  /*7010*/  DEPBAR.LE SB0, 0x1 ;  /* 0x000080400000791a */ /* 0x000fc80000000000 */
.L_x_4394:
[----:B------:R-:W-:Y:S05]  /*7020*/  BSYNC B0 ;  /* 0x0000000000007941 */ /* 0x000fea0003800000 */
.L_x_4393:
[----:B------:R-:W-:Y:S06]  /*7030*/  BAR.ARV 0xb, 0xa0 ;  /* 0x02c2800000007b1d */ /* 0x000fec0000002000 */
[----:B------:R-:W-:Y:S04]  /*7040*/  BSSY B0, `(.L_x_4395) ;  /* 0x0000003000007945 */ /* 0x000fe80003800000 */
[----:B------:R-:W-:Y:S05]  /*7050*/  @!P0 BRA `(.L_x_4396) ;  /* 0x0000000000048947 */ /* 0x000fea0003800000 */
[----:B------:R-:W-:-:S04]  /*7060*/  DEPBAR.LE SB0, 0x0 ;  /* 0x000080000000791a */ /* 0x000fc80000000000 */
.L_x_4396:
[----:B------:R-:W-:Y:S05]  /*7070*/  BSYNC B0 ;  /* 0x0000000000007941 */ /* 0x000fea0003800000 */
.L_x_4395:
        /* <DEDUP_REMOVED lines=13> */
.L_x_4398:
[----:B------:R-:W-:Y:S05]  /*7150*/  BSYNC B0 ;  /* 0x0000000000007941 */ /* 0x000fea0003800000 */
.L_x_4397:
        /* <DEDUP_REMOVED lines=12> */
.L_x_4400:
[----:B------:R-:W-:Y:S05]  /*7220*/  BSYNC B0 ;  /* 0x0000000000007941 */ /* 0x000fea0003800000 */
.L_x_4399:
        /* <DEDUP_REMOVED lines=13> */
.L_x_4402:
[----:B------:R-:W-:Y:S05]  /*7300*/  BSYNC B0 ;  /* 0x0000000000007941 */ /* 0x000fea0003800000 */
.L_x_4401:
[----:B------:R-:W-:Y:S06]  /*7310*/  BAR.ARV 0xa, 0xa0 ;  /* 0x0282800000007b1d */ /* 0x000fec0000002000 */
[----:B------:R-:W-:Y:S04]  /*7320*/  BSSY B0, `(.L_x_4403) ;  /* 0x0000003000007945 */ /* 0x000fe80003800000 */
[----:B------:R-:W-:Y:S05]  /*7330*/  @!P0 BRA `(.L_x_4404) ;  /* 0x0000000000048947 */ /* 0x000fea0003800000 */
[----:B------:R-:W-:-:S04]  /*7340*/  DEPBAR.LE SB0, 0x1 ;  /* 0x000080400000791a */ /* 0x000fc80000000000 */
.L_x_4404:
[----:B------:R-:W-:Y:S05]  /*7350*/  BSYNC B0 ;  /* 0x0000000000007941 */ /* 0x000fea0003800000 */
.L_x_4403:
[----:B------:R-:W-:Y:S01]  /*7360*/  VIADD R0, R0, 0xfffffffe ;  /* 0xfffffffe00007836 */ /* 0x000fe20000000000 */
[----:B------:R-:W-:Y:S06]  /*7370*/  BAR.ARV 0xb, 0xa0 ;  /* 0x02c2800000007b1d */ /* 0x000fec0000002000 */
[----:B------:R-:W-:Y:S01]  /*7380*/  BSSY B0, `(.L_x_4405) ;  /* 0x0000004000007945 */ /* 0x000fe20003800000 */
[----:B------:R-:W-:-:S03]  /*7390*/  ISETP.NE.AND P1, PT, R0, RZ, PT ;  /* 0x000000ff0000720c */ /* 0x000fc60003f25270 */
[----:B------:R-:W-:Y:S10]  /*73a0*/  @!P0 BRA `(.L_x_4406) ;  /* 0x0000000000048947 */ /* 0x000ff40003800000 */
[----:B------:R-:W-:-:S04]  /*73b0*/  DEPBAR.LE SB0, 0x0 ;  /* 0x000080000000791a */ /* 0x000fc80000000000 */
.L_x_4406:
[----:B------:R-:W-:Y:S05]  /*73c0*/  BSYNC B0 ;  /* 0x0000000000007941 */ /* 0x000fea0003800000 */
.L_x_4405:
[----:B------:R-:W-:Y:S06]  /*73d0*/  BAR.ARV 0xc, 0xa0 ;  /* 0x0302800000007b1d */ /* 0x000fec0000002000 */
[----:B------:R-:W-:Y:S02]  /*73e0*/  UIADD3 UR5, UR5, 0x2, URZ ;  /* 0x0000000205057890 */ /* 0x000fe4000fffe03f */
[----:B------:R-:W-:Y:S01]  /*73f0*/  UIADD3 UR4, UR4, 0x1, URZ ;  /* 0x0000000104047890 */ /* 0x000fe2000fffe03f */
[----:B------:R-:W-:Y:S11]  /*7400*/  @P1 BRA `(.L_x_4407) ;  /* 0xfffffff800281947 */ /* 0x000ff6000383ffff */
[----:B------:R-:W-:-:S12]  /*7410*/  UIADD3 UR6, UR20, 0x6000, URZ ;  /* 0x0000600014067890 */ /* 0x000fd8000fffe03f */
.L_x_4386:
        /* <DEDUP_REMOVED lines=19> */
.L_x_4409:
[----:B------:R-:W-:Y:S05]  /*7550*/  BSYNC B0 ;  /* 0x0000000000007941 */ /* 0x000fea0003800000 */
.L_x_4408:
        /* <DEDUP_REMOVED lines=18> */
.L_x_4411:
[----:B------:R-:W-:Y:S05]  /*7680*/  BSYNC B0 ;  /* 0x0000000000007941 */ /* 0x000fea0003800000 */
.L_x_4410:
        /* <DEDUP_REMOVED lines=19> */
.L_x_4413:
[----:B------:R-:W-:Y:S05]  /*77c0*/  BSYNC B0 ;  /* 0x0000000000007941 */ /* 0x000fea0003800000 */
.L_x_4412:
[----:B------:R-:W-:Y:S06]  /*77d0*/  BAR.ARV 0xa, 0xa0 ;  /* 0x0282800000007b1d */ /* 0x000fec0000002000 */
[----:B------:R-:W-:Y:S04]  /*77e0*/  BSSY B0, `(.L_x_4414) ;  /* 0x0000003000007945 */ /* 0x000fe80003800000 */
[----:B------:R-:W-:Y:S05]  /*77f0*/  @!P0 BRA `(.L_x_4415) ;  /* 0x0000000000048947 */ /* 0x000fea0003800000 */
[----:B------:R-:W-:-:S04]  /*7800*/  DEPBAR.LE SB0, 0x1 ;  /* 0x000080400000791a */ /* 0x000fc80000000000 */
.L_x_4415:
[----:B------:R-:W-:Y:S05]  /*7810*/  BSYNC B0 ;  /* 0x0000000000007941 */ /* 0x000fea0003800000 */
.L_x_4414:
[----:B------:R-:W-:Y:S06]  /*7820*/  BAR.ARV 0xb, 0xa0 ;  /* 0x02c2800000007b1d */ /* 0x000fec0000002000 */
[----:B------:R-:W-:Y:S04]  /*7830*/  BSSY B0, `(.L_x_4416) ;  /* 0x0000003000007945 */ /* 0x000fe80003800000 */
[----:B------:R-:W-:Y:S05]  /*7840*/  @!P0 BRA `(.L_x_4417) ;  /* 0x0000000000048947 */ /* 0x000fea0003800000 */
[----:B------:R-:W-:-:S04]  /*7850*/  DEPBAR.LE SB0, 0x0 ;  /* 0x000080000000791a */ /* 0x000fc80000000000 */
.L_x_4417:
[----:B------:R-:W-:Y:S05]  /*7860*/  BSYNC B0 ;  /* 0x0000000000007941 */ /* 0x000fea0003800000 */
.L_x_4416:
[----:B------:R-:W-:Y:S06]  /*7870*/  BAR.ARV 0xc, 0xa0 ;  /* 0x0302800000007b1d */ /* 0x000fec0000002000 */
[----:B------:R-:W-:Y:S05]  /*7880*/  BRA `(.L_x_4310) ;  /* 0x0000002400887947 */ /* 0x000fea0003800000 */
.L_x_4381:
        /* <DEDUP_REMOVED lines=10> */
.L_x_4418:
        /* <DEDUP_REMOVED lines=10> */
.L_x_4420:
[----:B------:R-:W3:Y:S02]  /*79d0*/  LDC R0, c[0x0][0x8bc] ;  /* 0x00022f00ff007b82 */ /* 0x000ee40000000800 */
.L_x_4419:
        /* <DEDUP_REMOVED lines=42> */
.L_x_4422:
        /* <DEDUP_REMOVED lines=36> */
[----:B--2---:R-:W-:-:S03]  /*7ec0*/  IMAD R6, R15, R18, RZ ;  /* 0x000000120f067224 */ /* 0x004fc600078e02ff */
[----:B------:R-:W-:Y:S01]  /*7ed0*/  @UP0 USHF.R.U32.HI UR36, URZ, UR8, UR7 ;  /* 0x000000083f240299 */ /* 0x000fe20008011607 */
[----:B------:R-:W-:Y:S02]  /*7ee0*/  IMAD R19, R19, UR28, R6 ;  /* 0x0000001c13137c24 */ /* 0x000fe4000f8e0206 */
[----:B------:R-:W-:-:S04]  /*7ef0*/  IMAD.MOV.U32 R6, RZ, RZ, R2 ;  /* 0x000000ffff067224 */ /* 0x000fc800078e0002 */
[----:B------:R-:W-:-:S04]  /*7f00*/  IMAD.WIDE.U32 R2, R18, UR28, R6 ;  /* 0x0000001c12027c25 */ /* 0x000fc8000f8e0006 */
[----:B------:R-:W-:Y:S02]  /*7f10*/  IMAD.IADD R3, R3, 0x1, R19 ;  /* 0x0000000103037824 */ /* 0x000fe400078e0213 */
[----:B------:R-:W-:Y:S02]  /*7f20*/  IMAD R19, R5, UR29, R14 ;  /* 0x0000001d05137c24 */ /* 0x000fe4000f8e020e */
        /* <DEDUP_REMOVED lines=27> */
.L_x_4451:
        /* <DEDUP_REMOVED lines=9> */
.L_x_4425:
        /* <DEDUP_REMOVED lines=98> */
.L_x_4436:
[----:B-1----:R-:W-:-:S05]  /*8790*/  IMAD.MOV.U32 R11, RZ, RZ, 0x1 ;  /* 0x00000001ff0b7424 */ /* 0x002fca00078e00ff */
[----:B------:R-:W-:-:S04]  /*87a0*/  SHF.L.U32 R11, R11, 0x1f, RZ ;  /* 0x0000001f0b0b7819 */ /* 0x000fc800000006ff */
[----:B------:R-:W1:Y:S02]  /*87b0*/  SYNCS.PHASECHK.TRANS64.TRYWAIT P1, [R12+URZ+0x36438], R11 ;  /* 0x0364380b0c0075a7 */ /* 0x000e64000802017f */
[----:B-1234-:R-:W-:Y:S05]  /*87c0*/  @!P1 BRA `(.L_x_4428) ;  /* 0x00000018002c9947 */ /* 0x01efea0003800000 */
.L_x_4452:
[----:B------:R-:W-:Y:S05]  /*87d0*/  @P0 BRA `(.L_x_4429) ;  /* 0x0000000000140947 */ /* 0x000fea0003800000 */
[----:B------:R-:W-:Y:S01]  /*87e0*/  ISETP.NE.AND P1, PT, R8, RZ, PT ;  /* 0x000000ff0800720c */ /* 0x000fe20003f25270 */
[----:B------:R-:W-:-:S04]  /*87f0*/  IMAD.MOV.U32 R3, RZ, RZ, 0x6100 ;  /* 0x00006100ff037424 */ /* 0x000fc800078e00ff */
[----:B------:R2:W-:Y:S08]  /*8800*/  SYNCS.ARRIVE.TRANS64 RZ, [R12+URZ+0x36430], R3 ;  /* 0x036430030cff79a7 */ /* 0x0005f0000800003f */
[----:B------:R-:W-:Y:S05]  /*8810*/  @!P1 BRA `(.L_x_4429) ;  /* 0x0000000000049947 */ /* 0x000fea0003800000 */
[----:B------:R-:W-:Y:S01]  /*8820*/  BPT.TRAP 0x1 ;  /* 0x000000040000795c */ /* 0x000fe20000300000 */
.L_x_4429:
        /* <DEDUP_REMOVED lines=49> */
.L_x_4453:
[----:B------:R-:W-:Y:S05]  /*8b40*/  @P0 BRA `(.L_x_4431) ;  /* 0x0000000000140947 */ /* 0x000fea0003800000 */
[----:B------:R-:W-:Y:S01]  /*8b50*/  ISETP.NE.AND P1, PT, R8, RZ, PT ;  /* 0x000000ff0800720c */ /* 0x000fe20003f25270 */
[----:B--2---:R-:W-:-:S04]  /*8b60*/  IMAD.MOV.U32 R27, RZ, RZ, 0x6100 ;  /* 0x00006100ff1b7424 */ /* 0x004fc800078e00ff */
[----:B------:R3:W-:Y:S08]  /*8b70*/  SYNCS.ARRIVE.TRANS64 RZ, [R12+URZ+0x36418], R27 ;  /* 0x0364181b0cff79a7 */ /* 0x0007f0000800003f */
[----:B------:R-:W-:Y:S05]  /*8b80*/  @!P1 BRA `(.L_x_4431) ;  /* 0x0000000000049947 */ /* 0x000fea0003800000 */
[----:B------:R-:W-:Y:S01]  /*8b90*/  BPT.TRAP 0x1 ;  /* 0x000000040000795c */ /* 0x000fe20000300000 */
.L_x_4431:
        /* <DEDUP_REMOVED lines=37> */
.L_x_4454:
[----:B--2---:R-:W-:Y:S01]  /*8df0*/  SHF.R.S32.HI R28, RZ, 0x1f, R26 ;  /* 0x0000001fff1c7819 */ /* 0x004fe2000001141a */
[----:B------:R-:W-:Y:S06]  /*8e00*/  @P0 BRA `(.L_x_4433) ;  /* 0x0000000000140947 */ /* 0x000fec0003800000 */
[----:B------:R-:W-:Y:S01]  /*8e10*/  ISETP.NE.AND P1, PT, R8, RZ, PT ;  /* 0x000000ff0800720c */ /* 0x000fe20003f25270 */
[----:B------:R-:W-:-:S04]  /*8e20*/  IMAD.MOV.U32 R29, RZ, RZ, 0x6100 ;  /* 0x00006100ff1d7424 */ /* 0x000fc800078e00ff */
[----:B------:R2:W-:Y:S08]  /*8e30*/  SYNCS.ARRIVE.TRANS64 RZ, [R12+URZ+0x36430], R29 ;  /* 0x0364301d0cff79a7 */ /* 0x0005f0000800003f */
[----:B------:R-:W-:Y:S05]  /*8e40*/  @!P1 BRA `(.L_x_4433) ;  /* 0x0000000000049947 */ /* 0x000fea0003800000 */
[----:B------:R-:W-:Y:S01]  /*8e50*/  BPT.TRAP 0x1 ;  /* 0x000000040000795c */ /* 0x000fe20000300000 */
.L_x_4433:
        /* <DEDUP_REMOVED lines=37> */
.L_x_4456:
[----:B------:R-:W-:Y:S05]  /*90b0*/  @P0 BRA `(.L_x_4435) ;  /* 0x0000000000140947 */ /* 0x000fea0003800000 */
[----:B------:R-:W-:Y:S01]  /*90c0*/  ISETP.NE.AND P1, PT, R8, RZ, PT ;  /* 0x000000ff0800720c */ /* 0x000fe20003f25270 */
[----:B---3--:R-:W-:-:S04]  /*90d0*/  IMAD.MOV.U32 R5, RZ, RZ, 0x6100 ;  /* 0x00006100ff057424 */ /* 0x008fc800078e00ff */
[----:B------:R4:W-:Y:S08]  /*90e0*/  SYNCS.ARRIVE.TRANS64 RZ, [R12+URZ+0x36410], R5 ;  /* 0x036410050cff79a7 */ /* 0x0009f0000800003f */
[----:B------:R-:W-:Y:S05]  /*90f0*/  @!P1 BRA `(.L_x_4435) ;  /* 0x0000000000049947 */ /* 0x000fea0003800000 */
[----:B------:R-:W-:Y:S01]  /*9100*/  BPT.TRAP 0x1 ;  /* 0x000000040000795c */ /* 0x000fe20000300000 */
.L_x_4435:
        /* <DEDUP_REMOVED lines=37> */
.L_x_4427:
[----:B------:R-:W-:Y:S01]  /*9360*/  ISETP.NE.AND P1, PT, R16, RZ, PT ;  /* 0x000000ff1000720c */ /* 0x000fe20003f25270 */
[----:B------:R-:W-:-:S12]  /*9370*/  IMAD.MOV.U32 R4, RZ, RZ, 0x1 ;  /* 0x00000001ff047424 */ /* 0x000fd800078e00ff */
[----:B------:R-:W-:Y:S05]  /*9380*/  @!P1 BRA `(.L_x_4426) ;  /* 0x00000004006c9947 */ /* 0x000fea0003800000 */
[----:B------:R-:W3:Y:S02]  /*9390*/  SYNCS.PHASECHK.TRANS64.TRYWAIT P1, [R12+URZ+0x36438], R11 ;  /* 0x0364380b0c0075a7 */ /* 0x000ee4000802017f */
[----:B---3--:R-:W-:Y:S05]  /*93a0*/  @!P1 BRA `(.L_x_4437) ;  /* 0x0000000c00889947 */ /* 0x008fea0003800000 */
.L_x_4457:
[----:B------:R-:W-:Y:S05]  /*93b0*/  @P0 BRA `(.L_x_4438) ;  /* 0x0000000000140947 */ /* 0x000fea0003800000 */
[----:B------:R-:W-:Y:S01]  /*93c0*/  ISETP.NE.AND P1, PT, R8, RZ, PT ;  /* 0x000000ff0800720c */ /* 0x000fe20003f25270 */
[----:B------:R-:W-:-:S04]  /*93d0*/  IMAD.MOV.U32 R5, RZ, RZ, 0x6100 ;  /* 0x00006100ff057424 */ /* 0x000fc800078e00ff */
[----:B------:R4:W-:Y:S08]  /*93e0*/  SYNCS.ARRIVE.TRANS64 RZ, [R12+URZ+0x36430], R5 ;  /* 0x036430050cff79a7 */ /* 0x0009f0000800003f */
[----:B------:R-:W-:Y:S05]  /*93f0*/  @!P1 BRA `(.L_x_4438) ;  /* 0x0000000000049947 */ /* 0x000fea0003800000 */
[----:B------:R-:W-:Y:S01]  /*9400*/  BPT.TRAP 0x1 ;  /* 0x000000040000795c */ /* 0x000fe20000300000 */
.L_x_4438:
        /* <DEDUP_REMOVED lines=42> */
.L_x_4458:
[----:B------:R-:W-:Y:S01]  /*96b0*/  IMAD.MOV.U32 R4, RZ, RZ, RZ ;  /* 0x000000ffff047224 */ /* 0x000fe200078e00ff */
[----:B------:R-:W-:Y:S06]  /*96c0*/  @P0 BRA `(.L_x_4440) ;  /* 0x0000000000140947 */ /* 0x000fec0003800000 */
[----:B------:R-:W-:Y:S01]  /*96d0*/  ISETP.NE.AND P1, PT, R8, RZ, PT ;  /* 0x000000ff0800720c */ /* 0x000fe20003f25270 */
[----:B----4-:R-:W-:-:S04]  /*96e0*/  IMAD.MOV.U32 R5, RZ, RZ, 0x6100 ;  /* 0x00006100ff057424 */ /* 0x010fc800078e00ff */
[----:B------:R4:W-:Y:S08]  /*96f0*/  SYNCS.ARRIVE.TRANS64 RZ, [R12+URZ+0x36418], R5 ;  /* 0x036418050cff79a7 */ /* 0x0009f0000800003f */
[----:B------:R-:W-:Y:S05]  /*9700*/  @!P1 BRA `(.L_x_4440) ;  /* 0x0000000000049947 */ /* 0x000fea0003800000 */
[----:B------:R-:W-:Y:S01]  /*9710*/  BPT.TRAP 0x1 ;  /* 0x000000040000795c */ /* 0x000fe20000300000 */
.L_x_4440:
        /* <DEDUP_REMOVED lines=34> */
.L_x_4426:
[----:B------:R-:W-:-:S04]  /*9940*/  SHF.L.U32 R3, R4, 0x1f, RZ ;  /* 0x0000001f04037819 */ /* 0x000fc800000006ff */
[----:B------:R-:W4:Y:S02]  /*9950*/  SYNCS.PHASECHK.TRANS64.TRYWAIT P1, [R12+URZ+0x36438], R3 ;  /* 0x036438030c0075a7 */ /* 0x000f24000802017f */
[----:B----4-:R-:W-:Y:S05]  /*9960*/  @!P1 BRA `(.L_x_4441) ;  /* 0x0000000800409947 */ /* 0x010fea0003800000 */
.L_x_4459:
[----:B------:R-:W-:Y:S05]  /*9970*/  @P0 BRA `(.L_x_4442) ;  /* 0x0000000000180947 */ /* 0x000fea0003800000 */
[----:B------:R-:W5:Y:S01]  /*9980*/  S2R R2, SR_TID.X ;  /* 0x0000000000027919 */ /* 0x000f620000002100 */
[----:B----4-:R-:W-:-:S04]  /*9990*/  IMAD.MOV.U32 R3, RZ, RZ, 0x6100 ;  /* 0x00006100ff037424 */ /* 0x010fc800078e00ff */
[----:B------:R4:W-:Y:S01]  /*99a0*/  SYNCS.ARRIVE.TRANS64 RZ, [R12+URZ+0x36430], R3 ;  /* 0x036430030cff79a7 */ /* 0x0009e2000800003f */
[----:B-----5:R-:W-:-:S13]  /*99b0*/  LOP3.LUT P0, RZ, R2, 0x1f, RZ, 0xc0, !PT ;  /* 0x0000001f02ff7812 */ /* 0x020fda000780c0ff */
[----:B----4-:R-:W-:Y:S05]  /*99c0*/  @!P0 BRA `(.L_x_4442) ;  /* 0x0000000000048947 */ /* 0x010fea0003800000 */
[----:B------:R-:W-:Y:S01]  /*99d0*/  BPT.TRAP 0x1 ;  /* 0x000000040000795c */ /* 0x000fe20000300000 */
.L_x_4442:
        /* <DEDUP_REMOVED lines=44> */
.L_x_4423:
[----:B------:R-:W-:Y:S05]  /*9ca0*/  BSYNC B0 ;  /* 0x0000000000007941 */ /* 0x000fea0003800000 */
.L_x_4421:
[----:B------:R-:W-:-:S03]  /*9cb0*/  UMOV UR6, 0xffffffff ;  /* 0xffffffff00067882 */ /* 0x000fc60000000000 */
[----:B------:R-:W-:Y:S05]  /*9cc0*/  BRA.DIV UR6, `(.L_x_4443) ;  /* 0x00000006067c7947 */ /* 0x000fea000b800000 */
[----:B------:R-:W-:-:S13]  /*9cd0*/  ELECT P6, URZ, PT ;  /* 0x00000000003f782f */ /* 0x000fda00038c0000 */
.L_x_4462:
[----:B------:R-:W-:Y:S05]  /*9ce0*/  @!P6 BRA `(.L_x_4310) ;  /* 0x000000000070e947 */ /* 0x000fea0003800000 */
[----:B------:R-:W-:-:S04]  /*9cf0*/  LOP3.LUT R17, R17, 0x2, RZ, 0xfc, !PT ;  /* 0x0000000211117812 */ /* 0x000fc800078efcff */
[----:B------:R-:W-:-:S13]  /*9d00*/  ISETP.NE.AND P2, PT, R17, 0x3, PT ;  /* 0x000000031100780c */ /* 0x000fda0003f45270 */
[----:B------:R-:W-:Y:S05]  /*9d10*/  @!P2 BRA `(.L_x_4444) ;  /* 0x000000000004a947 */ /* 0x000fea0003800000 */
[----:B--2---:R-:W-:Y:S01]  /*9d20*/  BPT.TRAP 0x1 ;  /* 0x000000040000795c */ /* 0x004fe20000300000 */
.L_x_4444:
        /* <DEDUP_REMOVED lines=15> */
.L_x_4463:
[----:B------:R-:W5:Y:S02]  /*9e20*/  SYNCS.PHASECHK.TRANS64.TRYWAIT P0, [R5+URZ], R0 ;  /* 0x00000000050075a7 */ /* 0x000f64000800017f */
[----:B-----5:R-:W-:Y:S05]  /*9e30*/  @!P0 BRA `(.L_x_4446) ;  /* 0x0000000400548947 */ /* 0x020fea0003800000 */
.L_x_4464:
[----:B------:R-:W-:Y:S05]  /*9e40*/  @!P2 BRA `(.L_x_4447) ;  /* 0x000000000004a947 */ /* 0x000fea0003800000 */
[----:B--2---:R-:W-:Y:S01]  /*9e50*/  BPT.TRAP 0x1 ;  /* 0x000000040000795c */ /* 0x004fe20000300000 */
.L_x_4447:
[----:B------:R-:W-:-:S07]  /*9e60*/  SHF.L.U32 R4, R4, 0x1f, RZ ;  /* 0x0000001f04047819 */ /* 0x000fce00000006ff */
.L_x_4448:
[----:B------:R1:W1:Y:S02]  /*9e70*/  SYNCS.PHASECHK.TRANS64.TRYWAIT P0, [R9+URZ+0x36438], R4 ;  /* 0x03643804090075a7 */ /* 0x000264000800017f */
[----:B-1----:R-:W-:Y:S05]  /*9e80*/  @!P0 NANOSLEEP.SYNCS 0x989680 ;  /* 0x009896800000895d */ /* 0x002fea0003900000 */
[----:B------:R-:W1:Y:S02]  /*9e90*/  @!P0 SYNCS.PHASECHK.TRANS64 P0, [R9+URZ+0x36438], R4 ;  /* 0x03643804090085a7 */ /* 0x000e64000800007f */
[----:B-1----:R-:W-:Y:S05]  /*9ea0*/  @!P0 BRA `(.L_x_4448) ;  /* 0xfffffffc00f08947 */ /* 0x002fea000383ffff */
.L_x_4310:
[----:B--2---:R-:W-:Y:S05]  /*9eb0*/  BSYNC B6 ;  /* 0x0000000000067941 */ /* 0x004fea0003800000 */
.L_x_4304:
[----:B------:R-:W-:Y:S05]  /*9ec0*/  EXIT ;  /* 0x000000000000794d */ /* 0x000fea0003800000 */
.L_x_4320:
[----:B------:R-:W-:Y:S02]  /*9ed0*/  IMAD.MOV.U32 R12, RZ, RZ, RZ ;  /* 0x000000ffff0c7224 */ /* 0x000fe400078e00ff */
[----:B------:R-:W-:Y:S02]  /*9ee0*/  IMAD.MOV.U32 R11, RZ, RZ, 0x1f ;  /* 0x0000001fff0b7424 */ /* 0x000fe400078e00ff */
[----:B------:R-:W-:-:S07]  /*9ef0*/  IMAD.MOV.U32 R15, RZ, RZ, -0x1 ;  /* 0xffffffffff0f7424 */ /* 0x000fce00078e00ff */
[----:B------:R-:W-:Y:S05]  /*9f00*/  WARPSYNC.COLLECTIVE R15, `(.L_x_4449) ;  /* 0x000000000f087348 */ /* 0x000fea0003c00000 */
[----:B------:R1:W2:Y:S02]  /*9f10*/  SHFL.IDX P6, R14, R13, R12, R11 ;  /* 0x0000000c0d0e7389 */ /* 0x0002a400000c000b */
[----:B-12---:R-:W-:Y:S01]  /*9f20*/  ENDCOLLECTIVE ;  /* 0x000000000000791b */ /* 0x006fe20003800000 */
.L_x_4449:
[----:B------:R-:W-:Y:S05]  /*9f30*/  BRA `(.L_x_4450) ;  /* 0xffffff7000bc7947 */ /* 0x000fea000383ffff */
.L_x_4322:
[----:B--2---:R2:W3:Y:S02]  /*9f40*/  SYNCS.PHASECHK.TRANS64.TRYWAIT P0, [R152+URZ+0x36400], R15 ;  /* 0x0364000f980075a7 */ /* 0x0044e4000800017f */
[----:B---3--:R-:W-:Y:S05]  /*9f50*/  @!P0 NANOSLEEP.SYNCS 0x989680 ;  /* 0x009896800000895d */ /* 0x008fea0003900000 */
[----:B------:R-:W3:Y:S02]  /*9f60*/  @!P0 SYNCS.PHASECHK.TRANS64 P0, [R152+URZ+0x36400], R15 ;  /* 0x0364000f980085a7 */ /* 0x000ee4000800007f */
[----:B---3--:R-:W-:Y:S05]  /*9f70*/  @!P0 BRA `(.L_x_4322) ;  /* 0xfffffffc00f08947 */ /* 0x008fea000383ffff */
[----:B------:R-:W-:Y:S05]  /*9f80*/  BRA `(.L_x_4321) ;  /* 0xffffff7400107947 */ /* 0x000fea000383ffff */
.L_x_4326:
[----:B--2---:R2:W3:Y:S02]  /*9f90*/  SYNCS.PHASECHK.TRANS64.TRYWAIT P1, [R4+URZ+0x36410], R9 ;  /* 0x03641009040075a7 */ /* 0x0044e4000802017f */
[----:B---3--:R-:W-:Y:S05]  /*9fa0*/  @!P1 NANOSLEEP.SYNCS 0x989680 ;  /* 0x009896800000995d */ /* 0x008fea0003900000 */
[----:B------:R-:W3:Y:S02]  /*9fb0*/  @!P1 SYNCS.PHASECHK.TRANS64 P1, [R4+URZ+0x36410], R9 ;  /* 0x03641009040095a7 */ /* 0x000ee4000802007f */
[----:B---3--:R-:W-:Y:S05]  /*9fc0*/  @!P1 BRA `(.L_x_4326) ;  /* 0xfffffffc00f09947 */ /* 0x008fea000383ffff */
[----:B------:R-:W-:Y:S05]  /*9fd0*/  BRA `(.L_x_4325) ;  /* 0xffffff7800b07947 */ /* 0x000fea000383ffff */
.L_x_4330:
[----:B--2---:R2:W1:Y:S02]  /*9fe0*/  SYNCS.PHASECHK.TRANS64.TRYWAIT P1, [R152+URZ+0x36430], R9 ;  /* 0x03643009980075a7 */ /* 0x004464000802017f */
[----:B-1----:R-:W-:Y:S05]  /*9ff0*/  @!P1 NANOSLEEP.SYNCS 0x989680 ;  /* 0x009896800000995d */ /* 0x002fea0003900000 */
[----:B------:R-:W1:Y:S02]  /*a000*/  @!P1 SYNCS.PHASECHK.TRANS64 P1, [R152+URZ+0x36430], R9 ;  /* 0x03643009980095a7 */ /* 0x000e64000802007f */
[----:B-1----:R-:W-:Y:S05]  /*a010*/  @!P1 BRA `(.L_x_4330) ;  /* 0xfffffffc00f09947 */ /* 0x002fea000383ffff */
[----:B------:R-:W-:Y:S05]  /*a020*/  BRA `(.L_x_4329) ;  /* 0xffffff8000547947 */ /* 0x000fea000383ffff */
.L_x_4424:
[----:B-1----:R1:W2:Y:S02]  /*a030*/  SYNCS.PHASECHK.TRANS64.TRYWAIT P1, [R12+URZ+0x36420], R11 ;  /* 0x0364200b0c0075a7 */ /* 0x0022a4000802017f */
[----:B--2---:R-:W-:Y:S05]  /*a040*/  @!P1 NANOSLEEP.SYNCS 0x989680 ;  /* 0x009896800000995d */ /* 0x004fea0003900000 */
[----:B------:R-:W2:Y:S02]  /*a050*/  @!P1 SYNCS.PHASECHK.TRANS64 P1, [R12+URZ+0x36420], R11 ;  /* 0x0364200b0c0095a7 */ /* 0x000ea4000802007f */
[----:B--2---:R-:W-:Y:S05]  /*a060*/  @!P1 BRA `(.L_x_4424) ;  /* 0xfffffffc00f09947 */ /* 0x004fea000383ffff */
[----:B------:R-:W-:Y:S05]  /*a070*/  BRA `(.L_x_4451) ;  /* 0xffffffe000187947 */ /* 0x000fea000383ffff */
.L_x_4428:
[----:B-1----:R1:W2:Y:S02]  /*a080*/  SYNCS.PHASECHK.TRANS64.TRYWAIT P1, [R12+URZ+0x36438], R11 ;  /* 0x0364380b0c0075a7 */ /* 0x0022a4000802017f */
[----:B--2---:R-:W-:Y:S05]  /*a090*/  @!P1 NANOSLEEP.SYNCS 0x989680 ;  /* 0x009896800000995d */ /* 0x004fea0003900000 */
[----:B------:R-:W2:Y:S02]  /*a0a0*/  @!P1 SYNCS.PHASECHK.TRANS64 P1, [R12+URZ+0x36438], R11 ;  /* 0x0364380b0c0095a7 */ /* 0x000ea4000802007f */
[----:B--2---:R-:W-:Y:S05]  /*a0b0*/  @!P1 BRA `(.L_x_4428) ;  /* 0xfffffffc00f09947 */ /* 0x004fea000383ffff */
[----:B------:R-:W-:Y:S05]  /*a0c0*/  BRA `(.L_x_4452) ;  /* 0xffffffe400c07947 */ /* 0x000fea000383ffff */
.L_x_4430:
[----:B--2---:R2:W3:Y:S02]  /*a0d0*/  SYNCS.PHASECHK.TRANS64.TRYWAIT P1, [R12+URZ+0x36428], R27 ;  /* 0x0364281b0c0075a7 */ /* 0x0044e4000802017f */
[----:B---3--:R-:W-:Y:S05]  /*a0e0*/  @!P1 NANOSLEEP.SYNCS 0x989680 ;  /* 0x009896800000995d */ /* 0x008fea0003900000 */
[----:B------:R-:W3:Y:S02]  /*a0f0*/  @!P1 SYNCS.PHASECHK.TRANS64 P1, [R12+URZ+0x36428], R27 ;  /* 0x0364281b0c0095a7 */ /* 0x000ee4000802007f */
[----:B---3--:R-:W-:Y:S05]  /*a100*/  @!P1 BRA `(.L_x_4430) ;  /* 0xfffffffc00f09947 */ /* 0x008fea000383ffff */
[----:B------:R-:W-:Y:S05]  /*a110*/  BRA `(.L_x_4453) ;  /* 0xffffffe800887947 */ /* 0x000fea000383ffff */
.L_x_4432:
[----:B--2---:R2:W3:Y:S02]  /*a120*/  SYNCS.PHASECHK.TRANS64.TRYWAIT P1, [R12+URZ+0x36438], R28 ;  /* 0x0364381c0c0075a7 */ /* 0x0044e4000802017f */
[----:B---3--:R-:W-:Y:S05]  /*a130*/  @!P1 NANOSLEEP.SYNCS 0x989680 ;  /* 0x009896800000995d */ /* 0x008fea0003900000 */
[----:B------:R-:W3:Y:S02]  /*a140*/  @!P1 SYNCS.PHASECHK.TRANS64 P1, [R12+URZ+0x36438], R28 ;  /* 0x0364381c0c0095a7 */ /* 0x000ee4000802007f */
[----:B---3--:R-:W-:Y:S05]  /*a150*/  @!P1 BRA `(.L_x_4432) ;  /* 0xfffffffc00f09947 */ /* 0x008fea000383ffff */
[----:B------:R-:W-:Y:S05]  /*a160*/  BRA `(.L_x_4454) ;  /* 0xffffffec00207947 */ /* 0x000fea000383ffff */
.L_x_4434:
[----:B------:R-:W-:-:S07]  /*a170*/  SHF.L.U32 R5, R0, 0x1f, RZ ;  /* 0x0000001f00057819 */ /* 0x000fce00000006ff */
.L_x_4455:
[----:B---3--:R3:W4:Y:S02]  /*a180*/  SYNCS.PHASECHK.TRANS64.TRYWAIT P1, [R12+URZ+0x36420], R5 ;  /* 0x036420050c0075a7 */ /* 0x008724000802017f */
[----:B----4-:R-:W-:Y:S05]  /*a190*/  @!P1 NANOSLEEP.SYNCS 0x989680 ;  /* 0x009896800000995d */ /* 0x010fea0003900000 */
[----:B------:R-:W4:Y:S02]  /*a1a0*/  @!P1 SYNCS.PHASECHK.TRANS64 P1, [R12+URZ+0x36420], R5 ;  /* 0x036420050c0095a7 */ /* 0x000f24000802007f */
[----:B----4-:R-:W-:Y:S05]  /*a1b0*/  @!P1 BRA `(.L_x_4455) ;  /* 0xfffffffc00f09947 */ /* 0x010fea000383ffff */
[----:B------:R-:W-:Y:S05]  /*a1c0*/  BRA `(.L_x_4456) ;  /* 0xffffffec00b87947 */ /* 0x000fea000383ffff */
.L_x_4437:
[----:B---3--:R3:W4:Y:S02]  /*a1d0*/  SYNCS.PHASECHK.TRANS64.TRYWAIT P1, [R12+URZ+0x36438], R11 ;  /* 0x0364380b0c0075a7 */ /* 0x008724000802017f */
[----:B----4-:R-:W-:Y:S05]  /*a1e0*/  @!P1 NANOSLEEP.SYNCS 0x989680 ;  /* 0x009896800000995d */ /* 0x010fea0003900000 */
[----:B------:R-:W4:Y:S02]  /*a1f0*/  @!P1 SYNCS.PHASECHK.TRANS64 P1, [R12+URZ+0x36438], R11 ;  /* 0x0364380b0c0095a7 */ /* 0x000f24000802007f */
[----:B----4-:R-:W-:Y:S05]  /*a200*/  @!P1 BRA `(.L_x_4437) ;  /* 0xfffffffc00f09947 */ /* 0x010fea000383ffff */
[----:B------:R-:W-:Y:S05]  /*a210*/  BRA `(.L_x_4457) ;  /* 0xfffffff000647947 */ /* 0x000fea000383ffff */
.L_x_4439:
[----:B----4-:R4:W1:Y:S02]  /*a220*/  SYNCS.PHASECHK.TRANS64.TRYWAIT P1, [R12+URZ+0x36428], R5 ;  /* 0x036428050c0075a7 */ /* 0x010864000802017f */
[----:B-1----:R-:W-:Y:S05]  /*a230*/  @!P1 NANOSLEEP.SYNCS 0x989680 ;  /* 0x009896800000995d */ /* 0x002fea0003900000 */
[----:B------:R-:W1:Y:S02]  /*a240*/  @!P1 SYNCS.PHASECHK.TRANS64 P1, [R12+URZ+0x36428], R5 ;  /* 0x036428050c0095a7 */ /* 0x000e64000802007f */
[----:B-1----:R-:W-:Y:S05]  /*a250*/  @!P1 BRA `(.L_x_4439) ;  /* 0xfffffffc00f09947 */ /* 0x002fea000383ffff */
[----:B------:R-:W-:Y:S05]  /*a260*/  BRA `(.L_x_4458) ;  /* 0xfffffff400107947 */ /* 0x000fea000383ffff */
.L_x_4441:
[----:B----4-:R4:W1:Y:S02]  /*a270*/  SYNCS.PHASECHK.TRANS64.TRYWAIT P1, [R12+URZ+0x36438], R3 ;  /* 0x036438030c0075a7 */ /* 0x010864000802017f */
[----:B-1----:R-:W-:Y:S05]  /*a280*/  @!P1 NANOSLEEP.SYNCS 0x989680 ;  /* 0x009896800000995d */ /* 0x002fea0003900000 */
[----:B------:R-:W1:Y:S02]  /*a290*/  @!P1 SYNCS.PHASECHK.TRANS64 P1, [R12+URZ+0x36438], R3 ;  /* 0x036438030c0095a7 */ /* 0x000e64000802007f */
[----:B-1----:R-:W-:Y:S05]  /*a2a0*/  @!P1 BRA `(.L_x_4441) ;  /* 0xfffffffc00f09947 */ /* 0x002fea000383ffff */
[----:B------:R-:W-:Y:S05]  /*a2b0*/  BRA `(.L_x_4459) ;  /* 0xfffffff400ac7947 */ /* 0x000fea000383ffff */
.L_x_4443:
[----:B------:R-:W-:Y:S01]  /*a2c0*/  BSSY B0, `(.L_x_4460) ;  /* 0x0000006000007945 */ /* 0x000fe20003800000 */
[----:B------:R-:W-:-:S07]  /*a2d0*/  IMAD.MOV.U32 R15, RZ, RZ, -0x1 ;  /* 0xffffffffff0f7424 */ /* 0x000fce00078e00ff */
[----:B-123--:R-:W-:Y:S05]  /*a2e0*/  WARPSYNC.COLLECTIVE R15, `(.L_x_4461) ;  /* 0x000000000f0c7348 */ /* 0x00efea0003c00000 */
[----:B------:R-:W-:Y:S02]  /*a2f0*/  ELECT P6, UR62, PT ;  /* 0x00000000003e782f */ /* 0x000fe400038c0000 */
[----:B------:R-:W-:Y:S01]  /*a300*/  MOV R14, UR62 ;  /* 0x0000003e000e7c02 */ /* 0x000fe20008000f00 */
[----:B-123--:R-:W-:Y:S10]  /*a310*/  ENDCOLLECTIVE ;  /* 0x000000000000791b */ /* 0x00eff40003800000 */
.L_x_4461:
[----:B------:R-:W-:Y:S05]  /*a320*/  BSYNC B0 ;  /* 0x0000000000007941 */ /* 0x000fea0003800000 */
.L_x_4460:
[----:B------:R-:W-:Y:S05]  /*a330*/  BRA `(.L_x_4462) ;  /* 0xfffffff800687947 */ /* 0x000fea000383ffff */
.L_x_4445:
[----:B----4-:R4:W1:Y:S02]  /*a340*/  SYNCS.PHASECHK.TRANS64.TRYWAIT P0, [R7+URZ], R6 ;  /* 0x00000006070075a7 */ /* 0x010864000800017f */
[----:B-1----:R-:W-:Y:S05]  /*a350*/  @!P0 NANOSLEEP.SYNCS 0x989680 ;  /* 0x009896800000895d */ /* 0x002fea0003900000 */
[----:B------:R-:W1:Y:S02]  /*a360*/  @!P0 SYNCS.PHASECHK.TRANS64 P0, [R7+URZ], R6 ;  /* 0x00000006070085a7 */ /* 0x000e64000800007f */
[----:B-1----:R-:W-:Y:S05]  /*a370*/  @!P0 BRA `(.L_x_4445) ;  /* 0xfffffffc00f08947 */ /* 0x002fea000383ffff */
[----:B------:R-:W-:Y:S05]  /*a380*/  BRA `(.L_x_4463) ;  /* 0xfffffff800a47947 */ /* 0x000fea000383ffff */
.L_x_4446:
[----:B------:R1:W1:Y:S02]  /*a390*/  SYNCS.PHASECHK.TRANS64.TRYWAIT P0, [R5+URZ], R0 ;  /* 0x00000000050075a7 */ /* 0x000264000800017f */
[----:B-1----:R-:W-:Y:S05]  /*a3a0*/  @!P0 NANOSLEEP.SYNCS 0x989680 ;  /* 0x009896800000895d */ /* 0x002fea0003900000 */
[----:B------:R-:W1:Y:S02]  /*a3b0*/  @!P0 SYNCS.PHASECHK.TRANS64 P0, [R5+URZ], R0 ;  /* 0x00000000050085a7 */ /* 0x000e64000800007f */
[----:B-1----:R-:W-:Y:S05]  /*a3c0*/  @!P0 BRA `(.L_x_4446) ;  /* 0xfffffffc00f08947 */ /* 0x002fea000383ffff */
[----:B------:R-:W-:Y:S05]  /*a3d0*/  BRA `(.L_x_4464) ;  /* 0xfffffff800987947 */ /* 0x000fea000383ffff */
.L_x_4465:
        /* <DEDUP_REMOVED lines=10> */
.L_x_7677:


//--------------------- .text._ZN7cutlass13device_kernelIN5flash11enable_sm90INS1_16FlashAttnBwdSm90INS1_25CollectiveMainloopBwdSm90ILi2ELi1ELi1EN4cute5tupleIJNS5_1CILi1EEES8_S8_EEENS6_IJNS7_ILi64EEENS7_ILi96EEENS7_ILi192EEEEEENS_10bfloat16_tEfNS_4arch4Sm90ELb0ELb0ELb0ELb1ELb1ELb0ELb1ELb0ELi3ELi1ELi1ELi1ELb0EEENS1_21CollectiveEpilogueBwdISD_SE_SG_Li384ELb1ELb1ELi3EEENS1_19SingleTileSchedulerILb1ELb0ELb0ELi96EEEEEEEEEvNT_6ParamsE --------------------------
	.section	.text._ZN7cutlass13device_kernelIN5flash11enable_sm90INS1_16FlashAttnBwdSm90INS1_25CollectiveMainloopBwdSm90ILi2ELi1ELi1EN4cute5tupleIJNS5_1CILi1EEES8_S8_EEENS6_IJNS7_ILi64EEENS7_ILi96EEENS7_ILi192EEEEEENS_10bfloat16_tEfNS_4arch4Sm90ELb0ELb0ELb0ELb1ELb1ELb0ELb1ELb0ELi3ELi1ELi1ELi1ELb0EEENS1_21CollectiveEpilogueBwdISD_SE_SG_Li384ELb1ELb1ELi3EEENS1_19SingleTileSchedulerILb1ELb0ELb0ELi96EEEEEEEEEvNT_6ParamsE,"ax",@progbits
	.align	128
.text._ZN7cutlass13device_kernelIN5flash11enable_sm90INS1_16FlashAttnBwdSm90INS1_25CollectiveMainloopBwdSm90ILi2ELi1ELi1EN4cute5tupleIJNS5_1CILi1EEES8_S8_EEENS6_IJNS7_ILi64EEENS7_ILi96EEENS7_ILi192EEEEEENS_10bfloat16_tEfNS_4arch4Sm90ELb0ELb0ELb0ELb1ELb1ELb0ELb1ELb0ELi3ELi1ELi1ELi1ELb0EEENS1_21CollectiveEpilogueBwdISD_SE_SG_Li384ELb1ELb1ELi3EEENS1_19SingleTileSchedulerILb1ELb0ELb0ELi96EEEEEEEEEvNT_6ParamsE:
        .type           _ZN7cutlass13device_kernelIN5flash11enable_sm90INS1_16FlashAttnBwdSm90INS1_25CollectiveMainloopBwdSm90ILi2ELi1ELi1EN4cute5tupleIJNS5_1CILi1EEES8_S8_EEENS6_IJNS7_ILi64EEENS7_ILi96EEENS7_ILi192EEEEEENS_10bfloat16_tEfNS_4arch4Sm90ELb0ELb0ELb0ELb1ELb1ELb0ELb1ELb0ELi3ELi1ELi1ELi1ELb0EEENS1_21CollectiveEpilogueBwdISD_SE_SG_Li384ELb1ELb1ELi3EEENS1_19SingleTileSchedulerILb1ELb0ELb0ELi96EEEEEEEEEvNT_6ParamsE,@function
        .size           _ZN7cutlass13device_kernelIN5flash11enable_sm90INS1_16FlashAttnBwdSm90INS1_25CollectiveMainloopBwdSm90ILi2ELi1ELi1EN4cute5tupleIJNS5_1CILi1EEES8_S8_EEENS6_IJNS7_ILi64EEENS7_ILi96EEENS7_ILi192EEEEEENS_10bfloat16_tEfNS_4arch4Sm90ELb0ELb0ELb0ELb1ELb1ELb0ELb1ELb0ELi3ELi1ELi1ELi1ELb0EEENS1_21CollectiveEpilogueBwdISD_SE_SG_Li384ELb1ELb1ELi3EEENS1_19SingleTileSchedulerILb1ELb0ELb0ELi96EEEEEEEEEvNT_6ParamsE,(.L_x_7678 - _ZN7cutlass13device_kernelIN5flash11enable_sm90INS1_16FlashAttnBwdSm90INS1_25CollectiveMainloopBwdSm90ILi2ELi1ELi1EN4cute5tupleIJNS5_1CILi1EEES8_S8_EEENS6_IJNS7_ILi64EEENS7_ILi96EEENS7_ILi192EEEEEENS_10bfloat16_tEfNS_4arch4Sm90ELb0ELb0ELb0ELb1ELb1ELb0ELb1ELb0ELi3ELi1ELi1ELi1ELb0EEENS1_21CollectiveEpilogueBwdISD_SE_SG_Li384ELb1ELb1ELi3EEENS1_19SingleTileSchedulerILb1ELb0ELb0ELi96EEEEEEEEEvNT_6ParamsE)
        .other          _ZN7cutlass13device_kernelIN5flash11enable_sm90INS1_16FlashAttnBwdSm90INS1_25CollectiveMainloopBwdSm90ILi2ELi1ELi1EN4cute5tupleIJNS5_1CILi1EEES8_S8_EEENS6_IJNS7_ILi64EEENS7_ILi96EEENS7_ILi192EEEEEENS_10bfloat16_tEfNS_4arch4Sm90ELb0ELb0ELb0ELb1ELb1ELb0ELb1ELb0ELi3ELi1ELi1ELi1ELb0EEENS1_21CollectiveEpilogueBwdISD_SE_SG_Li384ELb1ELb1ELi3EEENS1_19SingleTileSchedulerILb1ELb0ELb0ELi96EEEEEEEEEvNT_6ParamsE,@"STO_CUDA_ENTRY STV_DEFAULT"
_ZN7cutlass13device_kernelIN5flash11enable_sm90INS1_16FlashAttnBwdSm90INS1_25CollectiveMainloopBwdSm90ILi2ELi1ELi1EN4cute5tupleIJNS5_1CILi1EEES8_S8_EEENS6_IJNS7_ILi64EEENS7_ILi96EEENS7_ILi192EEEEEENS_10bfloat16_tEfNS_4arch4Sm90ELb0ELb0ELb0ELb1ELb1ELb0ELb1ELb0ELi3ELi1ELi1ELi1ELb0EEENS1_21CollectiveEpilogueBwdISD_SE_SG_Li384ELb1ELb1ELi3EEENS1_19SingleTileSchedulerILb1ELb0ELb0ELi96EEEEEEEEEvNT_6ParamsE:
        /* <DEDUP_REMOVED lines=22> */
.L_x_4467:
[----:B------:R-:W-:Y:S05]  /*0160*/  BSYNC B0 ;  /* 0x0000000000007941 */ /* 0x000fea0003800000 */
.L_x_4466:
        /* <DEDUP_REMOVED lines=34> */
.L_x_4468:
        /* <DEDUP_REMOVED lines=20> */
.L_x_4469:
        /* <DEDUP_REMOVED lines=8> */
.L_x_4472:
        /* <DEDUP_REMOVED lines=21> */
.L_x_4473:
        /* <DEDUP_REMOVED lines=10> */
.L_x_4475:
[----:B------:R-:W2:Y:S02]  /*0740*/  LDC R0, c[0x0][0x8bc] ;  /* 0x00022f00ff007b82 */ /* 0x000ea40000000800 */
.L_x_4474:
        /* <DEDUP_REMOVED lines=14> */
.L_x_4477:
        /* <DEDUP_REMOVED lines=10> */
.L_x_4478:
        /* <DEDUP_REMOVED lines=8> */
.L_x_4479:
        /* <DEDUP_REMOVED lines=9> */
.L_x_4480:
        /* <DEDUP_REMOVED lines=75> */
.L_x_4483:
        /* <DEDUP_REMOVED lines=15> */
.L_x_4482:
        /* <DEDUP_REMOVED lines=20> */
.L_x_4485:
        /* <DEDUP_REMOVED lines=15> */
.L_x_4484:
        /* <DEDUP_REMOVED lines=8> */
.L_x_4632:
        /* <DEDUP_REMOVED lines=26> */
.L_x_4487:
        /* <DEDUP_REMOVED lines=98> */
.L_x_4499:
[----:B------:R-:W-:-:S13]  /*19f0*/  ISETP.NE.AND P0, PT, R13, 0x3, PT ;  /* 0x000000030d00780c */ /* 0x000fda0003f05270 */
[----:B-1----:R-:W-:Y:S05]  /*1a00*/  @!P0 BRA `(.L_x_4489) ;  /* 0x0000000000048947 */ /* 0x002fea0003800000 */
[----:B------:R-:W-:Y:S01]  /*1a10*/  BPT.TRAP 0x1 ;  /* 0x000000040000795c */ /* 0x000fe20000300000 */
.L_x_4489:
[----:B------:R-:W-:Y:S02]  /*1a20*/  LEA R4, R3, UR36, 0x3 ;  /* 0x0000002403047c11 */ /* 0x000fe4000f8e18ff */
[----:B------:R-:W-:-:S04]  /*1a30*/  SHF.L.U32 R9, R7, 0x1f, RZ ;  /* 0x0000001f07097819 */ /* 0x000fc800000006ff */
[----:B------:R1:W2:Y:S01]  /*1a40*/  SYNCS.PHASECHK.TRANS64.TRYWAIT P1, [R4+URZ+0x36410], R9 ;  /* 0x03641009040075a7 */ /* 0x0002a2000802017f */
[----:B------:R-:W-:Y:S05]  /*1a50*/  @!P0 BRA `(.L_x_4490) ;  /* 0x0000000000048947 */ /* 0x000fea0003800000 */
[----:B------:R-:W-:Y:S01]  /*1a60*/  BPT.TRAP 0x1 ;  /* 0x000000040000795c */ /* 0x000fe20000300000 */
.L_x_4490:
[----:B--2---:R-:W-:Y:S05]  /*1a70*/  @P1 BRA `(.L_x_4491) ;  /* 0x0000000000081947 */ /* 0x004fea0003800000 */
[----:B------:R-:W2:Y:S02]  /*1a80*/  SYNCS.PHASECHK.TRANS64.TRYWAIT P1, [R4+URZ+0x36410], R9 ;  /* 0x03641009040075a7 */ /* 0x000ea4000802017f */
[----:B--2---:R-:W-:Y:S05]  /*1a90*/  @!P1 BRA `(.L_x_4492) ;  /* 0x0000008c00309947 */ /* 0x004fea0003800000 */
.L_x_4491:
        /* <DEDUP_REMOVED lines=103> */
.L_x_4493:
[----:B-12---:R-:W-:-:S04]  /*2110*/  SHF.L.U32 R9, R6, 0x1f, RZ ;  /* 0x0000001f06097819 */ /* 0x006fc800000006ff */
[----:B------:R1:W2:Y:S01]  /*2120*/  SYNCS.PHASECHK.TRANS64.TRYWAIT P1, [UR36+0x36430], R9 ;  /* 0x03643009ff0075a7 */ /* 0x0002a20008020164 */
[----:B------:R-:W-:Y:S05]  /*2130*/  @!P0 BRA `(.L_x_4494) ;  /* 0x0000000000048947 */ /* 0x000fea0003800000 */
[----:B------:R-:W-:Y:S01]  /*2140*/  BPT.TRAP 0x1 ;  /* 0x000000040000795c */ /* 0x000fe20000300000 */
.L_x_4494:
[----:B--2---:R-:W-:Y:S05]  /*2150*/  @P1 BRA `(.L_x_4495) ;  /* 0x0000000000081947 */ /* 0x004fea0003800000 */
[----:B------:R-:W2:Y:S02]  /*2160*/  SYNCS.PHASECHK.TRANS64.TRYWAIT P1, [UR36+0x36430], R9 ;  /* 0x03643009ff0075a7 */ /* 0x000ea40008020164 */
[----:B--2---:R-:W-:Y:S05]  /*2170*/  @!P1 BRA `(.L_x_4496) ;  /* 0x00000084008c9947 */ /* 0x004fea0003800000 */
.L_x_4495:
        /* <DEDUP_REMOVED lines=303> */
.L_x_4497:
        /* <DEDUP_REMOVED lines=60> */
.L_x_4498:
        /* <DEDUP_REMOVED lines=62> */
.L_x_4481:
        /* <DEDUP_REMOVED lines=128> */
.L_x_4501:
        /* <DEDUP_REMOVED lines=54> */
.L_x_4503:
[----:B------:R-:W-:Y:S05]  /*4770*/  BSYNC B0 ;  /* 0x0000000000007941 */ /* 0x000fea0003800000 */
.L_x_4502:
        /* <DEDUP_REMOVED lines=15> */
.L_x_4505:
[----:B------:R-:W-:Y:S05]  /*4870*/  BSYNC B0 ;  /* 0x0000000000007941 */ /* 0x000fea0003800000 */
.L_x_4504:
        /* <DEDUP_REMOVED lines=18> */
.L_x_4507:
[----:B------:R-:W-:Y:S05]  /*49a0*/  BSYNC B0 ;  /* 0x0000000000007941 */ /* 0x000fea0003800000 */
.L_x_4506:
        /* <DEDUP_REMOVED lines=17> */
.L_x_4509:
[----:B------:R-:W-:Y:S05]  /*4ac0*/  BSYNC B0 ;  /* 0x0000000000007941 */ /* 0x000fea0003800000 */
.L_x_4508:
        /* <DEDUP_REMOVED lines=18> */
.L_x_4511:
[----:B------:R-:W-:Y:S05]  /*4bf0*/  BSYNC B0 ;  /* 0x0000000000007941 */ /* 0x000fea0003800000 */
.L_x_4510:
        /* <DEDUP_REMOVED lines=19> */
.L_x_4513:
[----:B------:R-:W-:Y:S05]  /*4d30*/  BSYNC B0 ;  /* 0x0000000000007941 */ /* 0x000fea0003800000 */
.L_x_4512:
        /* <DEDUP_REMOVED lines=26> */
.L_x_4515:
[----:B------:R-:W-:Y:S05]  /*4ee0*/  BSYNC B0 ;  /* 0x0000000000007941 */ /* 0x000fea0003800000 */
.L_x_4514:
        /* <DEDUP_REMOVED lines=15> */
.L_x_4517:
[----:B------:R-:W-:Y:S05]  /*4fe0*/  BSYNC B0 ;  /* 0x0000000000007941 */ /* 0x000fea0003800000 */
.L_x_4516:
        /* <DEDUP_REMOVED lines=15> */
.L_x_4519:
[----:B------:R-:W-:Y:S05]  /*50e0*/  BSYNC B0 ;  /* 0x0000000000007941 */ /* 0x000fea0003800000 */
.L_x_4518:
        /* <DEDUP_REMOVED lines=15> */
.L_x_4521:
[----:B------:R-:W-:Y:S05]  /*51e0*/  BSYNC B0 ;  /* 0x0000000000007941 */ /* 0x000fea0003800000 */
.L_x_4520:
        /* <DEDUP_REMOVED lines=15> */
.L_x_4523:
[----:B------:R-:W-:Y:S05]  /*52e0*/  BSYNC B0 ;  /* 0x0000000000007941 */ /* 0x000fea0003800000 */
.L_x_4522:
        /* <DEDUP_REMOVED lines=15> */
.L_x_4500:
        /* <DEDUP_REMOVED lines=30> */
.L_x_4524:
        /* <DEDUP_REMOVED lines=45> */
.L_x_4526:
[----:B------:R-:W-:Y:S05]  /*5890*/  BSYNC B0 ;  /* 0x0000000000007941 */ /* 0x000fea0003800000 */
.L_x_4525:
        /* <DEDUP_REMOVED lines=16> */
.L_x_4528:
[----:B------:R-:W-:Y:S05]  /*59a0*/  BSYNC B0 ;  /* 0x0000000000007941 */ /* 0x000fea0003800000 */
.L_x_4527:
        /* <DEDUP_REMOVED lines=16> */
.L_x_4530:
[----:B------:R-:W-:Y:S05]  /*5ab0*/  BSYNC B0 ;  /* 0x0000000000007941 */ /* 0x000fea0003800000 */
.L_x_4529:
        /* <DEDUP_REMOVED lines=17> */
.L_x_4532:
[----:B------:R-:W-:Y:S05]  /*5bd0*/  BSYNC B0 ;  /* 0x0000000000007941 */ /* 0x000fea0003800000 */
.L_x_4531:
        /* <DEDUP_REMOVED lines=16> */
.L_x_4534:
[----:B------:R-:W-:Y:S05]  /*5ce0*/  BSYNC B0 ;  /* 0x0000000000007941 */ /* 0x000fea0003800000 */
.L_x_4533:
        /* <DEDUP_REMOVED lines=20> */
.L_x_4536:
[----:B------:R-:W-:Y:S05]  /*5e30*/  BSYNC B0 ;  /* 0x0000000000007941 */ /* 0x000fea0003800000 */
.L_x_4535:
        /* <DEDUP_REMOVED lines=24> */
.L_x_4538:
[----:B------:R-:W-:Y:S05]  /*5fc0*/  BSYNC B0 ;  /* 0x0000000000007941 */ /* 0x000fea0003800000 */
.L_x_4537:
        /* <DEDUP_REMOVED lines=15> */
.L_x_4540:
[----:B------:R-:W-:Y:S05]  /*60c0*/  BSYNC B0 ;  /* 0x0000000000007941 */ /* 0x000fea0003800000 */
.L_x_4539:
        /* <DEDUP_REMOVED lines=15> */
.L_x_4542:
[----:B------:R-:W-:Y:S05]  /*61c0*/  BSYNC B0 ;  /* 0x0000000000007941 */ /* 0x000fea0003800000 */
.L_x_4541:
        /* <DEDUP_REMOVED lines=15> */
.L_x_4544:
[----:B------:R-:W-:Y:S05]  /*62c0*/  BSYNC B0 ;  /* 0x0000000000007941 */ /* 0x000fea0003800000 */
.L_x_4543:
        /* <DEDUP_REMOVED lines=15> */
.L_x_4546:
[----:B------:R-:W-:Y:S05]  /*63c0*/  BSYNC B0 ;  /* 0x0000000000007941 */ /* 0x000fea0003800000 */
.L_x_4545:
        /* <DEDUP_REMOVED lines=15> */
.L_x_4471:
        /* <DEDUP_REMOVED lines=21> */
.L_x_4548:
        /* <DEDUP_REMOVED lines=13> */
.L_x_4550:
[----:B------:R-:W-:-:S05]  /*66e0*/  ULDC UR4, c[0x0][0x8bc] ;  /* 0x00022f0000047ab9 */ /* 0x000fca0000000800 */
.L_x_4549:
        /* <DEDUP_REMOVED lines=39> */
.L_x_4551:
        /* <DEDUP_REMOVED lines=52> */
.L_x_4585:
        /* <DEDUP_REMOVED lines=13> */
.L_x_4555:
[----:B------:R-:W2:Y:S04]  /*6d70*/  LDG.E.STRONG.GPU R5, desc[UR38][R2.64] ;  /* 0x0000002602057981 */ /* 0x000ea8000c1ef900 */
[----:B--2---:R-:W-:Y:S01]  /*6d80*/  CCTL.IVALL ;  /* 0x00000000ff00798f */ /* 0x004fe20002000000 */
[----:B------:R-:W-:Y:S05]  /*6d90*/  YIELD ;  /* 0x0000000000007946 */ /* 0x000fea0003800000 */
[----:B------:R-:W-:-:S13]  /*6da0*/  ISETP.NE.AND P1, PT, R5, UR18, PT ;  /* 0x0000001205007c0c */ /* 0x000fda000bf25270 */
[----:B------:R-:W-:Y:S05]  /*6db0*/  @P1 BRA `(.L_x_4555) ;  /* 0xfffffffc00ec1947 */ /* 0x000fea000383ffff */
.L_x_4554:
[----:B------:R-:W-:Y:S05]  /*6dc0*/  BSYNC B0 ;  /* 0x0000000000007941 */ /* 0x000fea0003800000 */
.L_x_4553:
[----:B------:R-:W-:-:S03]  /*6dd0*/  UMOV UR5, 0xffffffff ;  /* 0xffffffff00057882 */ /* 0x000fc60000000000 */
[----:B------:R-:W-:Y:S05]  /*6de0*/  BRA.DIV UR5, `(.L_x_4556) ;  /* 0x0000003a05847947 */ /* 0x000fea000b800000 */
[----:B------:R-:W-:Y:S01]  /*6df0*/  NOP ;  /* 0x0000000000007918 */ /* 0x000fe20000000000 */
.L_x_4635:
        /* <DEDUP_REMOVED lines=19> */
.L_x_4558:
[----:B------:R-:W-:Y:S05]  /*6f30*/  BSYNC B0 ;  /* 0x0000000000007941 */ /* 0x000fea0003800000 */
.L_x_4557:
        /* <DEDUP_REMOVED lines=14> */
.L_x_4560:
[----:B------:R-:W-:Y:S05]  /*7020*/  BSYNC B0 ;  /* 0x0000000000007941 */ /* 0x000fea0003800000 */
.L_x_4559:
        /* <DEDUP_REMOVED lines=15> */
.L_x_4562:
[----:B------:R-:W-:Y:S05]  /*7120*/  BSYNC B0 ;  /* 0x0000000000007941 */ /* 0x000fea0003800000 */
.L_x_4561:
[----:B------:R-:W-:Y:S06]  /*7130*/  BAR.ARV 0xa, 0xa0 ;  /* 0x0282800000007b1d */ /* 0x000fec0000002000 */
[----:B------:R-:W-:Y:S04]  /*7140*/  BSSY B0, `(.L_x_4563) ;  /* 0x0000003000007945 */ /* 0x000fe80003800000 */
[----:B------:R-:W-:Y:S05]  /*7150*/  @!P0 BRA `(.L_x_4564) ;  /* 0x0000000000048947 */ /* 0x000fea0003800000 */
[----:B------:R-:W-:-:S04]  /*7160*/  DEPBAR.LE SB0, 0x1 ;  /* 0x000080400000791a */ /* 0x000fc80000000000 */
.L_x_4564:
[----:B------:R-:W-:Y:S05]  /*7170*/  BSYNC B0 ;  /* 0x0000000000007941 */ /* 0x000fea0003800000 */
.L_x_4563:
[----:B------:R-:W-:Y:S06]  /*7180*/  BAR.ARV 0xb, 0xa0 ;  /* 0x02c2800000007b1d */ /* 0x000fec0000002000 */
[----:B------:R-:W-:Y:S04]  /*7190*/  BSSY B0, `(.L_x_4565) ;  /* 0x0000003000007945 */ /* 0x000fe80003800000 */
[----:B------:R-:W-:Y:S05]  /*71a0*/  @!P0 BRA `(.L_x_4566) ;  /* 0x0000000000048947 */ /* 0x000fea0003800000 */
[----:B------:R-:W-:-:S04]  /*71b0*/  DEPBAR.LE SB0, 0x0 ;  /* 0x000080000000791a */ /* 0x000fc80000000000 */
.L_x_4566:
[----:B------:R-:W-:Y:S05]  /*71c0*/  BSYNC B0 ;  /* 0x0000000000007941 */ /* 0x000fea0003800000 */
.L_x_4565:
        /* <DEDUP_REMOVED lines=19> */
.L_x_4568:
[----:B------:R-:W-:Y:S05]  /*7300*/  BSYNC B0 ;  /* 0x0000000000007941 */ /* 0x000fea0003800000 */
.L_x_4567:
        /* <DEDUP_REMOVED lines=9> */
.L_x_4571:
[----:B------:R-:W2:Y:S04]  /*73a0*/  LDG.E.STRONG.GPU R5, desc[UR38][R2.64] ;  /* 0x0000002602057981 */ /* 0x000ea8000c1ef900 */
[----:B--2---:R-:W-:Y:S01]  /*73b0*/  CCTL.IVALL ;  /* 0x00000000ff00798f */ /* 0x004fe20002000000 */
[----:B------:R-:W-:Y:S05]  /*73c0*/  YIELD ;  /* 0x0000000000007946 */ /* 0x000fea0003800000 */
[----:B------:R-:W-:-:S13]  /*73d0*/  ISETP.NE.AND P1, PT, R5, UR18, PT ;  /* 0x0000001205007c0c */ /* 0x000fda000bf25270 */
[----:B------:R-:W-:Y:S05]  /*73e0*/  @P1 BRA `(.L_x_4571) ;  /* 0xfffffffc00ec1947 */ /* 0x000fea000383ffff */
.L_x_4570:
[----:B------:R-:W-:Y:S05]  /*73f0*/  BSYNC B0 ;  /* 0x0000000000007941 */ /* 0x000fea0003800000 */
.L_x_4569:
[----:B------:R-:W-:-:S03]  /*7400*/  UMOV UR5, 0xffffffff ;  /* 0xffffffff00057882 */ /* 0x000fc60000000000 */
[----:B------:R-:W-:Y:S05]  /*7410*/  BRA.DIV UR5, `(.L_x_4572) ;  /* 0x0000003605147947 */ /* 0x000fea000b800000 */
[----:B------:R-:W-:Y:S01]  /*7420*/  NOP ;  /* 0x0000000000007918 */ /* 0x000fe20000000000 */
.L_x_4638:
        /* <DEDUP_REMOVED lines=15> */
.L_x_4574:
[----:B------:R-:W-:Y:S05]  /*7520*/  BSYNC B0 ;  /* 0x0000000000007941 */ /* 0x000fea0003800000 */
.L_x_4573:
        /* <DEDUP_REMOVED lines=14> */
.L_x_4576:
[----:B------:R-:W-:Y:S05]  /*7610*/  BSYNC B0 ;  /* 0x0000000000007941 */ /* 0x000fea0003800000 */
.L_x_4575:
        /* <DEDUP_REMOVED lines=15> */
.L_x_4578:
[----:B------:R-:W-:Y:S05]  /*7710*/  BSYNC B0 ;  /* 0x0000000000007941 */ /* 0x000fea0003800000 */
.L_x_4577:
[----:B------:R-:W-:Y:S06]  /*7720*/  BAR.ARV 0xa, 0xa0 ;  /* 0x0282800000007b1d */ /* 0x000fec0000002000 */
[----:B------:R-:W-:Y:S04]  /*7730*/  BSSY B0, `(.L_x_4579) ;  /* 0x0000003000007945 */ /* 0x000fe80003800000 */
[----:B------:R-:W-:Y:S05]  /*7740*/  @!P0 BRA `(.L_x_4580) ;  /* 0x0000000000048947 */ /* 0x000fea0003800000 */
[----:B------:R-:W-:-:S04]  /*7750*/  DEPBAR.LE SB0, 0x1 ;  /* 0x000080400000791a */ /* 0x000fc80000000000 */
.L_x_4580:
[----:B------:R-:W-:Y:S05]  /*7760*/  BSYNC B0 ;  /* 0x0000000000007941 */ /* 0x000fea0003800000 */
.L_x_4579:
[----:B------:R-:W-:Y:S06]  /*7770*/  BAR.ARV 0xb, 0xa0 ;  /* 0x02c2800000007b1d */ /* 0x000fec0000002000 */
[----:B------:R-:W-:Y:S04]  /*7780*/  BSSY B0, `(.L_x_4581) ;  /* 0x0000003000007945 */ /* 0x000fe80003800000 */
[----:B------:R-:W-:Y:S05]  /*7790*/  @!P0 BRA `(.L_x_4582) ;  /* 0x0000000000048947 */ /* 0x000fea0003800000 */
[----:B------:R-:W-:-:S04]  /*77a0*/  DEPBAR.LE SB0, 0x0 ;  /* 0x000080000000791a */ /* 0x000fc80000000000 */
.L_x_4582:
[----:B------:R-:W-:Y:S05]  /*77b0*/  BSYNC B0 ;  /* 0x0000000000007941 */ /* 0x000fea0003800000 */
.L_x_4581:
        /* <DEDUP_REMOVED lines=19> */
.L_x_4584:
[----:B------:R-:W-:Y:S05]  /*78f0*/  BSYNC B0 ;  /* 0x0000000000007941 */ /* 0x000fea0003800000 */
.L_x_4583:
[----:B------:R-:W-:Y:S02]  /*7900*/  UIADD3 UR6, UR6, 0x2, URZ ;  /* 0x0000000206067890 */ /* 0x000fe4000fffe03f */
[----:B------:R-:W-:Y:S01]  /*7910*/  UIADD3 UR4, UR4, 0x1, URZ ;  /* 0x0000000104047890 */ /* 0x000fe2000fffe03f */
[----:B------:R-:W-:Y:S11]  /*7920*/  @P3 BRA `(.L_x_4585) ;  /* 0xfffffff000dc3947 */ /* 0x000ff6000383ffff */
.L_x_4552:
        /* <DEDUP_REMOVED lines=13> */
.L_x_4588:
[----:B------:R-:W2:Y:S04]  /*7a00*/  LDG.E.STRONG.GPU R0, desc[UR38][R2.64] ;  /* 0x0000002602007981 */ /* 0x000ea8000c1ef900 */
[----:B--2---:R-:W-:Y:S01]  /*7a10*/  CCTL.IVALL ;  /* 0x00000000ff00798f */ /* 0x004fe20002000000 */
[----:B------:R-:W-:Y:S05]  /*7a20*/  YIELD ;  /* 0x0000000000007946 */ /* 0x000fea0003800000 */
[----:B------:R-:W-:-:S13]  /*7a30*/  ISETP.NE.AND P1, PT, R0, UR18, PT ;  /* 0x0000001200007c0c */ /* 0x000fda000bf25270 */
[----:B------:R-:W-:Y:S05]  /*7a40*/  @P1 BRA `(.L_x_4588) ;  /* 0xfffffffc00ec1947 */ /* 0x000fea000383ffff */
.L_x_4587:
[----:B------:R-:W-:Y:S05]  /*7a50*/  BSYNC B0 ;  /* 0x0000000000007941 */ /* 0x000fea0003800000 */
.L_x_4586:
[----:B------:R-:W-:-:S03]  /*7a60*/  UMOV UR4, 0xffffffff ;  /* 0xffffffff00047882 */ /* 0x000fc60000000000 */
[----:B------:R-:W-:Y:S05]  /*7a70*/  BRA.DIV UR4, `(.L_x_4589) ;  /* 0x0000002e04987947 */ /* 0x000fea000b800000 */
[----:B------:R-:W-:Y:S01]  /*7a80*/  NOP ;  /* 0x0000000000007918 */ /* 0x000fe20000000000 */
.L_x_4641:
        /* <DEDUP_REMOVED lines=22> */
.L_x_4591:
[----:B------:R-:W-:Y:S05]  /*7bf0*/  BSYNC B0 ;  /* 0x0000000000007941 */ /* 0x000fea0003800000 */
.L_x_4590:
        /* <DEDUP_REMOVED lines=19> */
.L_x_4593:
[----:B------:R-:W-:Y:S05]  /*7d30*/  BSYNC B0 ;  /* 0x0000000000007941 */ /* 0x000fea0003800000 */
.L_x_4592:
        /* <DEDUP_REMOVED lines=20> */
.L_x_4595:
[----:B------:R-:W-:Y:S05]  /*7e80*/  BSYNC B0 ;  /* 0x0000000000007941 */ /* 0x000fea0003800000 */
.L_x_4594:
[----:B------:R-:W-:Y:S06]  /*7e90*/  BAR.ARV 0xa, 0xa0 ;  /* 0x0282800000007b1d */ /* 0x000fec0000002000 */
[----:B------:R-:W-:Y:S04]  /*7ea0*/  BSSY B0, `(.L_x_4596) ;  /* 0x0000003000007945 */ /* 0x000fe80003800000 */
[----:B------:R-:W-:Y:S05]  /*7eb0*/  @!P0 BRA `(.L_x_4597) ;  /* 0x0000000000048947 */ /* 0x000fea0003800000 */
[----:B------:R-:W-:-:S04]  /*7ec0*/  DEPBAR.LE SB0, 0x1 ;  /* 0x000080400000791a */ /* 0x000fc80000000000 */
.L_x_4597:
[----:B------:R-:W-:Y:S05]  /*7ed0*/  BSYNC B0 ;  /* 0x0000000000007941 */ /* 0x000fea0003800000 */
.L_x_4596:
[----:B------:R-:W-:Y:S06]  /*7ee0*/  BAR.ARV 0xb, 0xa0 ;  /* 0x02c2800000007b1d */ /* 0x000fec0000002000 */
[----:B------:R-:W-:Y:S04]  /*7ef0*/  BSSY B0, `(.L_x_4598) ;  /* 0x0000003000007945 */ /* 0x000fe80003800000 */
[----:B------:R-:W-:Y:S05]  /*7f00*/  @!P0 BRA `(.L_x_4599) ;  /* 0x0000000000048947 */ /* 0x000fea0003800000 */
[----:B------:R-:W-:-:S04]  /*7f10*/  DEPBAR.LE SB0, 0x0 ;  /* 0x000080000000791a */ /* 0x000fc80000000000 */
.L_x_4599:
[----:B------:R-:W-:Y:S05]  /*7f20*/  BSYNC B0 ;  /* 0x0000000000007941 */ /* 0x000fea0003800000 */
.L_x_4598:
        /* <DEDUP_REMOVED lines=19> */
.L_x_4547:
        /* <DEDUP_REMOVED lines=10> */
.L_x_4600:
        /* <DEDUP_REMOVED lines=10> */
.L_x_4602:
[----:B------:R-:W3:Y:S02]  /*81a0*/  LDC R0, c[0x0][0x8bc] ;  /* 0x00022f00ff007b82 */ /* 0x000ee40000000800 */
.L_x_4601:
        /* <DEDUP_REMOVED lines=42> */
.L_x_4604:
        /* <DEDUP_REMOVED lines=70> */
.L_x_4642:
        /* <DEDUP_REMOVED lines=9> */
.L_x_4607:
        /* <DEDUP_REMOVED lines=98> */
.L_x_4618:
[----:B-1----:R-:W-:-:S05]  /*8f60*/  IMAD.MOV.U32 R11, RZ, RZ, 0x1 ;  /* 0x00000001ff0b7424 */ /* 0x002fca00078e00ff */
[----:B------:R-:W-:-:S04]  /*8f70*/  SHF.L.U32 R11, R11, 0x1f, RZ ;  /* 0x0000001f0b0b7819 */ /* 0x000fc800000006ff */
[----:B------:R-:W1:Y:S02]  /*8f80*/  SYNCS.PHASECHK.TRANS64.TRYWAIT P1, [R12+URZ+0x36438], R11 ;  /* 0x0364380b0c0075a7 */ /* 0x000e64000802017f */
[----:B-1234-:R-:W-:Y:S05]  /*8f90*/  @!P1 BRA `(.L_x_4610) ;  /* 0x0000001800809947 */ /* 0x01efea0003800000 */
.L_x_4643:
[----:B------:R-:W-:Y:S05]  /*8fa0*/  @P0 BRA `(.L_x_4611) ;  /* 0x0000000000140947 */ /* 0x000fea0003800000 */
[----:B------:R-:W-:Y:S01]  /*8fb0*/  ISETP.NE.AND P1, PT, R8, RZ, PT ;  /* 0x000000ff0800720c */ /* 0x000fe20003f25270 */
[----:B------:R-:W-:-:S04]  /*8fc0*/  IMAD.MOV.U32 R3, RZ, RZ, 0x6100 ;  /* 0x00006100ff037424 */ /* 0x000fc800078e00ff */
[----:B------:R2:W-:Y:S08]  /*8fd0*/  SYNCS.ARRIVE.TRANS64 RZ, [R12+URZ+0x36430], R3 ;  /* 0x036430030cff79a7 */ /* 0x0005f0000800003f */
[----:B------:R-:W-:Y:S05]  /*8fe0*/  @!P1 BRA `(.L_x_4611) ;  /* 0x0000000000049947 */ /* 0x000fea0003800000 */
[----:B------:R-:W-:Y:S01]  /*8ff0*/  BPT.TRAP 0x1 ;  /* 0x000000040000795c */ /* 0x000fe20000300000 */
.L_x_4611:
        /* <DEDUP_REMOVED lines=49> */
.L_x_4644:
[----:B------:R-:W-:Y:S05]  /*9310*/  @P0 BRA `(.L_x_4613) ;  /* 0x0000000000140947 */ /* 0x000fea0003800000 */
[----:B------:R-:W-:Y:S01]  /*9320*/  ISETP.NE.AND P1, PT, R8, RZ, PT ;  /* 0x000000ff0800720c */ /* 0x000fe20003f25270 */
[----:B--2---:R-:W-:-:S04]  /*9330*/  IMAD.MOV.U32 R27, RZ, RZ, 0x6100 ;  /* 0x00006100ff1b7424 */ /* 0x004fc800078e00ff */
[----:B------:R3:W-:Y:S08]  /*9340*/  SYNCS.ARRIVE.TRANS64 RZ, [R12+URZ+0x36418], R27 ;  /* 0x0364181b0cff79a7 */ /* 0x0007f0000800003f */
[----:B------:R-:W-:Y:S05]  /*9350*/  @!P1 BRA `(.L_x_4613) ;  /* 0x0000000000049947 */ /* 0x000fea0003800000 */
[----:B------:R-:W-:Y:S01]  /*9360*/  BPT.TRAP 0x1 ;  /* 0x000000040000795c */ /* 0x000fe20000300000 */
.L_x_4613:
        /* <DEDUP_REMOVED lines=37> */
.L_x_4645:
[----:B--2---:R-:W-:Y:S01]  /*95c0*/  SHF.R.S32.HI R28, RZ, 0x1f, R26 ;  /* 0x0000001fff1c7819 */ /* 0x004fe2000001141a */
[----:B------:R-:W-:Y:S06]  /*95d0*/  @P0 BRA `(.L_x_4615) ;  /* 0x0000000000140947 */ /* 0x000fec0003800000 */
[----:B------:R-:W-:Y:S01]  /*95e0*/  ISETP.NE.AND P1, PT, R8, RZ, PT ;  /* 0x000000ff0800720c */ /* 0x000fe20003f25270 */
[----:B------:R-:W-:-:S04]  /*95f0*/  IMAD.MOV.U32 R29, RZ, RZ, 0x6100 ;  /* 0x00006100ff1d7424 */ /* 0x000fc800078e00ff */
[----:B------:R2:W-:Y:S08]  /*9600*/  SYNCS.ARRIVE.TRANS64 RZ, [R12+URZ+0x36430], R29 ;  /* 0x0364301d0cff79a7 */ /* 0x0005f0000800003f */
[----:B------:R-:W-:Y:S05]  /*9610*/  @!P1 BRA `(.L_x_4615) ;  /* 0x0000000000049947 */ /* 0x000fea0003800000 */
[----:B------:R-:W-:Y:S01]  /*9620*/  BPT.TRAP 0x1 ;  /* 0x000000040000795c */ /* 0x000fe20000300000 */
.L_x_4615:
        /* <DEDUP_REMOVED lines=37> */
.L_x_4647:
[----:B------:R-:W-:Y:S05]  /*9880*/  @P0 BRA `(.L_x_4617) ;  /* 0x0000000000140947 */ /* 0x000fea0003800000 */
[----:B------:R-:W-:Y:S01]  /*9890*/  ISETP.NE.AND P1, PT, R8, RZ, PT ;  /* 0x000000ff0800720c */ /* 0x000fe20003f25270 */
[----:B---3--:R-:W-:-:S04]  /*98a0*/  IMAD.MOV.U32 R5, RZ, RZ, 0x6100 ;  /* 0x00006100ff057424 */ /* 0x008fc800078e00ff */
[----:B------:R4:W-:Y:S08]  /*98b0*/  SYNCS.ARRIVE.TRANS64 RZ, [R12+URZ+0x36410], R5 ;  /* 0x036410050cff79a7 */ /* 0x0009f0000800003f */
[----:B------:R-:W-:Y:S05]  /*98c0*/  @!P1 BRA `(.L_x_4617) ;  /* 0x0000000000049947 */ /* 0x000fea0003800000 */
[----:B------:R-:W-:Y:S01]  /*98d0*/  BPT.TRAP 0x1 ;  /* 0x000000040000795c */ /* 0x000fe20000300000 */
.L_x_4617:
        /* <DEDUP_REMOVED lines=37> */
.L_x_4609:
[----:B------:R-:W-:Y:S01]  /*9b30*/  ISETP.NE.AND P1, PT, R16, RZ, PT ;  /* 0x000000ff1000720c */ /* 0x000fe20003f25270 */
[----:B------:R-:W-:-:S12]  /*9b40*/  IMAD.MOV.U32 R4, RZ, RZ, 0x1 ;  /* 0x00000001ff047424 */ /* 0x000fd800078e00ff */
[----:B------:R-:W-:Y:S05]  /*9b50*/  @!P1 BRA `(.L_x_4608) ;  /* 0x00000004006c9947 */ /* 0x000fea0003800000 */
[----:B------:R-:W3:Y:S02]  /*9b60*/  SYNCS.PHASECHK.TRANS64.TRYWAIT P1, [R12+URZ+0x36438], R11 ;  /* 0x0364380b0c0075a7 */ /* 0x000ee4000802017f */
[----:B---3--:R-:W-:Y:S05]  /*9b70*/  @!P1 BRA `(.L_x_4619) ;  /* 0x0000000c00dc9947 */ /* 0x008fea0003800000 */
.L_x_4648:
[----:B------:R-:W-:Y:S05]  /*9b80*/  @P0 BRA `(.L_x_4620) ;  /* 0x0000000000140947 */ /* 0x000fea0003800000 */
[----:B------:R-:W-:Y:S01]  /*9b90*/  ISETP.NE.AND P1, PT, R8, RZ, PT ;  /* 0x000000ff0800720c */ /* 0x000fe20003f25270 */
[----:B------:R-:W-:-:S04]  /*9ba0*/  IMAD.MOV.U32 R5, RZ, RZ, 0x6100 ;  /* 0x00006100ff057424 */ /* 0x000fc800078e00ff */
[----:B------:R4:W-:Y:S08]  /*9bb0*/  SYNCS.ARRIVE.TRANS64 RZ, [R12+URZ+0x36430], R5 ;  /* 0x036430050cff79a7 */ /* 0x0009f0000800003f */
[----:B------:R-:W-:Y:S05]  /*9bc0*/  @!P1 BRA `(.L_x_4620) ;  /* 0x0000000000049947 */ /* 0x000fea0003800000 */
[----:B------:R-:W-:Y:S01]  /*9bd0*/  BPT.TRAP 0x1 ;  /* 0x000000040000795c */ /* 0x000fe20000300000 */
.L_x_4620:
        /* <DEDUP_REMOVED lines=42> */
.L_x_4649:
[----:B------:R-:W-:Y:S01]  /*9e80*/  IMAD.MOV.U32 R4, RZ, RZ, RZ ;  /* 0x000000ffff047224 */ /* 0x000fe200078e00ff */
[----:B------:R-:W-:Y:S06]  /*9e90*/  @P0 BRA `(.L_x_4622) ;  /* 0x0000000000140947 */ /* 0x000fec0003800000 */
[----:B------:R-:W-:Y:S01]  /*9ea0*/  ISETP.NE.AND P1, PT, R8, RZ, PT ;  /* 0x000000ff0800720c */ /* 0x000fe20003f25270 */
[----:B----4-:R-:W-:-:S04]  /*9eb0*/  IMAD.MOV.U32 R5, RZ, RZ, 0x6100 ;  /* 0x00006100ff057424 */ /* 0x010fc800078e00ff */
[----:B------:R4:W-:Y:S08]  /*9ec0*/  SYNCS.ARRIVE.TRANS64 RZ, [R12+URZ+0x36418], R5 ;  /* 0x036418050cff79a7 */ /* 0x0009f0000800003f */
[----:B------:R-:W-:Y:S05]  /*9ed0*/  @!P1 BRA `(.L_x_4622) ;  /* 0x0000000000049947 */ /* 0x000fea0003800000 */
[----:B------:R-:W-:Y:S01]  /*9ee0*/  BPT.TRAP 0x1 ;  /* 0x000000040000795c */ /* 0x000fe20000300000 */
.L_x_4622:
        /* <DEDUP_REMOVED lines=34> */
.L_x_4608:
[----:B------:R-:W-:-:S04]  /*a110*/  SHF.L.U32 R3, R4, 0x1f, RZ ;  /* 0x0000001f04037819 */ /* 0x000fc800000006ff */
[----:B------:R-:W4:Y:S02]  /*a120*/  SYNCS.PHASECHK.TRANS64.TRYWAIT P1, [R12+URZ+0x36438], R3 ;  /* 0x036438030c0075a7 */ /* 0x000f24000802017f */
[----:B----4-:R-:W-:Y:S05]  /*a130*/  @!P1 BRA `(.L_x_4623) ;  /* 0x0000000800949947 */ /* 0x010fea0003800000 */
.L_x_4650:
[----:B------:R-:W-:Y:S05]  /*a140*/  @P0 BRA `(.L_x_4624) ;  /* 0x0000000000180947 */ /* 0x000fea0003800000 */
[----:B------:R-:W5:Y:S01]  /*a150*/  S2R R2, SR_TID.X ;  /* 0x0000000000027919 */ /* 0x000f620000002100 */
[----:B----4-:R-:W-:-:S04]  /*a160*/  IMAD.MOV.U32 R3, RZ, RZ, 0x6100 ;  /* 0x00006100ff037424 */ /* 0x010fc800078e00ff */
[----:B------:R4:W-:Y:S01]  /*a170*/  SYNCS.ARRIVE.TRANS64 RZ, [R12+URZ+0x36430], R3 ;  /* 0x036430030cff79a7 */ /* 0x0009e2000800003f */
[----:B-----5:R-:W-:-:S13]  /*a180*/  LOP3.LUT P0, RZ, R2, 0x1f, RZ, 0xc0, !PT ;  /* 0x0000001f02ff7812 */ /* 0x020fda000780c0ff */
[----:B----4-:R-:W-:Y:S05]  /*a190*/  @!P0 BRA `(.L_x_4624) ;  /* 0x0000000000048947 */ /* 0x010fea0003800000 */
[----:B------:R-:W-:Y:S01]  /*a1a0*/  BPT.TRAP 0x1 ;  /* 0x000000040000795c */ /* 0x000fe20000300000 */
.L_x_4624:
        /* <DEDUP_REMOVED lines=44> */
.L_x_4605:
[----:B------:R-:W-:Y:S05]  /*a470*/  BSYNC B0 ;  /* 0x0000000000007941 */ /* 0x000fea0003800000 */
.L_x_4603:
[----:B------:R-:W-:-:S03]  /*a480*/  UMOV UR6, 0xffffffff ;  /* 0xffffffff00067882 */ /* 0x000fc60000000000 */
[----:B------:R-:W-:Y:S05]  /*a490*/  BRA.DIV UR6, `(.L_x_4625) ;  /* 0x0000000606d07947 */ /* 0x000fea000b800000 */
[----:B------:R-:W-:-:S13]  /*a4a0*/  ELECT P6, URZ, PT ;  /* 0x00000000003f782f */ /* 0x000fda00038c0000 */
.L_x_4653:
[----:B------:R-:W-:Y:S05]  /*a4b0*/  @!P6 BRA `(.L_x_4476) ;  /* 0x000000000070e947 */ /* 0x000fea0003800000 */
[----:B------:R-:W-:-:S04]  /*a4c0*/  LOP3.LUT R17, R17, 0x2, RZ, 0xfc, !PT ;  /* 0x0000000211117812 */ /* 0x000fc800078efcff */
[----:B------:R-:W-:-:S13]  /*a4d0*/  ISETP.NE.AND P2, PT, R17, 0x3, PT ;  /* 0x000000031100780c */ /* 0x000fda0003f45270 */
[----:B------:R-:W-:Y:S05]  /*a4e0*/  @!P2 BRA `(.L_x_4626) ;  /* 0x000000000004a947 */ /* 0x000fea0003800000 */
[----:B--2---:R-:W-:Y:S01]  /*a4f0*/  BPT.TRAP 0x1 ;  /* 0x000000040000795c */ /* 0x004fe20000300000 */
.L_x_4626:
        /* <DEDUP_REMOVED lines=15> */
.L_x_4654:
[----:B------:R-:W5:Y:S02]  /*a5f0*/  SYNCS.PHASECHK.TRANS64.TRYWAIT P0, [R5+URZ], R0 ;  /* 0x00000000050075a7 */ /* 0x000f64000800017f */
[----:B-----5:R-:W-:Y:S05]  /*a600*/  @!P0 BRA `(.L_x_4628) ;  /* 0x0000000400a88947 */ /* 0x020fea0003800000 */
.L_x_4655:
[----:B------:R-:W-:Y:S05]  /*a610*/  @!P2 BRA `(.L_x_4629) ;  /* 0x000000000004a947 */ /* 0x000fea0003800000 */
[----:B--2---:R-:W-:Y:S01]  /*a620*/  BPT.TRAP 0x1 ;  /* 0x000000040000795c */ /* 0x004fe20000300000 */
.L_x_4629:
[----:B------:R-:W-:-:S07]  /*a630*/  SHF.L.U32 R4, R4, 0x1f, RZ ;  /* 0x0000001f04047819 */ /* 0x000fce00000006ff */
.L_x_4630:
[----:B------:R1:W1:Y:S02]  /*a640*/  SYNCS.PHASECHK.TRANS64.TRYWAIT P0, [R9+URZ+0x36438], R4 ;  /* 0x03643804090075a7 */ /* 0x000264000800017f */
[----:B-1----:R-:W-:Y:S05]  /*a650*/  @!P0 NANOSLEEP.SYNCS 0x989680 ;  /* 0x009896800000895d */ /* 0x002fea0003900000 */
[----:B------:R-:W1:Y:S02]  /*a660*/  @!P0 SYNCS.PHASECHK.TRANS64 P0, [R9+URZ+0x36438], R4 ;  /* 0x03643804090085a7 */ /* 0x000e64000800007f */
[----:B-1----:R-:W-:Y:S05]  /*a670*/  @!P0 BRA `(.L_x_4630) ;  /* 0xfffffffc00f08947 */ /* 0x002fea000383ffff */
.L_x_4476:
[----:B--2---:R-:W-:Y:S05]  /*a680*/  BSYNC B6 ;  /* 0x0000000000067941 */ /* 0x004fea0003800000 */
.L_x_4470:
[----:B------:R-:W-:Y:S05]  /*a690*/  EXIT ;  /* 0x000000000000794d */ /* 0x000fea0003800000 */
.L_x_4486:
[----:B------:R-:W-:Y:S02]  /*a6a0*/  IMAD.MOV.U32 R12, RZ, RZ, RZ ;  /* 0x000000ffff0c7224 */ /* 0x000fe400078e00ff */
[----:B------:R-:W-:Y:S02]  /*a6b0*/  IMAD.MOV.U32 R11, RZ, RZ, 0x1f ;  /* 0x0000001fff0b7424 */ /* 0x000fe400078e00ff */
[----:B------:R-:W-:-:S07]  /*a6c0*/  IMAD.MOV.U32 R15, RZ, RZ, -0x1 ;  /* 0xffffffffff0f7424 */ /* 0x000fce00078e00ff */
[----:B------:R-:W-:Y:S05]  /*a6d0*/  WARPSYNC.COLLECTIVE R15, `(.L_x_4631) ;  /* 0x000000000f087348 */ /* 0x000fea0003c00000 */
[----:B------:R1:W2:Y:S02]  /*a6e0*/  SHFL.IDX P6, R14, R13, R12, R11 ;  /* 0x0000000c0d0e7389 */ /* 0x0002a400000c000b */
[----:B-12---:R-:W-:Y:S01]  /*a6f0*/  ENDCOLLECTIVE ;  /* 0x000000000000791b */ /* 0x006fe20003800000 */
.L_x_4631:
[----:B------:R-:W-:Y:S05]  /*a700*/  BRA `(.L_x_4632) ;  /* 0xffffff6800c87947 */ /* 0x000fea000383ffff */
.L_x_4488:
[----:B--2---:R2:W3:Y:S02]  /*a710*/  SYNCS.PHASECHK.TRANS64.TRYWAIT P0, [R152+URZ+0x36400], R15 ;  /* 0x0364000f980075a7 */ /* 0x0044e4000800017f */
[----:B---3--:R-:W-:Y:S05]  /*a720*/  @!P0 NANOSLEEP.SYNCS 0x989680 ;  /* 0x009896800000895d */ /* 0x008fea0003900000 */
[----:B------:R-:W3:Y:S02]  /*a730*/  @!P0 SYNCS.PHASECHK.TRANS64 P0, [R152+URZ+0x36400], R15 ;  /* 0x0364000f980085a7 */ /* 0x000ee4000800007f */
[----:B---3--:R-:W-:Y:S05]  /*a740*/  @!P0 BRA `(.L_x_4488) ;  /* 0xfffffffc00f08947 */ /* 0x008fea000383ffff */
[----:B------:R-:W-:Y:S05]  /*a750*/  BRA `(.L_x_4487) ;  /* 0xffffff6c001c7947 */ /* 0x000fea000383ffff */
.L_x_4492:
[----:B--2---:R2:W3:Y:S02]  /*a760*/  SYNCS.PHASECHK.TRANS64.TRYWAIT P1, [R4+URZ+0x36410], R9 ;  /* 0x03641009040075a7 */ /* 0x0044e4000802017f */
[----:B---3--:R-:W-:Y:S05]  /*a770*/  @!P1 NANOSLEEP.SYNCS 0x989680 ;  /* 0x009896800000995d */ /* 0x008fea0003900000 */
[----:B------:R-:W3:Y:S02]  /*a780*/  @!P1 SYNCS.PHASECHK.TRANS64 P1, [R4+URZ+0x36410], R9 ;  /* 0x03641009040095a7 */ /* 0x000ee4000802007f */
[----:B---3--:R-:W-:Y:S05]  /*a790*/  @!P1 BRA `(.L_x_4492) ;  /* 0xfffffffc00f09947 */ /* 0x008fea000383ffff */
[----:B------:R-:W-:Y:S05]  /*a7a0*/  BRA `(.L_x_4491) ;  /* 0xffffff7000bc7947 */ /* 0x000fea000383ffff */
.L_x_4496:
[----:B--2---:R2:W1:Y:S02]  /*a7b0*/  SYNCS.PHASECHK.TRANS64.TRYWAIT P1, [R152+URZ+0x36430], R9 ;  /* 0x03643009980075a7 */ /* 0x004464000802017f */
[----:B-1----:R-:W-:Y:S05]  /*a7c0*/  @!P1 NANOSLEEP.SYNCS 0x989680 ;  /* 0x009896800000995d */ /* 0x002fea0003900000 */
[----:B------:R-:W1:Y:S02]  /*a7d0*/  @!P1 SYNCS.PHASECHK.TRANS64 P1, [R152+URZ+0x36430], R9 ;  /* 0x03643009980095a7 */ /* 0x000e64000802007f */
[----:B-1----:R-:W-:Y:S05]  /*a7e0*/  @!P1 BRA `(.L_x_4496) ;  /* 0xfffffffc00f09947 */ /* 0x002fea000383ffff */
[----:B------:R-:W-:Y:S05]  /*a7f0*/  BRA `(.L_x_4495) ;  /* 0xffffff7800607947 */ /* 0x000fea000383ffff */
.L_x_4556:
[----:B------:R-:W-:Y:S01]  /*a800*/  BSSY B0, `(.L_x_4633) ;  /* 0x0000005000007945 */ /* 0x000fe20003800000 */
[----:B------:R-:W-:-:S07]  /*a810*/  IMAD.MOV.U32 R15, RZ, RZ, -0x1 ;  /* 0xffffffffff0f7424 */ /* 0x000fce00078e00ff */
[----:B------:R-:W-:Y:S05]  /*a820*/  WARPSYNC.COLLECTIVE R15, `(.L_x_4634) ;  /* 0x000000000f087348 */ /* 0x000fea0003c00000 */
[----:B------:R-:W-:Y:S01]  /*a830*/  NOP ;  /* 0x0000000000007918 */ /* 0x000fe20000000000 */
[----:B------:R-:W-:Y:S01]  /*a840*/  ENDCOLLECTIVE ;  /* 0x000000000000791b */ /* 0x000fe20003800000 */
.L_x_4634:
[----:B------:R-:W-:Y:S05]  /*a850*/  BSYNC B0 ;  /* 0x0000000000007941 */ /* 0x000fea0003800000 */
.L_x_4633:
[----:B------:R-:W-:Y:S05]  /*a860*/  BRA `(.L_x_4635) ;  /* 0xffffffc400647947 */ /* 0x000fea000383ffff */
.L_x_4572:
[----:B------:R-:W-:Y:S01]  /*a870*/  BSSY B0, `(.L_x_4636) ;  /* 0x0000005000007945 */ /* 0x000fe20003800000 */
[----:B------:R-:W-:-:S07]  /*a880*/  IMAD.MOV.U32 R15, RZ, RZ, -0x1 ;  /* 0xffffffffff0f7424 */ /* 0x000fce00078e00ff */
[----:B------:R-:W-:Y:S05]  /*a890*/  WARPSYNC.COLLECTIVE R15, `(.L_x_4637) ;  /* 0x000000000f087348 */ /* 0x000fea0003c00000 */
[----:B------:R-:W-:Y:S01]  /*a8a0*/  NOP ;  /* 0x0000000000007918 */ /* 0x000fe20000000000 */
[----:B------:R-:W-:Y:S01]  /*a8b0*/  ENDCOLLECTIVE ;  /* 0x000000000000791b */ /* 0x000fe20003800000 */
.L_x_4637:
[----:B------:R-:W-:Y:S05]  /*a8c0*/  BSYNC B0 ;  /* 0x0000000000007941 */ /* 0x000fea0003800000 */
.L_x_4636:
[----:B------:R-:W-:Y:S05]  /*a8d0*/  BRA `(.L_x_4638) ;  /* 0xffffffc800d47947 */ /* 0x000fea000383ffff */
.L_x_4589:
[----:B------:R-:W-:Y:S01]  /*a8e0*/  BSSY B0, `(.L_x_4639) ;  /* 0x0000005000007945 */ /* 0x000fe20003800000 */
[----:B------:R-:W-:-:S07]  /*a8f0*/  IMAD.MOV.U32 R15, RZ, RZ, -0x1 ;  /* 0xffffffffff0f7424 */ /* 0x000fce00078e00ff */
[----:B------:R-:W-:Y:S05]  /*a900*/  WARPSYNC.COLLECTIVE R15, `(.L_x_4640) ;  /* 0x000000000f087348 */ /* 0x000fea0003c00000 */
[----:B------:R-:W-:Y:S01]  /*a910*/  NOP ;  /* 0x0000000000007918 */ /* 0x000fe20000000000 */
[----:B------:R-:W-:Y:S01]  /*a920*/  ENDCOLLECTIVE ;  /* 0x000000000000791b */ /* 0x000fe20003800000 */
.L_x_4640:
[----:B------:R-:W-:Y:S05]  /*a930*/  BSYNC B0 ;  /* 0x0000000000007941 */ /* 0x000fea0003800000 */
.L_x_4639:
[----:B------:R-:W-:Y:S05]  /*a940*/  BRA `(.L_x_4641) ;  /* 0xffffffd000507947 */ /* 0x000fea000383ffff */
.L_x_4606:
[----:B-1----:R1:W2:Y:S02]  /*a950*/  SYNCS.PHASECHK.TRANS64.TRYWAIT P1, [R12+URZ+0x36420], R11 ;  /* 0x0364200b0c0075a7 */ /* 0x0022a4000802017f */
[----:B--2---:R-:W-:Y:S05]  /*a960*/  @!P1 NANOSLEEP.SYNCS 0x989680 ;  /* 0x009896800000995d */ /* 0x004fea0003900000 */
[----:B------:R-:W2:Y:S02]  /*a970*/  @!P1 SYNCS.PHASECHK.TRANS64 P1, [R12+URZ+0x36420], R11 ;  /* 0x0364200b0c0095a7 */ /* 0x000ea4000802007f */
[----:B--2---:R-:W-:Y:S05]  /*a980*/  @!P1 BRA `(.L_x_4606) ;  /* 0xfffffffc00f09947 */ /* 0x004fea000383ffff */
[----:B------:R-:W-:Y:S05]  /*a990*/  BRA `(.L_x_4642) ;  /* 0xffffffdc00c47947 */ /* 0x000fea000383ffff */
.L_x_4610:
[----:B-1----:R1:W2:Y:S02]  /*a9a0*/  SYNCS.PHASECHK.TRANS64.TRYWAIT P1, [R12+URZ+0x36438], R11 ;  /* 0x0364380b0c0075a7 */ /* 0x0022a4000802017f */
[----:B--2---:R-:W-:Y:S05]  /*a9b0*/  @!P1 NANOSLEEP.SYNCS 0x989680 ;  /* 0x009896800000995d */ /* 0x004fea0003900000 */
[----:B------:R-:W2:Y:S02]  /*a9c0*/  @!P1 SYNCS.PHASECHK.TRANS64 P1, [R12+URZ+0x36438], R11 ;  /* 0x0364380b0c0095a7 */ /* 0x000ea4000802007f */
[----:B--2---:R-:W-:Y:S05]  /*a9d0*/  @!P1 BRA `(.L_x_4610) ;  /* 0xfffffffc00f09947 */ /* 0x004fea000383ffff */
[----:B------:R-:W-:Y:S05]  /*a9e0*/  BRA `(.L_x_4643) ;  /* 0xffffffe4006c7947 */ /* 0x000fea000383ffff */
.L_x_4612:
[----:B--2---:R2:W3:Y:S02]  /*a9f0*/  SYNCS.PHASECHK.TRANS64.TRYWAIT P1, [R12+URZ+0x36428], R27 ;  /* 0x0364281b0c0075a7 */ /* 0x0044e4000802017f */
[----:B---3--:R-:W-:Y:S05]  /*aa00*/  @!P1 NANOSLEEP.SYNCS 0x989680 ;  /* 0x009896800000995d */ /* 0x008fea0003900000 */
[----:B------:R-:W3:Y:S02]  /*aa10*/  @!P1 SYNCS.PHASECHK.TRANS64 P1, [R12+URZ+0x36428], R27 ;  /* 0x0364281b0c0095a7 */ /* 0x000ee4000802007f */
[----:B---3--:R-:W-:Y:S05]  /*aa20*/  @!P1 BRA `(.L_x_4612) ;  /* 0xfffffffc00f09947 */ /* 0x008fea000383ffff */
[----:B------:R-:W-:Y:S05]  /*aa30*/  BRA `(.L_x_4644) ;  /* 0xffffffe800347947 */ /* 0x000fea000383ffff */
.L_x_4614:
[----:B--2---:R2:W3:Y:S02]  /*aa40*/  SYNCS.PHASECHK.TRANS64.TRYWAIT P1, [R12+URZ+0x36438], R28 ;  /* 0x0364381c0c0075a7 */ /* 0x0044e4000802017f */
[----:B---3--:R-:W-:Y:S05]  /*aa50*/  @!P1 NANOSLEEP.SYNCS 0x989680 ;  /* 0x009896800000995d */ /* 0x008fea0003900000 */
[----:B------:R-:W3:Y:S02]  /*aa60*/  @!P1 SYNCS.PHASECHK.TRANS64 P1, [R12+URZ+0x36438], R28 ;  /* 0x0364381c0c0095a7 */ /* 0x000ee4000802007f */
[----:B---3--:R-:W-:Y:S05]  /*aa70*/  @!P1 BRA `(.L_x_4614) ;  /* 0xfffffffc00f09947 */ /* 0x008fea000383ffff */
[----:B------:R-:W-:Y:S05]  /*aa80*/  BRA `(.L_x_4645) ;  /* 0xffffffe800cc7947 */ /* 0x000fea000383ffff */
.L_x_4616:
[----:B------:R-:W-:-:S07]  /*aa90*/  SHF.L.U32 R5, R0, 0x1f, RZ ;  /* 0x0000001f00057819 */ /* 0x000fce00000006ff */
.L_x_4646:
[----:B---3--:R3:W4:Y:S02]  /*aaa0*/  SYNCS.PHASECHK.TRANS64.TRYWAIT P1, [R12+URZ+0x36420], R5 ;  /* 0x036420050c0075a7 */ /* 0x008724000802017f */
[----:B----4-:R-:W-:Y:S05]  /*aab0*/  @!P1 NANOSLEEP.SYNCS 0x989680 ;  /* 0x009896800000995d */ /* 0x010fea0003900000 */
[----:B------:R-:W4:Y:S02]  /*aac0*/  @!P1 SYNCS.PHASECHK.TRANS64 P1, [R12+URZ+0x36420], R5 ;  /* 0x036420050c0095a7 */ /* 0x000f24000802007f */
[----:B----4-:R-:W-:Y:S05]  /*aad0*/  @!P1 BRA `(.L_x_4646) ;  /* 0xfffffffc00f09947 */ /* 0x010fea000383ffff */
[----:B------:R-:W-:Y:S05]  /*aae0*/  BRA `(.L_x_4647) ;  /* 0xffffffec00647947 */ /* 0x000fea000383ffff */
.L_x_4619:
[----:B---3--:R3:W4:Y:S02]  /*aaf0*/  SYNCS.PHASECHK.TRANS64.TRYWAIT P1, [R12+URZ+0x36438], R11 ;  /* 0x0364380b0c0075a7 */ /* 0x008724000802017f */
[----:B----4-:R-:W-:Y:S05]  /*ab00*/  @!P1 NANOSLEEP.SYNCS 0x989680 ;  /* 0x009896800000995d */ /* 0x010fea0003900000 */
[----:B------:R-:W4:Y:S02]  /*ab10*/  @!P1 SYNCS.PHASECHK.TRANS64 P1, [R12+URZ+0x36438], R11 ;  /* 0x0364380b0c0095a7 */ /* 0x000f24000802007f */
[----:B----4-:R-:W-:Y:S05]  /*ab20*/  @!P1 BRA `(.L_x_4619) ;  /* 0xfffffffc00f09947 */ /* 0x010fea000383ffff */
[----:B------:R-:W-:Y:S05]  /*ab30*/  BRA `(.L_x_4648) ;  /* 0xfffffff000107947 */ /* 0x000fea000383ffff */
.L_x_4621:
[----:B----4-:R4:W1:Y:S02]  /*ab40*/  SYNCS.PHASECHK.TRANS64.TRYWAIT P1, [R12+URZ+0x36428], R5 ;  /* 0x036428050c0075a7 */ /* 0x010864000802017f */
[----:B-1----:R-:W-:Y:S05]  /*ab50*/  @!P1 NANOSLEEP.SYNCS 0x989680 ;  /* 0x009896800000995d */ /* 0x002fea0003900000 */
[----:B------:R-:W1:Y:S02]  /*ab60*/  @!P1 SYNCS.PHASECHK.TRANS64 P1, [R12+URZ+0x36428], R5 ;  /* 0x036428050c0095a7 */ /* 0x000e64000802007f */
[----:B-1----:R-:W-:Y:S05]  /*ab70*/  @!P1 BRA `(.L_x_4621) ;  /* 0xfffffffc00f09947 */ /* 0x002fea000383ffff */
[----:B------:R-:W-:Y:S05]  /*ab80*/  BRA `(.L_x_4649) ;  /* 0xfffffff000bc7947 */ /* 0x000fea000383ffff */
.L_x_4623:
[----:B----4-:R4:W1:Y:S02]  /*ab90*/  SYNCS.PHASECHK.TRANS64.TRYWAIT P1, [R12+URZ+0x36438], R3 ;  /* 0x036438030c0075a7 */ /* 0x010864000802017f */
[----:B-1----:R-:W-:Y:S05]  /*aba0*/  @!P1 NANOSLEEP.SYNCS 0x989680 ;  /* 0x009896800000995d */ /* 0x002fea0003900000 */
[----:B------:R-:W1:Y:S02]  /*abb0*/  @!P1 SYNCS.PHASECHK.TRANS64 P1, [R12+URZ+0x36438], R3 ;  /* 0x036438030c0095a7 */ /* 0x000e64000802007f */
[----:B-1----:R-:W-:Y:S05]  /*abc0*/  @!P1 BRA `(.L_x_4623) ;  /* 0xfffffffc00f09947 */ /* 0x002fea000383ffff */
[----:B------:R-:W-:Y:S05]  /*abd0*/  BRA `(.L_x_4650) ;  /* 0xfffffff400587947 */ /* 0x000fea000383ffff */
.L_x_4625:
[----:B------:R-:W-:Y:S01]  /*abe0*/  BSSY B0, `(.L_x_4651) ;  /* 0x0000006000007945 */ /* 0x000fe20003800000 */
[----:B------:R-:W-:-:S07]  /*abf0*/  IMAD.MOV.U32 R15, RZ, RZ, -0x1 ;  /* 0xffffffffff0f7424 */ /* 0x000fce00078e00ff */
[----:B-1234-:R-:W-:Y:S05]  /*ac00*/  WARPSYNC.COLLECTIVE R15, `(.L_x_4652) ;  /* 0x000000000f0c7348 */ /* 0x01efea0003c00000 */
[----:B------:R-:W-:Y:S02]  /*ac10*/  ELECT P6, UR62, PT ;  /* 0x00000000003e782f */ /* 0x000fe400038c0000 */
[----:B------:R-:W-:Y:S01]  /*ac20*/  MOV R14, UR62 ;  /* 0x0000003e000e7c02 */ /* 0x000fe20008000f00 */
[----:B-1234-:R-:W-:Y:S10]  /*ac30*/  ENDCOLLECTIVE ;  /* 0x000000000000791b */ /* 0x01eff40003800000 */
.L_x_4652:
[----:B------:R-:W-:Y:S05]  /*ac40*/  BSYNC B0 ;  /* 0x0000000000007941 */ /* 0x000fea0003800000 */
.L_x_4651:
[----:B------:R-:W-:Y:S05]  /*ac50*/  BRA `(.L_x_4653) ;  /* 0xfffffff800147947 */ /* 0x000fea000383ffff */
.L_x_4627:
[----:B----4-:R4:W1:Y:S02]  /*ac60*/  SYNCS.PHASECHK.TRANS64.TRYWAIT P0, [R7+URZ], R6 ;  /* 0x00000006070075a7 */ /* 0x010864000800017f */
[----:B-1----:R-:W-:Y:S05]  /*ac70*/  @!P0 NANOSLEEP.SYNCS 0x989680 ;  /* 0x009896800000895d */ /* 0x002fea0003900000 */
[----:B------:R-:W1:Y:S02]  /*ac80*/  @!P0 SYNCS.PHASECHK.TRANS64 P0, [R7+URZ], R6 ;  /* 0x00000006070085a7 */ /* 0x000e64000800007f */
[----:B-1----:R-:W-:Y:S05]  /*ac90*/  @!P0 BRA `(.L_x_4627) ;  /* 0xfffffffc00f08947 */ /* 0x002fea000383ffff */
[----:B------:R-:W-:Y:S05]  /*aca0*/  BRA `(.L_x_4654) ;  /* 0xfffffff800507947 */ /* 0x000fea000383ffff */
.L_x_4628:
[----:B------:R1:W1:Y:S02]  /*acb0*/  SYNCS.PHASECHK.TRANS64.TRYWAIT P0, [R5+URZ], R0 ;  /* 0x00000000050075a7 */ /* 0x000264000800017f */
[----:B-1----:R-:W-:Y:S05]  /*acc0*/  @!P0 NANOSLEEP.SYNCS 0x989680 ;  /* 0x009896800000895d */ /* 0x002fea0003900000 */
[----:B------:R-:W1:Y:S02]  /*acd0*/  @!P0 SYNCS.PHASECHK.TRANS64 P0, [R5+URZ], R0 ;  /* 0x00000000050085a7 */ /* 0x000e64000800007f */
[----:B-1----:R-:W-:Y:S05]  /*ace0*/  @!P0 BRA `(.L_x_4628) ;  /* 0xfffffffc00f08947 */ /* 0x002fea000383ffff */
[----:B------:R-:W-:Y:S05]  /*acf0*/  BRA `(.L_x_4655) ;  /* 0xfffffff800447947 */ /* 0x000fea000383ffff */
.L_x_4656:
        /* <DEDUP_REMOVED lines=16> */
.L_x_7678:


//--------------------- .text._ZN7cutlass13device_kernelIN5flash11enable_sm90INS1_16FlashAttnBwdSm90INS1_25CollectiveMainloopBwdSm90ILi2ELi1ELi1EN4cute5tupleIJNS5_1CILi1EEES8_S8_EEENS6_IJNS7_ILi64EEENS7_ILi96EEENS7_ILi192EEEEEENS_10bfloat16_tEfNS_4arch4Sm90ELb0ELb0ELb0ELb1ELb0ELb0ELb1ELb0ELi3ELi1ELi1ELi1ELb0EEENS1_24CollectiveEpilogueBwdGQAISD_fSG_Li384ELb1ELb0EEENS1_19SingleTileSchedulerILb1ELb0ELb0ELi96EEEEEEEEEvNT_6ParamsE --------------------------
	.section	.text._ZN7cutlass13device_kernelIN5flash11enable_sm90INS1_16FlashAttnBwdSm90INS1_25CollectiveMainloopBwdSm90ILi2ELi1ELi1EN4cute5tupleIJNS5_1CILi1EEES8_S8_EEENS6_IJNS7_ILi64EEENS7_ILi96EEENS7_ILi192EEEEEENS_10bfloat16_tEfNS_4arch4Sm90ELb0ELb0ELb0ELb1ELb0ELb0ELb1ELb0ELi3ELi1ELi1ELi1ELb0EEENS1_24CollectiveEpilogueBwdGQAISD_fSG_Li384ELb1ELb0EEENS1_19SingleTileSchedulerILb1ELb0ELb0ELi96EEEEEEEEEvNT_6ParamsE,"ax",@progbits
	.align	128
.text._ZN7cutlass13device_kernelIN5flash11enable_sm90INS1_16FlashAttnBwdSm90INS1_25CollectiveMainloopBwdSm90ILi2ELi1ELi1EN4cute5tupleIJNS5_1CILi1EEES8_S8_EEENS6_IJNS7_ILi64EEENS7_ILi96EEENS7_ILi192EEEEEENS_10bfloat16_tEfNS_4arch4Sm90ELb0ELb0ELb0ELb1ELb0ELb0ELb1ELb0ELi3ELi1ELi1ELi1ELb0EEENS1_24CollectiveEpilogueBwdGQAISD_fSG_Li384ELb1ELb0EEENS1_19SingleTileSchedulerILb1ELb0ELb0ELi96EEEEEEEEEvNT_6ParamsE:
        .type           _ZN7cutlass13device_kernelIN5flash11enable_sm90INS1_16FlashAttnBwdSm90INS1_25CollectiveMainloopBwdSm90ILi2ELi1ELi1EN4cute5tupleIJNS5_1CILi1EEES8_S8_EEENS6_IJNS7_ILi64EEENS7_ILi96EEENS7_ILi192EEEEEENS_10bfloat16_tEfNS_4arch4Sm90ELb0ELb0ELb0ELb1ELb0ELb0ELb1ELb0ELi3ELi1ELi1ELi1ELb0EEENS1_24CollectiveEpilogueBwdGQAISD_fSG_Li384ELb1ELb0EEENS1_19SingleTileSchedulerILb1ELb0ELb0ELi96EEEEEEEEEvNT_6ParamsE,@function
        .size           _ZN7cutlass13device_kernelIN5flash11enable_sm90INS1_16FlashAttnBwdSm90INS1_25CollectiveMainloopBwdSm90ILi2ELi1ELi1EN4cute5tupleIJNS5_1CILi1EEES8_S8_EEENS6_IJNS7_ILi64EEENS7_ILi96EEENS7_ILi192EEEEEENS_10bfloat16_tEfNS_4arch4Sm90ELb0ELb0ELb0ELb1ELb0ELb0ELb1ELb0ELi3ELi1ELi1ELi1ELb0EEENS1_24CollectiveEpilogueBwdGQAISD_fSG_Li384ELb1ELb0EEENS1_19SingleTileSchedulerILb1ELb0ELb0ELi96EEEEEEEEEvNT_6ParamsE,(.L_x_7679 - _ZN7cutlass13device_kernelIN5flash11enable_sm90INS1_16FlashAttnBwdSm90INS1_25CollectiveMainloopBwdSm90ILi2ELi1ELi1EN4cute5tupleIJNS5_1CILi1EEES8_S8_EEENS6_IJNS7_ILi64EEENS7_ILi96EEENS7_ILi192EEEEEENS_10bfloat16_tEfNS_4arch4Sm90ELb0ELb0ELb0ELb1ELb0ELb0ELb1ELb0ELi3ELi1ELi1ELi1ELb0EEENS1_24CollectiveEpilogueBwdGQAISD_fSG_Li384ELb1ELb0EEENS1_19SingleTileSchedulerILb1ELb0ELb0ELi96EEEEEEEEEvNT_6ParamsE)
        .other          _ZN7cutlass13device_kernelIN5flash11enable_sm90INS1_16FlashAttnBwdSm90INS1_25CollectiveMainloopBwdSm90ILi2ELi1ELi1EN4cute5tupleIJNS5_1CILi1EEES8_S8_EEENS6_IJNS7_ILi64EEENS7_ILi96EEENS7_ILi192EEEEEENS_10bfloat16_tEfNS_4arch4Sm90ELb0ELb0ELb0ELb1ELb0ELb0ELb1ELb0ELi3ELi1ELi1ELi1ELb0EEENS1_24CollectiveEpilogueBwdGQAISD_fSG_Li384ELb1ELb0EEENS1_19SingleTileSchedulerILb1ELb0ELb0ELi96EEEEEEEEEvNT_6ParamsE,@"STO_CUDA_ENTRY STV_DEFAULT"
_ZN7cutlass13device_kernelIN5flash11enable_sm90INS1_16FlashAttnBwdSm90INS1_25CollectiveMainloopBwdSm90ILi2ELi1ELi1EN4cute5tupleIJNS5_1CILi1EEES8_S8_EEENS6_IJNS7_ILi64EEENS7_ILi96EEENS7_ILi192EEEEEENS_10bfloat16_tEfNS_4arch4Sm90ELb0ELb0ELb0ELb1ELb0ELb0ELb1ELb0ELi3ELi1ELi1ELi1ELb0EEENS1_24CollectiveEpilogueBwdGQAISD_fSG_Li384ELb1ELb0EEENS1_19SingleTileSchedulerILb1ELb0ELb0ELi96EEEEEEEEEvNT_6ParamsE:
        /* <DEDUP_REMOVED lines=22> */
.L_x_4658:
[----:B------:R-:W-:Y:S05]  /*0160*/  BSYNC B0 ;  /* 0x0000000000007941 */ /* 0x000fea0003800000 */
.L_x_4657:
        /* <DEDUP_REMOVED lines=34> */
.L_x_4659:
        /* <DEDUP_REMOVED lines=20> */
.L_x_4660:
        /* <DEDUP_REMOVED lines=8> */
.L_x_4663:
        /* <DEDUP_REMOVED lines=21> */
.L_x_4664:
        /* <DEDUP_REMOVED lines=10> */
.L_x_4666:
[----:B------:R-:W2:Y:S02]  /*0740*/  LDC R0, c[0x0][0x8c4] ;  /* 0x00023100ff007b82 */ /* 0x000ea40000000800 */
.L_x_4665:
        /* <DEDUP_REMOVED lines=14> */
.L_x_4668:
        /* <DEDUP_REMOVED lines=10> */
.L_x_4669:
        /* <DEDUP_REMOVED lines=8> */
.L_x_4670:
        /* <DEDUP_REMOVED lines=9> */
.L_x_4671:
        /* <DEDUP_REMOVED lines=75> */
.L_x_4674:
        /* <DEDUP_REMOVED lines=15> */
.L_x_4673:
        /* <DEDUP_REMOVED lines=20> */
.L_x_4676:
        /* <DEDUP_REMOVED lines=15> */
.L_x_4675:
        /* <DEDUP_REMOVED lines=8> */
.L_x_4764:
        /* <DEDUP_REMOVED lines=26> */
.L_x_4678:
        /* <DEDUP_REMOVED lines=98> */
.L_x_4690:
[----:B------:R-:W-:-:S13]  /*19f0*/  ISETP.NE.AND P0, PT, R13, 0x3, PT ;  /* 0x000000030d00780c */ /* 0x000fda0003f05270 */
[----:B-1----:R-:W-:Y:S05]  /*1a00*/  @!P0 BRA `(.L_x_4680) ;  /* 0x0000000000048947 */ /* 0x002fea0003800000 */
[----:B------:R-:W-:Y:S01]  /*1a10*/  BPT.TRAP 0x1 ;  /* 0x000000040000795c */ /* 0x000fe20000300000 */
.L_x_4680:
[----:B------:R-:W-:Y:S02]  /*1a20*/  LEA R4, R3, UR36, 0x3 ;  /* 0x0000002403047c11 */ /* 0x000fe4000f8e18ff */
[----:B------:R-:W-:-:S04]  /*1a30*/  SHF.L.U32 R9, R7, 0x1f, RZ ;  /* 0x0000001f07097819 */ /* 0x000fc800000006ff */
[----:B------:R1:W2:Y:S01]  /*1a40*/  SYNCS.PHASECHK.TRANS64.TRYWAIT P1, [R4+URZ+0x36410], R9 ;  /* 0x03641009040075a7 */ /* 0x0002a2000802017f */
[----:B------:R-:W-:Y:S05]  /*1a50*/  @!P0 BRA `(.L_x_4681) ;  /* 0x0000000000048947 */ /* 0x000fea0003800000 */
[----:B------:R-:W-:Y:S01]  /*1a60*/  BPT.TRAP 0x1 ;  /* 0x000000040000795c */ /* 0x000fe20000300000 */
.L_x_4681:
[----:B--2---:R-:W-:Y:S05]  /*1a70*/  @P1 BRA `(.L_x_4682) ;  /* 0x0000000000081947 */ /* 0x004fea0003800000 */
[----:B------:R-:W2:Y:S02]  /*1a80*/  SYNCS.PHASECHK.TRANS64.TRYWAIT P1, [R4+URZ+0x36410], R9 ;  /* 0x03641009040075a7 */ /* 0x000ea4000802017f */
[----:B--2---:R-:W-:Y:S05]  /*1a90*/  @!P1 BRA `(.L_x_4683) ;  /* 0x0000006400489947 */ /* 0x004fea0003800000 */
.L_x_4682:
        /* <DEDUP_REMOVED lines=103> */
.L_x_4684:
[----:B-12---:R-:W-:-:S04]  /*2110*/  SHF.L.U32 R9, R6, 0x1f, RZ ;  /* 0x0000001f06097819 */ /* 0x006fc800000006ff */
[----:B------:R1:W2:Y:S01]  /*2120*/  SYNCS.PHASECHK.TRANS64.TRYWAIT P1, [UR36+0x36430], R9 ;  /* 0x03643009ff0075a7 */ /* 0x0002a20008020164 */
[----:B------:R-:W-:Y:S05]  /*2130*/  @!P0 BRA `(.L_x_4685) ;  /* 0x0000000000048947 */ /* 0x000fea0003800000 */
[----:B------:R-:W-:Y:S01]  /*2140*/  BPT.TRAP 0x1 ;  /* 0x000000040000795c */ /* 0x000fe20000300000 */
.L_x_4685:
[----:B--2---:R-:W-:Y:S05]  /*2150*/  @P1 BRA `(.L_x_4686) ;  /* 0x0000000000081947 */ /* 0x004fea0003800000 */
[----:B------:R-:W2:Y:S02]  /*2160*/  SYNCS.PHASECHK.TRANS64.TRYWAIT P1, [UR36+0x36430], R9 ;  /* 0x03643009ff0075a7 */ /* 0x000ea40008020164 */
[----:B--2---:R-:W-:Y:S05]  /*2170*/  @!P1 BRA `(.L_x_4687) ;  /* 0x0000005c00a49947 */ /* 0x004fea0003800000 */
.L_x_4686:
        /* <DEDUP_REMOVED lines=303> */
.L_x_4688:
        /* <DEDUP_REMOVED lines=60> */
.L_x_4689:
        /* <DEDUP_REMOVED lines=62> */
.L_x_4672:
[----:B------:R-:W-:Y:S05]  /*3c10*/  @P0 BRA `(.L_x_4667) ;  /* 0x0000004000b00947 */ /* 0x000fea0003800000 */
[----:B-12---:R-:W1:Y:S01]  /*3c20*/  LDC.64 R2, c[0x0][0x878] ;  /* 0x00021e00ff027b82 */ /* 0x006e620000000a00 */
[----:B------:R-:W2:Y:S01]  /*3c30*/  S2R R0, SR_TID.X ;  /* 0x0000000000007919 */ /* 0x000ea20000002100 */
[----:B------:R-:W3:Y:S06]  /*3c40*/  S2R R6, SR_CTAID.Y ;  /* 0x0000000000067919 */ /* 0x000eec0000002600 */
[----:B------:R-:W4:Y:S01]  /*3c50*/  S2UR UR5, SR_CgaCtaId ;  /* 0x00000000000579c3 */ /* 0x000f220000008800 */
[----:B------:R-:W5:Y:S01]  /*3c60*/  S2R R10, SR_CTAID.X ;  /* 0x00000000000a7919 */ /* 0x000f620000002500 */
[----:B------:R-:W-:-:S06]  /*3c70*/  UMOV UR4, 0x400 ;  /* 0x0000040000047882 */ /* 0x000fcc0000000000 */
[----:B------:R-:W5:Y:S01]  /*3c80*/  LDC.64 R12, c[0x0][0x818] ;  /* 0x00020600ff0c7b82 */ /* 0x000f620000000a00 */
[----:B-1----:R-:W-:-:S07]  /*3c90*/  ISETP.NE.U32.AND P0, PT, R2, RZ, PT ;  /* 0x000000ff0200720c */ /* 0x002fce0003f05070 */
[----:B------:R-:W1:Y:S01]  /*3ca0*/  LDC.64 R16, c[0x0][0x840] ;  /* 0x00021000ff107b82 */ /* 0x000e620000000a00 */
[----:B------:R-:W-:-:S07]  /*3cb0*/  ISETP.NE.AND.EX P0, PT, R3, RZ, PT, P0 ;  /* 0x000000ff0300720c */ /* 0x000fce0003f05300 */
[----:B------:R-:W4:Y:S08]  /*3cc0*/  LDC R2, c[0x0][0x850] ;  /* 0x00021400ff027b82 */ /* 0x000f300000000800 */
[----:B------:R-:W2:Y:S08]  /*3cd0*/  @P0 LDC.64 R4, c[0x0][0x878] ;  /* 0x00021e00ff040b82 */ /* 0x000eb00000000a00 */
[----:B------:R-:W1:Y:S08]  /*3ce0*/  LDC.64 R14, c[0x0][0x820] ;  /* 0x00020800ff0e7b82 */ /* 0x000e700000000a00 */
[----:B------:R-:W1:Y:S01]  /*3cf0*/  LDC.64 R20, c[0x0][0x848] ;  /* 0x00021200ff147b82 */ /* 0x000e620000000a00 */
[----:B--2---:R-:W-:-:S07]  /*3d00*/  @P0 IMAD.WIDE R4, R18, 0x4, R4 ;  /* 0x0000000412040825 */ /* 0x004fce00078e0204 */
[----:B------:R-:W2:Y:S01]  /*3d10*/  LDC.64 R22, c[0x0][0x800] ;  /* 0x00020000ff167b82 */ /* 0x000ea20000000a00 */
[----:B------:R3:W2:Y:S07]  /*3d20*/  @P0 LDG.E R5, desc[UR38][R4.64] ;  /* 0x0000002604050981 */ /* 0x0006ae000c1e1900 */
        /* <DEDUP_REMOVED lines=9> */
[----:B---3--:R-:W-:-:S03]  /*3dc0*/  SHF.R.S32.HI R4, RZ, 0x7, R7 ;  /* 0x00000007ff047819 */ /* 0x008fc60000011407 */
[----:B------:R-:W-:Y:S02]  /*3dd0*/  IMAD.IADD R3, R2, 0x1, -R3 ;  /* 0x0000000102037824 */ /* 0x000fe400078e0a03 */
[----:B------:R-:W3:Y:S02]  /*3de0*/  @P1 LDC R11, c[0x0][0x858] ;  /* 0x00021600ff0b1b82 */ /* 0x000ee40000000800 */
[----:B------:R-:W-:Y:S02]  /*3df0*/  IMAD R7, R4, 0x600, R3 ;  /* 0x0000060004077824 */ /* 0x000fe400078e0203 */
[----:B------:R-:W-:Y:S02]  /*3e00*/  IMAD.MOV.U32 R3, RZ, RZ, R6 ;  /* 0x000000ffff037224 */ /* 0x000fe400078e0006 */
[----:B------:R-:W-:-:S05]  /*3e10*/  IMAD.SHL.U32 R7, R7, 0x4, RZ ;  /* 0x0000000407077824 */ /* 0x000fca00078e00ff */
[----:B------:R-:W-:Y:S01]  /*3e20*/  LEA R8, R7, UR4, 0x2 ;  /* 0x0000000407087c11 */ /* 0x000fe2000f8e10ff */
[----:B-----5:R-:W-:Y:S02]  /*3e30*/  IMAD R7, R10, 0x4800, RZ ;  /* 0x000048000a077824 */ /* 0x020fe400078e02ff */
[----:B----4-:R-:W-:Y:S02]  /*3e40*/  @P1 IMAD.HI.U32 R4, R6, R9, RZ ;  /* 0x0000000906041227 */ /* 0x010fe400078e00ff */
[----:B------:R4:W-:Y:S04]  /*3e50*/  STS.128 [R8], R24 ;  /* 0x0000001808007388 */ /* 0x0009e80000000c00 */
[----:B------:R2:W-:Y:S01]  /*3e60*/  STS.128 [R8+0x800], R28 ;  /* 0x0008001c08007388 */ /* 0x0005e20000000c00 */
[----:B---3--:R-:W-:-:S03]  /*3e70*/  @P1 SHF.R.U32.HI R3, RZ, R11, R4 ;  /* 0x0000000bff031219 */ /* 0x008fc60000011604 */
[----:B------:R3:W-:Y:S01]  /*3e80*/  STS.128 [R8+0x1000], R32 ;  /* 0x0010002008007388 */ /* 0x0007e20000000c00 */
[----:B------:R-:W-:-:S03]  /*3e90*/  SHF.R.S32.HI R9, RZ, 0x1f, R3 ;  /* 0x0000001fff097819 */ /* 0x000fc60000011403 */
[----:B------:R3:W-:Y:S04]  /*3ea0*/  STS.128 [R8+0x1800], R36 ;  /* 0x0018002408007388 */ /* 0x0007e80000000c00 */
[----:B------:R3:W-:Y:S01]  /*3eb0*/  STS.128 [R8+0x2000], R40 ;  /* 0x0020002808007388 */ /* 0x0007e20000000c00 */
[----:B-1----:R-:W-:Y:S01]  /*3ec0*/  IMAD R10, R9, R16, RZ ;  /* 0x00000010090a7224 */ /* 0x002fe200078e02ff */
[----:B----4-:R-:W1:Y:S02]  /*3ed0*/  LDC.64 R24, c[0x0][0x828] ;  /* 0x00020a00ff187b82 */ /* 0x010e640000000a00 */
        /* <DEDUP_REMOVED lines=12> */
[----:B----4-:R-:W4:Y:S01]  /*3fa0*/  FENCE.VIEW.ASYNC.S ;  /* 0x00000000000073c6 */ /* 0x010f220000000000 */
[----:B--2---:R-:W-:-:S04]  /*3fb0*/  @P0 IMAD R5, R18, 0x60, R5 ;  /* 0x0000006012050824 */ /* 0x004fc800078e0205 */
[----:B------:R-:W-:-:S05]  /*3fc0*/  @P0 IMAD.HI R5, R5, 0x2aaaaaab, RZ ;  /* 0x2aaaaaab05050827 */ /* 0x000fca00078e02ff */
[----:B------:R-:W-:-:S04]  /*3fd0*/  @P0 SHF.R.U32.HI R6, RZ, 0x1f, R5 ;  /* 0x0000001fff060819 */ /* 0x000fc80000011605 */
[----:B------:R-:W-:-:S05]  /*3fe0*/  @P0 LEA.HI.SX32 R6, R5, R6, 0x1c ;  /* 0x0000000605060211 */ /* 0x000fca00078fe2ff */
[----:B------:R-:W-:-:S05]  /*3ff0*/  @P0 IMAD R4, R6, 0x4800, RZ ;  /* 0x0000480006040824 */ /* 0x000fca00078e02ff */
[----:B------:R-:W-:Y:S02]  /*4000*/  @P0 SHF.R.S32.HI R5, RZ, 0x1f, R4 ;  /* 0x0000001fff050819 */ /* 0x000fe40000011404 */
[----:B------:R-:W-:Y:S01]  /*4010*/  @!P0 CS2R R4, SRZ ;  /* 0x0000000000048805 */ /* 0x000fe2000001ff00 */
[----:B----4-:R-:W-:Y:S05]  /*4020*/  BAR.SYNC.DEFER_BLOCKING 0x1, 0x180 ;  /* 0x0046000000007b1d */ /* 0x010fea0000010000 */
        /* <DEDUP_REMOVED lines=19> */
[----:B-1----:R-:W-:Y:S01]  /*4160*/  LEA R24, P2, R6, R24, 0x2 ;  /* 0x0000001806187211 */ /* 0x002fe200078410ff */
[----:B------:R-:W-:Y:S02]  /*4170*/  IMAD R9, R9, R21, R12 ;  /* 0x0000001509097224 */ /* 0x000fe400078e020c */
[----:B------:R-:W-:Y:S02]  /*4180*/  IMAD.IADD R3, R5, 0x1, R3 ;  /* 0x0000000105037824 */ /* 0x000fe400078e0203 */
[----:B------:R-:W-:-:S03]  /*4190*/  IMAD.IADD R2, R7, 0x1, R9 ;  /* 0x0000000107027824 */ /* 0x000fc600078e0209 */
[----:B------:R-:W-:Y:S02]  /*41a0*/  LEA.HI.X R3, R4, R23, R3, 0x2, P1 ;  /* 0x0000001704037211 */ /* 0x000fe400008f1403 */
[----:B------:R-:W-:Y:S01]  /*41b0*/  LEA.HI.X R2, R6, R25, R2, 0x2, P2 ;  /* 0x0000001906027211 */ /* 0x000fe200010f1402 */
[----:B---3--:R-:W-:Y:S06]  /*41c0*/  @P0 BRA `(.L_x_4692) ;  /* 0x0000000000340947 */ /* 0x008fec0003800000 */
[----:B------:R-:W-:Y:S01]  /*41d0*/  R2UR UR6, R24 ;  /* 0x00000000180672ca */ /* 0x000fe200000e0000 */
[----:B------:R-:W-:Y:S01]  /*41e0*/  UMOV UR5, 0x1200 ;  /* 0x0000120000057882 */ /* 0x000fe20000000000 */
[----:B------:R-:W-:Y:S01]  /*41f0*/  R2UR UR7, R2 ;  /* 0x00000000020772ca */ /* 0x000fe200000e0000 */
[----:B------:R-:W-:Y:S01]  /*4200*/  UMOV UR8, 0x0 ;  /* 0x0000000000087882 */ /* 0x000fe20000000000 */
[----:B------:R-:W-:Y:S01]  /*4210*/  PLOP3.LUT P0, PT, PT, PT, PT, 0x80, 0x0 ;  /* 0x000000000000781c */ /* 0x000fe20003f0f070 */
[----:B------:R-:W-:-:S12]  /*4220*/  UMOV UR9, 0x14f00000 ;  /* 0x14f0000000097882 */ /* 0x000fd80000000000 */
.L_x_4693:
[----:B------:R-:W-:Y:S01]  /*4230*/  @P0 ELECT P1, URZ, PT ;  /* 0x00000000003f082f */ /* 0x000fe20003820000 */
[----:B------:R1:W-:-:S12]  /*4240*/  UBLKRED.G.S.ADD.F32.RN [UR6], [UR4], UR5, desc[UR8] ;  /* 0x00000806040073bb */ /* 0x0003d800080a1405 */
[----:B------:R-:W-:Y:S02]  /*4250*/  @P1 PLOP3.LUT P0, PT, P1, PT, PT, 0x8, 0x0 ;  /* 0x000000000000181c */ /* 0x000fe40000f0e170 */
[----:B------:R-:W-:-:S11]  /*4260*/  PLOP3.LUT P1, PT, PT, PT, PT, 0x8, 0x0 ;  /* 0x000000000000781c */ /* 0x000fd60003f2e170 */
[----:B-1----:R-:W-:Y:S05]  /*4270*/  @P0 BRA.U.ANY `(.L_x_4693) ;  /* 0xfffffffd00ec0947 */ /* 0x002fea000393ffff */
[----:B------:R0:W-:Y:S01]  /*4280*/  UTMACMDFLUSH ;  /* 0x00000000000079b7 */ /* 0x0001e20000000000 */
[----:B------:R-:W-:-:S04]  /*4290*/  DEPBAR.LE SB0, 0x0 ;  /* 0x000080000000791a */ /* 0x000fc80000000000 */
.L_x_4692:
[----:B------:R-:W-:Y:S05]  /*42a0*/  BSYNC B0 ;  /* 0x0000000000007941 */ /* 0x000fea0003800000 */
.L_x_4691:
        /* <DEDUP_REMOVED lines=28> */
.L_x_4694:
        /* <DEDUP_REMOVED lines=8> */
.L_x_4662:
        /* <DEDUP_REMOVED lines=20> */
.L_x_4696:
        /* <DEDUP_REMOVED lines=13> */
.L_x_4698:
[----:B------:R-:W-:-:S05]  /*4700*/  ULDC UR5, c[0x0][0x8c4] ;  /* 0x0002310000057ab9 */ /* 0x000fca0000000800 */
.L_x_4697:
        /* <DEDUP_REMOVED lines=40> */
.L_x_4699:
        /* <DEDUP_REMOVED lines=53> */
.L_x_4721:
        /* <DEDUP_REMOVED lines=23> */
.L_x_4702:
[----:B------:R-:W-:Y:S05]  /*4e50*/  BSYNC B0 ;  /* 0x0000000000007941 */ /* 0x000fea0003800000 */
.L_x_4701:
        /* <DEDUP_REMOVED lines=12> */
.L_x_4704:
[----:B------:R-:W-:Y:S05]  /*4f20*/  BSYNC B0 ;  /* 0x0000000000007941 */ /* 0x000fea0003800000 */
.L_x_4703:
        /* <DEDUP_REMOVED lines=13> */
.L_x_4706:
[----:B------:R-:W-:Y:S05]  /*5000*/  BSYNC B0 ;  /* 0x0000000000007941 */ /* 0x000fea0003800000 */
.L_x_4705:
[----:B------:R-:W-:Y:S06]  /*5010*/  BAR.ARV 0xa, 0xa0 ;  /* 0x0282800000007b1d */ /* 0x000fec0000002000 */
[----:B------:R-:W-:Y:S04]  /*5020*/  BSSY B0, `(.L_x_4707) ;  /* 0x0000003000007945 */ /* 0x000fe80003800000 */
[----:B------:R-:W-:Y:S05]  /*5030*/  @!P0 BRA `(.L_x_4708) ;  /* 0x0000000000048947 */ /* 0x000fea0003800000 */
[----:B------:R-:W-:-:S04]  /*5040*/  DEPBAR.LE SB0, 0x1 ;  /* 0x000080400000791a */ /* 0x000fc80000000000 */
.L_x_4708:
[----:B------:R-:W-:Y:S05]  /*5050*/  BSYNC B0 ;  /* 0x0000000000007941 */ /* 0x000fea0003800000 */
.L_x_4707:
[----:B------:R-:W-:Y:S06]  /*5060*/  BAR.ARV 0xb, 0xa0 ;  /* 0x02c2800000007b1d */ /* 0x000fec0000002000 */
[----:B------:R-:W-:Y:S04]  /*5070*/  BSSY B0, `(.L_x_4709) ;  /* 0x0000003000007945 */ /* 0x000fe80003800000 */
[----:B------:R-:W-:Y:S05]  /*5080*/  @!P0 BRA `(.L_x_4710) ;  /* 0x0000000000048947 */ /* 0x000fea0003800000 */
[----:B------:R-:W-:-:S04]  /*5090*/  DEPBAR.LE SB0, 0x0 ;  /* 0x000080000000791a */ /* 0x000fc80000000000 */
.L_x_4710:
[----:B------:R-:W-:Y:S05]  /*50a0*/  BSYNC B0 ;  /* 0x0000000000007941 */ /* 0x000fea0003800000 */
.L_x_4709:
        /* <DEDUP_REMOVED lines=13> */
.L_x_4712:
[----:B------:R-:W-:Y:S05]  /*5180*/  BSYNC B0 ;  /* 0x0000000000007941 */ /* 0x000fea0003800000 */
.L_x_4711:
        /* <DEDUP_REMOVED lines=12> */
.L_x_4714:
[----:B------:R-:W-:Y:S05]  /*5250*/  BSYNC B0 ;  /* 0x0000000000007941 */ /* 0x000fea0003800000 */
.L_x_4713:
        /* <DEDUP_REMOVED lines=13> */
.L_x_4716:
[----:B------:R-:W-:Y:S05]  /*5330*/  BSYNC B0 ;  /* 0x0000000000007941 */ /* 0x000fea0003800000 */
.L_x_4715:
[----:B------:R-:W-:Y:S06]  /*5340*/  BAR.ARV 0xa, 0xa0 ;  /* 0x0282800000007b1d */ /* 0x000fec0000002000 */
[----:B------:R-:W-:Y:S04]  /*5350*/  BSSY B0, `(.L_x_4717) ;  /* 0x0000003000007945 */ /* 0x000fe80003800000 */
[----:B------:R-:W-:Y:S05]  /*5360*/  @!P0 BRA `(.L_x_4718) ;  /* 0x0000000000048947 */ /* 0x000fea0003800000 */
[----:B------:R-:W-:-:S04]  /*5370*/  DEPBAR.LE SB0, 0x1 ;  /* 0x000080400000791a */ /* 0x000fc80000000000 */
.L_x_4718:
[----:B------:R-:W-:Y:S05]  /*5380*/  BSYNC B0 ;  /* 0x0000000000007941 */ /* 0x000fea0003800000 */
.L_x_4717:
[----:B------:R-:W-:Y:S01]  /*5390*/  VIADD R0, R0, 0xfffffffe ;  /* 0xfffffffe00007836 */ /* 0x000fe20000000000 */
[----:B------:R-:W-:Y:S06]  /*53a0*/  BAR.ARV 0xb, 0xa0 ;  /* 0x02c2800000007b1d */ /* 0x000fec0000002000 */
[----:B------:R-:W-:Y:S01]  /*53b0*/  BSSY B0, `(.L_x_4719) ;  /* 0x0000004000007945 */ /* 0x000fe20003800000 */
[----:B------:R-:W-:-:S03]  /*53c0*/  ISETP.NE.AND P1, PT, R0, RZ, PT ;  /* 0x000000ff0000720c */ /* 0x000fc60003f25270 */
[----:B------:R-:W-:Y:S10]  /*53d0*/  @!P0 BRA `(.L_x_4720) ;  /* 0x0000000000048947 */ /* 0x000ff40003800000 */
[----:B------:R-:W-:-:S04]  /*53e0*/  DEPBAR.LE SB0, 0x0 ;  /* 0x000080000000791a */ /* 0x000fc80000000000 */
.L_x_4720:
[----:B------:R-:W-:Y:S05]  /*53f0*/  BSYNC B0 ;  /* 0x0000000000007941 */ /* 0x000fea0003800000 */
.L_x_4719:
[----:B------:R-:W-:Y:S06]  /*5400*/  BAR.ARV 0xc, 0xa0 ;  /* 0x0302800000007b1d */ /* 0x000fec0000002000 */
[----:B------:R-:W-:Y:S02]  /*5410*/  UIADD3 UR5, UR5, 0x2, URZ ;  /* 0x0000000205057890 */ /* 0x000fe4000fffe03f */
[----:B------:R-:W-:Y:S01]  /*5420*/  UIADD3 UR4, UR4, 0x1, URZ ;  /* 0x0000000104047890 */ /* 0x000fe2000fffe03f */
[----:B------:R-:W-:Y:S11]  /*5430*/  @P1 BRA `(.L_x_4721) ;  /* 0xfffffff800281947 */ /* 0x000ff6000383ffff */
[----:B------:R-:W-:-:S12]  /*5440*/  UIADD3 UR6, UR20, 0x6000, URZ ;  /* 0x0000600014067890 */ /* 0x000fd8000fffe03f */
.L_x_4700:
        /* <DEDUP_REMOVED lines=19> */
.L_x_4723:
[----:B------:R-:W-:Y:S05]  /*5580*/  BSYNC B0 ;  /* 0x0000000000007941 */ /* 0x000fea0003800000 */
.L_x_4722:
        /* <DEDUP_REMOVED lines=18> */
.L_x_4725:
[----:B------:R-:W-:Y:S05]  /*56b0*/  BSYNC B0 ;  /* 0x0000000000007941 */ /* 0x000fea0003800000 */
.L_x_4724:
        /* <DEDUP_REMOVED lines=19> */
.L_x_4727:
[----:B------:R-:W-:Y:S05]  /*57f0*/  BSYNC B0 ;  /* 0x0000000000007941 */ /* 0x000fea0003800000 */
.L_x_4726:
[----:B------:R-:W-:Y:S06]  /*5800*/  BAR.ARV 0xa, 0xa0 ;  /* 0x0282800000007b1d */ /* 0x000fec0000002000 */
[----:B------:R-:W-:Y:S04]  /*5810*/  BSSY B0, `(.L_x_4728) ;  /* 0x0000003000007945 */ /* 0x000fe80003800000 */
[----:B------:R-:W-:Y:S05]  /*5820*/  @!P0 BRA `(.L_x_4729) ;  /* 0x0000000000048947 */ /* 0x000fea0003800000 */
[----:B------:R-:W-:-:S04]  /*5830*/  DEPBAR.LE SB0, 0x1 ;  /* 0x000080400000791a */ /* 0x000fc80000000000 */
.L_x_4729:
[----:B------:R-:W-:Y:S05]  /*5840*/  BSYNC B0 ;  /* 0x0000000000007941 */ /* 0x000fea0003800000 */
.L_x_4728:
[----:B------:R-:W-:Y:S06]  /*5850*/  BAR.ARV 0xb, 0xa0 ;  /* 0x02c2800000007b1d */ /* 0x000fec0000002000 */
[----:B------:R-:W-:Y:S04]  /*5860*/  BSSY B0, `(.L_x_4730) ;  /* 0x0000003000007945 */ /* 0x000fe80003800000 */
[----:B------:R-:W-:Y:S05]  /*5870*/  @!P0 BRA `(.L_x_4731) ;  /* 0x0000000000048947 */ /* 0x000fea0003800000 */
[----:B------:R-:W-:-:S04]  /*5880*/  DEPBAR.LE SB0, 0x0 ;  /* 0x000080000000791a */ /* 0x000fc80000000000 */
.L_x_4731:
[----:B------:R-:W-:Y:S05]  /*5890*/  BSYNC B0 ;  /* 0x0000000000007941 */ /* 0x000fea0003800000 */
.L_x_4730:
[----:B------:R-:W-:Y:S06]  /*58a0*/  BAR.ARV 0xc, 0xa0 ;  /* 0x0302800000007b1d */ /* 0x000fec0000002000 */
[----:B------:R-:W-:Y:S05]  /*58b0*/  BRA `(.L_x_4667) ;  /* 0x0000002400887947 */ /* 0x000fea0003800000 */
.L_x_4695:
        /* <DEDUP_REMOVED lines=10> */
.L_x_4732:
        /* <DEDUP_REMOVED lines=10> */
.L_x_4734:
[----:B------:R-:W3:Y:S02]  /*5a00*/  LDC R0, c[0x0][0x8c4] ;  /* 0x00023100ff007b82 */ /* 0x000ee40000000800 */
.L_x_4733:
        /* <DEDUP_REMOVED lines=42> */
.L_x_4736:
        /* <DEDUP_REMOVED lines=70> */
.L_x_4765:
        /* <DEDUP_REMOVED lines=9> */
.L_x_4739:
        /* <DEDUP_REMOVED lines=98> */
.L_x_4750:
[----:B-1----:R-:W-:-:S05]  /*67c0*/  IMAD.MOV.U32 R11, RZ, RZ, 0x1 ;  /* 0x00000001ff0b7424 */ /* 0x002fca00078e00ff */
[----:B------:R-:W-:-:S04]  /*67d0*/  SHF.L.U32 R11, R11, 0x1f, RZ ;  /* 0x0000001f0b0b7819 */ /* 0x000fc800000006ff */
[----:B------:R-:W1:Y:S02]  /*67e0*/  SYNCS.PHASECHK.TRANS64.TRYWAIT P1, [R12+URZ+0x36438], R11 ;  /* 0x0364380b0c0075a7 */ /* 0x000e64000802017f */
[----:B-1234-:R-:W-:Y:S05]  /*67f0*/  @!P1 BRA `(.L_x_4742) ;  /* 0x00000018002c9947 */ /* 0x01efea0003800000 */
.L_x_4766:
[----:B------:R-:W-:Y:S05]  /*6800*/  @P0 BRA `(.L_x_4743) ;  /* 0x0000000000140947 */ /* 0x000fea0003800000 */
[----:B------:R-:W-:Y:S01]  /*6810*/  ISETP.NE.AND P1, PT, R8, RZ, PT ;  /* 0x000000ff0800720c */ /* 0x000fe20003f25270 */
[----:B------:R-:W-:-:S04]  /*6820*/  IMAD.MOV.U32 R3, RZ, RZ, 0x6100 ;  /* 0x00006100ff037424 */ /* 0x000fc800078e00ff */
[----:B------:R2:W-:Y:S08]  /*6830*/  SYNCS.ARRIVE.TRANS64 RZ, [R12+URZ+0x36430], R3 ;  /* 0x036430030cff79a7 */ /* 0x0005f0000800003f */
[----:B------:R-:W-:Y:S05]  /*6840*/  @!P1 BRA `(.L_x_4743) ;  /* 0x0000000000049947 */ /* 0x000fea0003800000 */
[----:B------:R-:W-:Y:S01]  /*6850*/  BPT.TRAP 0x1 ;  /* 0x000000040000795c */ /* 0x000fe20000300000 */
.L_x_4743:
        /* <DEDUP_REMOVED lines=49> */
.L_x_4767:
[----:B------:R-:W-:Y:S05]  /*6b70*/  @P0 BRA `(.L_x_4745) ;  /* 0x0000000000140947 */ /* 0x000fea0003800000 */
[----:B------:R-:W-:Y:S01]  /*6b80*/  ISETP.NE.AND P1, PT, R8, RZ, PT ;  /* 0x000000ff0800720c */ /* 0x000fe20003f25270 */
[----:B--2---:R-:W-:-:S04]  /*6b90*/  IMAD.MOV.U32 R27, RZ, RZ, 0x6100 ;  /* 0x00006100ff1b7424 */ /* 0x004fc800078e00ff */
[----:B------:R3:W-:Y:S08]  /*6ba0*/  SYNCS.ARRIVE.TRANS64 RZ, [R12+URZ+0x36418], R27 ;  /* 0x0364181b0cff79a7 */ /* 0x0007f0000800003f */
[----:B------:R-:W-:Y:S05]  /*6bb0*/  @!P1 BRA `(.L_x_4745) ;  /* 0x0000000000049947 */ /* 0x000fea0003800000 */
[----:B------:R-:W-:Y:S01]  /*6bc0*/  BPT.TRAP 0x1 ;  /* 0x000000040000795c */ /* 0x000fe20000300000 */
.L_x_4745:
        /* <DEDUP_REMOVED lines=37> */
.L_x_4768:
[----:B--2---:R-:W-:Y:S01]  /*6e20*/  SHF.R.S32.HI R28, RZ, 0x1f, R26 ;  /* 0x0000001fff1c7819 */ /* 0x004fe2000001141a */
[----:B------:R-:W-:Y:S06]  /*6e30*/  @P0 BRA `(.L_x_4747) ;  /* 0x0000000000140947 */ /* 0x000fec0003800000 */
[----:B------:R-:W-:Y:S01]  /*6e40*/  ISETP.NE.AND P1, PT, R8, RZ, PT ;  /* 0x000000ff0800720c */ /* 0x000fe20003f25270 */
[----:B------:R-:W-:-:S04]  /*6e50*/  IMAD.MOV.U32 R29, RZ, RZ, 0x6100 ;  /* 0x00006100ff1d7424 */ /* 0x000fc800078e00ff */
[----:B------:R2:W-:Y:S08]  /*6e60*/  SYNCS.ARRIVE.TRANS64 RZ, [R12+URZ+0x36430], R29 ;  /* 0x0364301d0cff79a7 */ /* 0x0005f0000800003f */
[----:B------:R-:W-:Y:S05]  /*6e70*/  @!P1 BRA `(.L_x_4747) ;  /* 0x0000000000049947 */ /* 0x000fea0003800000 */
[----:B------:R-:W-:Y:S01]  /*6e80*/  BPT.TRAP 0x1 ;  /* 0x000000040000795c */ /* 0x000fe20000300000 */
.L_x_4747:
        /* <DEDUP_REMOVED lines=37> */
.L_x_4770:
[----:B------:R-:W-:Y:S05]  /*70e0*/  @P0 BRA `(.L_x_4749) ;  /* 0x0000000000140947 */ /* 0x000fea0003800000 */
[----:B------:R-:W-:Y:S01]  /*70f0*/  ISETP.NE.AND P1, PT, R8, RZ, PT ;  /* 0x000000ff0800720c */ /* 0x000fe20003f25270 */
[----:B---3--:R-:W-:-:S04]  /*7100*/  IMAD.MOV.U32 R5, RZ, RZ, 0x6100 ;  /* 0x00006100ff057424 */ /* 0x008fc800078e00ff */
[----:B------:R4:W-:Y:S08]  /*7110*/  SYNCS.ARRIVE.TRANS64 RZ, [R12+URZ+0x36410], R5 ;  /* 0x036410050cff79a7 */ /* 0x0009f0000800003f */
[----:B------:R-:W-:Y:S05]  /*7120*/  @!P1 BRA `(.L_x_4749) ;  /* 0x0000000000049947 */ /* 0x000fea0003800000 */
[----:B------:R-:W-:Y:S01]  /*7130*/  BPT.TRAP 0x1 ;  /* 0x000000040000795c */ /* 0x000fe20000300000 */
.L_x_4749:
        /* <DEDUP_REMOVED lines=37> */
.L_x_4741:
[----:B------:R-:W-:Y:S01]  /*7390*/  ISETP.NE.AND P1, PT, R16, RZ, PT ;  /* 0x000000ff1000720c */ /* 0x000fe20003f25270 */
[----:B------:R-:W-:-:S12]  /*73a0*/  IMAD.MOV.U32 R4, RZ, RZ, 0x1 ;  /* 0x00000001ff047424 */ /* 0x000fd800078e00ff */
[----:B------:R-:W-:Y:S05]  /*73b0*/  @!P1 BRA `(.L_x_4740) ;  /* 0x00000004006c9947 */ /* 0x000fea0003800000 */
[----:B------:R-:W3:Y:S02]  /*73c0*/  SYNCS.PHASECHK.TRANS64.TRYWAIT P1, [R12+URZ+0x36438], R11 ;  /* 0x0364380b0c0075a7 */ /* 0x000ee4000802017f */
[----:B---3--:R-:W-:Y:S05]  /*73d0*/  @!P1 BRA `(.L_x_4751) ;  /* 0x0000000c00889947 */ /* 0x008fea0003800000 */
.L_x_4771:
[----:B------:R-:W-:Y:S05]  /*73e0*/  @P0 BRA `(.L_x_4752) ;  /* 0x0000000000140947 */ /* 0x000fea0003800000 */
[----:B------:R-:W-:Y:S01]  /*73f0*/  ISETP.NE.AND P1, PT, R8, RZ, PT ;  /* 0x000000ff0800720c */ /* 0x000fe20003f25270 */
[----:B------:R-:W-:-:S04]  /*7400*/  IMAD.MOV.U32 R5, RZ, RZ, 0x6100 ;  /* 0x00006100ff057424 */ /* 0x000fc800078e00ff */
[----:B------:R4:W-:Y:S08]  /*7410*/  SYNCS.ARRIVE.TRANS64 RZ, [R12+URZ+0x36430], R5 ;  /* 0x036430050cff79a7 */ /* 0x0009f0000800003f */
[----:B------:R-:W-:Y:S05]  /*7420*/  @!P1 BRA `(.L_x_4752) ;  /* 0x0000000000049947 */ /* 0x000fea0003800000 */
[----:B------:R-:W-:Y:S01]  /*7430*/  BPT.TRAP 0x1 ;  /* 0x000000040000795c */ /* 0x000fe20000300000 */
.L_x_4752:
        /* <DEDUP_REMOVED lines=42> */
.L_x_4772:
[----:B------:R-:W-:Y:S01]  /*76e0*/  IMAD.MOV.U32 R4, RZ, RZ, RZ ;  /* 0x000000ffff047224 */ /* 0x000fe200078e00ff */
[----:B------:R-:W-:Y:S06]  /*76f0*/  @P0 BRA `(.L_x_4754) ;  /* 0x0000000000140947 */ /* 0x000fec0003800000 */
[----:B------:R-:W-:Y:S01]  /*7700*/  ISETP.NE.AND P1, PT, R8, RZ, PT ;  /* 0x000000ff0800720c */ /* 0x000fe20003f25270 */
[----:B----4-:R-:W-:-:S04]  /*7710*/  IMAD.MOV.U32 R5, RZ, RZ, 0x6100 ;  /* 0x00006100ff057424 */ /* 0x010fc800078e00ff */
[----:B------:R4:W-:Y:S08]  /*7720*/  SYNCS.ARRIVE.TRANS64 RZ, [R12+URZ+0x36418], R5 ;  /* 0x036418050cff79a7 */ /* 0x0009f0000800003f */
[----:B------:R-:W-:Y:S05]  /*7730*/  @!P1 BRA `(.L_x_4754) ;  /* 0x0000000000049947 */ /* 0x000fea0003800000 */
[----:B------:R-:W-:Y:S01]  /*7740*/  BPT.TRAP 0x1 ;  /* 0x000000040000795c */ /* 0x000fe20000300000 */
.L_x_4754:
        /* <DEDUP_REMOVED lines=34> */
.L_x_4740:
[----:B------:R-:W-:-:S04]  /*7970*/  SHF.L.U32 R3, R4, 0x1f, RZ ;  /* 0x0000001f04037819 */ /* 0x000fc800000006ff */
[----:B------:R-:W4:Y:S02]  /*7980*/  SYNCS.PHASECHK.TRANS64.TRYWAIT P1, [R12+URZ+0x36438], R3 ;  /* 0x036438030c0075a7 */ /* 0x000f24000802017f */
[----:B----4-:R-:W-:Y:S05]  /*7990*/  @!P1 BRA `(.L_x_4755) ;  /* 0x0000000800409947 */ /* 0x010fea0003800000 */
.L_x_4773:
[----:B------:R-:W-:Y:S05]  /*79a0*/  @P0 BRA `(.L_x_4756) ;  /* 0x0000000000180947 */ /* 0x000fea0003800000 */
[----:B------:R-:W5:Y:S01]  /*79b0*/  S2R R2, SR_TID.X ;  /* 0x0000000000027919 */ /* 0x000f620000002100 */
[----:B----4-:R-:W-:-:S04]  /*79c0*/  IMAD.MOV.U32 R3, RZ, RZ, 0x6100 ;  /* 0x00006100ff037424 */ /* 0x010fc800078e00ff */
[----:B------:R4:W-:Y:S01]  /*79d0*/  SYNCS.ARRIVE.TRANS64 RZ, [R12+URZ+0x36430], R3 ;  /* 0x036430030cff79a7 */ /* 0x0009e2000800003f */
[----:B-----5:R-:W-:-:S13]  /*79e0*/  LOP3.LUT P0, RZ, R2, 0x1f, RZ, 0xc0, !PT ;  /* 0x0000001f02ff7812 */ /* 0x020fda000780c0ff */
[----:B----4-:R-:W-:Y:S05]  /*79f0*/  @!P0 BRA `(.L_x_4756) ;  /* 0x0000000000048947 */ /* 0x010fea0003800000 */
[----:B------:R-:W-:Y:S01]  /*7a00*/  BPT.TRAP 0x1 ;  /* 0x000000040000795c */ /* 0x000fe20000300000 */
.L_x_4756:
        /* <DEDUP_REMOVED lines=44> */
.L_x_4737:
[----:B------:R-:W-:Y:S05]  /*7cd0*/  BSYNC B0 ;  /* 0x0000000000007941 */ /* 0x000fea0003800000 */
.L_x_4735:
[----:B------:R-:W-:-:S03]  /*7ce0*/  UMOV UR6, 0xffffffff ;  /* 0xffffffff00067882 */ /* 0x000fc60000000000 */
[----:B------:R-:W-:Y:S05]  /*7cf0*/  BRA.DIV UR6, `(.L_x_4757) ;  /* 0x00000006067c7947 */ /* 0x000fea000b800000 */
[----:B------:R-:W-:-:S13]  /*7d00*/  ELECT P0, URZ, PT ;  /* 0x00000000003f782f */ /* 0x000fda0003800000 */
.L_x_4776:
[----:B------:R-:W-:Y:S05]  /*7d10*/  @!P0 BRA `(.L_x_4667) ;  /* 0x0000000000708947 */ /* 0x000fea0003800000 */
[----:B------:R-:W-:-:S04]  /*7d20*/  LOP3.LUT R17, R17, 0x2, RZ, 0xfc, !PT ;  /* 0x0000000211117812 */ /* 0x000fc800078efcff */
[----:B------:R-:W-:-:S13]  /*7d30*/  ISETP.NE.AND P0, PT, R17, 0x3, PT ;  /* 0x000000031100780c */ /* 0x000fda0003f05270 */
[----:B------:R-:W-:Y:S05]  /*7d40*/  @!P0 BRA `(.L_x_4758) ;  /* 0x0000000000048947 */ /* 0x000fea0003800000 */
[----:B--2---:R-:W-:Y:S01]  /*7d50*/  BPT.TRAP 0x1 ;  /* 0x000000040000795c */ /* 0x004fe20000300000 */
.L_x_4758:
        /* <DEDUP_REMOVED lines=15> */
.L_x_4777:
[----:B------:R-:W5:Y:S02]  /*7e50*/  SYNCS.PHASECHK.TRANS64.TRYWAIT P1, [R5+URZ], R0 ;  /* 0x00000000050075a7 */ /* 0x000f64000802017f */
[----:B-----5:R-:W-:Y:S05]  /*7e60*/  @!P1 BRA `(.L_x_4760) ;  /* 0x0000000400589947 */ /* 0x020fea0003800000 */
.L_x_4778:
[----:B------:R-:W-:Y:S05]  /*7e70*/  @!P0 BRA `(.L_x_4761) ;  /* 0x0000000000048947 */ /* 0x000fea0003800000 */
[----:B--2---:R-:W-:Y:S01]  /*7e80*/  BPT.TRAP 0x1 ;  /* 0x000000040000795c */ /* 0x004fe20000300000 */
.L_x_4761:
[----:B------:R-:W-:-:S07]  /*7e90*/  SHF.L.U32 R4, R4, 0x1f, RZ ;  /* 0x0000001f04047819 */ /* 0x000fce00000006ff */
.L_x_4762:
[----:B------:R1:W1:Y:S02]  /*7ea0*/  SYNCS.PHASECHK.TRANS64.TRYWAIT P0, [R9+URZ+0x36438], R4 ;  /* 0x03643804090075a7 */ /* 0x000264000800017f */
[----:B-1----:R-:W-:Y:S05]  /*7eb0*/  @!P0 NANOSLEEP.SYNCS 0x989680 ;  /* 0x009896800000895d */ /* 0x002fea0003900000 */
[----:B------:R-:W1:Y:S02]  /*7ec0*/  @!P0 SYNCS.PHASECHK.TRANS64 P0, [R9+URZ+0x36438], R4 ;  /* 0x03643804090085a7 */ /* 0x000e64000800007f */
[----:B-1----:R-:W-:Y:S05]  /*7ed0*/  @!P0 BRA `(.L_x_4762) ;  /* 0xfffffffc00f08947 */ /* 0x002fea000383ffff */
.L_x_4667:
[----:B--2---:R-:W-:Y:S05]  /*7ee0*/  BSYNC B6 ;  /* 0x0000000000067941 */ /* 0x004fea0003800000 */
.L_x_4661:
[----:B------:R-:W-:Y:S05]  /*7ef0*/  EXIT ;  /* 0x000000000000794d */ /* 0x000fea0003800000 */
.L_x_4677:
[----:B------:R-:W-:Y:S02]  /*7f00*/  IMAD.MOV.U32 R12, RZ, RZ, RZ ;  /* 0x000000ffff0c7224 */ /* 0x000fe400078e00ff */
[----:B------:R-:W-:Y:S02]  /*7f10*/  IMAD.MOV.U32 R11, RZ, RZ, 0x1f ;  /* 0x0000001fff0b7424 */ /* 0x000fe400078e00ff */
[----:B------:R-:W-:-:S07]  /*7f20*/  IMAD.MOV.U32 R15, RZ, RZ, -0x1 ;  /* 0xffffffffff0f7424 */ /* 0x000fce00078e00ff */
[----:B------:R-:W-:Y:S05]  /*7f30*/  WARPSYNC.COLLECTIVE R15, `(.L_x_4763) ;  /* 0x000000000f087348 */ /* 0x000fea0003c00000 */
[----:B------:R1:W2:Y:S02]  /*7f40*/  SHFL.IDX P6, R14, R13, R12, R11 ;  /* 0x0000000c0d0e7389 */ /* 0x0002a400000c000b */
[----:B-12---:R-:W-:Y:S01]  /*7f50*/  ENDCOLLECTIVE ;  /* 0x000000000000791b */ /* 0x006fe20003800000 */
.L_x_4763:
[----:B------:R-:W-:Y:S05]  /*7f60*/  BRA `(.L_x_4764) ;  /* 0xffffff9000b07947 */ /* 0x000fea000383ffff */
.L_x_4679:
[----:B--2---:R2:W3:Y:S02]  /*7f70*/  SYNCS.PHASECHK.TRANS64.TRYWAIT P0, [R152+URZ+0x36400], R15 ;  /* 0x0364000f980075a7 */ /* 0x0044e4000800017f */
[----:B---3--:R-:W-:Y:S05]  /*7f80*/  @!P0 NANOSLEEP.SYNCS 0x989680 ;  /* 0x009896800000895d */ /* 0x008fea0003900000 */
[----:B------:R-:W3:Y:S02]  /*7f90*/  @!P0 SYNCS.PHASECHK.TRANS64 P0, [R152+URZ+0x36400], R15 ;  /* 0x0364000f980085a7 */ /* 0x000ee4000800007f */
[----:B---3--:R-:W-:Y:S05]  /*7fa0*/  @!P0 BRA `(.L_x_4679) ;  /* 0xfffffffc00f08947 */ /* 0x008fea000383ffff */
[----:B------:R-:W-:Y:S05]  /*7fb0*/  BRA `(.L_x_4678) ;  /* 0xffffff9400047947 */ /* 0x000fea000383ffff */
.L_x_4683:
[----:B--2---:R2:W3:Y:S02]  /*7fc0*/  SYNCS.PHASECHK.TRANS64.TRYWAIT P1, [R4+URZ+0x36410], R9 ;  /* 0x03641009040075a7 */ /* 0x0044e4000802017f */
[----:B---3--:R-:W-:Y:S05]  /*7fd0*/  @!P1 NANOSLEEP.SYNCS 0x989680 ;  /* 0x009896800000995d */ /* 0x008fea0003900000 */
[----:B------:R-:W3:Y:S02]  /*7fe0*/  @!P1 SYNCS.PHASECHK.TRANS64 P1, [R4+URZ+0x36410], R9 ;  /* 0x03641009040095a7 */ /* 0x000ee4000802007f */
[----:B---3--:R-:W-:Y:S05]  /*7ff0*/  @!P1 BRA `(.L_x_4683) ;  /* 0xfffffffc00f09947 */ /* 0x008fea000383ffff */
[----:B------:R-:W-:Y:S05]  /*8000*/  BRA `(.L_x_4682) ;  /* 0xffffff9800a47947 */ /* 0x000fea000383ffff */
.L_x_4687:
[----:B--2---:R2:W1:Y:S02]  /*8010*/  SYNCS.PHASECHK.TRANS64.TRYWAIT P1, [R152+URZ+0x36430], R9 ;  /* 0x03643009980075a7 */ /* 0x004464000802017f */
[----:B-1----:R-:W-:Y:S05]  /*8020*/  @!P1 NANOSLEEP.SYNCS 0x989680 ;  /* 0x009896800000995d */ /* 0x002fea0003900000 */
[----:B------:R-:W1:Y:S02]  /*8030*/  @!P1 SYNCS.PHASECHK.TRANS64 P1, [R152+URZ+0x36430], R9 ;  /* 0x03643009980095a7 */ /* 0x000e64000802007f */
[----:B-1----:R-:W-:Y:S05]  /*8040*/  @!P1 BRA `(.L_x_4687) ;  /* 0xfffffffc00f09947 */ /* 0x002fea000383ffff */
[----:B------:R-:W-:Y:S05]  /*8050*/  BRA `(.L_x_4686) ;  /* 0xffffffa000487947 */ /* 0x000fea000383ffff */
.L_x_4738:
[----:B-1----:R1:W2:Y:S02]  /*8060*/  SYNCS.PHASECHK.TRANS64.TRYWAIT P1, [R12+URZ+0x36420], R11 ;  /* 0x0364200b0c0075a7 */ /* 0x0022a4000802017f */
[----:B--2---:R-:W-:Y:S05]  /*8070*/  @!P1 NANOSLEEP.SYNCS 0x989680 ;  /* 0x009896800000995d */ /* 0x004fea0003900000 */
[----:B------:R-:W2:Y:S02]  /*8080*/  @!P1 SYNCS.PHASECHK.TRANS64 P1, [R12+URZ+0x36420], R11 ;  /* 0x0364200b0c0095a7 */ /* 0x000ea4000802007f */
[----:B--2---:R-:W-:Y:S05]  /*8090*/  @!P1 BRA `(.L_x_4738) ;  /* 0xfffffffc00f09947 */ /* 0x004fea000383ffff */
[----:B------:R-:W-:Y:S05]  /*80a0*/  BRA `(.L_x_4765) ;  /* 0xffffffe000187947 */ /* 0x000fea000383ffff */
.L_x_4742:
[----:B-1----:R1:W2:Y:S02]  /*80b0*/  SYNCS.PHASECHK.TRANS64.TRYWAIT P1, [R12+URZ+0x36438], R11 ;  /* 0x0364380b0c0075a7 */ /* 0x0022a4000802017f */
[----:B--2---:R-:W-:Y:S05]  /*80c0*/  @!P1 NANOSLEEP.SYNCS 0x989680 ;  /* 0x009896800000995d */ /* 0x004fea0003900000 */
[----:B------:R-:W2:Y:S02]  /*80d0*/  @!P1 SYNCS.PHASECHK.TRANS64 P1, [R12+URZ+0x36438], R11 ;  /* 0x0364380b0c0095a7 */ /* 0x000ea4000802007f */
[----:B--2---:R-:W-:Y:S05]  /*80e0*/  @!P1 BRA `(.L_x_4742) ;  /* 0xfffffffc00f09947 */ /* 0x004fea000383ffff */
[----:B------:R-:W-:Y:S05]  /*80f0*/  BRA `(.L_x_4766) ;  /* 0xffffffe400c07947 */ /* 0x000fea000383ffff */
.L_x_4744:
[----:B--2---:R2:W3:Y:S02]  /*8100*/  SYNCS.PHASECHK.TRANS64.TRYWAIT P1, [R12+URZ+0x36428], R27 ;  /* 0x0364281b0c0075a7 */ /* 0x0044e4000802017f */
[----:B---3--:R-:W-:Y:S05]  /*8110*/  @!P1 NANOSLEEP.SYNCS 0x989680 ;  /* 0x009896800000995d */ /* 0x008fea0003900000 */
[----:B------:R-:W3:Y:S02]  /*8120*/  @!P1 SYNCS.PHASECHK.TRANS64 P1, [R12+URZ+0x36428], R27 ;  /* 0x0364281b0c0095a7 */ /* 0x000ee4000802007f */
[----:B---3--:R-:W-:Y:S05]  /*8130*/  @!P1 BRA `(.L_x_4744) ;  /* 0xfffffffc00f09947 */ /* 0x008fea000383ffff */
[----:B------:R-:W-:Y:S05]  /*8140*/  BRA `(.L_x_4767) ;  /* 0xffffffe800887947 */ /* 0x000fea000383ffff */
.L_x_4746:
[----:B--2---:R2:W3:Y:S02]  /*8150*/  SYNCS.PHASECHK.TRANS64.TRYWAIT P1, [R12+URZ+0x36438], R28 ;  /* 0x0364381c0c0075a7 */ /* 0x0044e4000802017f */
[----:B---3--:R-:W-:Y:S05]  /*8160*/  @!P1 NANOSLEEP.SYNCS 0x989680 ;  /* 0x009896800000995d */ /* 0x008fea0003900000 */
[----:B------:R-:W3:Y:S02]  /*8170*/  @!P1 SYNCS.PHASECHK.TRANS64 P1, [R12+URZ+0x36438], R28 ;  /* 0x0364381c0c0095a7 */ /* 0x000ee4000802007f */
[----:B---3--:R-:W-:Y:S05]  /*8180*/  @!P1 BRA `(.L_x_4746) ;  /* 0xfffffffc00f09947 */ /* 0x008fea000383ffff */
[----:B------:R-:W-:Y:S05]  /*8190*/  BRA `(.L_x_4768) ;  /* 0xffffffec00207947 */ /* 0x000fea000383ffff */
.L_x_4748:
[----:B------:R-:W-:-:S07]  /*81a0*/  SHF.L.U32 R5, R0, 0x1f, RZ ;  /* 0x0000001f00057819 */ /* 0x000fce00000006ff */
.L_x_4769:
[----:B---3--:R3:W4:Y:S02]  /*81b0*/  SYNCS.PHASECHK.TRANS64.TRYWAIT P1, [R12+URZ+0x36420], R5 ;  /* 0x036420050c0075a7 */ /* 0x008724000802017f */
[----:B----4-:R-:W-:Y:S05]  /*81c0*/  @!P1 NANOSLEEP.SYNCS 0x989680 ;  /* 0x009896800000995d */ /* 0x010fea0003900000 */
[----:B------:R-:W4:Y:S02]  /*81d0*/  @!P1 SYNCS.PHASECHK.TRANS64 P1, [R12+URZ+0x36420], R5 ;  /* 0x036420050c0095a7 */ /* 0x000f24000802007f */
[----:B----4-:R-:W-:Y:S05]  /*81e0*/  @!P1 BRA `(.L_x_4769) ;  /* 0xfffffffc00f09947 */ /* 0x010fea000383ffff */
[----:B------:R-:W-:Y:S05]  /*81f0*/  BRA `(.L_x_4770) ;  /* 0xffffffec00b87947 */ /* 0x000fea000383ffff */
.L_x_4751:
[----:B---3--:R3:W4:Y:S02]  /*8200*/  SYNCS.PHASECHK.TRANS64.TRYWAIT P1, [R12+URZ+0x36438], R11 ;  /* 0x0364380b0c0075a7 */ /* 0x008724000802017f */
[----:B----4-:R-:W-:Y:S05]  /*8210*/  @!P1 NANOSLEEP.SYNCS 0x989680 ;  /* 0x009896800000995d */ /* 0x010fea0003900000 */
[----:B------:R-:W4:Y:S02]  /*8220*/  @!P1 SYNCS.PHASECHK.TRANS64 P1, [R12+URZ+0x36438], R11 ;  /* 0x0364380b0c0095a7 */ /* 0x000f24000802007f */
[----:B----4-:R-:W-:Y:S05]  /*8230*/  @!P1 BRA `(.L_x_4751) ;  /* 0xfffffffc00f09947 */ /* 0x010fea000383ffff */
[----:B------:R-:W-:Y:S05]  /*8240*/  BRA `(.L_x_4771) ;  /* 0xfffffff000647947 */ /* 0x000fea000383ffff */
.L_x_4753:
[----:B----4-:R4:W1:Y:S02]  /*8250*/  SYNCS.PHASECHK.TRANS64.TRYWAIT P1, [R12+URZ+0x36428], R5 ;  /* 0x036428050c0075a7 */ /* 0x010864000802017f */
[----:B-1----:R-:W-:Y:S05]  /*8260*/  @!P1 NANOSLEEP.SYNCS 0x989680 ;  /* 0x009896800000995d */ /* 0x002fea0003900000 */
[----:B------:R-:W1:Y:S02]  /*8270*/  @!P1 SYNCS.PHASECHK.TRANS64 P1, [R12+URZ+0x36428], R5 ;  /* 0x036428050c0095a7 */ /* 0x000e64000802007f */
[----:B-1----:R-:W-:Y:S05]  /*8280*/  @!P1 BRA `(.L_x_4753) ;  /* 0xfffffffc00f09947 */ /* 0x002fea000383ffff */
[----:B------:R-:W-:Y:S05]  /*8290*/  BRA `(.L_x_4772) ;  /* 0xfffffff400107947 */ /* 0x000fea000383ffff */
.L_x_4755:
[----:B----4-:R4:W1:Y:S02]  /*82a0*/  SYNCS.PHASECHK.TRANS64.TRYWAIT P1, [R12+URZ+0x36438], R3 ;  /* 0x036438030c0075a7 */ /* 0x010864000802017f */
[----:B-1----:R-:W-:Y:S05]  /*82b0*/  @!P1 NANOSLEEP.SYNCS 0x989680 ;  /* 0x009896800000995d */ /* 0x002fea0003900000 */
[----:B------:R-:W1:Y:S02]  /*82c0*/  @!P1 SYNCS.PHASECHK.TRANS64 P1, [R12+URZ+0x36438], R3 ;  /* 0x036438030c0095a7 */ /* 0x000e64000802007f */
[----:B-1----:R-:W-:Y:S05]  /*82d0*/  @!P1 BRA `(.L_x_4755) ;  /* 0xfffffffc00f09947 */ /* 0x002fea000383ffff */
[----:B------:R-:W-:Y:S05]  /*82e0*/  BRA `(.L_x_4773) ;  /* 0xfffffff400ac7947 */ /* 0x000fea000383ffff */
.L_x_4757:
[----:B------:R-:W-:Y:S01]  /*82f0*/  BSSY B0, `(.L_x_4774) ;  /* 0x0000006000007945 */ /* 0x000fe20003800000 */
[----:B------:R-:W-:-:S07]  /*8300*/  IMAD.MOV.U32 R15, RZ, RZ, -0x1 ;  /* 0xffffffffff0f7424 */ /* 0x000fce00078e00ff */
[----:B-1234-:R-:W-:Y:S05]  /*8310*/  WARPSYNC.COLLECTIVE R15, `(.L_x_4775) ;  /* 0x000000000f0c7348 */ /* 0x01efea0003c00000 */
[----:B------:R-:W-:Y:S02]  /*8320*/  ELECT P6, UR62, PT ;  /* 0x00000000003e782f */ /* 0x000fe400038c0000 */
[----:B------:R-:W-:Y:S01]  /*8330*/  MOV R14, UR62 ;  /* 0x0000003e000e7c02 */ /* 0x000fe20008000f00 */
[----:B-1234-:R-:W-:Y:S10]  /*8340*/  ENDCOLLECTIVE ;  /* 0x000000000000791b */ /* 0x01eff40003800000 */
.L_x_4775:
[----:B------:R-:W-:Y:S05]  /*8350*/  BSYNC B0 ;  /* 0x0000000000007941 */ /* 0x000fea0003800000 */
.L_x_4774:
[----:B------:R-:W-:Y:S01]  /*8360*/  PLOP3.LUT P0, PT, P6, PT, PT, 0x80, 0x0 ;  /* 0x000000000000781c */ /* 0x000fe2000370f070 */
[----:B------:R-:W-:-:S12]  /*8370*/  BRA `(.L_x_4776) ;  /* 0xfffffff800647947 */ /* 0x000fd8000383ffff */
.L_x_4759:
[----:B----4-:R4:W1:Y:S02]  /*8380*/  SYNCS.PHASECHK.TRANS64.TRYWAIT P1, [R7+URZ], R6 ;  /* 0x00000006070075a7 */ /* 0x010864000802017f */
[----:B-1----:R-:W-:Y:S05]  /*8390*/  @!P1 NANOSLEEP.SYNCS 0x989680 ;  /* 0x009896800000995d */ /* 0x002fea0003900000 */
[----:B------:R-:W1:Y:S02]  /*83a0*/  @!P1 SYNCS.PHASECHK.TRANS64 P1, [R7+URZ], R6 ;  /* 0x00000006070095a7 */ /* 0x000e64000802007f */
[----:B-1----:R-:W-:Y:S05]  /*83b0*/  @!P1 BRA `(.L_x_4759) ;  /* 0xfffffffc00f09947 */ /* 0x002fea000383ffff */
[----:B------:R-:W-:Y:S05]  /*83c0*/  BRA `(.L_x_4777) ;  /* 0xfffffff800a07947 */ /* 0x000fea000383ffff */
.L_x_4760:
[----:B------:R1:W1:Y:S02]  /*83d0*/  SYNCS.PHASECHK.TRANS64.TRYWAIT P1, [R5+URZ], R0 ;  /* 0x00000000050075a7 */ /* 0x000264000802017f */
[----:B-1----:R-:W-:Y:S05]  /*83e0*/  @!P1 NANOSLEEP.SYNCS 0x989680 ;  /* 0x009896800000995d */ /* 0x002fea0003900000 */
[----:B------:R-:W1:Y:S02]  /*83f0*/  @!P1 SYNCS.PHASECHK.TRANS64 P1, [R5+URZ], R0 ;  /* 0x00000000050095a7 */ /* 0x000e64000802007f */
[----:B-1----:R-:W-:Y:S05]  /*8400*/  @!P1 BRA `(.L_x_4760) ;  /* 0xfffffffc00f09947 */ /* 0x002fea000383ffff */
[----:B------:R-:W-:Y:S05]  /*8410*/  BRA `(.L_x_4778) ;  /* 0xfffffff800947947 */ /* 0x000fea000383ffff */
.L_x_4779:
        /* <DEDUP_REMOVED lines=14> */
.L_x_7679:


//--------------------- .text._ZN7cutlass13device_kernelIN5flash11enable_sm90INS1_16FlashAttnBwdSm90INS1_25CollectiveMainloopBwdSm90ILi2ELi1ELi1EN4cute5tupleIJNS5_1CILi1EEES8_S8_EEENS6_IJNS7_ILi64EEENS7_ILi96EEENS7_ILi192EEEEEENS_10bfloat16_tEfNS_4arch4Sm90ELb0ELb0ELb0ELb1ELb1ELb0ELb1ELb0ELi3ELi1ELi1ELi1ELb0EEENS1_24CollectiveEpilogueBwdGQAISD_fSG_Li384ELb1ELb1EEENS1_19SingleTileSchedulerILb1ELb0ELb0ELi96EEEEEEEEEvNT_6ParamsE --------------------------
	.section	.text._ZN7cutlass13device_kernelIN5flash11enable_sm90INS1_16FlashAttnBwdSm90INS1_25CollectiveMainloopBwdSm90ILi2ELi1ELi1EN4cute5tupleIJNS5_1CILi1EEES8_S8_EEENS6_IJNS7_ILi64EEENS7_ILi96EEENS7_ILi192EEEEEENS_10bfloat16_tEfNS_4arch4Sm90ELb0ELb0ELb0ELb1ELb1ELb0ELb1ELb0ELi3ELi1ELi1ELi1ELb0EEENS1_24CollectiveEpilogueBwdGQAISD_fSG_Li384ELb1ELb1EEENS1_19SingleTileSchedulerILb1ELb0ELb0ELi96EEEEEEEEEvNT_6ParamsE,"ax",@progbits
	.align	128
.text._ZN7cutlass13device_kernelIN5flash11enable_sm90INS1_16FlashAttnBwdSm90INS1_25CollectiveMainloopBwdSm90ILi2ELi1ELi1EN4cute5tupleIJNS5_1CILi1EEES8_S8_EEENS6_IJNS7_ILi64EEENS7_ILi96EEENS7_ILi192EEEEEENS_10bfloat16_tEfNS_4arch4Sm90ELb0ELb0ELb0ELb1ELb1ELb0ELb1ELb0ELi3ELi1ELi1ELi1ELb0EEENS1_24CollectiveEpilogueBwdGQAISD_fSG_Li384ELb1ELb1EEENS1_19SingleTileSchedulerILb1ELb0ELb0ELi96EEEEEEEEEvNT_6ParamsE:
        .type           _ZN7cutlass13device_kernelIN5flash11enable_sm90INS1_16FlashAttnBwdSm90INS1_25CollectiveMainloopBwdSm90ILi2ELi1ELi1EN4cute5tupleIJNS5_1CILi1EEES8_S8_EEENS6_IJNS7_ILi64EEENS7_ILi96EEENS7_ILi192EEEEEENS_10bfloat16_tEfNS_4arch4Sm90ELb0ELb0ELb0ELb1ELb1ELb0ELb1ELb0ELi3ELi1ELi1ELi1ELb0EEENS1_24CollectiveEpilogueBwdGQAISD_fSG_Li384ELb1ELb1EEENS1_19SingleTileSchedulerILb1ELb0ELb0ELi96EEEEEEEEEvNT_6ParamsE,@function
        .size           _ZN7cutlass13device_kernelIN5flash11enable_sm90INS1_16FlashAttnBwdSm90INS1_25CollectiveMainloopBwdSm90ILi2ELi1ELi1EN4cute5tupleIJNS5_1CILi1EEES8_S8_EEENS6_IJNS7_ILi64EEENS7_ILi96EEENS7_ILi192EEEEEENS_10bfloat16_tEfNS_4arch4Sm90ELb0ELb0ELb0ELb1ELb1ELb0ELb1ELb0ELi3ELi1ELi1ELi1ELb0EEENS1_24CollectiveEpilogueBwdGQAISD_fSG_Li384ELb1ELb1EEENS1_19SingleTileSchedulerILb1ELb0ELb0ELi96EEEEEEEEEvNT_6ParamsE,(.L_x_7680 - _ZN7cutlass13device_kernelIN5flash11enable_sm90INS1_16FlashAttnBwdSm90INS1_25CollectiveMainloopBwdSm90ILi2ELi1ELi1EN4cute5tupleIJNS5_1CILi1EEES8_S8_EEENS6_IJNS7_ILi64EEENS7_ILi96EEENS7_ILi192EEEEEENS_10bfloat16_tEfNS_4arch4Sm90ELb0ELb0ELb0ELb1ELb1ELb0ELb1ELb0ELi3ELi1ELi1ELi1ELb0EEENS1_24CollectiveEpilogueBwdGQAISD_fSG_Li384ELb1ELb1EEENS1_19SingleTileSchedulerILb1ELb0ELb0ELi96EEEEEEEEEvNT_6ParamsE)
        .other          _ZN7cutlass13device_kernelIN5flash11enable_sm90INS1_16FlashAttnBwdSm90INS1_25CollectiveMainloopBwdSm90ILi2ELi1ELi1EN4cute5tupleIJNS5_1CILi1EEES8_S8_EEENS6_IJNS7_ILi64EEENS7_ILi96EEENS7_ILi192EEEEEENS_10bfloat16_tEfNS_4arch4Sm90ELb0ELb0ELb0ELb1ELb1ELb0ELb1ELb0ELi3ELi1ELi1ELi1ELb0EEENS1_24CollectiveEpilogueBwdGQAISD_fSG_Li384ELb1ELb1EEENS1_19SingleTileSchedulerILb1ELb0ELb0ELi96EEEEEEEEEvNT_6ParamsE,@"STO_CUDA_ENTRY STV_DEFAULT"
_ZN7cutlass13device_kernelIN5flash11enable_sm90INS1_16FlashAttnBwdSm90INS1_25CollectiveMainloopBwdSm90ILi2ELi1ELi1EN4cute5tupleIJNS5_1CILi1EEES8_S8_EEENS6_IJNS7_ILi64EEENS7_ILi96EEENS7_ILi192EEEEEENS_10bfloat16_tEfNS_4arch4Sm90ELb0ELb0ELb0ELb1ELb1ELb0ELb1ELb0ELi3ELi1ELi1ELi1ELb0EEENS1_24CollectiveEpilogueBwdGQAISD_fSG_Li384ELb1ELb1EEENS1_19SingleTileSchedulerILb1ELb0ELb0ELi96EEEEEEEEEvNT_6ParamsE:
        /* <DEDUP_REMOVED lines=22> */
.L_x_4781:
[----:B------:R-:W-:Y:S05]  /*0160*/  BSYNC B0 ;  /* 0x0000000000007941 */ /* 0x000fea0003800000 */
.L_x_4780:
        /* <DEDUP_REMOVED lines=34> */
.L_x_4782:
        /* <DEDUP_REMOVED lines=20> */
.L_x_4783:
        /* <DEDUP_REMOVED lines=8> */
.L_x_4786:
        /* <DEDUP_REMOVED lines=21> */
.L_x_4787:
        /* <DEDUP_REMOVED lines=10> */
.L_x_4789:
[----:B------:R-:W2:Y:S02]  /*0740*/  LDC R0, c[0x0][0x8c4] ;  /* 0x00023100ff007b82 */ /* 0x000ea40000000800 */
.L_x_4788:
        /* <DEDUP_REMOVED lines=14> */
.L_x_4791:
        /* <DEDUP_REMOVED lines=10> */
.L_x_4792:
        /* <DEDUP_REMOVED lines=8> */
.L_x_4793:
        /* <DEDUP_REMOVED lines=9> */
.L_x_4794:
        /* <DEDUP_REMOVED lines=75> */
.L_x_4797:
        /* <DEDUP_REMOVED lines=15> */
.L_x_4796:
        /* <DEDUP_REMOVED lines=20> */
.L_x_4799:
        /* <DEDUP_REMOVED lines=15> */
.L_x_4798:
        /* <DEDUP_REMOVED lines=8> */
.L_x_4915:
        /* <DEDUP_REMOVED lines=26> */
.L_x_4801:
        /* <DEDUP_REMOVED lines=98> */
.L_x_4813:
[----:B------:R-:W-:-:S13]  /*19f0*/  ISETP.NE.AND P0, PT, R13, 0x3, PT ;  /* 0x000000030d00780c */ /* 0x000fda0003f05270 */
[----:B-1----:R-:W-:Y:S05]  /*1a00*/  @!P0 BRA `(.L_x_4803) ;  /* 0x0000000000048947 */ /* 0x002fea0003800000 */
[----:B------:R-:W-:Y:S01]  /*1a10*/  BPT.TRAP 0x1 ;  /* 0x000000040000795c */ /* 0x000fe20000300000 */
.L_x_4803:
[----:B------:R-:W-:Y:S02]  /*1a20*/  LEA R4, R3, UR36, 0x3 ;  /* 0x0000002403047c11 */ /* 0x000fe4000f8e18ff */
[----:B------:R-:W-:-:S04]  /*1a30*/  SHF.L.U32 R9, R7, 0x1f, RZ ;  /* 0x0000001f07097819 */ /* 0x000fc800000006ff */
[----:B------:R1:W2:Y:S01]  /*1a40*/  SYNCS.PHASECHK.TRANS64.TRYWAIT P1, [R4+URZ+0x36410], R9 ;  /* 0x03641009040075a7 */ /* 0x0002a2000802017f */
[----:B------:R-:W-:Y:S05]  /*1a50*/  @!P0 BRA `(.L_x_4804) ;  /* 0x0000000000048947 */ /* 0x000fea0003800000 */
[----:B------:R-:W-:Y:S01]  /*1a60*/  BPT.TRAP 0x1 ;  /* 0x000000040000795c */ /* 0x000fe20000300000 */
.L_x_4804:
[----:B--2---:R-:W-:Y:S05]  /*1a70*/  @P1 BRA `(.L_x_4805) ;  /* 0x0000000000081947 */ /* 0x004fea0003800000 */
[----:B------:R-:W2:Y:S02]  /*1a80*/  SYNCS.PHASECHK.TRANS64.TRYWAIT P1, [R4+URZ+0x36410], R9 ;  /* 0x03641009040075a7 */ /* 0x000ea4000802017f */
[----:B--2---:R-:W-:Y:S05]  /*1a90*/  @!P1 BRA `(.L_x_4806) ;  /* 0x0000007000609947 */ /* 0x004fea0003800000 */
.L_x_4805:
        /* <DEDUP_REMOVED lines=103> */
.L_x_4807:
[----:B-12---:R-:W-:-:S04]  /*2110*/  SHF.L.U32 R9, R6, 0x1f, RZ ;  /* 0x0000001f06097819 */ /* 0x006fc800000006ff */
[----:B------:R1:W2:Y:S01]  /*2120*/  SYNCS.PHASECHK.TRANS64.TRYWAIT P1, [UR36+0x36430], R9 ;  /* 0x03643009ff0075a7 */ /* 0x0002a20008020164 */
[----:B------:R-:W-:Y:S05]  /*2130*/  @!P0 BRA `(.L_x_4808) ;  /* 0x0000000000048947 */ /* 0x000fea0003800000 */
[----:B------:R-:W-:Y:S01]  /*2140*/  BPT.TRAP 0x1 ;  /* 0x000000040000795c */ /* 0x000fe20000300000 */
.L_x_4808:
[----:B--2---:R-:W-:Y:S05]  /*2150*/  @P1 BRA `(.L_x_4809) ;  /* 0x0000000000081947 */ /* 0x004fea0003800000 */
[----:B------:R-:W2:Y:S02]  /*2160*/  SYNCS.PHASECHK.TRANS64.TRYWAIT P1, [UR36+0x36430], R9 ;  /* 0x03643009ff0075a7 */ /* 0x000ea40008020164 */
[----:B--2---:R-:W-:Y:S05]  /*2170*/  @!P1 BRA `(.L_x_4810) ;  /* 0x0000006800bc9947 */ /* 0x004fea0003800000 */
.L_x_4809:
        /* <DEDUP_REMOVED lines=303> */
.L_x_4811:
        /* <DEDUP_REMOVED lines=60> */
.L_x_4812:
        /* <DEDUP_REMOVED lines=62> */
.L_x_4795:
[----:B------:R-:W-:Y:S05]  /*3c10*/  @P0 BRA `(.L_x_4790) ;  /* 0x0000004c00c80947 */ /* 0x000fea0003800000 */
[----:B-12---:R-:W1:Y:S01]  /*3c20*/  LDC.64 R2, c[0x0][0x878] ;  /* 0x00021e00ff027b82 */ /* 0x006e620000000a00 */
[----:B------:R-:W2:Y:S01]  /*3c30*/  S2R R8, SR_TID.X ;  /* 0x0000000000087919 */ /* 0x000ea20000002100 */
[----:B------:R-:W-:Y:S01]  /*3c40*/  ULDC UR7, c[0x0][0x870] ;  /* 0x00021c0000077ab9 */ /* 0x000fe20000000800 */
[----:B------:R-:W-:Y:S01]  /*3c50*/  ULDC UR6, c[0x0][0x80c] ;  /* 0x0002030000067ab9 */ /* 0x000fe20000000800 */
[----:B------:R-:W3:Y:S01]  /*3c60*/  S2R R0, SR_CTAID.Y ;  /* 0x0000000000007919 */ /* 0x000ee20000002600 */
[----:B------:R-:W4:Y:S03]  /*3c70*/  S2R R16, SR_CTAID.X ;  /* 0x0000000000107919 */ /* 0x000f260000002500 */
[----:B------:R-:W5:Y:S01]  /*3c80*/  S2UR UR5, SR_CgaCtaId ;  /* 0x00000000000579c3 */ /* 0x000f620000008800 */
[----:B------:R-:W-:-:S07]  /*3c90*/  UMOV UR4, 0x400 ;  /* 0x0000040000047882 */ /* 0x000fce0000000000 */
[----:B------:R-:W4:Y:S01]  /*3ca0*/  LDC.64 R20, c[0x0][0x820] ;  /* 0x00020800ff147b82 */ /* 0x000f220000000a00 */
[----:B-1----:R-:W-:-:S07]  /*3cb0*/  ISETP.NE.U32.AND P0, PT, R2, RZ, PT ;  /* 0x000000ff0200720c */ /* 0x002fce0003f05070 */
[----:B------:R-:W1:Y:S01]  /*3cc0*/  LDC.64 R22, c[0x0][0x848] ;  /* 0x00021200ff167b82 */ /* 0x000e620000000a00 */
[----:B------:R-:W-:-:S07]  /*3cd0*/  ISETP.NE.AND.EX P0, PT, R3, RZ, PT, P0 ;  /* 0x000000ff0300720c */ /* 0x000fce0003f05300 */
[----:B------:R-:W5:Y:S08]  /*3ce0*/  LDC R3, c[0x0][0x850] ;  /* 0x00021400ff037b82 */ /* 0x000f700000000800 */
[----:B------:R-:W2:Y:S02]  /*3cf0*/  @P0 LDC.64 R4, c[0x0][0x878] ;  /* 0x00021e00ff040b82 */ /* 0x000ea40000000a00 */
[----:B--2---:R-:W-:-:S06]  /*3d00*/  @P0 IMAD.WIDE R4, R18, 0x4, R4 ;  /* 0x0000000412040825 */ /* 0x004fcc00078e0204 */
[----:B------:R2:W4:Y:S01]  /*3d10*/  @P0 LDG.E R5, desc[UR38][R4.64] ;  /* 0x0000002604050981 */ /* 0x000522000c1e1900 */
[----:B------:R-:W-:Y:S01]  /*3d20*/  BAR.SYNC.DEFER_BLOCKING 0x1, 0x180 ;  /* 0x0046000000007b1d */ /* 0x000fe20000010000 */
[----:B-----5:R-:W-:Y:S01]  /*3d30*/  ISETP.NE.AND P2, PT, R3, 0x1, PT ;  /* 0x000000010300780c */ /* 0x020fe20003f45270 */
[C---:B------:R-:W-:Y:S01]  /*3d40*/  VIADD R15, R8.reuse, 0xffffff80 ;  /* 0xffffff80080f7836 */ /* 0x040fe20000000000 */
[----:B------:R-:W-:Y:S01]  /*3d50*/  ISETP.NE.AND P1, PT, R8, 0x80, PT ;  /* 0x000000800800780c */ /* 0x000fe20003f25270 */
[----:B------:R-:W-:Y:S02]  /*3d60*/  ULEA UR4, UR5, UR4, 0x18 ;  /* 0x0000000405047291 */ /* 0x000fe4000f8ec03f */
[----:B------:R-:W-:Y:S01]  /*3d70*/  BSSY B0, `(.L_x_4814) ;  /* 0x0000053000007945 */ /* 0x000fe20003800000 */
[----:B------:R-:W-:-:S04]  /*3d80*/  SHF.R.S32.HI R2, RZ, 0x1f, R15 ;  /* 0x0000001fff027819 */ /* 0x000fc8000001140f */
[----:B------:R-:W-:-:S03]  /*3d90*/  LEA.HI R6, R2, R15, RZ, 0x7 ;  /* 0x0000000f02067211 */ /* 0x000fc600078f38ff */
[----:B------:R-:W2:Y:S01]  /*3da0*/  @P2 LDC R7, c[0x0][0x854] ;  /* 0x00021500ff072b82 */ /* 0x000ea20000000800 */
[----:B------:R-:W-:Y:S02]  /*3db0*/  LOP3.LUT R2, R6, 0x3fffff80, RZ, 0xc0, !PT ;  /* 0x3fffff8006027812 */ /* 0x000fe400078ec0ff */
[----:B------:R-:W-:-:S03]  /*3dc0*/  SHF.R.S32.HI R11, RZ, 0x7, R6 ;  /* 0x00000007ff0b7819 */ /* 0x000fc60000011406 */
[----:B------:R-:W-:Y:S02]  /*3dd0*/  IMAD.IADD R6, R15, 0x1, -R2 ;  /* 0x000000010f067824 */ /* 0x000fe400078e0a02 */
[----:B------:R-:W5:Y:S01]  /*3de0*/  @P2 LDC R9, c[0x0][0x858] ;  /* 0x00021600ff092b82 */ /* 0x000f620000000800 */
[----:B---3--:R-:W-:Y:S02]  /*3df0*/  IMAD.MOV.U32 R2, RZ, RZ, R0 ;  /* 0x000000ffff027224 */ /* 0x008fe400078e0000 */
[----:B------:R-:W-:-:S04]  /*3e00*/  IMAD R10, R11, 0x600, R6 ;  /* 0x000006000b0a7824 */ /* 0x000fc800078e0206 */
[----:B------:R-:W-:Y:S02]  /*3e10*/  IMAD.SHL.U32 R10, R10, 0x4, RZ ;  /* 0x000000040a0a7824 */ /* 0x000fe400078e00ff */
[----:B--2---:R-:W-:-:S04]  /*3e20*/  @P2 IMAD.HI.U32 R4, R0, R7, RZ ;  /* 0x0000000700042227 */ /* 0x004fc800078e00ff */
[----:B----4-:R-:W-:Y:S01]  /*3e30*/  IMAD R7, R16, UR7, RZ ;  /* 0x0000000710077c24 */ /* 0x010fe2000f8e02ff */
[----:B-----5:R-:W-:Y:S01]  /*3e40*/  @P2 SHF.R.U32.HI R2, RZ, R9, R4 ;  /* 0x00000009ff022219 */ /* 0x020fe20000011604 */
        /* <DEDUP_REMOVED lines=35> */
[----:B------:R2:W-:Y:S02]  /*4080*/  STS.128 [R8+0x2800], R44 ;  /* 0x0028002c08007388 */ /* 0x0005e40000000c00 */
[----:B------:R-:W4:Y:S01]  /*4090*/  LDC.64 R26, c[0x0][0x828] ;  /* 0x00020a00ff1a7b82 */ /* 0x000f220000000a00 */
        /* <DEDUP_REMOVED lines=19> */
[----:B---3--:R-:W-:-:S03]  /*41d0*/  LEA R24, P3, R4, R24, 0x2 ;  /* 0x0000001804187211 */ /* 0x008fc600078610ff */
[----:B------:R-:W-:Y:S01]  /*41e0*/  IMAD.MOV R2, RZ, RZ, -R2 ;  /* 0x000000ffff027224 */ /* 0x000fe200078e0a02 */
[----:B----4-:R-:W-:Y:S01]  /*41f0*/  LEA R26, P0, R6, R26, 0x2 ;  /* 0x0000001a061a7211 */ /* 0x010fe200078010ff */
[----:B------:R-:W-:Y:S02]  /*4200*/  IMAD R9, R9, R23, R12 ;  /* 0x0000001709097224 */ /* 0x000fe400078e020c */
[----:B------:R-:W-:Y:S02]  /*4210*/  IMAD R17, R3, R2, R0 ;  /* 0x0000000203117224 */ /* 0x000fe400078e0200 */
[----:B------:R-:W-:Y:S02]  /*4220*/  IMAD.IADD R3, R5, 0x1, R13 ;  /* 0x0000000105037824 */ /* 0x000fe400078e020d */
[----:B------:R-:W-:Y:S01]  /*4230*/  IMAD.IADD R2, R7, 0x1, R9 ;  /* 0x0000000107027824 */ /* 0x000fe200078e0209 */
[----:B--2---:R-:W-:Y:S06]  /*4240*/  @P2 BRA `(.L_x_4815) ;  /* 0x0000000000142947 */ /* 0x004fec0003800000 */
.L_x_4816:
[----:B------:R-:W2:Y:S04]  /*4250*/  LDG.E.STRONG.GPU R0, desc[UR38][R10.64] ;  /* 0x000000260a007981 */ /* 0x000ea8000c1ef900 */
[----:B--2---:R-:W-:Y:S01]  /*4260*/  CCTL.IVALL ;  /* 0x00000000ff00798f */ /* 0x004fe20002000000 */
[----:B------:R-:W-:Y:S05]  /*4270*/  YIELD ;  /* 0x0000000000007946 */ /* 0x000fea0003800000 */
[----:B------:R-:W-:-:S13]  /*4280*/  ISETP.NE.AND P2, PT, R0, R17, PT ;  /* 0x000000110000720c */ /* 0x000fda0003f45270 */
[----:B------:R-:W-:Y:S05]  /*4290*/  @P2 BRA `(.L_x_4816) ;  /* 0xfffffffc00ec2947 */ /* 0x000fea000383ffff */
.L_x_4815:
[----:B------:R-:W-:Y:S05]  /*42a0*/  BSYNC B0 ;  /* 0x0000000000007941 */ /* 0x000fea0003800000 */
.L_x_4814:
[----:B------:R-:W-:Y:S01]  /*42b0*/  UMOV UR5, 0xffffffff ;  /* 0xffffffff00057882 */ /* 0x000fe20000000000 */
[----:B------:R-:W-:Y:S02]  /*42c0*/  LEA.HI.X R25, R4, R25, R3, 0x2, P3 ;  /* 0x0000001904197211 */ /* 0x000fe400018f1403 */
[----:B------:R-:W-:Y:S01]  /*42d0*/  LEA.HI.X R2, R6, R27, R2, 0x2, P0 ;  /* 0x0000001b06027211 */ /* 0x000fe200000f1402 */
[----:B------:R-:W-:Y:S06]  /*42e0*/  BRA.DIV UR5, `(.L_x_4817) ;  /* 0x0000004a05747947 */ /* 0x000fec000b800000 */
[----:B------:R-:W-:Y:S01]  /*42f0*/  NOP ;  /* 0x0000000000007918 */ /* 0x000fe20000000000 */
.L_x_4918:
        /* <DEDUP_REMOVED lines=16> */
.L_x_4820:
[----:B------:R-:W-:Y:S01]  /*4400*/  @P0 ELECT P2, URZ, PT ;  /* 0x00000000003f082f */ /* 0x000fe20003840000 */
[----:B------:R1:W-:-:S12]  /*4410*/  UBLKRED.G.S.ADD.F32.RN [UR6], [UR4], UR5, desc[UR8] ;  /* 0x00000806040073bb */ /* 0x0003d800080a1405 */
[----:B------:R-:W-:Y:S02]  /*4420*/  @P2 PLOP3.LUT P0, PT, P2, PT, PT, 0x8, 0x0 ;  /* 0x000000000000281c */ /* 0x000fe4000170e170 */
[----:B------:R-:W-:-:S11]  /*4430*/  PLOP3.LUT P2, PT, PT, PT, PT, 0x8, 0x0 ;  /* 0x000000000000781c */ /* 0x000fd60003f4e170 */
[----:B-1----:R-:W-:Y:S05]  /*4440*/  @P0 BRA.U.ANY `(.L_x_4820) ;  /* 0xfffffffd00ec0947 */ /* 0x002fea000393ffff */
[----:B------:R0:W-:Y:S01]  /*4450*/  UTMACMDFLUSH ;  /* 0x00000000000079b7 */ /* 0x0001e20000000000 */
[----:B------:R-:W-:-:S04]  /*4460*/  DEPBAR.LE SB0, 0x0 ;  /* 0x000080000000791a */ /* 0x000fc80000000000 */
.L_x_4819:
[----:B------:R-:W-:Y:S05]  /*4470*/  BSYNC B0 ;  /* 0x0000000000007941 */ /* 0x000fea0003800000 */
.L_x_4818:
        /* <DEDUP_REMOVED lines=14> */
.L_x_4822:
[----:B------:R-:W-:Y:S05]  /*4560*/  BSYNC B0 ;  /* 0x0000000000007941 */ /* 0x000fea0003800000 */
.L_x_4821:
        /* <DEDUP_REMOVED lines=18> */
.L_x_4825:
[----:B------:R-:W2:Y:S04]  /*4690*/  LDG.E.STRONG.GPU R0, desc[UR38][R2.64] ;  /* 0x0000002602007981 */ /* 0x000ea8000c1ef900 */
[----:B--2---:R-:W-:Y:S01]  /*46a0*/  CCTL.IVALL ;  /* 0x00000000ff00798f */ /* 0x004fe20002000000 */
[----:B------:R-:W-:Y:S05]  /*46b0*/  YIELD ;  /* 0x0000000000007946 */ /* 0x000fea0003800000 */
[----:B------:R-:W-:-:S13]  /*46c0*/  ISETP.NE.AND P0, PT, R0, R17, PT ;  /* 0x000000110000720c */ /* 0x000fda0003f05270 */
[----:B------:R-:W-:Y:S05]  /*46d0*/  @P0 BRA `(.L_x_4825) ;  /* 0xfffffffc00ec0947 */ /* 0x000fea000383ffff */
.L_x_4824:
[----:B------:R-:W-:Y:S05]  /*46e0*/  BSYNC B0 ;  /* 0x0000000000007941 */ /* 0x000fea0003800000 */
.L_x_4823:
[----:B------:R-:W-:-:S03]  /*46f0*/  UMOV UR5, 0xffffffff ;  /* 0xffffffff00057882 */ /* 0x000fc60000000000 */
[----:B------:R-:W-:Y:S05]  /*4700*/  BRA.DIV UR5, `(.L_x_4826) ;  /* 0x0000004605887947 */ /* 0x000fea000b800000 */
[----:B------:R-:W-:Y:S01]  /*4710*/  NOP ;  /* 0x0000000000007918 */ /* 0x000fe20000000000 */
.L_x_4921:
        /* <DEDUP_REMOVED lines=16> */
.L_x_4829:
[----:B------:R-:W-:Y:S01]  /*4820*/  @P0 ELECT P2, URZ, PT ;  /* 0x00000000003f082f */ /* 0x000fe20003840000 */
[----:B------:R2:W-:-:S12]  /*4830*/  UBLKRED.G.S.ADD.F32.RN [UR6], [UR4], UR5, desc[UR8] ;  /* 0x00000806040073bb */ /* 0x0005d800080a1405 */
[----:B------:R-:W-:Y:S02]  /*4840*/  @P2 PLOP3.LUT P0, PT, P2, PT, PT, 0x8, 0x0 ;  /* 0x000000000000281c */ /* 0x000fe4000170e170 */
[----:B------:R-:W-:-:S11]  /*4850*/  PLOP3.LUT P2, PT, PT, PT, PT, 0x8, 0x0 ;  /* 0x000000000000781c */ /* 0x000fd60003f4e170 */
[----:B--2---:R-:W-:Y:S05]  /*4860*/  @P0 BRA.U.ANY `(.L_x_4829) ;  /* 0xfffffffd00ec0947 */ /* 0x004fea000393ffff */
[----:B------:R0:W-:Y:S01]  /*4870*/  UTMACMDFLUSH ;  /* 0x00000000000079b7 */ /* 0x0001e20000000000 */
[----:B------:R-:W-:-:S04]  /*4880*/  DEPBAR.LE SB0, 0x0 ;  /* 0x000080000000791a */ /* 0x000fc80000000000 */
.L_x_4828:
[----:B------:R-:W-:Y:S05]  /*4890*/  BSYNC B0 ;  /* 0x0000000000007941 */ /* 0x000fea0003800000 */
.L_x_4827:
        /* <DEDUP_REMOVED lines=14> */
.L_x_4785:
        /* <DEDUP_REMOVED lines=21> */
.L_x_4831:
        /* <DEDUP_REMOVED lines=13> */
.L_x_4833:
[----:B------:R-:W-:-:S05]  /*4ba0*/  ULDC UR4, c[0x0][0x8c4] ;  /* 0x0002310000047ab9 */ /* 0x000fca0000000800 */
.L_x_4832:
        /* <DEDUP_REMOVED lines=39> */
.L_x_4834:
        /* <DEDUP_REMOVED lines=52> */
.L_x_4868:
        /* <DEDUP_REMOVED lines=13> */
.L_x_4838:
[----:B------:R-:W2:Y:S04]  /*5230*/  LDG.E.STRONG.GPU R5, desc[UR38][R2.64] ;  /* 0x0000002602057981 */ /* 0x000ea8000c1ef900 */
[----:B--2---:R-:W-:Y:S01]  /*5240*/  CCTL.IVALL ;  /* 0x00000000ff00798f */ /* 0x004fe20002000000 */
[----:B------:R-:W-:Y:S05]  /*5250*/  YIELD ;  /* 0x0000000000007946 */ /* 0x000fea0003800000 */
[----:B------:R-:W-:-:S13]  /*5260*/  ISETP.NE.AND P3, PT, R5, UR18, PT ;  /* 0x0000001205007c0c */ /* 0x000fda000bf65270 */
[----:B------:R-:W-:Y:S05]  /*5270*/  @P3 BRA `(.L_x_4838) ;  /* 0xfffffffc00ec3947 */ /* 0x000fea000383ffff */
.L_x_4837:
[----:B------:R-:W-:Y:S05]  /*5280*/  BSYNC B0 ;  /* 0x0000000000007941 */ /* 0x000fea0003800000 */
.L_x_4836:
[----:B------:R-:W-:-:S03]  /*5290*/  UMOV UR5, 0xffffffff ;  /* 0xffffffff00057882 */ /* 0x000fc60000000000 */
[----:B------:R-:W-:Y:S05]  /*52a0*/  BRA.DIV UR5, `(.L_x_4839) ;  /* 0x0000003a05bc7947 */ /* 0x000fea000b800000 */
[----:B------:R-:W-:Y:S01]  /*52b0*/  NOP ;  /* 0x0000000000007918 */ /* 0x000fe20000000000 */
.L_x_4924:
        /* <DEDUP_REMOVED lines=19> */
.L_x_4841:
[----:B------:R-:W-:Y:S05]  /*53f0*/  BSYNC B0 ;  /* 0x0000000000007941 */ /* 0x000fea0003800000 */
.L_x_4840:
        /* <DEDUP_REMOVED lines=14> */
.L_x_4843:
[----:B------:R-:W-:Y:S05]  /*54e0*/  BSYNC B0 ;  /* 0x0000000000007941 */ /* 0x000fea0003800000 */
.L_x_4842:
        /* <DEDUP_REMOVED lines=15> */
.L_x_4845:
[----:B------:R-:W-:Y:S05]  /*55e0*/  BSYNC B0 ;  /* 0x0000000000007941 */ /* 0x000fea0003800000 */
.L_x_4844:
[----:B------:R-:W-:Y:S06]  /*55f0*/  BAR.ARV 0xa, 0xa0 ;  /* 0x0282800000007b1d */ /* 0x000fec0000002000 */
[----:B------:R-:W-:Y:S04]  /*5600*/  BSSY B0, `(.L_x_4846) ;  /* 0x0000003000007945 */ /* 0x000fe80003800000 */
[----:B------:R-:W-:Y:S05]  /*5610*/  @!P0 BRA `(.L_x_4847) ;  /* 0x0000000000048947 */ /* 0x000fea0003800000 */
[----:B------:R-:W-:-:S04]  /*5620*/  DEPBAR.LE SB0, 0x1 ;  /* 0x000080400000791a */ /* 0x000fc80000000000 */
.L_x_4847:
[----:B------:R-:W-:Y:S05]  /*5630*/  BSYNC B0 ;  /* 0x0000000000007941 */ /* 0x000fea0003800000 */
.L_x_4846:
[----:B------:R-:W-:Y:S06]  /*5640*/  BAR.ARV 0xb, 0xa0 ;  /* 0x02c2800000007b1d */ /* 0x000fec0000002000 */
[----:B------:R-:W-:Y:S04]  /*5650*/  BSSY B0, `(.L_x_4848) ;  /* 0x0000003000007945 */ /* 0x000fe80003800000 */
[----:B------:R-:W-:Y:S05]  /*5660*/  @!P0 BRA `(.L_x_4849) ;  /* 0x0000000000048947 */ /* 0x000fea0003800000 */
[----:B------:R-:W-:-:S04]  /*5670*/  DEPBAR.LE SB0, 0x0 ;  /* 0x000080000000791a */ /* 0x000fc80000000000 */
.L_x_4849:
[----:B------:R-:W-:Y:S05]  /*5680*/  BSYNC B0 ;  /* 0x0000000000007941 */ /* 0x000fea0003800000 */
.L_x_4848:
        /* <DEDUP_REMOVED lines=19> */
.L_x_4851:
[----:B------:R-:W-:Y:S05]  /*57c0*/  BSYNC B0 ;  /* 0x0000000000007941 */ /* 0x000fea0003800000 */
.L_x_4850:
        /* <DEDUP_REMOVED lines=9> */
.L_x_4854:
[----:B------:R-:W2:Y:S04]  /*5860*/  LDG.E.STRONG.GPU R5, desc[UR38][R2.64] ;  /* 0x0000002602057981 */ /* 0x000ea8000c1ef900 */
[----:B--2---:R-:W-:Y:S01]  /*5870*/  CCTL.IVALL ;  /* 0x00000000ff00798f */ /* 0x004fe20002000000 */
[----:B------:R-:W-:Y:S05]  /*5880*/  YIELD ;  /* 0x0000000000007946 */ /* 0x000fea0003800000 */
[----:B------:R-:W-:-:S13]  /*5890*/  ISETP.NE.AND P3, PT, R5, UR18, PT ;  /* 0x0000001205007c0c */ /* 0x000fda000bf65270 */
[----:B------:R-:W-:Y:S05]  /*58a0*/  @P3 BRA `(.L_x_4854) ;  /* 0xfffffffc00ec3947 */ /* 0x000fea000383ffff */
.L_x_4853:
[----:B------:R-:W-:Y:S05]  /*58b0*/  BSYNC B0 ;  /* 0x0000000000007941 */ /* 0x000fea0003800000 */
.L_x_4852:
[----:B------:R-:W-:-:S03]  /*58c0*/  UMOV UR5, 0xffffffff ;  /* 0xffffffff00057882 */ /* 0x000fc60000000000 */
[----:B------:R-:W-:Y:S05]  /*58d0*/  BRA.DIV UR5, `(.L_x_4855) ;  /* 0x00000036054c7947 */ /* 0x000fea000b800000 */
[----:B------:R-:W-:Y:S01]  /*58e0*/  NOP ;  /* 0x0000000000007918 */ /* 0x000fe20000000000 */
.L_x_4927:
        /* <DEDUP_REMOVED lines=15> */
.L_x_4857:
[----:B------:R-:W-:Y:S05]  /*59e0*/  BSYNC B0 ;  /* 0x0000000000007941 */ /* 0x000fea0003800000 */
.L_x_4856:
        /* <DEDUP_REMOVED lines=14> */
.L_x_4859:
[----:B------:R-:W-:Y:S05]  /*5ad0*/  BSYNC B0 ;  /* 0x0000000000007941 */ /* 0x000fea0003800000 */
.L_x_4858:
        /* <DEDUP_REMOVED lines=15> */
.L_x_4861:
[----:B------:R-:W-:Y:S05]  /*5bd0*/  BSYNC B0 ;  /* 0x0000000000007941 */ /* 0x000fea0003800000 */
.L_x_4860:
[----:B------:R-:W-:Y:S06]  /*5be0*/  BAR.ARV 0xa, 0xa0 ;  /* 0x0282800000007b1d */ /* 0x000fec0000002000 */
[----:B------:R-:W-:Y:S04]  /*5bf0*/  BSSY B0, `(.L_x_4862) ;  /* 0x0000003000007945 */ /* 0x000fe80003800000 */
[----:B------:R-:W-:Y:S05]  /*5c00*/  @!P0 BRA `(.L_x_4863) ;  /* 0x0000000000048947 */ /* 0x000fea0003800000 */
[----:B------:R-:W-:-:S04]  /*5c10*/  DEPBAR.LE SB0, 0x1 ;  /* 0x000080400000791a */ /* 0x000fc80000000000 */
.L_x_4863:
[----:B------:R-:W-:Y:S05]  /*5c20*/  BSYNC B0 ;  /* 0x0000000000007941 */ /* 0x000fea0003800000 */
.L_x_4862:
[----:B------:R-:W-:Y:S06]  /*5c30*/  BAR.ARV 0xb, 0xa0 ;  /* 0x02c2800000007b1d */ /* 0x000fec0000002000 */
[----:B------:R-:W-:Y:S04]  /*5c40*/  BSSY B0, `(.L_x_4864) ;  /* 0x0000003000007945 */ /* 0x000fe80003800000 */
[----:B------:R-:W-:Y:S05]  /*5c50*/  @!P0 BRA `(.L_x_4865) ;  /* 0x0000000000048947 */ /* 0x000fea0003800000 */
[----:B------:R-:W-:-:S04]  /*5c60*/  DEPBAR.LE SB0, 0x0 ;  /* 0x000080000000791a */ /* 0x000fc80000000000 */
.L_x_4865:
[----:B------:R-:W-:Y:S05]  /*5c70*/  BSYNC B0 ;  /* 0x0000000000007941 */ /* 0x000fea0003800000 */
.L_x_4864:
        /* <DEDUP_REMOVED lines=19> */
.L_x_4867:
[----:B------:R-:W-:Y:S05]  /*5db0*/  BSYNC B0 ;  /* 0x0000000000007941 */ /* 0x000fea0003800000 */
.L_x_4866:
[----:B------:R-:W-:Y:S02]  /*5dc0*/  UIADD3 UR6, UR6, 0x2, URZ ;  /* 0x0000000206067890 */ /* 0x000fe4000fffe03f */
[----:B------:R-:W-:Y:S01]  /*5dd0*/  UIADD3 UR4, UR4, 0x1, URZ ;  /* 0x0000000104047890 */ /* 0x000fe2000fffe03f */
[----:B------:R-:W-:Y:S11]  /*5de0*/  @P2 BRA `(.L_x_4868) ;  /* 0xfffffff000dc2947 */ /* 0x000ff6000383ffff */
.L_x_4835:
        /* <DEDUP_REMOVED lines=13> */
.L_x_4871:
[----:B------:R-:W2:Y:S04]  /*5ec0*/  LDG.E.STRONG.GPU R0, desc[UR38][R2.64] ;  /* 0x0000002602007981 */ /* 0x000ea8000c1ef900 */
[----:B--2---:R-:W-:Y:S01]  /*5ed0*/  CCTL.IVALL ;  /* 0x00000000ff00798f */ /* 0x004fe20002000000 */
[----:B------:R-:W-:Y:S05]  /*5ee0*/  YIELD ;  /* 0x0000000000007946 */ /* 0x000fea0003800000 */
[----:B------:R-:W-:-:S13]  /*5ef0*/  ISETP.NE.AND P1, PT, R0, UR18, PT ;  /* 0x0000001200007c0c */ /* 0x000fda000bf25270 */
[----:B------:R-:W-:Y:S05]  /*5f00*/  @P1 BRA `(.L_x_4871) ;  /* 0xfffffffc00ec1947 */ /* 0x000fea000383ffff */
.L_x_4870:
[----:B------:R-:W-:Y:S05]  /*5f10*/  BSYNC B0 ;  /* 0x0000000000007941 */ /* 0x000fea0003800000 */
.L_x_4869:
[----:B------:R-:W-:-:S03]  /*5f20*/  UMOV UR4, 0xffffffff ;  /* 0xffffffff00047882 */ /* 0x000fc60000000000 */
[----:B------:R-:W-:Y:S05]  /*5f30*/  BRA.DIV UR4, `(.L_x_4872) ;  /* 0x0000002e04d07947 */ /* 0x000fea000b800000 */
[----:B------:R-:W-:Y:S01]  /*5f40*/  NOP ;  /* 0x0000000000007918 */ /* 0x000fe20000000000 */
.L_x_4930:
        /* <DEDUP_REMOVED lines=22> */
.L_x_4874:
[----:B------:R-:W-:Y:S05]  /*60b0*/  BSYNC B0 ;  /* 0x0000000000007941 */ /* 0x000fea0003800000 */
.L_x_4873:
        /* <DEDUP_REMOVED lines=19> */
.L_x_4876:
[----:B------:R-:W-:Y:S05]  /*61f0*/  BSYNC B0 ;  /* 0x0000000000007941 */ /* 0x000fea0003800000 */
.L_x_4875:
        /* <DEDUP_REMOVED lines=20> */
.L_x_4878:
[----:B------:R-:W-:Y:S05]  /*6340*/  BSYNC B0 ;  /* 0x0000000000007941 */ /* 0x000fea0003800000 */
.L_x_4877:
[----:B------:R-:W-:Y:S06]  /*6350*/  BAR.ARV 0xa, 0xa0 ;  /* 0x0282800000007b1d */ /* 0x000fec0000002000 */
[----:B------:R-:W-:Y:S04]  /*6360*/  BSSY B0, `(.L_x_4879) ;  /* 0x0000003000007945 */ /* 0x000fe80003800000 */
[----:B------:R-:W-:Y:S05]  /*6370*/  @!P0 BRA `(.L_x_4880) ;  /* 0x0000000000048947 */ /* 0x000fea0003800000 */
[----:B------:R-:W-:-:S04]  /*6380*/  DEPBAR.LE SB0, 0x1 ;  /* 0x000080400000791a */ /* 0x000fc80000000000 */
.L_x_4880:
[----:B------:R-:W-:Y:S05]  /*6390*/  BSYNC B0 ;  /* 0x0000000000007941 */ /* 0x000fea0003800000 */
.L_x_4879:
[----:B------:R-:W-:Y:S06]  /*63a0*/  BAR.ARV 0xb, 0xa0 ;  /* 0x02c2800000007b1d */ /* 0x000fec0000002000 */
[----:B------:R-:W-:Y:S04]  /*63b0*/  BSSY B0, `(.L_x_4881) ;  /* 0x0000003000007945 */ /* 0x000fe80003800000 */
[----:B------:R-:W-:Y:S05]  /*63c0*/  @!P0 BRA `(.L_x_4882) ;  /* 0x0000000000048947 */ /* 0x000fea0003800000 */
[----:B------:R-:W-:-:S04]  /*63d0*/  DEPBAR.LE SB0, 0x0 ;  /* 0x000080000000791a */ /* 0x000fc80000000000 */
.L_x_4882:
[----:B------:R-:W-:Y:S05]  /*63e0*/  BSYNC B0 ;  /* 0x0000000000007941 */ /* 0x000fea0003800000 */
.L_x_4881:
        /* <DEDUP_REMOVED lines=19> */
.L_x_4830:
        /* <DEDUP_REMOVED lines=10> */
.L_x_4883:
        /* <DEDUP_REMOVED lines=10> */
.L_x_4885:
[----:B------:R-:W3:Y:S02]  /*6660*/  LDC R0, c[0x0][0x8c4] ;  /* 0x00023100ff007b82 */ /* 0x000ee40000000800 */
.L_x_4884:
        /* <DEDUP_REMOVED lines=42> */
.L_x_4887:
        /* <DEDUP_REMOVED lines=70> */
.L_x_4931:
        /* <DEDUP_REMOVED lines=9> */
.L_x_4890:
        /* <DEDUP_REMOVED lines=98> */
.L_x_4901:
[----:B-1----:R-:W-:-:S05]  /*7420*/  IMAD.MOV.U32 R11, RZ, RZ, 0x1 ;  /* 0x00000001ff0b7424 */ /* 0x002fca00078e00ff */
[----:B------:R-:W-:-:S04]  /*7430*/  SHF.L.U32 R11, R11, 0x1f, RZ ;  /* 0x0000001f0b0b7819 */ /* 0x000fc800000006ff */
[----:B------:R-:W1:Y:S02]  /*7440*/  SYNCS.PHASECHK.TRANS64.TRYWAIT P1, [R12+URZ+0x36438], R11 ;  /* 0x0364380b0c0075a7 */ /* 0x000e64000802017f */
[----:B-1234-:R-:W-:Y:S05]  /*7450*/  @!P1 BRA `(.L_x_4893) ;  /* 0x0000001800b89947 */ /* 0x01efea0003800000 */
.L_x_4932:
[----:B------:R-:W-:Y:S05]  /*7460*/  @P0 BRA `(.L_x_4894) ;  /* 0x0000000000140947 */ /* 0x000fea0003800000 */
[----:B------:R-:W-:Y:S01]  /*7470*/  ISETP.NE.AND P1, PT, R8, RZ, PT ;  /* 0x000000ff0800720c */ /* 0x000fe20003f25270 */
[----:B------:R-:W-:-:S04]  /*7480*/  IMAD.MOV.U32 R3, RZ, RZ, 0x6100 ;  /* 0x00006100ff037424 */ /* 0x000fc800078e00ff */
[----:B------:R2:W-:Y:S08]  /*7490*/  SYNCS.ARRIVE.TRANS64 RZ, [R12+URZ+0x36430], R3 ;  /* 0x036430030cff79a7 */ /* 0x0005f0000800003f */
[----:B------:R-:W-:Y:S05]  /*74a0*/  @!P1 BRA `(.L_x_4894) ;  /* 0x0000000000049947 */ /* 0x000fea0003800000 */
[----:B------:R-:W-:Y:S01]  /*74b0*/  BPT.TRAP 0x1 ;  /* 0x000000040000795c */ /* 0x000fe20000300000 */
.L_x_4894:
        /* <DEDUP_REMOVED lines=49> */
.L_x_4933:
[----:B------:R-:W-:Y:S05]  /*77d0*/  @P0 BRA `(.L_x_4896) ;  /* 0x0000000000140947 */ /* 0x000fea0003800000 */
[----:B------:R-:W-:Y:S01]  /*77e0*/  ISETP.NE.AND P1, PT, R8, RZ, PT ;  /* 0x000000ff0800720c */ /* 0x000fe20003f25270 */
[----:B--2---:R-:W-:-:S04]  /*77f0*/  IMAD.MOV.U32 R27, RZ, RZ, 0x6100 ;  /* 0x00006100ff1b7424 */ /* 0x004fc800078e00ff */
[----:B------:R3:W-:Y:S08]  /*7800*/  SYNCS.ARRIVE.TRANS64 RZ, [R12+URZ+0x36418], R27 ;  /* 0x0364181b0cff79a7 */ /* 0x0007f0000800003f */
[----:B------:R-:W-:Y:S05]  /*7810*/  @!P1 BRA `(.L_x_4896) ;  /* 0x0000000000049947 */ /* 0x000fea0003800000 */
[----:B------:R-:W-:Y:S01]  /*7820*/  BPT.TRAP 0x1 ;  /* 0x000000040000795c */ /* 0x000fe20000300000 */
.L_x_4896:
        /* <DEDUP_REMOVED lines=37> */
.L_x_4934:
[----:B--2---:R-:W-:Y:S01]  /*7a80*/  SHF.R.S32.HI R28, RZ, 0x1f, R26 ;  /* 0x0000001fff1c7819 */ /* 0x004fe2000001141a */
[----:B------:R-:W-:Y:S06]  /*7a90*/  @P0 BRA `(.L_x_4898) ;  /* 0x0000000000140947 */ /* 0x000fec0003800000 */
[----:B------:R-:W-:Y:S01]  /*7aa0*/  ISETP.NE.AND P1, PT, R8, RZ, PT ;  /* 0x000000ff0800720c */ /* 0x000fe20003f25270 */
[----:B------:R-:W-:-:S04]  /*7ab0*/  IMAD.MOV.U32 R29, RZ, RZ, 0x6100 ;  /* 0x00006100ff1d7424 */ /* 0x000fc800078e00ff */
[----:B------:R2:W-:Y:S08]  /*7ac0*/  SYNCS.ARRIVE.TRANS64 RZ, [R12+URZ+0x36430], R29 ;  /* 0x0364301d0cff79a7 */ /* 0x0005f0000800003f */
[----:B------:R-:W-:Y:S05]  /*7ad0*/  @!P1 BRA `(.L_x_4898) ;  /* 0x0000000000049947 */ /* 0x000fea0003800000 */
[----:B------:R-:W-:Y:S01]  /*7ae0*/  BPT.TRAP 0x1 ;  /* 0x000000040000795c */ /* 0x000fe20000300000 */
.L_x_4898:
        /* <DEDUP_REMOVED lines=37> */
.L_x_4936:
[----:B------:R-:W-:Y:S05]  /*7d40*/  @P0 BRA `(.L_x_4900) ;  /* 0x0000000000140947 */ /* 0x000fea0003800000 */
[----:B------:R-:W-:Y:S01]  /*7d50*/  ISETP.NE.AND P1, PT, R8, RZ, PT ;  /* 0x000000ff0800720c */ /* 0x000fe20003f25270 */
[----:B---3--:R-:W-:-:S04]  /*7d60*/  IMAD.MOV.U32 R5, RZ, RZ, 0x6100 ;  /* 0x00006100ff057424 */ /* 0x008fc800078e00ff */
[----:B------:R4:W-:Y:S08]  /*7d70*/  SYNCS.ARRIVE.TRANS64 RZ, [R12+URZ+0x36410], R5 ;  /* 0x036410050cff79a7 */ /* 0x0009f0000800003f */
[----:B------:R-:W-:Y:S05]  /*7d80*/  @!P1 BRA `(.L_x_4900) ;  /* 0x0000000000049947 */ /* 0x000fea0003800000 */
[----:B------:R-:W-:Y:S01]  /*7d90*/  BPT.TRAP 0x1 ;  /* 0x000000040000795c */ /* 0x000fe20000300000 */
.L_x_4900:
        /* <DEDUP_REMOVED lines=37> */
.L_x_4892:
[----:B------:R-:W-:Y:S01]  /*7ff0*/  ISETP.NE.AND P1, PT, R16, RZ, PT ;  /* 0x000000ff1000720c */ /* 0x000fe20003f25270 */
[----:B------:R-:W-:-:S12]  /*8000*/  IMAD.MOV.U32 R4, RZ, RZ, 0x1 ;  /* 0x00000001ff047424 */ /* 0x000fd800078e00ff */
[----:B------:R-:W-:Y:S05]  /*8010*/  @!P1 BRA `(.L_x_4891) ;  /* 0x00000004006c9947 */ /* 0x000fea0003800000 */
[----:B------:R-:W3:Y:S02]  /*8020*/  SYNCS.PHASECHK.TRANS64.TRYWAIT P1, [R12+URZ+0x36438], R11 ;  /* 0x0364380b0c0075a7 */ /* 0x000ee4000802017f */
[----:B---3--:R-:W-:Y:S05]  /*8030*/  @!P1 BRA `(.L_x_4902) ;  /* 0x0000001000149947 */ /* 0x008fea0003800000 */
.L_x_4937:
[----:B------:R-:W-:Y:S05]  /*8040*/  @P0 BRA `(.L_x_4903) ;  /* 0x0000000000140947 */ /* 0x000fea0003800000 */
[----:B------:R-:W-:Y:S01]  /*8050*/  ISETP.NE.AND P1, PT, R8, RZ, PT ;  /* 0x000000ff0800720c */ /* 0x000fe20003f25270 */
[----:B------:R-:W-:-:S04]  /*8060*/  IMAD.MOV.U32 R5, RZ, RZ, 0x6100 ;  /* 0x00006100ff057424 */ /* 0x000fc800078e00ff */
[----:B------:R4:W-:Y:S08]  /*8070*/  SYNCS.ARRIVE.TRANS64 RZ, [R12+URZ+0x36430], R5 ;  /* 0x036430050cff79a7 */ /* 0x0009f0000800003f */
[----:B------:R-:W-:Y:S05]  /*8080*/  @!P1 BRA `(.L_x_4903) ;  /* 0x0000000000049947 */ /* 0x000fea0003800000 */
[----:B------:R-:W-:Y:S01]  /*8090*/  BPT.TRAP 0x1 ;  /* 0x000000040000795c */ /* 0x000fe20000300000 */
.L_x_4903:
        /* <DEDUP_REMOVED lines=42> */
.L_x_4938:
[----:B------:R-:W-:Y:S01]  /*8340*/  IMAD.MOV.U32 R4, RZ, RZ, RZ ;  /* 0x000000ffff047224 */ /* 0x000fe200078e00ff */
[----:B------:R-:W-:Y:S06]  /*8350*/  @P0 BRA `(.L_x_4905) ;  /* 0x0000000000140947 */ /* 0x000fec0003800000 */
[----:B------:R-:W-:Y:S01]  /*8360*/  ISETP.NE.AND P1, PT, R8, RZ, PT ;  /* 0x000000ff0800720c */ /* 0x000fe20003f25270 */
[----:B----4-:R-:W-:-:S04]  /*8370*/  IMAD.MOV.U32 R5, RZ, RZ, 0x6100 ;  /* 0x00006100ff057424 */ /* 0x010fc800078e00ff */
[----:B------:R4:W-:Y:S08]  /*8380*/  SYNCS.ARRIVE.TRANS64 RZ, [R12+URZ+0x36418], R5 ;  /* 0x036418050cff79a7 */ /* 0x0009f0000800003f */
[----:B------:R-:W-:Y:S05]  /*8390*/  @!P1 BRA `(.L_x_4905) ;  /* 0x0000000000049947 */ /* 0x000fea0003800000 */
[----:B------:R-:W-:Y:S01]  /*83a0*/  BPT.TRAP 0x1 ;  /* 0x000000040000795c */ /* 0x000fe20000300000 */
.L_x_4905:
        /* <DEDUP_REMOVED lines=34> */
.L_x_4891:
[----:B------:R-:W-:-:S04]  /*85d0*/  SHF.L.U32 R3, R4, 0x1f, RZ ;  /* 0x0000001f04037819 */ /* 0x000fc800000006ff */
[----:B------:R-:W4:Y:S02]  /*85e0*/  SYNCS.PHASECHK.TRANS64.TRYWAIT P1, [R12+URZ+0x36438], R3 ;  /* 0x036438030c0075a7 */ /* 0x000f24000802017f */
[----:B----4-:R-:W-:Y:S05]  /*85f0*/  @!P1 BRA `(.L_x_4906) ;  /* 0x0000000800cc9947 */ /* 0x010fea0003800000 */
.L_x_4939:
[----:B------:R-:W-:Y:S05]  /*8600*/  @P0 BRA `(.L_x_4907) ;  /* 0x0000000000180947 */ /* 0x000fea0003800000 */
[----:B------:R-:W5:Y:S01]  /*8610*/  S2R R2, SR_TID.X ;  /* 0x0000000000027919 */ /* 0x000f620000002100 */
[----:B----4-:R-:W-:-:S04]  /*8620*/  IMAD.MOV.U32 R3, RZ, RZ, 0x6100 ;  /* 0x00006100ff037424 */ /* 0x010fc800078e00ff */
[----:B------:R4:W-:Y:S01]  /*8630*/  SYNCS.ARRIVE.TRANS64 RZ, [R12+URZ+0x36430], R3 ;  /* 0x036430030cff79a7 */ /* 0x0009e2000800003f */
[----:B-----5:R-:W-:-:S13]  /*8640*/  LOP3.LUT P0, RZ, R2, 0x1f, RZ, 0xc0, !PT ;  /* 0x0000001f02ff7812 */ /* 0x020fda000780c0ff */
[----:B----4-:R-:W-:Y:S05]  /*8650*/  @!P0 BRA `(.L_x_4907) ;  /* 0x0000000000048947 */ /* 0x010fea0003800000 */
[----:B------:R-:W-:Y:S01]  /*8660*/  BPT.TRAP 0x1 ;  /* 0x000000040000795c */ /* 0x000fe20000300000 */
.L_x_4907:
        /* <DEDUP_REMOVED lines=44> */
.L_x_4888:
[----:B------:R-:W-:Y:S05]  /*8930*/  BSYNC B0 ;  /* 0x0000000000007941 */ /* 0x000fea0003800000 */
.L_x_4886:
[----:B------:R-:W-:-:S03]  /*8940*/  UMOV UR6, 0xffffffff ;  /* 0xffffffff00067882 */ /* 0x000fc60000000000 */
[----:B------:R-:W-:Y:S05]  /*8950*/  BRA.DIV UR6, `(.L_x_4908) ;  /* 0x0000000a06087947 */ /* 0x000fea000b800000 */
[----:B------:R-:W-:-:S13]  /*8960*/  ELECT P0, URZ, PT ;  /* 0x00000000003f782f */ /* 0x000fda0003800000 */
.L_x_4942:
[----:B------:R-:W-:Y:S05]  /*8970*/  @!P0 BRA `(.L_x_4790) ;  /* 0x0000000000708947 */ /* 0x000fea0003800000 */
[----:B------:R-:W-:-:S04]  /*8980*/  LOP3.LUT R17, R17, 0x2, RZ, 0xfc, !PT ;  /* 0x0000000211117812 */ /* 0x000fc800078efcff */
[----:B------:R-:W-:-:S13]  /*8990*/  ISETP.NE.AND P0, PT, R17, 0x3, PT ;  /* 0x000000031100780c */ /* 0x000fda0003f05270 */
[----:B------:R-:W-:Y:S05]  /*89a0*/  @!P0 BRA `(.L_x_4909) ;  /* 0x0000000000048947 */ /* 0x000fea0003800000 */
[----:B--2---:R-:W-:Y:S01]  /*89b0*/  BPT.TRAP 0x1 ;  /* 0x000000040000795c */ /* 0x004fe20000300000 */
.L_x_4909:
        /* <DEDUP_REMOVED lines=15> */
.L_x_4943:
[----:B------:R-:W5:Y:S02]  /*8ab0*/  SYNCS.PHASECHK.TRANS64.TRYWAIT P1, [R5+URZ], R0 ;  /* 0x00000000050075a7 */ /* 0x000f64000802017f */
[----:B-----5:R-:W-:Y:S05]  /*8ac0*/  @!P1 BRA `(.L_x_4911) ;  /* 0x0000000400e49947 */ /* 0x020fea0003800000 */
.L_x_4944:
[----:B------:R-:W-:Y:S05]  /*8ad0*/  @!P0 BRA `(.L_x_4912) ;  /* 0x0000000000048947 */ /* 0x000fea0003800000 */
[----:B--2---:R-:W-:Y:S01]  /*8ae0*/  BPT.TRAP 0x1 ;  /* 0x000000040000795c */ /* 0x004fe20000300000 */
.L_x_4912:
[----:B------:R-:W-:-:S07]  /*8af0*/  SHF.L.U32 R4, R4, 0x1f, RZ ;  /* 0x0000001f04047819 */ /* 0x000fce00000006ff */
.L_x_4913:
[----:B------:R1:W1:Y:S02]  /*8b00*/  SYNCS.PHASECHK.TRANS64.TRYWAIT P0, [R9+URZ+0x36438], R4 ;  /* 0x03643804090075a7 */ /* 0x000264000800017f */
[----:B-1----:R-:W-:Y:S05]  /*8b10*/  @!P0 NANOSLEEP.SYNCS 0x989680 ;  /* 0x009896800000895d */ /* 0x002fea0003900000 */
[----:B------:R-:W1:Y:S02]  /*8b20*/  @!P0 SYNCS.PHASECHK.TRANS64 P0, [R9+URZ+0x36438], R4 ;  /* 0x03643804090085a7 */ /* 0x000e64000800007f */
[----:B-1----:R-:W-:Y:S05]  /*8b30*/  @!P0 BRA `(.L_x_4913) ;  /* 0xfffffffc00f08947 */ /* 0x002fea000383ffff */
.L_x_4790:
[----:B--2---:R-:W-:Y:S05]  /*8b40*/  BSYNC B6 ;  /* 0x0000000000067941 */ /* 0x004fea0003800000 */
.L_x_4784:
[----:B------:R-:W-:Y:S05]  /*8b50*/  EXIT ;  /* 0x000000000000794d */ /* 0x000fea0003800000 */
.L_x_4800:
[----:B------:R-:W-:Y:S02]  /*8b60*/  IMAD.MOV.U32 R12, RZ, RZ, RZ ;  /* 0x000000ffff0c7224 */ /* 0x000fe400078e00ff */
[----:B------:R-:W-:Y:S02]  /*8b70*/  IMAD.MOV.U32 R11, RZ, RZ, 0x1f ;  /* 0x0000001fff0b7424 */ /* 0x000fe400078e00ff */
[----:B------:R-:W-:-:S07]  /*8b80*/  IMAD.MOV.U32 R15, RZ, RZ, -0x1 ;  /* 0xffffffffff0f7424 */ /* 0x000fce00078e00ff */
[----:B------:R-:W-:Y:S05]  /*8b90*/  WARPSYNC.COLLECTIVE R15, `(.L_x_4914) ;  /* 0x000000000f087348 */ /* 0x000fea0003c00000 */
[----:B------:R1:W2:Y:S02]  /*8ba0*/  SHFL.IDX P6, R14, R13, R12, R11 ;  /* 0x0000000c0d0e7389 */ /* 0x0002a400000c000b */
[----:B-12---:R-:W-:Y:S01]  /*8bb0*/  ENDCOLLECTIVE ;  /* 0x000000000000791b */ /* 0x006fe20003800000 */
.L_x_4914:
[----:B------:R-:W-:Y:S05]  /*8bc0*/  BRA `(.L_x_4915) ;  /* 0xffffff8400987947 */ /* 0x000fea000383ffff */
.L_x_4802:
[----:B--2---:R2:W3:Y:S02]  /*8bd0*/  SYNCS.PHASECHK.TRANS64.TRYWAIT P0, [R152+URZ+0x36400], R15 ;  /* 0x0364000f980075a7 */ /* 0x0044e4000800017f */
[----:B---3--:R-:W-:Y:S05]  /*8be0*/  @!P0 NANOSLEEP.SYNCS 0x989680 ;  /* 0x009896800000895d */ /* 0x008fea0003900000 */
[----:B------:R-:W3:Y:S02]  /*8bf0*/  @!P0 SYNCS.PHASECHK.TRANS64 P0, [R152+URZ+0x36400], R15 ;  /* 0x0364000f980085a7 */ /* 0x000ee4000800007f */
[----:B---3--:R-:W-:Y:S05]  /*8c00*/  @!P0 BRA `(.L_x_4802) ;  /* 0xfffffffc00f08947 */ /* 0x008fea000383ffff */
[----:B------:R-:W-:Y:S05]  /*8c10*/  BRA `(.L_x_4801) ;  /* 0xffffff8400ec7947 */ /* 0x000fea000383ffff */
.L_x_4806:
[----:B--2---:R2:W3:Y:S02]  /*8c20*/  SYNCS.PHASECHK.TRANS64.TRYWAIT P1, [R4+URZ+0x36410], R9 ;  /* 0x03641009040075a7 */ /* 0x0044e4000802017f */
[----:B---3--:R-:W-:Y:S05]  /*8c30*/  @!P1 NANOSLEEP.SYNCS 0x989680 ;  /* 0x009896800000995d */ /* 0x008fea0003900000 */
[----:B------:R-:W3:Y:S02]  /*8c40*/  @!P1 SYNCS.PHASECHK.TRANS64 P1, [R4+URZ+0x36410], R9 ;  /* 0x03641009040095a7 */ /* 0x000ee4000802007f */
[----:B---3--:R-:W-:Y:S05]  /*8c50*/  @!P1 BRA `(.L_x_4806) ;  /* 0xfffffffc00f09947 */ /* 0x008fea000383ffff */
[----:B------:R-:W-:Y:S05]  /*8c60*/  BRA `(.L_x_4805) ;  /* 0xffffff8c008c7947 */ /* 0x000fea000383ffff */
.L_x_4810:
[----:B--2---:R2:W1:Y:S02]  /*8c70*/  SYNCS.PHASECHK.TRANS64.TRYWAIT P1, [R152+URZ+0x36430], R9 ;  /* 0x03643009980075a7 */ /* 0x004464000802017f */
[----:B-1----:R-:W-:Y:S05]  /*8c80*/  @!P1 NANOSLEEP.SYNCS 0x989680 ;  /* 0x009896800000995d */ /* 0x002fea0003900000 */
[----:B------:R-:W1:Y:S02]  /*8c90*/  @!P1 SYNCS.PHASECHK.TRANS64 P1, [R152+URZ+0x36430], R9 ;  /* 0x03643009980095a7 */ /* 0x000e64000802007f */
[----:B-1----:R-:W-:Y:S05]  /*8ca0*/  @!P1 BRA `(.L_x_4810) ;  /* 0xfffffffc00f09947 */ /* 0x002fea000383ffff */
[----:B------:R-:W-:Y:S05]  /*8cb0*/  BRA `(.L_x_4809) ;  /* 0xffffff9400307947 */ /* 0x000fea000383ffff */
.L_x_4817:
[----:B------:R-:W-:Y:S01]  /*8cc0*/  BSSY B0, `(.L_x_4916) ;  /* 0x0000005000007945 */ /* 0x000fe20003800000 */
[----:B------:R-:W-:-:S07]  /*8cd0*/  IMAD.MOV.U32 R15, RZ, RZ, -0x1 ;  /* 0xffffffffff0f7424 */ /* 0x000fce00078e00ff */
[----:B------:R-:W-:Y:S05]  /*8ce0*/  WARPSYNC.COLLECTIVE R15, `(.L_x_4917) ;  /* 0x000000000f087348 */ /* 0x000fea0003c00000 */
[----:B------:R-:W-:Y:S01]  /*8cf0*/  NOP ;  /* 0x0000000000007918 */ /* 0x000fe20000000000 */
[----:B------:R-:W-:Y:S01]  /*8d00*/  ENDCOLLECTIVE ;  /* 0x000000000000791b */ /* 0x000fe20003800000 */
.L_x_4917:
[----:B------:R-:W-:Y:S05]  /*8d10*/  BSYNC B0 ;  /* 0x0000000000007941 */ /* 0x000fea0003800000 */
.L_x_4916:
[----:B------:R-:W-:Y:S05]  /*8d20*/  BRA `(.L_x_4918) ;  /* 0xffffffb400747947 */ /* 0x000fea000383ffff */
.L_x_4826:
[----:B------:R-:W-:Y:S01]  /*8d30*/  BSSY B0, `(.L_x_4919) ;  /* 0x0000005000007945 */ /* 0x000fe20003800000 */
[----:B------:R-:W-:-:S07]  /*8d40*/  IMAD.MOV.U32 R15, RZ, RZ, -0x1 ;  /* 0xffffffffff0f7424 */ /* 0x000fce00078e00ff */
[----:B-1----:R-:W-:Y:S05]  /*8d50*/  WARPSYNC.COLLECTIVE R15, `(.L_x_4920) ;  /* 0x000000000f087348 */ /* 0x002fea0003c00000 */
[----:B------:R-:W-:Y:S01]  /*8d60*/  NOP ;  /* 0x0000000000007918 */ /* 0x000fe20000000000 */
[----:B-1----:R-:W-:Y:S01]  /*8d70*/  ENDCOLLECTIVE ;  /* 0x000000000000791b */ /* 0x002fe20003800000 */
.L_x_4920:
[----:B------:R-:W-:Y:S05]  /*8d80*/  BSYNC B0 ;  /* 0x0000000000007941 */ /* 0x000fea0003800000 */
.L_x_4919:
[----:B------:R-:W-:Y:S05]  /*8d90*/  BRA `(.L_x_4921) ;  /* 0xffffffb800607947 */ /* 0x000fea000383ffff */
.L_x_4839:
[----:B------:R-:W-:Y:S01]  /*8da0*/  BSSY B0, `(.L_x_4922) ;  /* 0x0000005000007945 */ /* 0x000fe20003800000 */
[----:B------:R-:W-:-:S07]  /*8db0*/  IMAD.MOV.U32 R15, RZ, RZ, -0x1 ;  /* 0xffffffffff0f7424 */ /* 0x000fce00078e00ff */
[----:B------:R-:W-:Y:S05]  /*8dc0*/  WARPSYNC.COLLECTIVE R15, `(.L_x_4923) ;  /* 0x000000000f087348 */ /* 0x000fea0003c00000 */
[----:B------:R-:W-:Y:S01]  /*8dd0*/  NOP ;  /* 0x0000000000007918 */ /* 0x000fe20000000000 */
[----:B------:R-:W-:Y:S01]  /*8de0*/  ENDCOLLECTIVE ;  /* 0x000000000000791b */ /* 0x000fe20003800000 */
.L_x_4923:
[----:B------:R-:W-:Y:S05]  /*8df0*/  BSYNC B0 ;  /* 0x0000000000007941 */ /* 0x000fea0003800000 */
.L_x_4922:
[----:B------:R-:W-:Y:S05]  /*8e00*/  BRA `(.L_x_4924) ;  /* 0xffffffc4002c7947 */ /* 0x000fea000383ffff */
.L_x_4855:
[----:B------:R-:W-:Y:S01]  /*8e10*/  BSSY B0, `(.L_x_4925) ;  /* 0x0000005000007945 */ /* 0x000fe20003800000 */
[----:B------:R-:W-:-:S07]  /*8e20*/  IMAD.MOV.U32 R15, RZ, RZ, -0x1 ;  /* 0xffffffffff0f7424 */ /* 0x000fce00078e00ff */
[----:B------:R-:W-:Y:S05]  /*8e30*/  WARPSYNC.COLLECTIVE R15, `(.L_x_4926) ;  /* 0x000000000f087348 */ /* 0x000fea0003c00000 */
[----:B------:R-:W-:Y:S01]  /*8e40*/  NOP ;  /* 0x0000000000007918 */ /* 0x000fe20000000000 */
[----:B------:R-:W-:Y:S01]  /*8e50*/  ENDCOLLECTIVE ;  /* 0x000000000000791b */ /* 0x000fe20003800000 */
.L_x_4926:
[----:B------:R-:W-:Y:S05]  /*8e60*/  BSYNC B0 ;  /* 0x0000000000007941 */ /* 0x000fea0003800000 */
.L_x_4925:
[----:B------:R-:W-:Y:S05]  /*8e70*/  BRA `(.L_x_4927) ;  /* 0xffffffc8009c7947 */ /* 0x000fea000383ffff */
.L_x_4872:
[----:B------:R-:W-:Y:S01]  /*8e80*/  BSSY B0, `(.L_x_4928) ;  /* 0x0000005000007945 */ /* 0x000fe20003800000 */
[----:B------:R-:W-:-:S07]  /*8e90*/  IMAD.MOV.U32 R15, RZ, RZ, -0x1 ;  /* 0xffffffffff0f7424 */ /* 0x000fce00078e00ff */
[----:B------:R-:W-:Y:S05]  /*8ea0*/  WARPSYNC.COLLECTIVE R15, `(.L_x_4929) ;  /* 0x000000000f087348 */ /* 0x000fea0003c00000 */
[----:B------:R-:W-:Y:S01]  /*8eb0*/  NOP ;  /* 0x0000000000007918 */ /* 0x000fe20000000000 */
[----:B------:R-:W-:Y:S01]  /*8ec0*/  ENDCOLLECTIVE ;  /* 0x000000000000791b */ /* 0x000fe20003800000 */
.L_x_4929:
[----:B------:R-:W-:Y:S05]  /*8ed0*/  BSYNC B0 ;  /* 0x0000000000007941 */ /* 0x000fea0003800000 */
.L_x_4928:
[----:B------:R-:W-:Y:S05]  /*8ee0*/  BRA `(.L_x_4930) ;  /* 0xffffffd000187947 */ /* 0x000fea000383ffff */
.L_x_4889:
[----:B-1----:R1:W2:Y:S02]  /*8ef0*/  SYNCS.PHASECHK.TRANS64.TRYWAIT P1, [R12+URZ+0x36420], R11 ;  /* 0x0364200b0c0075a7 */ /* 0x0022a4000802017f */
[----:B--2---:R-:W-:Y:S05]  /*8f00*/  @!P1 NANOSLEEP.SYNCS 0x989680 ;  /* 0x009896800000995d */ /* 0x004fea0003900000 */
[----:B------:R-:W2:Y:S02]  /*8f10*/  @!P1 SYNCS.PHASECHK.TRANS64 P1, [R12+URZ+0x36420], R11 ;  /* 0x0364200b0c0095a7 */ /* 0x000ea4000802007f */
[----:B--2---:R-:W-:Y:S05]  /*8f20*/  @!P1 BRA `(.L_x_4889) ;  /* 0xfffffffc00f09947 */ /* 0x004fea000383ffff */
[----:B------:R-:W-:Y:S05]  /*8f30*/  BRA `(.L_x_4931) ;  /* 0xffffffdc008c7947 */ /* 0x000fea000383ffff */
.L_x_4893:
[----:B-1----:R1:W2:Y:S02]  /*8f40*/  SYNCS.PHASECHK.TRANS64.TRYWAIT P1, [R12+URZ+0x36438], R11 ;  /* 0x0364380b0c0075a7 */ /* 0x0022a4000802017f */
[----:B--2---:R-:W-:Y:S05]  /*8f50*/  @!P1 NANOSLEEP.SYNCS 0x989680 ;  /* 0x009896800000995d */ /* 0x004fea0003900000 */
[----:B------:R-:W2:Y:S02]  /*8f60*/  @!P1 SYNCS.PHASECHK.TRANS64 P1, [R12+URZ+0x36438], R11 ;  /* 0x0364380b0c0095a7 */ /* 0x000ea4000802007f */
[----:B--2---:R-:W-:Y:S05]  /*8f70*/  @!P1 BRA `(.L_x_4893) ;  /* 0xfffffffc00f09947 */ /* 0x004fea000383ffff */
[----:B------:R-:W-:Y:S05]  /*8f80*/  BRA `(.L_x_4932) ;  /* 0xffffffe400347947 */ /* 0x000fea000383ffff */
.L_x_4895:
[----:B--2---:R2:W3:Y:S02]  /*8f90*/  SYNCS.PHASECHK.TRANS64.TRYWAIT P1, [R12+URZ+0x36428], R27 ;  /* 0x0364281b0c0075a7 */ /* 0x0044e4000802017f */
[----:B---3--:R-:W-:Y:S05]  /*8fa0*/  @!P1 NANOSLEEP.SYNCS 0x989680 ;  /* 0x009896800000995d */ /* 0x008fea0003900000 */
[----:B------:R-:W3:Y:S02]  /*8fb0*/  @!P1 SYNCS.PHASECHK.TRANS64 P1, [R12+URZ+0x36428], R27 ;  /* 0x0364281b0c0095a7 */ /* 0x000ee4000802007f */
[----:B---3--:R-:W-:Y:S05]  /*8fc0*/  @!P1 BRA `(.L_x_4895) ;  /* 0xfffffffc00f09947 */ /* 0x008fea000383ffff */
[----:B------:R-:W-:Y:S05]  /*8fd0*/  BRA `(.L_x_4933) ;  /* 0xffffffe400fc7947 */ /* 0x000fea000383ffff */
.L_x_4897:
[----:B--2---:R2:W3:Y:S02]  /*8fe0*/  SYNCS.PHASECHK.TRANS64.TRYWAIT P1, [R12+URZ+0x36438], R28 ;  /* 0x0364381c0c0075a7 */ /* 0x0044e4000802017f */
[----:B---3--:R-:W-:Y:S05]  /*8ff0*/  @!P1 NANOSLEEP.SYNCS 0x989680 ;  /* 0x009896800000995d */ /* 0x008fea0003900000 */
[----:B------:R-:W3:Y:S02]  /*9000*/  @!P1 SYNCS.PHASECHK.TRANS64 P1, [R12+URZ+0x36438], R28 ;  /* 0x0364381c0c0095a7 */ /* 0x000ee4000802007f */
[----:B---3--:R-:W-:Y:S05]  /*9010*/  @!P1 BRA `(.L_x_4897) ;  /* 0xfffffffc00f09947 */ /* 0x008fea000383ffff */
[----:B------:R-:W-:Y:S05]  /*9020*/  BRA `(.L_x_4934) ;  /* 0xffffffe800947947 */ /* 0x000fea000383ffff */
.L_x_4899:
[----:B------:R-:W-:-:S07]  /*9030*/  SHF.L.U32 R5, R0, 0x1f, RZ ;  /* 0x0000001f00057819 */ /* 0x000fce00000006ff */
.L_x_4935:
[----:B---3--:R3:W4:Y:S02]  /*9040*/  SYNCS.PHASECHK.TRANS64.TRYWAIT P1, [R12+URZ+0x36420], R5 ;  /* 0x036420050c0075a7 */ /* 0x008724000802017f */
[----:B----4-:R-:W-:Y:S05]  /*9050*/  @!P1 NANOSLEEP.SYNCS 0x989680 ;  /* 0x009896800000995d */ /* 0x010fea0003900000 */
[----:B------:R-:W4:Y:S02]  /*9060*/  @!P1 SYNCS.PHASECHK.TRANS64 P1, [R12+URZ+0x36420], R5 ;  /* 0x036420050c0095a7 */ /* 0x000f24000802007f */
[----:B----4-:R-:W-:Y:S05]  /*9070*/  @!P1 BRA `(.L_x_4935) ;  /* 0xfffffffc00f09947 */ /* 0x010fea000383ffff */
[----:B------:R-:W-:Y:S05]  /*9080*/  BRA `(.L_x_4936) ;  /* 0xffffffec002c7947 */ /* 0x000fea000383ffff */
.L_x_4902:
[----:B---3--:R3:W4:Y:S02]  /*9090*/  SYNCS.PHASECHK.TRANS64.TRYWAIT P1, [R12+URZ+0x36438], R11 ;  /* 0x0364380b0c0075a7 */ /* 0x008724000802017f */
[----:B----4-:R-:W-:Y:S05]  /*90a0*/  @!P1 NANOSLEEP.SYNCS 0x989680 ;  /* 0x009896800000995d */ /* 0x010fea0003900000 */
[----:B------:R-:W4:Y:S02]  /*90b0*/  @!P1 SYNCS.PHASECHK.TRANS64 P1, [R12+URZ+0x36438], R11 ;  /* 0x0364380b0c0095a7 */ /* 0x000f24000802007f */
[----:B----4-:R-:W-:Y:S05]  /*90c0*/  @!P1 BRA `(.L_x_4902) ;  /* 0xfffffffc00f09947 */ /* 0x010fea000383ffff */
[----:B------:R-:W-:Y:S05]  /*90d0*/  BRA `(.L_x_4937) ;  /* 0xffffffec00d87947 */ /* 0x000fea000383ffff */
.L_x_4904:
[----:B----4-:R4:W1:Y:S02]  /*90e0*/  SYNCS.PHASECHK.TRANS64.TRYWAIT P1, [R12+URZ+0x36428], R5 ;  /* 0x036428050c0075a7 */ /* 0x010864000802017f */
[----:B-1----:R-:W-:Y:S05]  /*90f0*/  @!P1 NANOSLEEP.SYNCS 0x989680 ;  /* 0x009896800000995d */ /* 0x002fea0003900000 */
[----:B------:R-:W1:Y:S02]  /*9100*/  @!P1 SYNCS.PHASECHK.TRANS64 P1, [R12+URZ+0x36428], R5 ;  /* 0x036428050c0095a7 */ /* 0x000e64000802007f */
[----:B-1----:R-:W-:Y:S05]  /*9110*/  @!P1 BRA `(.L_x_4904) ;  /* 0xfffffffc00f09947 */ /* 0x002fea000383ffff */
[----:B------:R-:W-:Y:S05]  /*9120*/  BRA `(.L_x_4938) ;  /* 0xfffffff000847947 */ /* 0x000fea000383ffff */
.L_x_4906:
[----:B----4-:R4:W1:Y:S02]  /*9130*/  SYNCS.PHASECHK.TRANS64.TRYWAIT P1, [R12+URZ+0x36438], R3 ;  /* 0x036438030c0075a7 */ /* 0x010864000802017f */
[----:B-1----:R-:W-:Y:S05]  /*9140*/  @!P1 NANOSLEEP.SYNCS 0x989680 ;  /* 0x009896800000995d */ /* 0x002fea0003900000 */
[----:B------:R-:W1:Y:S02]  /*9150*/  @!P1 SYNCS.PHASECHK.TRANS64 P1, [R12+URZ+0x36438], R3 ;  /* 0x036438030c0095a7 */ /* 0x000e64000802007f */
[----:B-1----:R-:W-:Y:S05]  /*9160*/  @!P1 BRA `(.L_x_4906) ;  /* 0xfffffffc00f09947 */ /* 0x002fea000383ffff */
[----:B------:R-:W-:Y:S05]  /*9170*/  BRA `(.L_x_4939) ;  /* 0xfffffff400207947 */ /* 0x000fea000383ffff */
.L_x_4908:
[----:B------:R-:W-:Y:S01]  /*9180*/  BSSY B0, `(.L_x_4940) ;  /* 0x0000006000007945 */ /* 0x000fe20003800000 */
[----:B------:R-:W-:-:S07]  /*9190*/  IMAD.MOV.U32 R15, RZ, RZ, -0x1 ;  /* 0xffffffffff0f7424 */ /* 0x000fce00078e00ff */
[----:B-123--:R-:W-:Y:S05]  /*91a0*/  WARPSYNC.COLLECTIVE R15, `(.L_x_4941) ;  /* 0x000000000f0c7348 */ /* 0x00efea0003c00000 */
[----:B------:R-:W-:Y:S02]  /*91b0*/  ELECT P6, UR62, PT ;  /* 0x00000000003e782f */ /* 0x000fe400038c0000 */
[----:B------:R-:W-:Y:S01]  /*91c0*/  MOV R14, UR62 ;  /* 0x0000003e000e7c02 */ /* 0x000fe20008000f00 */
[----:B-123--:R-:W-:Y:S10]  /*91d0*/  ENDCOLLECTIVE ;  /* 0x000000000000791b */ /* 0x00eff40003800000 */
.L_x_4941:
[----:B------:R-:W-:Y:S05]  /*91e0*/  BSYNC B0 ;  /* 0x0000000000007941 */ /* 0x000fea0003800000 */
.L_x_4940:
[----:B------:R-:W-:Y:S01]  /*91f0*/  PLOP3.LUT P0, PT, P6, PT, PT, 0x80, 0x0 ;  /* 0x000000000000781c */ /* 0x000fe2000370f070 */
[----:B------:R-:W-:-:S12]  /*9200*/  BRA `(.L_x_4942) ;  /* 0xfffffff400d87947 */ /* 0x000fd8000383ffff */
.L_x_4910:
[----:B----4-:R4:W1:Y:S02]  /*9210*/  SYNCS.PHASECHK.TRANS64.TRYWAIT P1, [R7+URZ], R6 ;  /* 0x00000006070075a7 */ /* 0x010864000802017f */
[----:B-1----:R-:W-:Y:S05]  /*9220*/  @!P1 NANOSLEEP.SYNCS 0x989680 ;  /* 0x009896800000995d */ /* 0x002fea0003900000 */
[----:B------:R-:W1:Y:S02]  /*9230*/  @!P1 SYNCS.PHASECHK.TRANS64 P1, [R7+URZ], R6 ;  /* 0x00000006070095a7 */ /* 0x000e64000802007f */
[----:B-1----:R-:W-:Y:S05]  /*9240*/  @!P1 BRA `(.L_x_4910) ;  /* 0xfffffffc00f09947 */ /* 0x002fea000383ffff */
[----:B------:R-:W-:Y:S05]  /*9250*/  BRA `(.L_x_4943) ;  /* 0xfffffff800147947 */ /* 0x000fea000383ffff */
.L_x_4911:
[----:B------:R1:W1:Y:S02]  /*9260*/  SYNCS.PHASECHK.TRANS64.TRYWAIT P1, [R5+URZ], R0 ;  /* 0x00000000050075a7 */ /* 0x000264000802017f */
[----:B-1----:R-:W-:Y:S05]  /*9270*/  @!P1 NANOSLEEP.SYNCS 0x989680 ;  /* 0x009896800000995d */ /* 0x002fea0003900000 */
[----:B------:R-:W1:Y:S02]  /*9280*/  @!P1 SYNCS.PHASECHK.TRANS64 P1, [R5+URZ], R0 ;  /* 0x00000000050095a7 */ /* 0x000e64000802007f */
[----:B-1----:R-:W-:Y:S05]  /*9290*/  @!P1 BRA `(.L_x_4911) ;  /* 0xfffffffc00f09947 */ /* 0x002fea000383ffff */
[----:B------:R-:W-:Y:S05]  /*92a0*/  BRA `(.L_x_4944) ;  /* 0xfffffff800087947 */ /* 0x000fea000383ffff */
.L_x_4945:
        /* <DEDUP_REMOVED lines=13> */
.L_x_7680:


//--------------------- .text._ZN7cutlass13device_kernelIN5flash11enable_sm90INS1_16FlashAttnBwdSm90INS1_25CollectiveMainloopBwdSm90ILi2ELi1ELi1EN4cute5tupleIJNS5_1CILi1EEES8_S8_EEENS6_IJNS7_ILi64EEENS7_ILi96EEENS7_ILi192EEEEEENS_10bfloat16_tEfNS_4arch4Sm90ELb0ELb1ELb0ELb0ELb0ELb0ELb1ELb0ELi3ELi1ELi1ELi1ELb0EEENS1_21CollectiveEpilogueBwdISD_SE_SG_Li384ELb0ELb1ELi3EEENS1_19SingleTileSchedulerILb0ELb0ELb0ELi96EEEEEEEEEvNT_6ParamsE --------------------------
	.section	.text._ZN7cutlass13device_kernelIN5flash11enable_sm90INS1_16FlashAttnBwdSm90INS1_25CollectiveMainloopBwdSm90ILi2ELi1ELi1EN4cute5tupleIJNS5_1CILi1EEES8_S8_EEENS6_IJNS7_ILi64EEENS7_ILi96EEENS7_ILi192EEEEEENS_10bfloat16_tEfNS_4arch4Sm90ELb0ELb1ELb0ELb0ELb0ELb0ELb1ELb0ELi3ELi1ELi1ELi1ELb0EEENS1_21CollectiveEpilogueBwdISD_SE_SG_Li384ELb0ELb1ELi3EEENS1_19SingleTileSchedulerILb0ELb0ELb0ELi96EEEEEEEEEvNT_6ParamsE,"ax",@progbits
	.align	128
.text._ZN7cutlass13device_kernelIN5flash11enable_sm90INS1_16FlashAttnBwdSm90INS1_25CollectiveMainloopBwdSm90ILi2ELi1ELi1EN4cute5tupleIJNS5_1CILi1EEES8_S8_EEENS6_IJNS7_ILi64EEENS7_ILi96EEENS7_ILi192EEEEEENS_10bfloat16_tEfNS_4arch4Sm90ELb0ELb1ELb0ELb0ELb0ELb0ELb1ELb0ELi3ELi1ELi1ELi1ELb0EEENS1_21CollectiveEpilogueBwdISD_SE_SG_Li384ELb0ELb1ELi3EEENS1_19SingleTileSchedulerILb0ELb0ELb0ELi96EEEEEEEEEvNT_6ParamsE:
        .type           _ZN7cutlass13device_kernelIN5flash11enable_sm90INS1_16FlashAttnBwdSm90INS1_25CollectiveMainloopBwdSm90ILi2ELi1ELi1EN4cute5tupleIJNS5_1CILi1EEES8_S8_EEENS6_IJNS7_ILi64EEENS7_ILi96EEENS7_ILi192EEEEEENS_10bfloat16_tEfNS_4arch4Sm90ELb0ELb1ELb0ELb0ELb0ELb0ELb1ELb0ELi3ELi1ELi1ELi1ELb0EEENS1_21CollectiveEpilogueBwdISD_SE_SG_Li384ELb0ELb1ELi3EEENS1_19SingleTileSchedulerILb0ELb0ELb0ELi96EEEEEEEEEvNT_6ParamsE,@function
        .size           _ZN7cutlass13device_kernelIN5flash11enable_sm90INS1_16FlashAttnBwdSm90INS1_25CollectiveMainloopBwdSm90ILi2ELi1ELi1EN4cute5tupleIJNS5_1CILi1EEES8_S8_EEENS6_IJNS7_ILi64EEENS7_ILi96EEENS7_ILi192EEEEEENS_10bfloat16_tEfNS_4arch4Sm90ELb0ELb1ELb0ELb0ELb0ELb0ELb1ELb0ELi3ELi1ELi1ELi1ELb0EEENS1_21CollectiveEpilogueBwdISD_SE_SG_Li384ELb0ELb1ELi3EEENS1_19SingleTileSchedulerILb0ELb0ELb0ELi96EEEEEEEEEvNT_6ParamsE,(.L_x_7681 - _ZN7cutlass13device_kernelIN5flash11enable_sm90INS1_16FlashAttnBwdSm90INS1_25CollectiveMainloopBwdSm90ILi2ELi1ELi1EN4cute5tupleIJNS5_1CILi1EEES8_S8_EEENS6_IJNS7_ILi64EEENS7_ILi96EEENS7_ILi192EEEEEENS_10bfloat16_tEfNS_4arch4Sm90ELb0ELb1ELb0ELb0ELb0ELb0ELb1ELb0ELi3ELi1ELi1ELi1ELb0EEENS1_21CollectiveEpilogueBwdISD_SE_SG_Li384ELb0ELb1ELi3EEENS1_19SingleTileSchedulerILb0ELb0ELb0ELi96EEEEEEEEEvNT_6ParamsE)
        .other          _ZN7cutlass13device_kernelIN5flash11enable_sm90INS1_16FlashAttnBwdSm90INS1_25CollectiveMainloopBwdSm90ILi2ELi1ELi1EN4cute5tupleIJNS5_1CILi1EEES8_S8_EEENS6_IJNS7_ILi64EEENS7_ILi96EEENS7_ILi192EEEEEENS_10bfloat16_tEfNS_4arch4Sm90ELb0ELb1ELb0ELb0ELb0ELb0ELb1ELb0ELi3ELi1ELi1ELi1ELb0EEENS1_21CollectiveEpilogueBwdISD_SE_SG_Li384ELb0ELb1ELi3EEENS1_19SingleTileSchedulerILb0ELb0ELb0ELi96EEEEEEEEEvNT_6ParamsE,@"STO_CUDA_ENTRY STV_DEFAULT"
_ZN7cutlass13device_kernelIN5flash11enable_sm90INS1_16FlashAttnBwdSm90INS1_25CollectiveMainloopBwdSm90ILi2ELi1ELi1EN4cute5tupleIJNS5_1CILi1EEES8_S8_EEENS6_IJNS7_ILi64EEENS7_ILi96EEENS7_ILi192EEEEEENS_10bfloat16_tEfNS_4arch4Sm90ELb0ELb1ELb0ELb0ELb0ELb0ELb1ELb0ELi3ELi1ELi1ELi1ELb0EEENS1_21CollectiveEpilogueBwdISD_SE_SG_Li384ELb0ELb1ELi3EEENS1_19SingleTileSchedulerILb0ELb0ELb0ELi96EEEEEEEEEvNT_6ParamsE:
[----:B------:R-:W1:Y:S01]  /*0000*/  LDC R1, c[0x0][0x28] ;  /* 0x00000a00ff017b82 */ /* 0x000e620000000800 */
[----:B------:R-:W2:Y:S01]  /*0010*/  S2R R3, SR_TID.X ;  /* 0x0000000000037919 */ /* 0x000ea20000002100 */
[----:B------:R-:W-:Y:S01]  /*0020*/  ELECT P0, URZ, PT ;  /* 0x00000000003f782f */ /* 0x000fe20003800000 */
[----:B------:R-:W-:Y:S01]  /*0030*/  BSSY B0, `(.L_x_4946) ;  /* 0x000001a000007945 */ /* 0x000fe20003800000 */
[--C-:B--2---:R-:W-:Y:S02]  /*0040*/  SHF.R.U32.HI R0, RZ, 0x5, R3.reuse ;  /* 0x00000005ff007819 */ /* 0x104fe40000011603 */
[----:B------:R-:W-:-:S03]  /*0050*/  SHF.R.U32.HI R3, RZ, 0x7, R3 ;  /* 0x00000007ff037819 */ /* 0x000fc60000011603 */
        /* <DEDUP_REMOVED lines=23> */
.L_x_4947:
[----:B------:R-:W-:Y:S05]  /*01d0*/  BSYNC B0 ;  /* 0x0000000000007941 */ /* 0x000fea0003800000 */
.L_x_4946:
        /* <DEDUP_REMOVED lines=35> */
[----:B------:R3:W1:Y:S02]  /*0410*/  SYNCS.EXCH.64 URZ, [UR8+0x36428], UR4 ;  /* 0x03642804083f75b2 */ /* 0x0006640008000100 */
[----:B---3--:R-:W-:Y:S01]  /*0420*/  NOP ;  /* 0x0000000000007918 */ /* 0x008fe20000000000 */
.L_x_4948:
        /* <DEDUP_REMOVED lines=20> */
.L_x_4949:
[----:B------:R-:W-:Y:S01]  /*0570*/  PLOP3.LUT P0, PT, PT, PT, UP0, 0x80, 0x0 ;  /* 0x000000000000781c */ /* 0x000fe20003f0f008 */
[----:B------:R-:W-:Y:S01]  /*0580*/  NOP ;  /* 0x0000000000007918 */ /* 0x000fe20000000000 */
[----:B-12-45:R-:W-:Y:S11]  /*0590*/  BAR.SYNC.DEFER_BLOCKING 0x0 ;  /* 0x0000000000007b1d */ /* 0x036ff60000010000 */
[----:B------:R-:W-:Y:S05]  /*05a0*/  @!P0 BRA `(.L_x_4950) ;  /* 0x0000005800548947 */ /* 0x000fea0003800000 */
.L_x_4951:
        /* <DEDUP_REMOVED lines=85> */
.L_x_4952:
        /* <DEDUP_REMOVED lines=36> */
.L_x_4955:
        /* <DEDUP_REMOVED lines=15> */
.L_x_4954:
        /* <DEDUP_REMOVED lines=20> */
.L_x_4957:
        /* <DEDUP_REMOVED lines=15> */
.L_x_4956:
        /* <DEDUP_REMOVED lines=8> */
.L_x_5077:
        /* <DEDUP_REMOVED lines=19> */
.L_x_4959:
[--C-:B------:R-:W-:Y:S01]  /*1210*/  SHF.R.S32.HI R5, RZ, 0x1, R2.reuse ;  /* 0x00000001ff057819 */ /* 0x100fe20000011402 */
[----:B------:R-:W3:Y:S01]  /*1220*/  S2R R14, SR_CTAID.X ;  /* 0x00000000000e7919 */ /* 0x000ee20000002500 */
[----:B------:R-:W-:Y:S01]  /*1230*/  SHF.R.S32.HI R6, RZ, 0x1f, R2 ;  /* 0x0000001fff067819 */ /* 0x000fe20000011402 */
[----:B------:R-:W-:Y:S01]  /*1240*/  IMAD.IADD R15, R8, 0x1, -R11 ;  /* 0x00000001080f7824 */ /* 0x000fe200078e0a0b */
[----:B------:R-:W-:Y:S01]  /*1250*/  SHF.R.S32.HI R8, RZ, 0x1f, R7 ;  /* 0x0000001fff087819 */ /* 0x000fe20000011407 */
[C---:B--2---:R-:W-:Y:S01]  /*1260*/  IMAD.HI R10, R13.reuse, 0x55555556, RZ ;  /* 0x555555560d0a7827 */ /* 0x044fe200078e02ff */
[----:B------:R-:W-:Y:S01]  /*1270*/  LEA.HI R6, R6, R5, RZ, 0x2 ;  /* 0x0000000506067211 */ /* 0x000fe200078f10ff */
[----:B------:R-:W-:Y:S01]  /*1280*/  ULDC UR4, c[0x0][0x290] ;  /* 0x0000a40000047ab9 */ /* 0x000fe20000000800 */
[----:B------:R-:W-:Y:S01]  /*1290*/  LOP3.LUT R2, R2, 0x7fffffe, RZ, 0xc0, !PT ;  /* 0x07fffffe02027812 */ /* 0x000fe200078ec0ff */
[----:B------:R-:W-:Y:S01]  /*12a0*/  IMAD R16, R13, 0x400, R0 ;  /* 0x000004000d107824 */ /* 0x000fe200078e0200 */
[----:B------:R-:W-:Y:S01]  /*12b0*/  LOP3.LUT R6, R6, 0xfffffffc, RZ, 0xc0, !PT ;  /* 0xfffffffc06067812 */ /* 0x000fe200078ec0ff */
[----:B------:R-:W-:Y:S01]  /*12c0*/  IMAD.MOV.U32 R17, RZ, RZ, 0x20 ;  /* 0x00000020ff117424 */ /* 0x000fe200078e00ff */
[----:B------:R-:W-:Y:S01]  /*12d0*/  LEA.HI R8, R8, R7, RZ, 0x3 ;  /* 0x0000000708087211 */ /* 0x000fe200078f18ff */
[----:B------:R-:W-:Y:S01]  /*12e0*/  IMAD.IADD R11, R7, 0x1, -R2 ;  /* 0x00000001070b7824 */ /* 0x000fe200078e0a02 */
[----:B------:R-:W-:Y:S01]  /*12f0*/  SHF.R.S32.HI R3, RZ, 0x1f, R0 ;  /* 0x0000001fff037819 */ /* 0x000fe20000011400 */
[----:B------:R-:W-:Y:S01]  /*1300*/  IMAD.IADD R6, R5, 0x1, -R6 ;  /* 0x0000000105067824 */ /* 0x000fe200078e0a06 */
[----:B------:R-:W-:Y:S01]  /*1310*/  SHF.R.S32.HI R4, RZ, 0x4, R4 ;  /* 0x00000004ff047819 */ /* 0x000fe20000011404 */
[----:B------:R-:W-:Y:S01]  /*1320*/  IMAD.SHL.U32 R8, R8, 0x20, RZ ;  /* 0x0000002008087824 */ /* 0x000fe200078e00ff */
[----:B------:R-:W-:Y:S01]  /*1330*/  LEA.HI R2, R3, R0, RZ, 0x2 ;  /* 0x0000000003027211 */ /* 0x000fe200078f10ff */
[----:B------:R-:W-:Y:S01]  /*1340*/  IMAD.SHL.U32 R7, R6, 0x40, RZ ;  /* 0x0000004006077824 */ /* 0x000fe200078e00ff */
[----:B------:R-:W-:Y:S01]  /*1350*/  LEA.HI R12, R10, R10, RZ, 0x1 ;  /* 0x0000000a0a0c7211 */ /* 0x000fe200078f08ff */
[----:B------:R-:W-:Y:S01]  /*1360*/  IMAD.SHL.U32 R10, R4, 0x8, RZ ;  /* 0x00000008040a7824 */ /* 0x000fe200078e00ff */
[--C-:B------:R-:W-:Y:S01]  /*1370*/  SHF.R.S32.HI R4, RZ, 0x2, R2.reuse ;  /* 0x00000002ff047819 */ /* 0x100fe20000011402 */
[----:B------:R-:W-:Y:S01]  /*1380*/  ULDC UR5, c[0x0][0x280] ;  /* 0x0000a00000057ab9 */ /* 0x000fe20000000800 */
[----:B------:R-:W-:Y:S01]  /*1390*/  SHF.R.S32.HI R5, RZ, 0x1f, R2 ;  /* 0x0000001fff057819 */ /* 0x000fe20000011402 */
[----:B------:R-:W-:Y:S01]  /*13a0*/  IMAD R12, R12, -0x3, R13 ;  /* 0xfffffffd0c0c7824 */ /* 0x000fe200078e020d */
[----:B------:R-:W-:-:S02]  /*13b0*/  LOP3.LUT R8, R8, 0x7fffff00, RZ, 0xc0, !PT ;  /* 0x7fffff0008087812 */ /* 0x000fc400078ec0ff */
[----:B------:R-:W-:Y:S02]  /*13c0*/  CS2R R70, SRZ ;  /* 0x0000000000467805 */ /* 0x000fe4000001ff00 */
[----:B------:R-:W-:Y:S02]  /*13d0*/  LEA.HI R5, R5, R4, RZ, 0x3 ;  /* 0x0000000405057211 */ /* 0x000fe400078f18ff */
[----:B------:R-:W-:Y:S02]  /*13e0*/  CS2R R68, SRZ ;  /* 0x0000000000447805 */ /* 0x000fe4000001ff00 */
[----:B------:R-:W-:Y:S01]  /*13f0*/  LOP3.LUT R7, R7, 0xc0, RZ, 0xc0, !PT ;  /* 0x000000c007077812 */ /* 0x000fe200078ec0ff */
[----:B------:R-:W-:Y:S01]  /*1400*/  IMAD R8, R13, 0x800, R8 ;  /* 0x000008000d087824 */ /* 0x000fe200078e0208 */
[----:B------:R-:W-:Y:S01]  /*1410*/  LOP3.LUT R5, R5, 0xfffffff8, RZ, 0xc0, !PT ;  /* 0xfffffff805057812 */ /* 0x000fe200078ec0ff */
[----:B---3--:R-:W-:Y:S01]  /*1420*/  IMAD R14, R14, -0x60, RZ ;  /* 0xffffffa00e0e7824 */ /* 0x008fe200078e02ff */
[----:B-1----:R-:W-:Y:S01]  /*1430*/  LOP3.LUT R13, R2, 0x7ffffffc, RZ, 0xc0, !PT ;  /* 0x7ffffffc020d7812 */ /* 0x002fe200078ec0ff */
[----:B------:R-:W-:Y:S01]  /*1440*/  IMAD R8, R11, 0x20, R8 ;  /* 0x000000200b087824 */ /* 0x000fe200078e0208 */
[----:B------:R-:W-:Y:S01]  /*1450*/  LOP3.LUT R10, R7, 0x8, R10, 0xf8, !PT ;  /* 0x00000008070a7812 */ /* 0x000fe200078ef80a */
[----:B------:R-:W-:Y:S01]  /*1460*/  IMAD.IADD R4, R4, 0x1, -R5 ;  /* 0x0000000104047824 */ /* 0x000fe200078e0a05 */
[----:B------:R-:W-:Y:S01]  /*1470*/  SHF.R.U32.HI R7, RZ, 0x3, R7 ;  /* 0x00000003ff077819 */ /* 0x000fe20000011607 */
[----:B------:R-:W-:Y:S01]  /*1480*/  IMAD.IADD R13, R0, 0x1, -R13 ;  /* 0x00000001000d7824 */ /* 0x000fe200078e0a0d */
[----:B------:R-:W-:Y:S01]  /*1490*/  LEA.HI R3, R3, R0, RZ, 0x5 ;  /* 0x0000000003037211 */ /* 0x000fe200078f28ff */
[----:B------:R-:W-:Y:S01]  /*14a0*/  IMAD R8, R15, 0x200, R8 ;  /* 0x000002000f087824 */ /* 0x000fe200078e0208 */
[----:B------:R-:W-:Y:S01]  /*14b0*/  LOP3.LUT R5, R10, R7, RZ, 0x3c, !PT ;  /* 0x000000070a057212 */ /* 0x000fe200078e3cff */
[----:B------:R-:W-:Y:S01]  /*14c0*/  IMAD R11, R12, 0x10, R13 ;  /* 0x000000100c0b7824 */ /* 0x000fe200078e020d */
[----:B------:R-:W-:Y:S01]  /*14d0*/  LOP3.LUT P0, RZ, R6, 0x2, RZ, 0xc0, !PT ;  /* 0x0000000206ff7812 */ /* 0x000fe2000780c0ff */
[----:B------:R-:W-:Y:S01]  /*14e0*/  IMAD.U32 R15, RZ, RZ, UR38 ;  /* 0x00000026ff0f7e24 */ /* 0x000fe2000f8e00ff */
[----:B------:R-:W-:Y:S01]  /*14f0*/  SHF.R.S32.HI R3, RZ, 0x5, R3 ;  /* 0x00000005ff037819 */ /* 0x000fe20000011403 */
[----:B------:R-:W-:Y:S01]  /*1500*/  IMAD.IADD R10, R8, 0x1, R5 ;  /* 0x00000001080a7824 */ /* 0x000fe200078e0205 */
[----:B------:R-:W-:Y:S01]  /*1510*/  IADD3.X R6, R14, UR4, RZ, PT, !PT ;  /* 0x000000040e067c10 */ /* 0x000fe2000bffe4ff */
[----:B------:R-:W-:Y:S01]  /*1520*/  IMAD.SHL.U32 R11, R11, 0x2, RZ ;  /* 0x000000020b0b7824 */ /* 0x000fe200078e00ff */
[----:B------:R-:W-:Y:S01]  /*1530*/  SEL R17, R17, 0xffffffe0, !P0 ;  /* 0xffffffe011117807 */ /* 0x000fe20004000000 */
[----:B------:R-:W-:Y:S01]  /*1540*/  IMAD.SHL.U32 R0, R16, 0x4, RZ ;  /* 0x0000000410007824 */ /* 0x000fe200078e00ff */
[----:B------:R-:W-:Y:S01]  /*1550*/  LEA R10, R10, UR37, 0x1 ;  /* 0x000000250a0a7c11 */ /* 0x000fe2000f8e08ff */
[----:B------:R-:W-:Y:S01]  /*1560*/  IMAD R7, R3, 0x10, R4 ;  /* 0x0000001003077824 */ /* 0x000fe200078e0204 */
[--C-:B------:R-:W-:Y:S01]  /*1570*/  IADD3 R6, R6, -UR5, -R11.reuse ;  /* 0x8000000506067c10 */ /* 0x100fe2000fffe80b */
[----:B------:R-:W-:Y:S01]  /*1580*/  IMAD.IADD R12, R14, 0x1, -R11 ;  /* 0x000000010e0c7824 */ /* 0x000fe200078e0a0b */
[----:B------:R-:W-:Y:S01]  /*1590*/  IADD3 R13, -R11, UR4, R14 ;  /* 0x000000040b0d7c10 */ /* 0x000fe2000fffe10e */
[----:B------:R-:W-:Y:S01]  /*15a0*/  IMAD.MOV.U32 R8, RZ, RZ, RZ ;  /* 0x000000ffff087224 */ /* 0x000fe200078e00ff */
[----:B------:R-:W-:Y:S01]  /*15b0*/  CS2R R66, SRZ ;  /* 0x0000000000427805 */ /* 0x000fe2000001ff00 */
[----:B------:R-:W-:Y:S01]  /*15c0*/  IMAD.MOV.U32 R3, RZ, RZ, RZ ;  /* 0x000000ffff037224 */ /* 0x000fe200078e00ff */
        /* <DEDUP_REMOVED lines=46> */
[----:B------:R-:W-:Y:S02]  /*18b0*/  LOP3.LUT R15, R15, 0x1, RZ, 0xfc, !PT ;  /* 0x000000010f0f7812 */ /* 0x000fe400078efcff */
[----:B------:R-:W-:Y:S02]  /*18c0*/  LEA R0, R0, UR37, 0x2 ;  /* 0x0000002500007c11 */ /* 0x000fe4000f8e10ff */
[----:B------:R-:W-:-:S07]  /*18d0*/  IADD3 R11, R17, 0x30400, R10 ;  /* 0x00030400110b7810 */ /* 0x000fce0007ffe00a */
.L_x_4979:
[----:B------:R-:W-:Y:S01]  /*18e0*/  ISETP.NE.AND P0, PT, R15, 0x3, PT ;  /* 0x000000030f00780c */ /* 0x000fe20003f05270 */
[----:B------:R-:W-:-:S12]  /*18f0*/  YIELD ;  /* 0x0000000000007946 */ /* 0x000fd80003800000 */
[----:B------:R-:W-:Y:S05]  /*1900*/  @!P0 BRA `(.L_x_4961) ;  /* 0x0000000000048947 */ /* 0x000fea0003800000 */
[----:B------:R-:W-:Y:S01]  /*1910*/  BPT.TRAP 0x1 ;  /* 0x000000040000795c */ /* 0x000fe20000300000 */
.L_x_4961:
[----:B------:R-:W-:Y:S02]  /*1920*/  LEA R4, R3, UR37, 0x3 ;  /* 0x0000002503047c11 */ /* 0x000fe4000f8e18ff */
[----:B------:R-:W-:-:S04]  /*1930*/  SHF.L.U32 R17, R8, 0x1f, RZ ;  /* 0x0000001f08117819 */ /* 0x000fc800000006ff */
[----:B------:R1:W2:Y:S01]  /*1940*/  SYNCS.PHASECHK.TRANS64.TRYWAIT P1, [R4+URZ+0x36410], R17 ;  /* 0x03641011040075a7 */ /* 0x0002a2000802017f */
[----:B------:R-:W-:Y:S05]  /*1950*/  @!P0 BRA `(.L_x_4962) ;  /* 0x0000000000048947 */ /* 0x000fea0003800000 */
[----:B------:R-:W-:Y:S01]  /*1960*/  BPT.TRAP 0x1 ;  /* 0x000000040000795c */ /* 0x000fe20000300000 */
.L_x_4962:
[----:B--2---:R-:W-:Y:S05]  /*1970*/  @P1 BRA `(.L_x_4963) ;  /* 0x0000000000081947 */ /* 0x004fea0003800000 */
[----:B------:R-:W2:Y:S02]  /*1980*/  SYNCS.PHASECHK.TRANS64.TRYWAIT P1, [R4+URZ+0x36410], R17 ;  /* 0x03641011040075a7 */ /* 0x000ea4000802017f */
[----:B--2---:R-:W-:Y:S05]  /*1990*/  @!P1 BRA `(.L_x_4964) ;  /* 0x0000007c00309947 */ /* 0x004fea0003800000 */
.L_x_4963:
        /* <DEDUP_REMOVED lines=103> */
.L_x_4965:
[----:B---3--:R-:W-:-:S04]  /*2010*/  SHF.L.U32 R16, R5, 0x1f, RZ ;  /* 0x0000001f05107819 */ /* 0x008fc800000006ff */
[----:B------:R3:W1:Y:S01]  /*2020*/  SYNCS.PHASECHK.TRANS64.TRYWAIT P1, [UR37+0x36430], R16 ;  /* 0x03643010ff0075a7 */ /* 0x0006620008020165 */
[----:B------:R-:W-:Y:S05]  /*2030*/  @!P0 BRA `(.L_x_4966) ;  /* 0x0000000000048947 */ /* 0x000fea0003800000 */
[----:B------:R-:W-:Y:S01]  /*2040*/  BPT.TRAP 0x1 ;  /* 0x000000040000795c */ /* 0x000fe20000300000 */
.L_x_4966:
[----:B-1----:R-:W-:Y:S05]  /*2050*/  @P1 BRA `(.L_x_4967) ;  /* 0x0000000000081947 */ /* 0x002fea0003800000 */
[----:B------:R-:W1:Y:S02]  /*2060*/  SYNCS.PHASECHK.TRANS64.TRYWAIT P1, [UR37+0x36430], R16 ;  /* 0x03643010ff0075a7 */ /* 0x000e640008020165 */
[----:B-1----:R-:W-:Y:S05]  /*2070*/  @!P1 BRA `(.L_x_4968) ;  /* 0x00000074008c9947 */ /* 0x002fea0003800000 */
.L_x_4967:
[----:B------:R-:W-:Y:S01]  /*2080*/  UIADD3 UR5, UR37, 0x2a000, URZ ;  /* 0x0002a00025057890 */ /* 0x000fe2000fffe03f */
[----:B------:R-:W-:Y:S01]  /*2090*/  WARPGROUP.ARRIVE ;  /* 0x00000000000079c5 */ /* 0x000fe20000000000 */
[----:B------:R-:W-:Y:S01]  /*20a0*/  UIADD3 UR4, UR4, 0x9000, URZ ;  /* 0x0000900004047890 */ /* 0x000fe2000fffe03f */
[----:B---3--:R-:W-:Y:S01]  /*20b0*/  IMAD.U32 R16, RZ, RZ, UR39 ;  /* 0x00000027ff107e24 */ /* 0x008fe2000f8e00ff */
[----:B------:R-:W-:Y:S01]  /*20c0*/  USHF.R.U32.HI UR5, URZ, 0x4, UR5 ;  /* 0x000000043f057899 */ /* 0x000fe20008011605 */
[----:B------:R-:W-:Y:S01]  /*20d0*/  VIADD R20, R6, UR41 ;  /* 0x0000002906147c36 */ /* 0x000fe20008000000 */
[----:B------:R-:W-:Y:S01]  /*20e0*/  USHF.R.U32.HI UR4, URZ, 0x4, UR4 ;  /* 0x000000043f047899 */ /* 0x000fe20008011604 */
[----:B------:R-:W-:Y:S01]  /*20f0*/  IMAD R19, R16, 0x40, R7 ;  /* 0x0000004010137824 */ /* 0x000fe200078e0207 */
[----:B------:R-:W-:Y:S02]  /*2100*/  ULOP3.LUT UR5, UR5, 0x3fff, URZ, 0xc0, !UPT ;  /* 0x00003fff05057892 */ /* 0x000fe4000f8ec03f */
[----:B------:R-:W-:-:S02]  /*2110*/  ULOP3.LUT UR6, UR4, 0x3fff, URZ, 0xc0, !UPT ;  /* 0x00003fff04067892 */ /* 0x000fc4000f8ec03f */
[----:B------:R-:W-:Y:S01]  /*2120*/  ULOP3.LUT UR4, UR5, 0x10000, URZ, 0xfc, !UPT ;  /* 0x0001000005047892 */ /* 0x000fe2000f8efc3f */
[----:B--2---:R-:W-:Y:S01]  /*2130*/  VIADDMNMX R17, R19, R20, R13, PT ;  /* 0x0000001413117246 */ /* 0x004fe2000380010d */
[----:B------:R-:W-:Y:S01]  /*2140*/  ULOP3.LUT UR6, UR6, 0x10000, URZ, 0xfc, !UPT ;  /* 0x0001000006067892 */ /* 0x000fe2000f8efc3f */
[----:B------:R-:W-:Y:S01]  /*2150*/  UMOV UR5, 0x40000040 ;  /* 0x4000004000057882 */ /* 0x000fe20000000000 */
[----:B------:R-:W-:Y:S02]  /*2160*/  UMOV UR7, 0x40000040 ;  /* 0x4000004000077882 */ /* 0x000fe40000000000 */
[----:B------:R-:W-:Y:S02]  /*2170*/  UIADD3 UR10, UR6, 0x2, URZ ;  /* 0x00000002060a7890 */ /* 0x000fe4000fffe03f */
[----:B------:R-:W-:Y:S01]  /*2180*/  UIADD3 UR8, UR4, 0x2, URZ ;  /* 0x0000000204087890 */ /* 0x000fe2000fffe03f */
[----:B------:R-:W-:Y:S02]  /*2190*/  UMOV UR11, 0x40000040 ;  /* 0x40000040000b7882 */ /* 0x000fe40000000000 */
[----:B------:R-:W-:Y:S01]  /*21a0*/  HGMMA.64x32x16.F32.BF16 R120, gdesc[UR4], RZ, !UPT, gsb0 ;  /* 0x00600000047879f0 */ /* 0x000fe2000c0018ff */
[----:B------:R-:W-:Y:S01]  /*21b0*/  UMOV UR9, 0x40000040 ;  /* 0x4000004000097882 */ /* 0x000fe20000000000 */
[----:B------:R-:W-:Y:S01]  /*21c0*/  UMOV UR7, 0x40000040 ;  /* 0x4000004000077882 */ /* 0x000fe20000000000 */
[----:B------:R-:W-:Y:S01]  /*21d0*/  UMOV UR5, 0x40000040 ;  /* 0x4000004000057882 */ /* 0x000fe20000000000 */
[----:B------:R-:W-:-:S06]  /*21e0*/  UISETP.GE.AND UP1, UPT, UR44, 0x1, UPT ;  /* 0x000000012c00788c */ /* 0x000fcc000bf26270 */
[----:B------:R-:W-:Y:S01]  /*21f0*/  PLOP3.LUT P1, PT, PT, PT, UP1, 0x40, 0x0 ;  /* 0x000000000000781c */ /* 0x000fe20003f2e818 */
        /* <DEDUP_REMOVED lines=75> */
[----:B------:R-:W-:Y:S05]  /*26b0*/  @P1 BRA `(.L_x_4969) ;  /* 0x0000000000641947 */ /* 0x000fea0003800000 */
        /* <DEDUP_REMOVED lines=14> */
.L_x_4971:
[----:B------:R-:W-:-:S06]  /*27a0*/  UISETP.NE.AND UP0, UPT, UR44, 0x1, UPT ;  /* 0x000000012c00788c */ /* 0x000fcc000bf05270 */
[----:B------:R-:W-:-:S05]  /*27b0*/  PLOP3.LUT P1, PT, PT, PT, UP0, 0x80, 0x0 ;  /* 0x000000000000781c */ /* 0x000fca0003f2f008 */
[----:B------:R-:W-:-:S08]  /*27c0*/  @UP0 ULDC UR5, c[0x0][0x754] ;  /* 0x0001d50000050ab9 */ /* 0x000fd00000000800 */
[----:B------:R-:W-:Y:S01]  /*27d0*/  @P1 IMAD.HI.U32 R16, R23, UR5, RZ ;  /* 0x0000000517101c27 */ /* 0x000fe2000f8e00ff */
[----:B------:R-:W-:-:S04]  /*27e0*/  @UP0 ULDC UR5, c[0x0][0x758] ;  /* 0x0001d60000050ab9 */ /* 0x000fc80000000800 */
[----:B------:R-:W-:-:S07]  /*27f0*/  @P1 SHF.R.U32.HI R23, RZ, UR5, R16 ;  /* 0x00000005ff171c19 */ /* 0x000fce0008011610 */
.L_x_4972:
[----:B------:R-:W-:Y:S05]  /*2800*/  BSYNC B0 ;  /* 0x0000000000007941 */ /* 0x000fea0003800000 */
.L_x_4970:
[----:B------:R-:W-:Y:S01]  /*2810*/  IMAD R23, R23, UR44, R12 ;  /* 0x0000002c17177c24 */ /* 0x000fe2000f8e020c */
[----:B------:R-:W-:-:S04]  /*2820*/  IADD3 R16, R19, UR4, R6 ;  /* 0x0000000413107c10 */ /* 0x000fc8000fffe006 */
[----:B------:R-:W-:Y:S02]  /*2830*/  VIADDMNMX R17, R23, UR44, R17, PT ;  /* 0x0000002c17117c46 */ /* 0x000fe4000b800111 */
[----:B------:R-:W-:-:S07]  /*2840*/  VIMNMX R16, R16, R23, !PT ;  /* 0x0000001710107248 */ /* 0x000fce0007fe0100 */
.L_x_4969:
[C---:B------:R-:W-:Y:S02]  /*2850*/  ISETP.GE.AND P1, PT, R14.reuse, 0x1, PT ;  /* 0x000000010e00780c */ /* 0x040fe40003f26270 */
[----:B------:R-:W-:Y:S02]  /*2860*/  ISETP.GE.AND P2, PT, R14, 0x2, PT ;  /* 0x000000020e00780c */ /* 0x000fe40003f46270 */
[C---:B------:R-:W-:Y:S02]  /*2870*/  ISETP.GT.AND P5, PT, R16.reuse, RZ, !P1 ;  /* 0x000000ff1000720c */ /* 0x040fe40004fa4270 */
[----:B------:R-:W-:Y:S02]  /*2880*/  ISETP.GT.AND P6, PT, R16, 0x1, !P2 ;  /* 0x000000011000780c */ /* 0x000fe400057c4270 */
[----:B------:R-:W-:Y:S02]  /*2890*/  ISETP.LT.OR P5, PT, R17, 0x1, P5 ;  /* 0x000000011100780c */ /* 0x000fe40002fa1670 */
[----:B------:R-:W-:-:S02]  /*28a0*/  ISETP.GE.AND P3, PT, R14, 0x9, PT ;  /* 0x000000090e00780c */ /* 0x000fc40003f66270 */
[----:B------:R-:W-:Y:S02]  /*28b0*/  ISETP.LT.OR P6, PT, R17, 0x2, P6 ;  /* 0x000000021100780c */ /* 0x000fe400037c1670 */
[----:B------:R-:W-:Y:S02]  /*28c0*/  FSEL R23, R136, -INF , !P5 ;  /* 0xff80000088177808 */ /* 0x000fe40006800000 */
[----:B------:R-:W-:Y:S02]  /*28d0*/  ISETP.GE.AND P4, PT, R14, 0xa, PT ;  /* 0x0000000a0e00780c */ /* 0x000fe40003f86270 */
[C---:B------:R-:W-:Y:S02]  /*28e0*/  ISETP.GT.AND P5, PT, R16.reuse, 0x8, !P3 ;  /* 0x000000081000780c */ /* 0x040fe40005fa4270 */
[----:B------:R-:W-:Y:S02]  /*28f0*/  FSEL R137, R137, -INF , !P6 ;  /* 0xff80000089897808 */ /* 0x000fe40007000000 */
[----:B------:R-:W-:-:S02]  /*2900*/  ISETP.GT.AND P6, PT, R16, 0x9, !P4 ;  /* 0x000000091000780c */ /* 0x000fc400067c4270 */
[C---:B------:R-:W-:Y:S02]  /*2910*/  ISETP.LT.OR P5, PT, R17.reuse, 0x9, P5 ;  /* 0x000000091100780c */ /* 0x040fe40002fa1670 */
[----:B------:R-:W-:Y:S02]  /*2920*/  ISETP.LT.OR P6, PT, R17, 0xa, P6 ;  /* 0x0000000a1100780c */ /* 0x000fe400037c1670 */
[----:B------:R-:W-:Y:S02]  /*2930*/  FSEL R155, R140, -INF , !P5 ;  /* 0xff8000008c9b7808 */ /* 0x000fe40006800000 */
[----:B------:R-:W-:Y:S02]  /*2940*/  ISETP.GE.AND P5, PT, R14, 0x11, PT ;  /* 0x000000110e00780c */ /* 0x000fe40003fa6270 */
[----:B------:R-:W-:Y:S02]  /*2950*/  FSEL R141, R141, -INF , !P6 ;  /* 0xff8000008d8d7808 */ /* 0x000fe40007000000 */
[----:B------:R-:W-:-:S02]  /*2960*/  ISETP.GT.AND P6, PT, R16, 0x10, !P5 ;  /* 0x000000101000780c */ /* 0x000fc40006fc4270 */
[----:B------:R-:W-:Y:S02]  /*2970*/  LOP3.LUT R2, R2, 0xfffffffb, RZ, 0xc0, !PT ;  /* 0xfffffffb02027812 */ /* 0x000fe400078ec0ff */
[----:B------:R-:W-:-:S04]  /*2980*/  ISETP.LT.OR P6, PT, R17, 0x11, P6 ;  /* 0x000000111100780c */ /* 0x000fc800037c1670 */
[----:B------:R-:W-:Y:S02]  /*2990*/  FSEL R157, R144, -INF , !P6 ;  /* 0xff800000909d7808 */ /* 0x000fe40007000000 */
[----:B------:R-:W-:-:S13]  /*29a0*/  ISETP.GE.AND P6, PT, R14, 0x12, PT ;  /* 0x000000120e00780c */ /* 0x000fda0003fc6270 */
[----:B------:R-:W-:Y:S02]  /*29b0*/  @P6 LOP3.LUT R2, R2, 0x4, RZ, 0xfc, !PT ;  /* 0x0000000402026812 */ /* 0x000fe400078efcff */
[----:B------:R-:W-:Y:S02]  /*29c0*/  ISETP.GT.AND P6, PT, R16, 0x11, !P6 ;  /* 0x000000111000780c */ /* 0x000fe400077c4270 */
        /* <DEDUP_REMOVED lines=11> */
[----:B------:R-:W-:-:S04]  /*2a80*/  ISETP.GT.AND P6, PT, R16, 0x19, !P6 ;  /* 0x000000191000780c */ /* 0x000fc800077c4270 */
[----:B------:R-:W-:Y:S01]  /*2a90*/  ISETP.LT.OR P6, PT, R17, 0x1a, P6 ;  /* 0x0000001a1100780c */ /* 0x000fe200037c1670 */
[----:B------:R-:W-:-:S03]  /*2aa0*/  VIADD R17, R19, 0x8 ;  /* 0x0000000813117836 */ /* 0x000fc60000000000 */
[----:B------:R-:W-:Y:S01]  /*2ab0*/  FSEL R149, R149, -INF , !P6 ;  /* 0xff80000095957808 */ /* 0x000fe20007000000 */
[----:B------:R-:W-:Y:S01]  /*2ac0*/  IMAD.IADD R18, R18, 0x1, R17 ;  /* 0x0000000112127824 */ /* 0x000fe200078e0211 */
[----:B------:R-:W-:Y:S02]  /*2ad0*/  PLOP3.LUT P6, PT, PT, PT, UP1, 0x40, 0x0 ;  /* 0x000000000000781c */ /* 0x000fe40003fce818 */
[----:B------:R-:W-:-:S11]  /*2ae0*/  VIADDMNMX R20, R17, R20, R13, PT ;  /* 0x0000001411147246 */ /* 0x000fd6000380010d */
        /* <DEDUP_REMOVED lines=11> */
[----:B------:R-:W-:Y:S01]  /*2ba0*/  PLOP3.LUT P6, PT, PT, PT, UP0, 0x80, 0x0 ;  /* 0x000000000000781c */ /* 0x000fe20003fcf008 */
[----:B------:R-:W-:-:S12]  /*2bb0*/  @UP0 ULDC UR4, c[0x0][0x758] ;  /* 0x0001d60000040ab9 */ /* 0x000fd80000000800 */
[----:B------:R-:W-:-:S04]  /*2bc0*/  @P6 SHF.R.U32.HI R17, RZ, UR4, R16 ;  /* 0x00000004ff116c19 */ /* 0x000fc80008011610 */
[----:B------:R-:W-:Y:S01]  /*2bd0*/  LOP3.LUT R17, RZ, R17, RZ, 0x33, !PT ;  /* 0x00000011ff117212 */ /* 0x000fe200078e33ff */
[----:B------:R-:W-:Y:S06]  /*2be0*/  BRA `(.L_x_4976) ;  /* 0x00000000001c7947 */ /* 0x000fec0003800000 */
.L_x_4975:
[----:B------:R-:W-:-:S06]  /*2bf0*/  UISETP.NE.AND UP0, UPT, UR44, 0x1, UPT ;  /* 0x000000012c00788c */ /* 0x000fcc000bf05270 */
[----:B------:R-:W-:-:S05]  /*2c00*/  PLOP3.LUT P6, PT, PT, PT, UP0, 0x80, 0x0 ;  /* 0x000000000000781c */ /* 0x000fca0003fcf008 */
[----:B------:R-:W-:-:S08]  /*2c10*/  @UP0 ULDC UR4, c[0x0][0x754] ;  /* 0x0001d50000040ab9 */ /* 0x000fd00000000800 */
[----:B------:R-:W-:Y:S01]  /*2c20*/  @P6 IMAD.HI.U32 R16, R17, UR4, RZ ;  /* 0x0000000411106c27 */ /* 0x000fe2000f8e00ff */
[----:B------:R-:W-:Y:S01]  /*2c30*/  PLOP3.LUT P6, PT, PT, PT, UP0, 0x80, 0x0 ;  /* 0x000000000000781c */ /* 0x000fe20003fcf008 */
[----:B------:R-:W-:-:S12]  /*2c40*/  @UP0 ULDC UR4, c[0x0][0x758] ;  /* 0x0001d60000040ab9 */ /* 0x000fd80000000800 */
[----:B------:R-:W-:-:S07]  /*2c50*/  @P6 SHF.R.U32.HI R17, RZ, UR4, R16 ;  /* 0x00000004ff116c19 */ /* 0x000fce0008011610 */
.L_x_4976:
[----:B------:R-:W-:Y:S05]  /*2c60*/  BSYNC B0 ;  /* 0x0000000000007941 */ /* 0x000fea0003800000 */
.L_x_4974:
[----:B------:R-:W-:-:S05]  /*2c70*/  IMAD R17, R17, UR44, R12 ;  /* 0x0000002c11117c24 */ /* 0x000fca000f8e020c */
[----:B------:R-:W-:Y:S02]  /*2c80*/  VIMNMX R18, R18, R17, !PT ;  /* 0x0000001112127248 */ /* 0x000fe40007fe0100 */
[----:B------:R-:W-:-:S07]  /*2c90*/  VIADDMNMX R20, R17, UR44, R20, PT ;  /* 0x0000002c11147c46 */ /* 0x000fce000b800114 */
.L_x_4973:
[C---:B------:R-:W-:Y:S01]  /*2ca0*/  ISETP.GT.AND P2, PT, R18.reuse, 0x1, !P2 ;  /* 0x000000011200780c */ /* 0x040fe20005744270 */
[--C-:B----4-:R-:W-:Y:S01]  /*2cb0*/  FFMA.FTZ R144, R145, UR45, -R22.reuse ;  /* 0x0000002d91907c23 */ /* 0x110fe20008010816 */
[--C-:B------:R-:W-:Y:S01]  /*2cc0*/  FFMA.FTZ R140, R141, UR45, -R22.reuse ;  /* 0x0000002d8d8c7c23 */ /* 0x100fe20008010816 */
[----:B------:R-:W-:Y:S01]  /*2cd0*/  ISETP.GT.AND P3, PT, R18, 0x8, !P3 ;  /* 0x000000081200780c */ /* 0x000fe20005f64270 */
[--C-:B------:R-:W-:Y:S01]  /*2ce0*/  FFMA.FTZ R136, R137, UR45, -R22.reuse ;  /* 0x0000002d89887c23 */ /* 0x100fe20008010816 */
[----:B------:R-:W-:Y:S01]  /*2cf0*/  ISETP.LT.OR P2, PT, R20, 0x2, P2 ;  /* 0x000000021400780c */ /* 0x000fe20001741670 */
[--C-:B------:R-:W-:Y:S01]  /*2d00*/  FFMA.FTZ R17, R23, UR45, -R22.reuse ;  /* 0x0000002d17117c23 */ /* 0x100fe20008010816 */
[----:B------:R-:W-:Y:S01]  /*2d10*/  ISETP.GE.AND P6, PT, R14, 0x12, PT ;  /* 0x000000120e00780c */ /* 0x000fe20003fc6270 */
[--C-:B------:R-:W-:Y:S01]  /*2d20*/  FFMA.FTZ R19, R155, UR45, -R22.reuse ;  /* 0x0000002d9b137c23 */ /* 0x100fe20008010816 */
[----:B------:R-:W-:Y:S01]  /*2d30*/  FSEL R16, R139, -INF , !P2 ;  /* 0xff8000008b107808 */ /* 0x000fe20005000000 */
[--C-:B------:R-:W-:Y:S01]  /*2d40*/  FFMA.FTZ R139, R148, UR45, -R22.reuse ;  /* 0x0000002d948b7c23 */ /* 0x100fe20008010816 */
[----:B------:R-:W-:Y:S01]  /*2d50*/  LEA R148, R7, UR37, 0x2 ;  /* 0x0000002507947c11 */ /* 0x000fe2000f8e10ff */
[--C-:B------:R-:W-:Y:S01]  /*2d60*/  FFMA.FTZ R23, R157, UR45, -R22.reuse ;  /* 0x0000002d9d177c23 */ /* 0x100fe20008010816 */
[----:B------:R-:W-:Y:S01]  /*2d70*/  ISETP.LT.OR P3, PT, R20, 0x9, P3 ;  /* 0x000000091400780c */ /* 0x000fe20001f61670 */
[--C-:B-----5:R-:W-:Y:S01]  /*2d80*/  FFMA.FTZ R137, R16, UR45, -R21.reuse ;  /* 0x0000002d10897c23 */ /* 0x120fe20008010815 */
[C---:B------:R-:W-:Y:S01]  /*2d90*/  ISETP.GT.AND P5, PT, R18.reuse, 0x10, !P5 ;  /* 0x000000101200780c */ /* 0x040fe20006fa4270 */
[----:B------:R-:W1:Y:S01]  /*2da0*/  LDS R145, [R148+0x30200] ;  /* 0x0302000094917984 */ /* 0x000e620000000800 */
[C---:B------:R-:W-:Y:S01]  /*2db0*/  ISETP.GT.AND P4, PT, R18.reuse, 0x9, !P4 ;  /* 0x000000091200780c */ /* 0x040fe20006784270 */
[----:B------:R-:W-:Y:S01]  /*2dc0*/  FFMA.FTZ R22, R149, UR45, -R22 ;  /* 0x0000002d95167c23 */ /* 0x000fe20008010816 */
[----:B------:R-:W-:Y:S01]  /*2dd0*/  ISETP.GT.AND P2, PT, R18, 0x11, !P6 ;  /* 0x000000111200780c */ /* 0x000fe20007744270 */
[----:B------:R-:W2:Y:S01]  /*2de0*/  LDS R141, [R148+0x30220] ;  /* 0x03022000948d7984 */ /* 0x000ea20000000800 */
[----:B------:R-:W-:Y:S01]  /*2df0*/  ISETP.GE.AND P6, PT, R14, 0x1a, PT ;  /* 0x0000001a0e00780c */ /* 0x000fe20003fc6270 */
[----:B------:R-:W3:Y:S01]  /*2e00*/  MUFU.EX2 R17, R17 ;  /* 0x0000001100117308 */ /* 0x000ee20000000800 */
[----:B------:R-:W-:Y:S01]  /*2e10*/  FSEL R142, R142, -INF , !P3 ;  /* 0xff8000008e8e7808 */ /* 0x000fe20005800000 */
[----:B------:R-:W-:Y:S01]  /*2e20*/  USHF.R.U32.HI UR6, URZ, 0x4, UR42 ;  /* 0x000000043f067899 */ /* 0x000fe2000801162a */
[----:B------:R-:W-:Y:S01]  /*2e30*/  ISETP.GE.AND P3, PT, R14, 0x19, PT ;  /* 0x000000190e00780c */ /* 0x000fe20003f66270 */
[----:B------:R-:W-:Y:S01]  /*2e40*/  UMOV UR11, 0x80000020 ;  /* 0x80000020000b7882 */ /* 0x000fe20000000000 */
[----:B------:R-:W-:Y:S01]  /*2e50*/  ISETP.LT.OR P5, PT, R20, 0x11, P5 ;  /* 0x000000111400780c */ /* 0x000fe20002fa1670 */
[--C-:B------:R-:W-:Y:S01]  /*2e60*/  FFMA.FTZ R142, R142, UR45, -R21.reuse ;  /* 0x0000002d8e8e7c23 */ /* 0x100fe20008010815 */
[----:B------:R-:W-:Y:S01]  /*2e70*/  ISETP.GT.AND P1, PT, R18, RZ, !P1 ;  /* 0x000000ff1200720c */ /* 0x000fe20004f24270 */
[----:B------:R-:W-:Y:S01]  /*2e80*/  MUFU.EX2 R136, R136 ;  /* 0x0000008800887308 */ /* 0x000fe20000000800 */
[----:B------:R-:W-:Y:S01]  /*2e90*/  ISETP.LT.OR P4, PT, R20, 0xa, P4 ;  /* 0x0000000a1400780c */ /* 0x000fe20002781670 */
[----:B------:R-:W-:Y:S01]  /*2ea0*/  ULOP3.LUT UR6, UR6, 0x3fff, URZ, 0xc0, !UPT ;  /* 0x00003fff06067892 */ /* 0x000fe2000f8ec03f */
[C---:B------:R-:W-:Y:S01]  /*2eb0*/  ISETP.GT.AND P6, PT, R18.reuse, 0x19, !P6 ;  /* 0x000000191200780c */ /* 0x040fe200077c4270 */
[----:B------:R-:W-:Y:S01]  /*2ec0*/  UMOV UR9, 0x40000040 ;  /* 0x4000004000097882 */ /* 0x000fe20000000000 */
[----:B------:R-:W-:Y:S01]  /*2ed0*/  ISETP.GT.AND P3, PT, R18, 0x18, !P3 ;  /* 0x000000181200780c */ /* 0x000fe20005f64270 */
[----:B------:R-:W-:Y:S01]  /*2ee0*/  ULOP3.LUT UR12, UR6, 0x1000000, URZ, 0xfc, !UPT ;  /* 0x01000000060c7892 */ /* 0x000fe2000f8efc3f */
[----:B------:R-:W-:Y:S01]  /*2ef0*/  FSEL R146, R146, -INF , !P5 ;  /* 0xff80000092927808 */ /* 0x000fe20006800000 */
[----:B------:R-:W4:Y:S01]  /*2f00*/  MUFU.EX2 R19, R19 ;  /* 0x0000001300137308 */ /* 0x000f220000000800 */
[----:B------:R-:W-:Y:S01]  /*2f10*/  FSEL R16, R143, -INF , !P4 ;  /* 0xff8000008f107808 */ /* 0x000fe20006000000 */
[----:B------:R-:W-:Y:S01]  /*2f20*/  UMOV UR13, 0x80000020 ;  /* 0x80000020000d7882 */ /* 0x000fe20000000000 */
[C---:B------:R-:W-:Y:S01]  /*2f30*/  ISETP.LT.OR P1, PT, R20.reuse, 0x1, P1 ;  /* 0x000000011400780c */ /* 0x040fe20000f21670 */
[----:B------:R-:W-:Y:S01]  /*2f40*/  UMOV UR15, 0x40000040 ;  /* 0x40000040000f7882 */ /* 0x000fe20000000000 */
[----:B------:R-:W-:Y:S01]  /*2f50*/  ISETP.LT.OR P6, PT, R20, 0x1a, P6 ;  /* 0x0000001a1400780c */ /* 0x000fe200037c1670 */
[--C-:B------:R-:W-:Y:S01]  /*2f60*/  FFMA.FTZ R143, R16, UR45, -R21.reuse ;  /* 0x0000002d108f7c23 */ /* 0x100fe20008010815 */
[C---:B------:R-:W-:Y:S01]  /*2f70*/  ISETP.LT.OR P2, PT, R20.reuse, 0x12, P2 ;  /* 0x000000121400780c */ /* 0x040fe20001741670 */
[----:B------:R-:W5:Y:S01]  /*2f80*/  MUFU.EX2 R140, R140 ;  /* 0x0000008c008c7308 */ /* 0x000f620000000800 */
[----:B------:R-:W-:Y:S01]  /*2f90*/  ISETP.LT.OR P3, PT, R20, 0x19, P3 ;  /* 0x000000191400780c */ /* 0x000fe20001f61670 */
[----:B------:R-:W-:Y:S01]  /*2fa0*/  FFMA.FTZ R20, R146, UR45, -R21 ;  /* 0x0000002d92147c23 */ /* 0x000fe20008010815 */
[----:B------:R-:W-:Y:S01]  /*2fb0*/  FSEL R18, R138, -INF , !P1 ;  /* 0xff8000008a127808 */ /* 0x000fe20004800000 */
[----:B------:R-:W-:Y:S01]  /*2fc0*/  UMOV UR10, UR12 ;  /* 0x0000000c000a7c82 */ /* 0x000fe20008000000 */
[----:B------:R-:W-:-:S02]  /*2fd0*/  FSEL R146, R151, -INF , !P6 ;  /* 0xff80000097927808 */ /* 0x000fc40007000000 */
[----:B------:R-:W-:Y:S01]  /*2fe0*/  FSEL R16, R147, -INF , !P2 ;  /* 0xff80000093107808 */ /* 0x000fe20005000000 */
[--C-:B------:R-:W-:Y:S01]  /*2ff0*/  FFMA.FTZ R147, R18, UR45, -R21.reuse ;  /* 0x0000002d12937c23 */ /* 0x100fe20008010815 */
[----:B------:R-:W-:Y:S01]  /*3000*/  FSEL R150, R150, -INF , !P3 ;  /* 0xff80000096967808 */ /* 0x000fe20005800000 */
[----:B------:R-:W-:Y:S01]  /*3010*/  FFMA.FTZ R146, R146, UR45, -R21 ;  /* 0x0000002d92927c23 */ /* 0x000fe20008010815 */
[----:B-1----:R-:W-:Y:S01]  /*3020*/  FADD.FTZ R120, R120, -R145 ;  /* 0x8000009178787221 */ /* 0x002fe20000010000 */
[----:B------:R-:W-:Y:S01]  /*3030*/  FFMA.FTZ R149, R16, UR45, -R21 ;  /* 0x0000002d10957c23 */ /* 0x000fe20008010815 */
[----:B------:R-:W-:Y:S01]  /*3040*/  FADD.FTZ R121, R121, -R145 ;  /* 0x8000009179797221 */ /* 0x000fe20000010000 */
[----:B------:R-:W-:Y:S01]  /*3050*/  FFMA.FTZ R16, R150, UR45, -R21 ;  /* 0x0000002d96107c23 */ /* 0x000fe20008010815 */
[--C-:B------:R-:W-:Y:S01]  /*3060*/  FADD.FTZ R124, R124, -R145.reuse ;  /* 0x800000917c7c7221 */ /* 0x100fe20000010000 */
[--C-:B------:R-:W-:Y:S01]  /*3070*/  FADD.FTZ R125, R125, -R145.reuse ;  /* 0x800000917d7d7221 */ /* 0x100fe20000010000 */
[--C-:B------:R-:W-:Y:S01]  /*3080*/  FADD.FTZ R128, R128, -R145.reuse ;  /* 0x8000009180807221 */ /* 0x100fe20000010000 */
[--C-:B------:R-:W-:Y:S01]  /*3090*/  FADD.FTZ R129, R129, -R145.reuse ;  /* 0x8000009181817221 */ /* 0x100fe20000010000 */
[--C-:B------:R-:W-:Y:S01]  /*30a0*/  FADD.FTZ R132, R132, -R145.reuse ;  /* 0x8000009184847221 */ /* 0x100fe20000010000 */
[----:B------:R-:W1:Y:S01]  /*30b0*/  MUFU.EX2 R23, R23 ;  /* 0x0000001700177308 */ /* 0x000e620000000800 */
[----:B------:R-:W-:Y:S01]  /*30c0*/  FADD.FTZ R145, R133, -R145 ;  /* 0x8000009185917221 */ /* 0x000fe20000010000 */
[--C-:B--2---:R-:W-:Y:S01]  /*30d0*/  FADD.FTZ R148, R123, -R141.reuse ;  /* 0x8000008d7b947221 */ /* 0x104fe20000010000 */
[--C-:B------:R-:W-:Y:S01]  /*30e0*/  FADD.FTZ R123, R126, -R141.reuse ;  /* 0x8000008d7e7b7221 */ /* 0x100fe20000010000 */
[--C-:B------:R-:W-:Y:S01]  /*30f0*/  FADD.FTZ R126, R127, -R141.reuse ;  /* 0x8000008d7f7e7221 */ /* 0x100fe20000010000 */
[--C-:B------:R-:W-:Y:S01]  /*3100*/  FADD.FTZ R127, R130, -R141.reuse ;  /* 0x8000008d827f7221 */ /* 0x100fe20000010000 */
[--C-:B------:R-:W-:Y:S01]  /*3110*/  FADD.FTZ R130, R131, -R141.reuse ;  /* 0x8000008d83827221 */ /* 0x100fe20000010000 */
[----:B---3--:R-:W-:Y:S01]  /*3120*/  FMUL.FTZ R120, R17, R120 ;  /* 0x0000007811787220 */ /* 0x008fe20000410000 */
[----:B------:R-:W2:Y:S01]  /*3130*/  MUFU.EX2 R144, R144 ;  /* 0x0000009000907308 */ /* 0x000ea20000000800 */
[----:B----4-:R-:W-:Y:S01]  /*3140*/  FMUL.FTZ R124, R19, R124 ;  /* 0x0000007c137c7220 */ /* 0x010fe20000410000 */
[----:B-----5:R-:W-:Y:S01]  /*3150*/  F2FP.BF16.F32.PACK_AB R18, R140, R19 ;  /* 0x000000138c12723e */ /* 0x020fe200000010ff */
[--C-:B------:R-:W-:Y:S01]  /*3160*/  FADD.FTZ R122, R122, -R141.reuse ;  /* 0x8000008d7a7a7221 */ /* 0x100fe20000010000 */
[----:B------:R-:W-:Y:S01]  /*3170*/  R2UR UR7, R9 ;  /* 0x00000000090772ca */ /* 0x000fe200000e0000 */
[--C-:B------:R-:W-:Y:S01]  /*3180*/  FADD.FTZ R134, R134, -R141.reuse ;  /* 0x8000008d86867221 */ /* 0x100fe20000010000 */
[----:B------:R-:W-:Y:S01]  /*3190*/  FADD.FTZ R135, R135, -R141 ;  /* 0x8000008d87877221 */ /* 0x000fe20000010000 */
[----:B------:R-:W-:Y:S01]  /*31a0*/  FMUL.FTZ R121, R136, R121 ;  /* 0x0000007988797220 */ /* 0x000fe20000410000 */
[----:B------:R-:W3:Y:S01]  /*31b0*/  MUFU.EX2 R22, R22 ;  /* 0x0000001600167308 */ /* 0x000ee20000000800 */
[----:B-1----:R-:W-:Y:S01]  /*31c0*/  FMUL.FTZ R128, R23, R128 ;  /* 0x0000008017807220 */ /* 0x002fe20000410000 */
[----:B------:R-:W-:-:S06]  /*31d0*/  FMUL.FTZ R125, R140, R125 ;  /* 0x0000007d8c7d7220 */ /* 0x000fcc0000410000 */
[----:B------:R-:W-:Y:S01]  /*31e0*/  MUFU.EX2 R137, R137 ;  /* 0x0000008900897308 */ /* 0x000fe20000000800 */
[----:B------:R-:W-:Y:S01]  /*31f0*/  ULEA UR4, UR7, UR37, 0xd ;  /* 0x0000002507047291 */ /* 0x000fe2000f8e683f */
[----:B--2---:R-:W-:Y:S01]  /*3200*/  FMUL.FTZ R129, R144, R129 ;  /* 0x0000008190817220 */ /* 0x004fe20000410000 */
[----:B------:R-:W-:Y:S02]  /*3210*/  UIMAD UR7, UR7, 0x3000, UR37 ;  /* 0x00003000070778a4 */ /* 0x000fe4000f8e0225 */
[----:B------:R-:W-:Y:S02]  /*3220*/  UIADD3 UR5, UR4, 0x2a000, URZ ;  /* 0x0002a00004057890 */ /* 0x000fe4000fffe03f */
[----:B------:R-:W-:Y:S01]  /*3230*/  USHF.R.U32.HI UR7, URZ, 0x4, UR7 ;  /* 0x000000043f077899 */ /* 0x000fe20008011607 */
[----:B------:R-:W1:Y:S01]  /*3240*/  MUFU.EX2 R142, R142 ;  /* 0x0000008e008e7308 */ /* 0x000e620000000800 */
[----:B---3--:R-:W-:Y:S01]  /*3250*/  FMUL.FTZ R145, R22, R145 ;  /* 0x0000009116917220 */ /* 0x008fe20000410000 */
[----:B------:R-:W-:-:S02]  /*3260*/  USHF.R.U32.HI UR5, URZ, 0x4, UR5 ;  /* 0x000000043f057899 */ /* 0x000fc40008011605 */
[----:B------:R-:W-:Y:S02]  /*3270*/  ULOP3.LUT UR14, UR7, 0x3fff, URZ, 0xc0, !UPT ;  /* 0x00003fff070e7892 */ /* 0x000fe4000f8ec03f */
[----:B------:R-:W-:Y:S02]  /*3280*/  ULOP3.LUT UR6, UR5, 0x3fff, URZ, 0xc0, !UPT ;  /* 0x00003fff05067892 */ /* 0x000fe4000f8ec03f */
[----:B------:R-:W2:Y:S01]  /*3290*/  MUFU.EX2 R143, R143 ;  /* 0x0000008f008f7308 */ /* 0x000ea20000000800 */
[----:B------:R-:W-:-:S04]  /*32a0*/  R2UR UR5, R152 ;  /* 0x00000000980572ca */ /* 0x000fc800000e0000 */
[----:B------:R-:W-:-:S03]  /*32b0*/  UMOV UR8, UR6 ;  /* 0x0000000600087c82 */ /* 0x000fc60008000000 */
[----:B------:R-:W3:Y:S01]  /*32c0*/  MUFU.EX2 R21, R149 ;  /* 0x0000009500157308 */ /* 0x000ee20000000800 */
[----:B-1----:R-:W-:-:S05]  /*32d0*/  FMUL.FTZ R123, R142, R123 ;  /* 0x0000007b8e7b7220 */ /* 0x002fca0000410000 */
[----:B------:R-:W-:Y:S02]  /*32e0*/  USHF.R.U32.HI UR5, URZ, 0x4, UR5 ;  /* 0x000000043f057899 */ /* 0x000fe40008011605 */
[----:B------:R-:W1:Y:S01]  /*32f0*/  MUFU.EX2 R147, R147 ;  /* 0x0000009300937308 */ /* 0x000e620000000800 */
[C---:B--2---:R-:W-:Y:S01]  /*3300*/  F2FP.BF16.F32.PACK_AB R19, R143.reuse, R142 ;  /* 0x0000008e8f13723e */ /* 0x044fe200000010ff */
[----:B------:R-:W-:Y:S01]  /*3310*/  FMUL.FTZ R126, R143, R126 ;  /* 0x0000007e8f7e7220 */ /* 0x000fe20000410000 */
[----:B------:R-:W-:-:S05]  /*3320*/  ULOP3.LUT UR5, UR5, 0x3fff, URZ, 0xc0, !UPT ;  /* 0x00003fff05057892 */ /* 0x000fca000f8ec03f */
[----:B------:R-:W2:Y:S01]  /*3330*/  MUFU.EX2 R139, R139 ;  /* 0x0000008b008b7308 */ /* 0x000ea20000000800 */
[----:B---3--:R-:W-:-:S07]  /*3340*/  FMUL.FTZ R130, R21, R130 ;  /* 0x0000008215827220 */ /* 0x008fce0000410000 */
[----:B------:R3:W4:Y:S01]  /*3350*/  MUFU.EX2 R138, R20 ;  /* 0x00000014008a7308 */ /* 0x0007220000000800 */
[----:B-1----:R-:W-:-:S07]  /*3360*/  FMUL.FTZ R122, R147, R122 ;  /* 0x0000007a937a7220 */ /* 0x002fce0000410000 */
[----:B------:R1:W5:Y:S01]  /*3370*/  MUFU.EX2 R133, R16 ;  /* 0x0000001000857308 */ /* 0x0003620000000800 */
[----:B---3--:R-:W-:Y:S01]  /*3380*/  F2FP.BF16.F32.PACK_AB R20, R144, R23 ;  /* 0x000000179014723e */ /* 0x008fe200000010ff */
[----:B--2---:R-:W-:Y:S01]  /*3390*/  FMUL.FTZ R132, R139, R132 ;  /* 0x000000848b847220 */ /* 0x004fe20000410000 */
[----:B------:R-:W-:-:S05]  /*33a0*/  F2FP.BF16.F32.PACK_AB R22, R22, R139 ;  /* 0x0000008b1616723e */ /* 0x000fca00000010ff */
[----:B------:R-:W2:Y:S01]  /*33b0*/  MUFU.EX2 R146, R146 ;  /* 0x0000009200927308 */ /* 0x000ea20000000800 */
[----:B-1----:R-:W-:Y:S01]  /*33c0*/  F2FP.BF16.F32.PACK_AB R16, R136, R17 ;  /* 0x000000118810723e */ /* 0x002fe200000010ff */
[----:B----4-:R-:W-:Y:S01]  /*33d0*/  FMUL.FTZ R131, R138, R127 ;  /* 0x0000007f8a837220 */ /* 0x010fe20000410000 */
[----:B------:R-:W-:Y:S01]  /*33e0*/  F2FP.BF16.F32.PACK_AB R17, R137, R147 ;  /* 0x000000938911723e */ /* 0x000fe200000010ff */
[----:B------:R-:W-:Y:S01]  /*33f0*/  BAR.SYNC.DEFER_BLOCKING 0x9, 0x180 ;  /* 0x0246000000007b1d */ /* 0x000fe20000010000 */
[----:B------:R-:W-:Y:S01]  /*3400*/  F2FP.BF16.F32.PACK_AB R21, R21, R138 ;  /* 0x0000008a1515723e */ /* 0x000fe200000010ff */
[----:B------:R-:W-:Y:S01]  /*3410*/  FMUL.FTZ R127, R137, R148 ;  /* 0x00000094897f7220 */ /* 0x000fe20000410000 */
[----:B-----5:R-:W-:Y:S01]  /*3420*/  FMUL.FTZ R134, R133, R134 ;  /* 0x0000008685867220 */ /* 0x020fe20000410000 */
[C---:B--2---:R-:W-:Y:S01]  /*3430*/  F2FP.BF16.F32.PACK_AB R23, R146.reuse, R133 ;  /* 0x000000859217723e */ /* 0x044fe200000010ff */
[----:B------:R-:W-:Y:S01]  /*3440*/  FMUL.FTZ R135, R146, R135 ;  /* 0x0000008792877220 */ /* 0x000fe20000410000 */
[----:B------:R1:W-:Y:S04]  /*3450*/  STSM.16.M88.4 [R10+0x30400], R16 ;  /* 0x030400100a007844 */ /* 0x0003e80000000200 */
[----:B------:R2:W-:Y:S01]  /*3460*/  STSM.16.M88.4 [R11], R20 ;  /* 0x000000140b007844 */ /* 0x0005e20000000200 */
[----:B------:R-:W-:Y:S01]  /*3470*/  @!PT LDS RZ, [RZ] ;  /* 0x00000000fffff984 */ /* 0x000fe20000000800 */
[----:B------:R-:W-:Y:S01]  /*3480*/  @!PT LDS RZ, [RZ] ;  /* 0x00000000fffff984 */ /* 0x000fe20000000800 */
[----:B------:R-:W-:Y:S01]  /*3490*/  @!PT LDS RZ, [RZ] ;  /* 0x00000000fffff984 */ /* 0x000fe20000000800 */
[----:B------:R-:W-:Y:S01]  /*34a0*/  @!PT LDS RZ, [RZ] ;  /* 0x00000000fffff984 */ /* 0x000fe20000000800 */
[----:B------:R3:W-:Y:S06]  /*34b0*/  MEMBAR.ALL.CTA ;  /* 0x0000000000007992 */ /* 0x0007ec0000008000 */
[----:B---3--:R-:W3:Y:S01]  /*34c0*/  FENCE.VIEW.ASYNC.S ;  /* 0x00000000000073c6 */ /* 0x008ee20000000000 */
[----:B-1----:R-:W-:-:S02]  /*34d0*/  F2FP.BF16.F32.PACK_AB R16, R121, R120 ;  /* 0x000000787910723e */ /* 0x002fc400000010ff */
[----:B------:R-:W-:Y:S02]  /*34e0*/  F2FP.BF16.F32.PACK_AB R18, R125, R124 ;  /* 0x0000007c7d12723e */ /* 0x000fe400000010ff */
[----:B------:R-:W-:Y:S02]  /*34f0*/  F2FP.BF16.F32.PACK_AB R17, R127, R122 ;  /* 0x0000007a7f11723e */ /* 0x000fe400000010ff */
[----:B------:R-:W-:Y:S02]  /*3500*/  F2FP.BF16.F32.PACK_AB R19, R126, R123 ;  /* 0x0000007b7e13723e */ /* 0x000fe400000010ff */
[----:B--2---:R-:W-:Y:S02]  /*3510*/  F2FP.BF16.F32.PACK_AB R20, R129, R128 ;  /* 0x000000808114723e */ /* 0x004fe400000010ff */
[----:B------:R-:W-:Y:S02]  /*3520*/  F2FP.BF16.F32.PACK_AB R22, R145, R132 ;  /* 0x000000849116723e */ /* 0x000fe400000010ff */
[----:B------:R-:W-:-:S02]  /*3530*/  F2FP.BF16.F32.PACK_AB R21, R130, R131 ;  /* 0x000000838215723e */ /* 0x000fc400000010ff */
[----:B------:R-:W-:Y:S01]  /*3540*/  F2FP.BF16.F32.PACK_AB R23, R135, R134 ;  /* 0x000000868717723e */ /* 0x000fe200000010ff */
        /* <DEDUP_REMOVED lines=75> */
.L_x_4977:
        /* <DEDUP_REMOVED lines=59> */
.L_x_4978:
        /* <DEDUP_REMOVED lines=63> */
.L_x_4953:
        /* <DEDUP_REMOVED lines=25> */
.L_x_4981:
        /* <DEDUP_REMOVED lines=20> */
.L_x_4982:
        /* <DEDUP_REMOVED lines=18> */
.L_x_4983:
        /* <DEDUP_REMOVED lines=18> */
.L_x_4984:
        /* <DEDUP_REMOVED lines=137> */
.L_x_4986:
[----:B------:R-:W-:Y:S05]  /*4f40*/  BSYNC B0 ;  /* 0x0000000000007941 */ /* 0x000fea0003800000 */
.L_x_4985:
[----:B------:R-:W-:-:S04]  /*4f50*/  DEPBAR.LE SB0, 0x0 ;  /* 0x000080000000791a */ /* 0x000fc80000000000 */
[----:B------:R-:W-:Y:S05]  /*4f60*/  EXIT ;  /* 0x000000000000794d */ /* 0x000fea0003800000 */
.L_x_4980:
        /* <DEDUP_REMOVED lines=53> */
.L_x_4988:
[----:B------:R-:W-:Y:S05]  /*52c0*/  BSYNC B0 ;  /* 0x0000000000007941 */ /* 0x000fea0003800000 */
.L_x_4987:
        /* <DEDUP_REMOVED lines=16> */
.L_x_4990:
[----:B------:R-:W-:Y:S05]  /*53d0*/  BSYNC B0 ;  /* 0x0000000000007941 */ /* 0x000fea0003800000 */
.L_x_4989:
        /* <DEDUP_REMOVED lines=16> */
.L_x_4992:
[----:B------:R-:W-:Y:S05]  /*54e0*/  BSYNC B0 ;  /* 0x0000000000007941 */ /* 0x000fea0003800000 */
.L_x_4991:
        /* <DEDUP_REMOVED lines=17> */
.L_x_4994:
[----:B------:R-:W-:Y:S05]  /*5600*/  BSYNC B0 ;  /* 0x0000000000007941 */ /* 0x000fea0003800000 */
.L_x_4993:
        /* <DEDUP_REMOVED lines=17> */
.L_x_4996:
[----:B------:R-:W-:Y:S05]  /*5720*/  BSYNC B0 ;  /* 0x0000000000007941 */ /* 0x000fea0003800000 */
.L_x_4995:
        /* <DEDUP_REMOVED lines=29> */
.L_x_4998:
[----:B------:R-:W-:Y:S05]  /*5900*/  BSYNC B0 ;  /* 0x0000000000007941 */ /* 0x000fea0003800000 */
.L_x_4997:
        /* <DEDUP_REMOVED lines=13> */
.L_x_5000:
[----:B------:R-:W-:Y:S05]  /*59e0*/  BSYNC B0 ;  /* 0x0000000000007941 */ /* 0x000fea0003800000 */
.L_x_4999:
        /* <DEDUP_REMOVED lines=15> */
.L_x_5002:
[----:B------:R-:W-:Y:S05]  /*5ae0*/  BSYNC B0 ;  /* 0x0000000000007941 */ /* 0x000fea0003800000 */
.L_x_5001:
        /* <DEDUP_REMOVED lines=15> */
.L_x_5004:
[----:B------:R-:W-:Y:S05]  /*5be0*/  BSYNC B0 ;  /* 0x0000000000007941 */ /* 0x000fea0003800000 */
.L_x_5003:
        /* <DEDUP_REMOVED lines=15> */
.L_x_5006:
[----:B------:R-:W-:Y:S05]  /*5ce0*/  BSYNC B0 ;  /* 0x0000000000007941 */ /* 0x000fea0003800000 */
.L_x_5005:
        /* <DEDUP_REMOVED lines=15> */
.L_x_5008:
[----:B------:R-:W-:Y:S05]  /*5de0*/  BSYNC B0 ;  /* 0x0000000000007941 */ /* 0x000fea0003800000 */
.L_x_5007:
        /* <DEDUP_REMOVED lines=15> */
.L_x_5010:
[----:B------:R-:W-:Y:S05]  /*5ee0*/  BSYNC B0 ;  /* 0x0000000000007941 */ /* 0x000fea0003800000 */
.L_x_5009:
[----:B------:R-:W-:Y:S05]  /*5ef0*/  EXIT ;  /* 0x000000000000794d */ /* 0x000fea0003800000 */
.L_x_4950:
        /* <DEDUP_REMOVED lines=41> */
.L_x_5014:
        /* <DEDUP_REMOVED lines=39> */
.L_x_5017:
[----:B------:R-:W-:Y:S05]  /*6400*/  BSYNC B1 ;  /* 0x0000000000017941 */ /* 0x000fea0003800000 */
.L_x_5016:
        /* <DEDUP_REMOVED lines=18> */
.L_x_5019:
[----:B------:R-:W-:Y:S05]  /*6530*/  BSYNC B1 ;  /* 0x0000000000017941 */ /* 0x000fea0003800000 */
.L_x_5018:
        /* <DEDUP_REMOVED lines=19> */
.L_x_5021:
[----:B------:R-:W-:Y:S05]  /*6670*/  BSYNC B1 ;  /* 0x0000000000017941 */ /* 0x000fea0003800000 */
.L_x_5020:
[----:B------:R-:W-:Y:S06]  /*6680*/  BAR.ARV 0xa, 0xa0 ;  /* 0x0282800000007b1d */ /* 0x000fec0000002000 */
[----:B------:R-:W-:Y:S04]  /*6690*/  BSSY B1, `(.L_x_5022) ;  /* 0x0000003000017945 */ /* 0x000fe80003800000 */
[----:B------:R-:W-:Y:S05]  /*66a0*/  @!P0 BRA `(.L_x_5023) ;  /* 0x0000000000048947 */ /* 0x000fea0003800000 */
[----:B------:R-:W-:-:S04]  /*66b0*/  DEPBAR.LE SB0, 0x1 ;  /* 0x000080400000791a */ /* 0x000fc80000000000 */
.L_x_5023:
[----:B------:R-:W-:Y:S05]  /*66c0*/  BSYNC B1 ;  /* 0x0000000000017941 */ /* 0x000fea0003800000 */
.L_x_5022:
[----:B------:R-:W-:Y:S06]  /*66d0*/  BAR.ARV 0xb, 0xa0 ;  /* 0x02c2800000007b1d */ /* 0x000fec0000002000 */
[----:B------:R-:W-:Y:S04]  /*66e0*/  BSSY B1, `(.L_x_5024) ;  /* 0x0000003000017945 */ /* 0x000fe80003800000 */
[----:B------:R-:W-:Y:S05]  /*66f0*/  @!P0 BRA `(.L_x_5025) ;  /* 0x0000000000048947 */ /* 0x000fea0003800000 */
[----:B------:R-:W-:-:S04]  /*6700*/  DEPBAR.LE SB0, 0x0 ;  /* 0x000080000000791a */ /* 0x000fc80000000000 */
.L_x_5025:
[----:B------:R-:W-:Y:S05]  /*6710*/  BSYNC B1 ;  /* 0x0000000000017941 */ /* 0x000fea0003800000 */
.L_x_5024:
[----:B------:R-:W-:Y:S06]  /*6720*/  BAR.ARV 0xc, 0xa0 ;  /* 0x0302800000007b1d */ /* 0x000fec0000002000 */
[----:B------:R-:W-:Y:S01]  /*6730*/  UIADD3 UR12, UR5, 0x1, URZ ;  /* 0x00000001050c7890 */ /* 0x000fe2000fffe03f */
[----:B------:R-:W-:Y:S11]  /*6740*/  BRA `(.L_x_5026) ;  /* 0x0000000000047947 */ /* 0x000ff60003800000 */
.L_x_5015:
[----:B------:R-:W-:-:S05]  /*6750*/  UMOV UR12, UR5 ;  /* 0x00000005000c7c82 */ /* 0x000fca0008000000 */
.L_x_5026:
        /* <DEDUP_REMOVED lines=21> */
.L_x_5047:
        /* <DEDUP_REMOVED lines=22> */
.L_x_5028:
[----:B------:R-:W-:Y:S05]  /*6a10*/  BSYNC B1 ;  /* 0x0000000000017941 */ /* 0x000fea0003800000 */
.L_x_5027:
        /* <DEDUP_REMOVED lines=12> */
.L_x_5030:
[----:B------:R-:W-:Y:S05]  /*6ae0*/  BSYNC B1 ;  /* 0x0000000000017941 */ /* 0x000fea0003800000 */
.L_x_5029:
        /* <DEDUP_REMOVED lines=13> */
.L_x_5032:
[----:B------:R-:W-:Y:S05]  /*6bc0*/  BSYNC B1 ;  /* 0x0000000000017941 */ /* 0x000fea0003800000 */
.L_x_5031:
[----:B------:R-:W-:Y:S06]  /*6bd0*/  BAR.ARV 0xa, 0xa0 ;  /* 0x0282800000007b1d */ /* 0x000fec0000002000 */
[----:B------:R-:W-:Y:S04]  /*6be0*/  BSSY B1, `(.L_x_5033) ;  /* 0x0000003000017945 */ /* 0x000fe80003800000 */
[----:B------:R-:W-:Y:S05]  /*6bf0*/  @!P0 BRA `(.L_x_5034) ;  /* 0x0000000000048947 */ /* 0x000fea0003800000 */
[----:B------:R-:W-:-:S04]  /*6c00*/  DEPBAR.LE SB0, 0x1 ;  /* 0x000080400000791a */ /* 0x000fc80000000000 */
.L_x_5034:
[----:B------:R-:W-:Y:S05]  /*6c10*/  BSYNC B1 ;  /* 0x0000000000017941 */ /* 0x000fea0003800000 */
.L_x_5033:
[----:B------:R-:W-:Y:S06]  /*6c20*/  BAR.ARV 0xb, 0xa0 ;  /* 0x02c2800000007b1d */ /* 0x000fec0000002000 */
[----:B------:R-:W-:Y:S04]  /*6c30*/  BSSY B1, `(.L_x_5035) ;  /* 0x0000003000017945 */ /* 0x000fe80003800000 */
[----:B------:R-:W-:Y:S05]  /*6c40*/  @!P0 BRA `(.L_x_5036) ;  /* 0x0000000000048947 */ /* 0x000fea0003800000 */
[----:B------:R-:W-:-:S04]  /*6c50*/  DEPBAR.LE SB0, 0x0 ;  /* 0x000080000000791a */ /* 0x000fc80000000000 */
.L_x_5036:
[----:B------:R-:W-:Y:S05]  /*6c60*/  BSYNC B1 ;  /* 0x0000000000017941 */ /* 0x000fea0003800000 */
.L_x_5035:
        /* <DEDUP_REMOVED lines=13> */
.L_x_5038:
[----:B------:R-:W-:Y:S05]  /*6d40*/  BSYNC B1 ;  /* 0x0000000000017941 */ /* 0x000fea0003800000 */
.L_x_5037:
        /* <DEDUP_REMOVED lines=12> */
.L_x_5040:
[----:B------:R-:W-:Y:S05]  /*6e10*/  BSYNC B1 ;  /* 0x0000000000017941 */ /* 0x000fea0003800000 */
.L_x_5039:
        /* <DEDUP_REMOVED lines=13> */
.L_x_5042:
[----:B------:R-:W-:Y:S05]  /*6ef0*/  BSYNC B1 ;  /* 0x0000000000017941 */ /* 0x000fea0003800000 */
.L_x_5041:
[----:B------:R-:W-:Y:S06]  /*6f00*/  BAR.ARV 0xa, 0xa0 ;  /* 0x0282800000007b1d */ /* 0x000fec0000002000 */
[----:B------:R-:W-:Y:S04]  /*6f10*/  BSSY B1, `(.L_x_5043) ;  /* 0x0000003000017945 */ /* 0x000fe80003800000 */
[----:B------:R-:W-:Y:S05]  /*6f20*/  @!P0 BRA `(.L_x_5044) ;  /* 0x0000000000048947 */ /* 0x000fea0003800000 */
[----:B------:R-:W-:-:S04]  /*6f30*/  DEPBAR.LE SB0, 0x1 ;  /* 0x000080400000791a */ /* 0x000fc80000000000 */
.L_x_5044:
[----:B------:R-:W-:Y:S05]  /*6f40*/  BSYNC B1 ;  /* 0x0000000000017941 */ /* 0x000fea0003800000 */
.L_x_5043:
[----:B------:R-:W-:Y:S01]  /*6f50*/  UIADD3 UR12, UR12, 0x2, URZ ;  /* 0x000000020c0c7890 */ /* 0x000fe2000fffe03f */
[----:B------:R-:W-:Y:S06]  /*6f60*/  BAR.ARV 0xb, 0xa0 ;  /* 0x02c2800000007b1d */ /* 0x000fec0000002000 */
[----:B------:R-:W-:Y:S01]  /*6f70*/  UISETP.GE.AND UP0, UPT, UR12, UR8, UPT ;  /* 0x000000080c00728c */ /* 0x000fe2000bf06270 */
[----:B------:R-:W-:Y:S04]  /*6f80*/  BSSY B1, `(.L_x_5045) ;  /* 0x0000003000017945 */ /* 0x000fe80003800000 */
[----:B------:R-:W-:Y:S06]  /*6f90*/  @!P0 BRA `(.L_x_5046) ;  /* 0x0000000000048947 */ /* 0x000fec0003800000 */
[----:B------:R-:W-:-:S04]  /*6fa0*/  DEPBAR.LE SB0, 0x0 ;  /* 0x000080000000791a */ /* 0x000fc80000000000 */
.L_x_5046:
[----:B------:R-:W-:Y:S05]  /*6fb0*/  BSYNC B1 ;  /* 0x0000000000017941 */ /* 0x000fea0003800000 */
.L_x_5045:
[----:B------:R-:W-:Y:S06]  /*6fc0*/  BAR.ARV 0xc, 0xa0 ;  /* 0x0302800000007b1d */ /* 0x000fec0000002000 */
[----:B------:R-:W-:Y:S01]  /*6fd0*/  PLOP3.LUT P1, PT, PT, PT, UP0, 0x80, 0x0 ;  /* 0x000000000000781c */ /* 0x000fe20003f2f008 */
[----:B------:R-:W-:Y:S02]  /*6fe0*/  UIADD3 UR24, UR24, 0x6000, URZ ;  /* 0x0000600018187890 */ /* 0x000fe4000fffe03f */
[----:B------:R-:W-:-:S10]  /*6ff0*/  UIADD3 UR4, UR4, 0x6000, URZ ;  /* 0x0000600004047890 */ /* 0x000fd4000fffe03f */
[----:B------:R-:W-:Y:S05]  /*7000*/  @!P1 BRA `(.L_x_5047) ;  /* 0xfffffff800289947 */ /* 0x000fea000383ffff */
[----:B------:R-:W-:Y:S05]  /*7010*/  BRA `(.L_x_5013) ;  /* 0x0000002400587947 */ /* 0x000fea0003800000 */
.L_x_5012:
        /* <DEDUP_REMOVED lines=34> */
.L_x_5049:
        /* <DEDUP_REMOVED lines=50> */
.L_x_5078:
        /* <DEDUP_REMOVED lines=9> */
.L_x_5052:
        /* <DEDUP_REMOVED lines=115> */
.L_x_5063:
[----:B-1----:R-:W-:-:S05]  /*7d20*/  IMAD.MOV.U32 R6, RZ, RZ, 0x1 ;  /* 0x00000001ff067424 */ /* 0x002fca00078e00ff */
[----:B------:R-:W-:-:S04]  /*7d30*/  SHF.L.U32 R6, R6, 0x1f, RZ ;  /* 0x0000001f06067819 */ /* 0x000fc800000006ff */
[----:B------:R-:W1:Y:S02]  /*7d40*/  SYNCS.PHASECHK.TRANS64.TRYWAIT P1, [R0+URZ+0x36438], R6 ;  /* 0x03643806000075a7 */ /* 0x000e64000802017f */
[----:B-123--:R-:W-:Y:S05]  /*7d50*/  @!P1 BRA `(.L_x_5055) ;  /* 0x00000018007c9947 */ /* 0x00efea0003800000 */
.L_x_5079:
[----:B------:R-:W-:Y:S05]  /*7d60*/  @P0 BRA `(.L_x_5056) ;  /* 0x0000000000140947 */ /* 0x000fea0003800000 */
[----:B------:R-:W-:Y:S01]  /*7d70*/  ISETP.NE.AND P1, PT, R20, RZ, PT ;  /* 0x000000ff1400720c */ /* 0x000fe20003f25270 */
[----:B------:R-:W-:-:S04]  /*7d80*/  IMAD.MOV.U32 R3, RZ, RZ, 0x6100 ;  /* 0x00006100ff037424 */ /* 0x000fc800078e00ff */
[----:B------:R2:W-:Y:S08]  /*7d90*/  SYNCS.ARRIVE.TRANS64 RZ, [R0+URZ+0x36430], R3 ;  /* 0x0364300300ff79a7 */ /* 0x0005f0000800003f */
[----:B------:R-:W-:Y:S05]  /*7da0*/  @!P1 BRA `(.L_x_5056) ;  /* 0x0000000000049947 */ /* 0x000fea0003800000 */
[----:B------:R-:W-:Y:S01]  /*7db0*/  BPT.TRAP 0x1 ;  /* 0x000000040000795c */ /* 0x000fe20000300000 */
.L_x_5056:
        /* <DEDUP_REMOVED lines=48> */
.L_x_5080:
[----:B------:R-:W-:Y:S05]  /*80c0*/  @P0 BRA `(.L_x_5058) ;  /* 0x0000000000140947 */ /* 0x000fea0003800000 */
[----:B------:R-:W-:Y:S01]  /*80d0*/  ISETP.NE.AND P1, PT, R20, RZ, PT ;  /* 0x000000ff1400720c */ /* 0x000fe20003f25270 */
[----:B--2---:R-:W-:-:S04]  /*80e0*/  IMAD.MOV.U32 R3, RZ, RZ, 0x6100 ;  /* 0x00006100ff037424 */ /* 0x004fc800078e00ff */
[----:B------:R3:W-:Y:S08]  /*80f0*/  SYNCS.ARRIVE.TRANS64 RZ, [R0+URZ+0x36418], R3 ;  /* 0x0364180300ff79a7 */ /* 0x0007f0000800003f */
[----:B------:R-:W-:Y:S05]  /*8100*/  @!P1 BRA `(.L_x_5058) ;  /* 0x0000000000049947 */ /* 0x000fea0003800000 */
[----:B------:R-:W-:Y:S01]  /*8110*/  BPT.TRAP 0x1 ;  /* 0x000000040000795c */ /* 0x000fe20000300000 */
.L_x_5058:
        /* <DEDUP_REMOVED lines=44> */
.L_x_5081:
[----:B------:R-:W-:Y:S05]  /*83e0*/  @P0 BRA `(.L_x_5060) ;  /* 0x0000000000140947 */ /* 0x000fea0003800000 */
[----:B------:R-:W-:Y:S01]  /*83f0*/  ISETP.NE.AND P1, PT, R20, RZ, PT ;  /* 0x000000ff1400720c */ /* 0x000fe20003f25270 */
[----:B--2---:R-:W-:-:S04]  /*8400*/  IMAD.MOV.U32 R29, RZ, RZ, 0x6100 ;  /* 0x00006100ff1d7424 */ /* 0x004fc800078e00ff */
[----:B------:R3:W-:Y:S08]  /*8410*/  SYNCS.ARRIVE.TRANS64 RZ, [R0+URZ+0x36430], R29 ;  /* 0x0364301d00ff79a7 */ /* 0x0007f0000800003f */
[----:B------:R-:W-:Y:S05]  /*8420*/  @!P1 BRA `(.L_x_5060) ;  /* 0x0000000000049947 */ /* 0x000fea0003800000 */
[----:B------:R-:W-:Y:S01]  /*8430*/  BPT.TRAP 0x1 ;  /* 0x000000040000795c */ /* 0x000fe20000300000 */
.L_x_5060:
        /* <DEDUP_REMOVED lines=37> */
.L_x_5083:
[----:B------:R-:W-:Y:S05]  /*8690*/  @P0 BRA `(.L_x_5062) ;  /* 0x0000000000140947 */ /* 0x000fea0003800000 */
[----:B------:R-:W-:Y:S01]  /*86a0*/  ISETP.NE.AND P1, PT, R20, RZ, PT ;  /* 0x000000ff1400720c */ /* 0x000fe20003f25270 */
[----:B----4-:R-:W-:-:S04]  /*86b0*/  IMAD.MOV.U32 R5, RZ, RZ, 0x6100 ;  /* 0x00006100ff057424 */ /* 0x010fc800078e00ff */
[----:B------:R5:W-:Y:S08]  /*86c0*/  SYNCS.ARRIVE.TRANS64 RZ, [R0+URZ+0x36410], R5 ;  /* 0x0364100500ff79a7 */ /* 0x000bf0000800003f */
[----:B------:R-:W-:Y:S05]  /*86d0*/  @!P1 BRA `(.L_x_5062) ;  /* 0x0000000000049947 */ /* 0x000fea0003800000 */
[----:B------:R-:W-:Y:S01]  /*86e0*/  BPT.TRAP 0x1 ;  /* 0x000000040000795c */ /* 0x000fe20000300000 */
.L_x_5062:
        /* <DEDUP_REMOVED lines=22> */
[----:B----45:R-:W-:Y:S01]  /*8850*/  IMAD.U32 R5, RZ, RZ, UR9 ;  /* 0x00000009ff057e24 */ /* 0x030fe2000f8e00ff */
        /* <DEDUP_REMOVED lines=21> */
.L_x_5054:
[----:B------:R-:W-:Y:S01]  /*89b0*/  ISETP.NE.AND P1, PT, R19, RZ, PT ;  /* 0x000000ff1300720c */ /* 0x000fe20003f25270 */
[----:B------:R-:W-:Y:S02]  /*89c0*/  IMAD.MOV.U32 R5, RZ, RZ, 0x1 ;  /* 0x00000001ff057424 */ /* 0x000fe400078e00ff */
[----:B------:R-:W-:-:S10]  /*89d0*/  IMAD.MOV.U32 R4, RZ, RZ, R15 ;  /* 0x000000ffff047224 */ /* 0x000fd400078e000f */
[----:B------:R-:W-:Y:S05]  /*89e0*/  @!P1 BRA `(.L_x_5053) ;  /* 0x0000000400889947 */ /* 0x000fea0003800000 */
[----:B------:R-:W4:Y:S02]  /*89f0*/  SYNCS.PHASECHK.TRANS64.TRYWAIT P1, [R0+URZ+0x36438], R6 ;  /* 0x03643806000075a7 */ /* 0x000f24000802017f */
[----:B----4-:R-:W-:Y:S05]  /*8a00*/  @!P1 BRA `(.L_x_5064) ;  /* 0x0000000c00a49947 */ /* 0x010fea0003800000 */
.L_x_5084:
[----:B------:R-:W-:Y:S05]  /*8a10*/  @P0 BRA `(.L_x_5065) ;  /* 0x0000000000140947 */ /* 0x000fea0003800000 */
[----:B------:R-:W-:Y:S01]  /*8a20*/  ISETP.NE.AND P1, PT, R20, RZ, PT ;  /* 0x000000ff1400720c */ /* 0x000fe20003f25270 */
[----:B------:R-:W-:-:S04]  /*8a30*/  IMAD.MOV.U32 R5, RZ, RZ, 0x6100 ;  /* 0x00006100ff057424 */ /* 0x000fc800078e00ff */
[----:B------:R5:W-:Y:S08]  /*8a40*/  SYNCS.ARRIVE.TRANS64 RZ, [R0+URZ+0x36430], R5 ;  /* 0x0364300500ff79a7 */ /* 0x000bf0000800003f */
[----:B------:R-:W-:Y:S05]  /*8a50*/  @!P1 BRA `(.L_x_5065) ;  /* 0x0000000000049947 */ /* 0x000fea0003800000 */
[----:B------:R-:W-:Y:S01]  /*8a60*/  BPT.TRAP 0x1 ;  /* 0x000000040000795c */ /* 0x000fe20000300000 */
.L_x_5065:
[----:B-----5:R-:W5:Y:S01]  /*8a70*/  LDC.64 R4, c[0x0][0x728] ;  /* 0x0001ca00ff047b82 */ /* 0x020f620000000a00 */
[----:B------:R-:W-:Y:S01]  /*8a80*/  IMAD.SHL.U32 R16, R21, 0x40, RZ ;  /* 0x0000004015107824 */ /* 0x000fe200078e00ff */
[----:B------:R-:W-:Y:S01]  /*8a90*/  R2UR UR24, R0 ;  /* 0x00000000001872ca */ /* 0x000fe200000e0000 */
[----:B------:R-:W-:Y:S01]  /*8aa0*/  UMOV UR32, 0x0 ;  /* 0x0000000000207882 */ /* 0x000fe20000000000 */
[----:B------:R-:W-:Y:S01]  /*8ab0*/  UMOV UR33, 0x14f00000 ;  /* 0x14f0000000217882 */ /* 0x000fe20000000000 */
[----:B------:R-:W-:Y:S01]  /*8ac0*/  UMOV UR18, URZ ;  /* 0x0000003f00127c82 */ /* 0x000fe20008000000 */
[C---:B-1--4-:R-:W-:Y:S01]  /*8ad0*/  IADD3 R6, P1, R16.reuse, UR14, RZ ;  /* 0x0000000e10067c10 */ /* 0x052fe2000ff3e0ff */
        /* <DEDUP_REMOVED lines=13> */
[C---:B-----5:R-:W-:Y:S01]  /*8bb0*/  LEA R4, P2, R6.reuse, R4, 0x2 ;  /* 0x0000000406047211 */ /* 0x060fe200078410ff */
        /* <DEDUP_REMOVED lines=20> */
.L_x_5085:
[----:B-1----:R-:W-:Y:S01]  /*8d00*/  IMAD.MOV.U32 R5, RZ, RZ, RZ ;  /* 0x000000ffff057224 */ /* 0x002fe200078e00ff */
[----:B------:R-:W-:Y:S06]  /*8d10*/  @P0 BRA `(.L_x_5067) ;  /* 0x0000000000140947 */ /* 0x000fec0003800000 */
[----:B------:R-:W-:Y:S01]  /*8d20*/  ISETP.NE.AND P1, PT, R20, RZ, PT ;  /* 0x000000ff1400720c */ /* 0x000fe20003f25270 */
[----:B------:R-:W-:-:S04]  /*8d30*/  IMAD.MOV.U32 R17, RZ, RZ, 0x6100 ;  /* 0x00006100ff117424 */ /* 0x000fc800078e00ff */
[----:B------:R1:W-:Y:S08]  /*8d40*/  SYNCS.ARRIVE.TRANS64 RZ, [R0+URZ+0x36418], R17 ;  /* 0x0364181100ff79a7 */ /* 0x0003f0000800003f */
[----:B------:R-:W-:Y:S05]  /*8d50*/  @!P1 BRA `(.L_x_5067) ;  /* 0x0000000000049947 */ /* 0x000fea0003800000 */
[----:B------:R-:W-:Y:S01]  /*8d60*/  BPT.TRAP 0x1 ;  /* 0x000000040000795c */ /* 0x000fe20000300000 */
.L_x_5067:
        /* <DEDUP_REMOVED lines=42> */
.L_x_5053:
[----:B------:R-:W-:-:S04]  /*9010*/  SHF.L.U32 R3, R5, 0x1f, RZ ;  /* 0x0000001f05037819 */ /* 0x000fc800000006ff */
[----:B------:R-:W4:Y:S02]  /*9020*/  SYNCS.PHASECHK.TRANS64.TRYWAIT P1, [R0+URZ+0x36438], R3 ;  /* 0x03643803000075a7 */ /* 0x000f24000802017f */
[----:B----4-:R-:W-:Y:S05]  /*9030*/  @!P1 BRA `(.L_x_5068) ;  /* 0x0000000800409947 */ /* 0x010fea0003800000 */
.L_x_5086:
[----:B------:R-:W-:Y:S05]  /*9040*/  @P0 BRA `(.L_x_5069) ;  /* 0x0000000000180947 */ /* 0x000fea0003800000 */
[----:B------:R-:W5:Y:S01]  /*9050*/  S2R R2, SR_TID.X ;  /* 0x0000000000027919 */ /* 0x000f620000002100 */
[----:B----4-:R-:W-:-:S04]  /*9060*/  IMAD.MOV.U32 R3, RZ, RZ, 0x6100 ;  /* 0x00006100ff037424 */ /* 0x010fc800078e00ff */
[----:B------:R4:W-:Y:S01]  /*9070*/  SYNCS.ARRIVE.TRANS64 RZ, [R0+URZ+0x36430], R3 ;  /* 0x0364300300ff79a7 */ /* 0x0009e2000800003f */
[----:B-----5:R-:W-:-:S13]  /*9080*/  LOP3.LUT P0, RZ, R2, 0x1f, RZ, 0xc0, !PT ;  /* 0x0000001f02ff7812 */ /* 0x020fda000780c0ff */
[----:B----4-:R-:W-:Y:S05]  /*9090*/  @!P0 BRA `(.L_x_5069) ;  /* 0x0000000000048947 */ /* 0x010fea0003800000 */
[----:B------:R-:W-:Y:S01]  /*90a0*/  BPT.TRAP 0x1 ;  /* 0x000000040000795c */ /* 0x000fe20000300000 */
.L_x_5069:
        /* <DEDUP_REMOVED lines=43> */
.L_x_5050:
[----:B------:R-:W-:Y:S05]  /*9360*/  BSYNC B1 ;  /* 0x0000000000017941 */ /* 0x000fea0003800000 */
.L_x_5048:
[----:B------:R-:W-:-:S03]  /*9370*/  UMOV UR7, 0xffffffff ;  /* 0xffffffff00077882 */ /* 0x000fc60000000000 */
[----:B------:R-:W-:Y:S05]  /*9380*/  BRA.DIV UR7, `(.L_x_5070) ;  /* 0x0000000607807947 */ /* 0x000fea000b800000 */
[----:B------:R-:W-:-:S13]  /*9390*/  ELECT P6, URZ, PT ;  /* 0x00000000003f782f */ /* 0x000fda00038c0000 */
.L_x_5089:
[----:B------:R-:W-:Y:S05]  /*93a0*/  @!P6 BRA `(.L_x_5013) ;  /* 0x000000000074e947 */ /* 0x000fea0003800000 */
[----:B------:R-:W-:-:S06]  /*93b0*/  ULOP3.LUT UR7, UR38, 0x2, URZ, 0xfc, !UPT ;  /* 0x0000000226077892 */ /* 0x000fcc000f8efc3f */
[----:B------:R-:W-:-:S05]  /*93c0*/  IMAD.U32 R0, RZ, RZ, UR7 ;  /* 0x00000007ff007e24 */ /* 0x000fca000f8e00ff */
[----:B------:R-:W-:-:S13]  /*93d0*/  ISETP.NE.AND P2, PT, R0, 0x3, PT ;  /* 0x000000030000780c */ /* 0x000fda0003f45270 */
[----:B------:R-:W-:Y:S05]  /*93e0*/  @!P2 BRA `(.L_x_5071) ;  /* 0x000000000004a947 */ /* 0x000fea0003800000 */
[----:B------:R-:W-:Y:S01]  /*93f0*/  BPT.TRAP 0x1 ;  /* 0x000000040000795c */ /* 0x000fe20000300000 */
.L_x_5071:
        /* <DEDUP_REMOVED lines=15> */
.L_x_5090:
[----:B------:R-:W2:Y:S02]  /*94f0*/  SYNCS.PHASECHK.TRANS64.TRYWAIT P0, [R3+URZ], R0 ;  /* 0x00000000030075a7 */ /* 0x000ea4000800017f */
[----:B--2---:R-:W-:Y:S05]  /*9500*/  @!P0 BRA `(.L_x_5073) ;  /* 0x0000000400548947 */ /* 0x004fea0003800000 */
.L_x_5091:
[----:B------:R-:W-:Y:S05]  /*9510*/  @!P2 BRA `(.L_x_5074) ;  /* 0x000000000004a947 */ /* 0x000fea0003800000 */
[----:B------:R-:W-:Y:S01]  /*9520*/  BPT.TRAP 0x1 ;  /* 0x000000040000795c */ /* 0x000fe20000300000 */
.L_x_5074:
[----:B------:R-:W-:-:S07]  /*9530*/  SHF.L.U32 R5, R5, 0x1f, RZ ;  /* 0x0000001f05057819 */ /* 0x000fce00000006ff */
.L_x_5075:
[----:B---3--:R3:W4:Y:S02]  /*9540*/  SYNCS.PHASECHK.TRANS64.TRYWAIT P0, [R4+URZ+0x36438], R5 ;  /* 0x03643805040075a7 */ /* 0x008724000800017f */
[----:B----4-:R-:W-:Y:S05]  /*9550*/  @!P0 NANOSLEEP.SYNCS 0x989680 ;  /* 0x009896800000895d */ /* 0x010fea0003900000 */
[----:B------:R-:W4:Y:S02]  /*9560*/  @!P0 SYNCS.PHASECHK.TRANS64 P0, [R4+URZ+0x36438], R5 ;  /* 0x03643805040085a7 */ /* 0x000f24000800007f */
[----:B----4-:R-:W-:Y:S05]  /*9570*/  @!P0 BRA `(.L_x_5075) ;  /* 0xfffffffc00f08947 */ /* 0x010fea000383ffff */
.L_x_5013:
[----:B------:R-:W-:Y:S05]  /*9580*/  BSYNC B0 ;  /* 0x0000000000007941 */ /* 0x000fea0003800000 */
.L_x_5011:
[----:B------:R-:W-:Y:S05]  /*9590*/  EXIT ;  /* 0x000000000000794d */ /* 0x000fea0003800000 */
.L_x_4958:
[----:B------:R-:W-:Y:S02]  /*95a0*/  IMAD.MOV.U32 R12, RZ, RZ, RZ ;  /* 0x000000ffff0c7224 */ /* 0x000fe400078e00ff */
[----:B------:R-:W-:Y:S02]  /*95b0*/  IMAD.MOV.U32 R11, RZ, RZ, 0x1f ;  /* 0x0000001fff0b7424 */ /* 0x000fe400078e00ff */
[----:B------:R-:W-:-:S07]  /*95c0*/  IMAD.MOV.U32 R15, RZ, RZ, -0x1 ;  /* 0xffffffffff0f7424 */ /* 0x000fce00078e00ff */
[----:B------:R-:W-:Y:S05]  /*95d0*/  WARPSYNC.COLLECTIVE R15, `(.L_x_5076) ;  /* 0x000000000f087348 */ /* 0x000fea0003c00000 */
[----:B------:R1:W2:Y:S02]  /*95e0*/  SHFL.IDX P6, R14, R13, R12, R11 ;  /* 0x0000000c0d0e7389 */ /* 0x0002a400000c000b */
[----:B-12---:R-:W-:Y:S01]  /*95f0*/  ENDCOLLECTIVE ;  /* 0x000000000000791b */ /* 0x006fe20003800000 */
.L_x_5076:
[----:B------:R-:W-:Y:S05]  /*9600*/  BRA `(.L_x_5077) ;  /* 0xffffff7800b47947 */ /* 0x000fea000383ffff */
.L_x_4960:
[----:B--2---:R2:W3:Y:S02]  /*9610*/  SYNCS.PHASECHK.TRANS64.TRYWAIT P0, [R153+URZ+0x36400], R10 ;  /* 0x0364000a990075a7 */ /* 0x0044e4000800017f */
[----:B---3--:R-:W-:Y:S05]  /*9620*/  @!P0 NANOSLEEP.SYNCS 0x989680 ;  /* 0x009896800000895d */ /* 0x008fea0003900000 */
[----:B------:R-:W3:Y:S02]  /*9630*/  @!P0 SYNCS.PHASECHK.TRANS64 P0, [R153+URZ+0x36400], R10 ;  /* 0x0364000a990085a7 */ /* 0x000ee4000800007f */
[----:B---3--:R-:W-:Y:S05]  /*9640*/  @!P0 BRA `(.L_x_4960) ;  /* 0xfffffffc00f08947 */ /* 0x008fea000383ffff */
[----:B------:R-:W-:Y:S05]  /*9650*/  BRA `(.L_x_4959) ;  /* 0xffffff7800ec7947 */ /* 0x000fea000383ffff */
.L_x_4964:
[----:B--2---:R2:W3:Y:S02]  /*9660*/  SYNCS.PHASECHK.TRANS64.TRYWAIT P1, [R4+URZ+0x36410], R17 ;  /* 0x03641011040075a7 */ /* 0x0044e4000802017f */
[----:B---3--:R-:W-:Y:S05]  /*9670*/  @!P1 NANOSLEEP.SYNCS 0x989680 ;  /* 0x009896800000995d */ /* 0x008fea0003900000 */
[----:B------:R-:W3:Y:S02]  /*9680*/  @!P1 SYNCS.PHASECHK.TRANS64 P1, [R4+URZ+0x36410], R17 ;  /* 0x03641011040095a7 */ /* 0x000ee4000802007f */
[----:B---3--:R-:W-:Y:S05]  /*9690*/  @!P1 BRA `(.L_x_4964) ;  /* 0xfffffffc00f09947 */ /* 0x008fea000383ffff */
[----:B------:R-:W-:Y:S05]  /*96a0*/  BRA `(.L_x_4963) ;  /* 0xffffff8000bc7947 */ /* 0x000fea000383ffff */
.L_x_4968:
[----:B------:R1:W1:Y:S02]  /*96b0*/  SYNCS.PHASECHK.TRANS64.TRYWAIT P1, [R153+URZ+0x36430], R16 ;  /* 0x03643010990075a7 */ /* 0x000264000802017f */
[----:B-1----:R-:W-:Y:S05]  /*96c0*/  @!P1 NANOSLEEP.SYNCS 0x989680 ;  /* 0x009896800000995d */ /* 0x002fea0003900000 */
[----:B------:R-:W1:Y:S02]  /*96d0*/  @!P1 SYNCS.PHASECHK.TRANS64 P1, [R153+URZ+0x36430], R16 ;  /* 0x03643010990095a7 */ /* 0x000e64000802007f */
[----:B-1----:R-:W-:Y:S05]  /*96e0*/  @!P1 BRA `(.L_x_4968) ;  /* 0xfffffffc00f09947 */ /* 0x002fea000383ffff */
[----:B------:R-:W-:Y:S05]  /*96f0*/  BRA `(.L_x_4967) ;  /* 0xffffff8800607947 */ /* 0x000fea000383ffff */
.L_x_5051:
[----:B-1----:R1:W2:Y:S02]  /*9700*/  SYNCS.PHASECHK.TRANS64.TRYWAIT P1, [R0+URZ+0x36420], R6 ;  /* 0x03642006000075a7 */ /* 0x0022a4000802017f */
[----:B--2---:R-:W-:Y:S05]  /*9710*/  @!P1 NANOSLEEP.SYNCS 0x989680 ;  /* 0x009896800000995d */ /* 0x004fea0003900000 */
[----:B------:R-:W2:Y:S02]  /*9720*/  @!P1 SYNCS.PHASECHK.TRANS64 P1, [R0+URZ+0x36420], R6 ;  /* 0x03642006000095a7 */ /* 0x000ea4000802007f */
[----:B--2---:R-:W-:Y:S05]  /*9730*/  @!P1 BRA `(.L_x_5051) ;  /* 0xfffffffc00f09947 */ /* 0x004fea000383ffff */
[----:B------:R-:W-:Y:S05]  /*9740*/  BRA `(.L_x_5078) ;  /* 0xffffffdc00847947 */ /* 0x000fea000383ffff */
.L_x_5055:
[----:B-1----:R1:W2:Y:S02]  /*9750*/  SYNCS.PHASECHK.TRANS64.TRYWAIT P1, [R0+URZ+0x36438], R6 ;  /* 0x03643806000075a7 */ /* 0x0022a4000802017f */
[----:B--2---:R-:W-:Y:S05]  /*9760*/  @!P1 NANOSLEEP.SYNCS 0x989680 ;  /* 0x009896800000995d */ /* 0x004fea0003900000 */
[----:B------:R-:W2:Y:S02]  /*9770*/  @!P1 SYNCS.PHASECHK.TRANS64 P1, [R0+URZ+0x36438], R6 ;  /* 0x03643806000095a7 */ /* 0x000ea4000802007f */
[----:B--2---:R-:W-:Y:S05]  /*9780*/  @!P1 BRA `(.L_x_5055) ;  /* 0xfffffffc00f09947 */ /* 0x004fea000383ffff */
[----:B------:R-:W-:Y:S05]  /*9790*/  BRA `(.L_x_5079) ;  /* 0xffffffe400707947 */ /* 0x000fea000383ffff */
.L_x_5057:
[----:B--2---:R2:W3:Y:S02]  /*97a0*/  SYNCS.PHASECHK.TRANS64.TRYWAIT P1, [R0+URZ+0x36428], R3 ;  /* 0x03642803000075a7 */ /* 0x0044e4000802017f */
[----:B---3--:R-:W-:Y:S05]  /*97b0*/  @!P1 NANOSLEEP.SYNCS 0x989680 ;  /* 0x009896800000995d */ /* 0x008fea0003900000 */
[----:B------:R-:W3:Y:S02]  /*97c0*/  @!P1 SYNCS.PHASECHK.TRANS64 P1, [R0+URZ+0x36428], R3 ;  /* 0x03642803000095a7 */ /* 0x000ee4000802007f */
[----:B---3--:R-:W-:Y:S05]  /*97d0*/  @!P1 BRA `(.L_x_5057) ;  /* 0xfffffffc00f09947 */ /* 0x008fea000383ffff */
[----:B------:R-:W-:Y:S05]  /*97e0*/  BRA `(.L_x_5080) ;  /* 0xffffffe800347947 */ /* 0x000fea000383ffff */
.L_x_5059:
[----:B--2---:R2:W3:Y:S02]  /*97f0*/  SYNCS.PHASECHK.TRANS64.TRYWAIT P1, [R0+URZ+0x36438], R29 ;  /* 0x0364381d000075a7 */ /* 0x0044e4000802017f */
[----:B---3--:R-:W-:Y:S05]  /*9800*/  @!P1 NANOSLEEP.SYNCS 0x989680 ;  /* 0x009896800000995d */ /* 0x008fea0003900000 */
[----:B------:R-:W3:Y:S02]  /*9810*/  @!P1 SYNCS.PHASECHK.TRANS64 P1, [R0+URZ+0x36438], R29 ;  /* 0x0364381d000095a7 */ /* 0x000ee4000802007f */
[----:B---3--:R-:W-:Y:S05]  /*9820*/  @!P1 BRA `(.L_x_5059) ;  /* 0xfffffffc00f09947 */ /* 0x008fea000383ffff */
[----:B------:R-:W-:Y:S05]  /*9830*/  BRA `(.L_x_5081) ;  /* 0xffffffe800e87947 */ /* 0x000fea000383ffff */
.L_x_5061:
[----:B------:R-:W-:-:S07]  /*9840*/  SHF.L.U32 R5, R7, 0x1f, RZ ;  /* 0x0000001f07057819 */ /* 0x000fce00000006ff */
.L_x_5082:
[----:B----4-:R4:W5:Y:S02]  /*9850*/  SYNCS.PHASECHK.TRANS64.TRYWAIT P1, [R0+URZ+0x36420], R5 ;  /* 0x03642005000075a7 */ /* 0x010964000802017f */
[----:B-----5:R-:W-:Y:S05]  /*9860*/  @!P1 NANOSLEEP.SYNCS 0x989680 ;  /* 0x009896800000995d */ /* 0x020fea0003900000 */
[----:B------:R-:W5:Y:S02]  /*9870*/  @!P1 SYNCS.PHASECHK.TRANS64 P1, [R0+URZ+0x36420], R5 ;  /* 0x03642005000095a7 */ /* 0x000f64000802007f */
[----:B-----5:R-:W-:Y:S05]  /*9880*/  @!P1 BRA `(.L_x_5082) ;  /* 0xfffffffc00f09947 */ /* 0x020fea000383ffff */
[----:B------:R-:W-:Y:S05]  /*9890*/  BRA `(.L_x_5083) ;  /* 0xffffffec007c7947 */ /* 0x000fea000383ffff */
.L_x_5064:
[----:B----4-:R4:W5:Y:S02]  /*98a0*/  SYNCS.PHASECHK.TRANS64.TRYWAIT P1, [R0+URZ+0x36438], R6 ;  /* 0x03643806000075a7 */ /* 0x010964000802017f */
[----:B-----5:R-:W-:Y:S05]  /*98b0*/  @!P1 NANOSLEEP.SYNCS 0x989680 ;  /* 0x009896800000995d */ /* 0x020fea0003900000 */
[----:B------:R-:W5:Y:S02]  /*98c0*/  @!P1 SYNCS.PHASECHK.TRANS64 P1, [R0+URZ+0x36438], R6 ;  /* 0x03643806000095a7 */ /* 0x000f64000802007f */
[----:B-----5:R-:W-:Y:S05]  /*98d0*/  @!P1 BRA `(.L_x_5064) ;  /* 0xfffffffc00f09947 */ /* 0x020fea000383ffff */
[----:B------:R-:W-:Y:S05]  /*98e0*/  BRA `(.L_x_5084) ;  /* 0xfffffff000487947 */ /* 0x000fea000383ffff */
.L_x_5066:
[----:B-1----:R1:W4:Y:S02]  /*98f0*/  SYNCS.PHASECHK.TRANS64.TRYWAIT P1, [R0+URZ+0x36428], R5 ;  /* 0x03642805000075a7 */ /* 0x002324000802017f */
[----:B----4-:R-:W-:Y:S05]  /*9900*/  @!P1 NANOSLEEP.SYNCS 0x989680 ;  /* 0x009896800000995d */ /* 0x010fea0003900000 */
[----:B------:R-:W4:Y:S02]  /*9910*/  @!P1 SYNCS.PHASECHK.TRANS64 P1, [R0+URZ+0x36428], R5 ;  /* 0x03642805000095a7 */ /* 0x000f24000802007f */
[----:B----4-:R-:W-:Y:S05]  /*9920*/  @!P1 BRA `(.L_x_5066) ;  /* 0xfffffffc00f09947 */ /* 0x010fea000383ffff */
[----:B------:R-:W-:Y:S05]  /*9930*/  BRA `(.L_x_5085) ;  /* 0xfffffff000f07947 */ /* 0x000fea000383ffff */
.L_x_5068:
[----:B----4-:R4:W5:Y:S02]  /*9940*/  SYNCS.PHASECHK.TRANS64.TRYWAIT P1, [R0+URZ+0x36438], R3 ;  /* 0x03643803000075a7 */ /* 0x010964000802017f */
[----:B-----5:R-:W-:Y:S05]  /*9950*/  @!P1 NANOSLEEP.SYNCS 0x989680 ;  /* 0x009896800000995d */ /* 0x020fea0003900000 */
[----:B------:R-:W5:Y:S02]  /*9960*/  @!P1 SYNCS.PHASECHK.TRANS64 P1, [R0+URZ+0x36438], R3 ;  /* 0x03643803000095a7 */ /* 0x000f64000802007f */
[----:B-----5:R-:W-:Y:S05]  /*9970*/  @!P1 BRA `(.L_x_5068) ;  /* 0xfffffffc00f09947 */ /* 0x020fea000383ffff */
[----:B------:R-:W-:Y:S05]  /*9980*/  BRA `(.L_x_5086) ;  /* 0xfffffff400ac7947 */ /* 0x000fea000383ffff */
.L_x_5070:
[----:B------:R-:W-:Y:S01]  /*9990*/  BSSY B1, `(.L_x_5087) ;  /* 0x0000006000017945 */ /* 0x000fe20003800000 */
[----:B------:R-:W-:-:S07]  /*99a0*/  IMAD.MOV.U32 R15, RZ, RZ, -0x1 ;  /* 0xffffffffff0f7424 */ /* 0x000fce00078e00ff */
[----:B------:R-:W-:Y:S05]  /*99b0*/  WARPSYNC.COLLECTIVE R15, `(.L_x_5088) ;  /* 0x000000000f0c7348 */ /* 0x000fea0003c00000 */
[----:B------:R-:W-:Y:S02]  /*99c0*/  ELECT P6, UR62, PT ;  /* 0x00000000003e782f */ /* 0x000fe400038c0000 */
[----:B------:R-:W-:Y:S01]  /*99d0*/  MOV R14, UR62 ;  /* 0x0000003e000e7c02 */ /* 0x000fe20008000f00 */
[----:B------:R-:W-:Y:S10]  /*99e0*/  ENDCOLLECTIVE ;  /* 0x000000000000791b */ /* 0x000ff40003800000 */
.L_x_5088:
[----:B------:R-:W-:Y:S05]  /*99f0*/  BSYNC B1 ;  /* 0x0000000000017941 */ /* 0x000fea0003800000 */
.L_x_5087:
[----:B------:R-:W-:Y:S05]  /*9a00*/  BRA `(.L_x_5089) ;  /* 0xfffffff800647947 */ /* 0x000fea000383ffff */
.L_x_5072:
[----:B-1----:R1:W2:Y:S02]  /*9a10*/  SYNCS.PHASECHK.TRANS64.TRYWAIT P0, [R9+URZ], R2 ;  /* 0x00000002090075a7 */ /* 0x0022a4000800017f */
[----:B--2---:R-:W-:Y:S05]  /*9a20*/  @!P0 NANOSLEEP.SYNCS 0x989680 ;  /* 0x009896800000895d */ /* 0x004fea0003900000 */
[----:B------:R-:W2:Y:S02]  /*9a30*/  @!P0 SYNCS.PHASECHK.TRANS64 P0, [R9+URZ], R2 ;  /* 0x00000002090085a7 */ /* 0x000ea4000800007f */
[----:B--2---:R-:W-:Y:S05]  /*9a40*/  @!P0 BRA `(.L_x_5072) ;  /* 0xfffffffc00f08947 */ /* 0x004fea000383ffff */
[----:B------:R-:W-:Y:S05]  /*9a50*/  BRA `(.L_x_5090) ;  /* 0xfffffff800a47947 */ /* 0x000fea000383ffff */
.L_x_5073:
[----:B--2---:R2:W3:Y:S02]  /*9a60*/  SYNCS.PHASECHK.TRANS64.TRYWAIT P0, [R3+URZ], R0 ;  /* 0x00000000030075a7 */ /* 0x0044e4000800017f */
[----:B---3--:R-:W-:Y:S05]  /*9a70*/  @!P0 NANOSLEEP.SYNCS 0x989680 ;  /* 0x009896800000895d */ /* 0x008fea0003900000 */
[----:B------:R-:W3:Y:S02]  /*9a80*/  @!P0 SYNCS.PHASECHK.TRANS64 P0, [R3+URZ], R0 ;  /* 0x00000000030085a7 */ /* 0x000ee4000800007f */
[----:B---3--:R-:W-:Y:S05]  /*9a90*/  @!P0 BRA `(.L_x_5073) ;  /* 0xfffffffc00f08947 */ /* 0x008fea000383ffff */
[----:B------:R-:W-:Y:S05]  /*9aa0*/  BRA `(.L_x_5091) ;  /* 0xfffffff800987947 */ /* 0x000fea000383ffff */
.L_x_5092:
        /* <DEDUP_REMOVED lines=13> */
.L_x_7681:


//--------------------- .text._ZN7cutlass13device_kernelIN5flash11enable_sm90INS1_16FlashAttnBwdSm90INS1_25CollectiveMainloopBwdSm90ILi2ELi1ELi1EN4cute5tupleIJNS5_1CILi1EEES8_S8_EEENS6_IJNS7_ILi64EEENS7_ILi96EEENS7_ILi192EEEEEENS_10bfloat16_tEfNS_4arch4Sm90ELb0ELb1ELb0ELb0ELb1ELb0ELb1ELb0ELi3ELi1ELi1ELi1ELb0EEENS1_21CollectiveEpilogueBwdISD_SE_SG_Li384ELb0ELb1ELi3EEENS1_19SingleTileSchedulerILb0ELb0ELb0ELi96EEEEEEEEEvNT_6ParamsE --------------------------
	.section	.text._ZN7cutlass13device_kernelIN5flash11enable_sm90INS1_16FlashAttnBwdSm90INS1_25CollectiveMainloopBwdSm90ILi2ELi1ELi1EN4cute5tupleIJNS5_1CILi1EEES8_S8_EEENS6_IJNS7_ILi64EEENS7_ILi96EEENS7_ILi192EEEEEENS_10bfloat16_tEfNS_4arch4Sm90ELb0ELb1ELb0ELb0ELb1ELb0ELb1ELb0ELi3ELi1ELi1ELi1ELb0EEENS1_21CollectiveEpilogueBwdISD_SE_SG_Li384ELb0ELb1ELi3EEENS1_19SingleTileSchedulerILb0ELb0ELb0ELi96EEEEEEEEEvNT_6ParamsE,"ax",@progbits
	.align	128
.text._ZN7cutlass13device_kernelIN5flash11enable_sm90INS1_16FlashAttnBwdSm90INS1_25CollectiveMainloopBwdSm90ILi2ELi1ELi1EN4cute5tupleIJNS5_1CILi1EEES8_S8_EEENS6_IJNS7_ILi64EEENS7_ILi96EEENS7_ILi192EEEEEENS_10bfloat16_tEfNS_4arch4Sm90ELb0ELb1ELb0ELb0ELb1ELb0ELb1ELb0ELi3ELi1ELi1ELi1ELb0EEENS1_21CollectiveEpilogueBwdISD_SE_SG_Li384ELb0ELb1ELi3EEENS1_19SingleTileSchedulerILb0ELb0ELb0ELi96EEEEEEEEEvNT_6ParamsE:
        .type           _ZN7cutlass13device_kernelIN5flash11enable_sm90INS1_16FlashAttnBwdSm90INS1_25CollectiveMainloopBwdSm90ILi2ELi1ELi1EN4cute5tupleIJNS5_1CILi1EEES8_S8_EEENS6_IJNS7_ILi64EEENS7_ILi96EEENS7_ILi192EEEEEENS_10bfloat16_tEfNS_4arch4Sm90ELb0ELb1ELb0ELb0ELb1ELb0ELb1ELb0ELi3ELi1ELi1ELi1ELb0EEENS1_21CollectiveEpilogueBwdISD_SE_SG_Li384ELb0ELb1ELi3EEENS1_19SingleTileSchedulerILb0ELb0ELb0ELi96EEEEEEEEEvNT_6ParamsE,@function
        .size           _ZN7cutlass13device_kernelIN5flash11enable_sm90INS1_16FlashAttnBwdSm90INS1_25CollectiveMainloopBwdSm90ILi2ELi1ELi1EN4cute5tupleIJNS5_1CILi1EEES8_S8_EEENS6_IJNS7_ILi64EEENS7_ILi96EEENS7_ILi192EEEEEENS_10bfloat16_tEfNS_4arch4Sm90ELb0ELb1ELb0ELb0ELb1ELb0ELb1ELb0ELi3ELi1ELi1ELi1ELb0EEENS1_21CollectiveEpilogueBwdISD_SE_SG_Li384ELb0ELb1ELi3EEENS1_19SingleTileSchedulerILb0ELb0ELb0ELi96EEEEEEEEEvNT_6ParamsE,(.L_x_7682 - _ZN7cutlass13device_kernelIN5flash11enable_sm90INS1_16FlashAttnBwdSm90INS1_25CollectiveMainloopBwdSm90ILi2ELi1ELi1EN4cute5tupleIJNS5_1CILi1EEES8_S8_EEENS6_IJNS7_ILi64EEENS7_ILi96EEENS7_ILi192EEEEEENS_10bfloat16_tEfNS_4arch4Sm90ELb0ELb1ELb0ELb0ELb1ELb0ELb1ELb0ELi3ELi1ELi1ELi1ELb0EEENS1_21CollectiveEpilogueBwdISD_SE_SG_Li384ELb0ELb1ELi3EEENS1_19SingleTileSchedulerILb0ELb0ELb0ELi96EEEEEEEEEvNT_6ParamsE)
        .other          _ZN7cutlass13device_kernelIN5flash11enable_sm90INS1_16FlashAttnBwdSm90INS1_25CollectiveMainloopBwdSm90ILi2ELi1ELi1EN4cute5tupleIJNS5_1CILi1EEES8_S8_EEENS6_IJNS7_ILi64EEENS7_ILi96EEENS7_ILi192EEEEEENS_10bfloat16_tEfNS_4arch4Sm90ELb0ELb1ELb0ELb0ELb1ELb0ELb1ELb0ELi3ELi1ELi1ELi1ELb0EEENS1_21CollectiveEpilogueBwdISD_SE_SG_Li384ELb0ELb1ELi3EEENS1_19SingleTileSchedulerILb0ELb0ELb0ELi96EEEEEEEEEvNT_6ParamsE,@"STO_CUDA_ENTRY STV_DEFAULT"
_ZN7cutlass13device_kernelIN5flash11enable_sm90INS1_16FlashAttnBwdSm90INS1_25CollectiveMainloopBwdSm90ILi2ELi1ELi1EN4cute5tupleIJNS5_1CILi1EEES8_S8_EEENS6_IJNS7_ILi64EEENS7_ILi96EEENS7_ILi192EEEEEENS_10bfloat16_tEfNS_4arch4Sm90ELb0ELb1ELb0ELb0ELb1ELb0ELb1ELb0ELi3ELi1ELi1ELi1ELb0EEENS1_21CollectiveEpilogueBwdISD_SE_SG_Li384ELb0ELb1ELi3EEENS1_19SingleTileSchedulerILb0ELb0ELb0ELi96EEEEEEEEEvNT_6ParamsE:
        /* <DEDUP_REMOVED lines=29> */
.L_x_5094:
[----:B------:R-:W-:Y:S05]  /*01d0*/  BSYNC B0 ;  /* 0x0000000000007941 */ /* 0x000fea0003800000 */
.L_x_5093:
        /* <DEDUP_REMOVED lines=37> */
.L_x_5095:
        /* <DEDUP_REMOVED lines=20> */
.L_x_5096:
[----:B------:R-:W-:Y:S01]  /*0570*/  PLOP3.LUT P0, PT, PT, PT, UP0, 0x80, 0x0 ;  /* 0x000000000000781c */ /* 0x000fe20003f0f008 */
[----:B------:R-:W-:Y:S01]  /*0580*/  NOP ;  /* 0x0000000000007918 */ /* 0x000fe20000000000 */
[----:B------:R-:W-:Y:S01]  /*0590*/  ULDC.64 UR46, c[0x0][0x208] ;  /* 0x00008200002e7ab9 */ /* 0x000fe20000000a00 */
[----:B-12-4-:R-:W-:Y:S10]  /*05a0*/  BAR.SYNC.DEFER_BLOCKING 0x0 ;  /* 0x0000000000007b1d */ /* 0x016ff40000010000 */
[----:B------:R-:W-:Y:S05]  /*05b0*/  @!P0 BRA `(.L_x_5097) ;  /* 0x0000005800488947 */ /* 0x000fea0003800000 */
.L_x_5098:
        /* <DEDUP_REMOVED lines=85> */
.L_x_5099:
        /* <DEDUP_REMOVED lines=36> */
.L_x_5102:
        /* <DEDUP_REMOVED lines=15> */
.L_x_5101:
        /* <DEDUP_REMOVED lines=20> */
.L_x_5104:
        /* <DEDUP_REMOVED lines=15> */
.L_x_5103:
        /* <DEDUP_REMOVED lines=8> */
.L_x_5253:
        /* <DEDUP_REMOVED lines=19> */
.L_x_5106:
        /* <DEDUP_REMOVED lines=109> */
.L_x_5126:
[----:B------:R-:W-:Y:S01]  /*18f0*/  ISETP.NE.AND P0, PT, R15, 0x3, PT ;  /* 0x000000030f00780c */ /* 0x000fe20003f05270 */
[----:B------:R-:W-:-:S12]  /*1900*/  YIELD ;  /* 0x0000000000007946 */ /* 0x000fd80003800000 */
[----:B------:R-:W-:Y:S05]  /*1910*/  @!P0 BRA `(.L_x_5108) ;  /* 0x0000000000048947 */ /* 0x000fea0003800000 */
[----:B------:R-:W-:Y:S01]  /*1920*/  BPT.TRAP 0x1 ;  /* 0x000000040000795c */ /* 0x000fe20000300000 */
.L_x_5108:
[----:B------:R-:W-:Y:S02]  /*1930*/  LEA R4, R3, UR37, 0x3 ;  /* 0x0000002503047c11 */ /* 0x000fe4000f8e18ff */
[----:B------:R-:W-:-:S04]  /*1940*/  SHF.L.U32 R17, R8, 0x1f, RZ ;  /* 0x0000001f08117819 */ /* 0x000fc800000006ff */
[----:B------:R1:W2:Y:S01]  /*1950*/  SYNCS.PHASECHK.TRANS64.TRYWAIT P1, [R4+URZ+0x36410], R17 ;  /* 0x03641011040075a7 */ /* 0x0002a2000802017f */
[----:B------:R-:W-:Y:S05]  /*1960*/  @!P0 BRA `(.L_x_5109) ;  /* 0x0000000000048947 */ /* 0x000fea0003800000 */
[----:B------:R-:W-:Y:S01]  /*1970*/  BPT.TRAP 0x1 ;  /* 0x000000040000795c */ /* 0x000fe20000300000 */
.L_x_5109:
[----:B--2---:R-:W-:Y:S05]  /*1980*/  @P1 BRA `(.L_x_5110) ;  /* 0x0000000000081947 */ /* 0x004fea0003800000 */
[----:B------:R-:W2:Y:S02]  /*1990*/  SYNCS.PHASECHK.TRANS64.TRYWAIT P1, [R4+URZ+0x36410], R17 ;  /* 0x03641011040075a7 */ /* 0x000ea4000802017f */
[----:B--2---:R-:W-:Y:S05]  /*19a0*/  @!P1 BRA `(.L_x_5111) ;  /* 0x0000008800e09947 */ /* 0x004fea0003800000 */
.L_x_5110:
        /* <DEDUP_REMOVED lines=15> */
[----:B------:R-:W-:Y:S02]  /*1aa0*/  USHF.R.U32.HI UR6, URZ, 0x4, UR4 ;  /* 0x000000043f067899 */ /* 0x000fe40008011604 */
[----:B------:R-:W-:Y:S02]  /*1ab0*/  UIMAD UR8, UR8, 0x600, UR5 ;  /* 0x00000600080878a4 */ /* 0x000fe4000f8e0205 */
[----:B------:R-:W-:Y:S02]  /*1ac0*/  ULOP3.LUT UR6, UR6, 0x3fff, URZ, 0xc0, !UPT ;  /* 0x00003fff06067892 */ /* 0x000fe4000f8ec03f */
[----:B------:R-:W-:-:S02]  /*1ad0*/  UIADD3 UR12, UR8, 0x2, URZ ;  /* 0x00000002080c7890 */ /* 0x000fc4000fffe03f */
[----:B------:R-:W-:-:S04]  /*1ae0*/  ULOP3.LUT UR6, UR6, 0x10000, URZ, 0xfc, !UPT ;  /* 0x0001000006067892 */ /* 0x000fc8000f8efc3f */
[----:B------:R-:W-:-:S03]  /*1af0*/  UIADD3 UR14, UR6, 0x2, URZ ;  /* 0x00000002060e7890 */ /* 0x000fc6000fffe03f */
[----:B------:R-:W-:Y:S02]  /*1b00*/  UMOV UR10, UR6 ;  /* 0x00000006000a7c82 */ /* 0x000fe40008000000 */
[----:B------:R-:W-:Y:S01]  /*1b10*/  HGMMA.64x32x16.F32.BF16 R136, gdesc[UR8], RZ, !UPT, gsb0 ;  /* 0x00600000088879f0 */ /* 0x000fe2000c0018ff */
        /* <DEDUP_REMOVED lines=78> */
.L_x_5112:
[----:B---3--:R-:W-:-:S04]  /*2000*/  SHF.L.U32 R16, R5, 0x1f, RZ ;  /* 0x0000001f05107819 */ /* 0x008fc800000006ff */
[----:B------:R3:W1:Y:S01]  /*2010*/  SYNCS.PHASECHK.TRANS64.TRYWAIT P1, [UR37+0x36430], R16 ;  /* 0x03643010ff0075a7 */ /* 0x0006620008020165 */
[----:B------:R-:W-:Y:S05]  /*2020*/  @!P0 BRA `(.L_x_5113) ;  /* 0x0000000000048947 */ /* 0x000fea0003800000 */
[----:B------:R-:W-:Y:S01]  /*2030*/  BPT.TRAP 0x1 ;  /* 0x000000040000795c */ /* 0x000fe20000300000 */
.L_x_5113:
[----:B-1----:R-:W-:Y:S05]  /*2040*/  @P1 BRA `(.L_x_5114) ;  /* 0x0000000000081947 */ /* 0x002fea0003800000 */
[----:B------:R-:W1:Y:S02]  /*2050*/  SYNCS.PHASECHK.TRANS64.TRYWAIT P1, [UR37+0x36430], R16 ;  /* 0x03643010ff0075a7 */ /* 0x000e640008020165 */
[----:B-1----:R-:W-:Y:S05]  /*2060*/  @!P1 BRA `(.L_x_5115) ;  /* 0x0000008400449947 */ /* 0x002fea0003800000 */
.L_x_5114:
        /* <DEDUP_REMOVED lines=114> */
.L_x_5118:
[----:B------:R-:W-:-:S06]  /*2790*/  UISETP.NE.AND UP0, UPT, UR44, 0x1, UPT ;  /* 0x000000012c00788c */ /* 0x000fcc000bf05270 */
[----:B------:R-:W-:-:S05]  /*27a0*/  PLOP3.LUT P1, PT, PT, PT, UP0, 0x80, 0x0 ;  /* 0x000000000000781c */ /* 0x000fca0003f2f008 */
[----:B------:R-:W-:-:S08]  /*27b0*/  @UP0 ULDC UR5, c[0x0][0x754] ;  /* 0x0001d50000050ab9 */ /* 0x000fd00000000800 */
[----:B------:R-:W-:Y:S01]  /*27c0*/  @P1 IMAD.HI.U32 R16, R23, UR5, RZ ;  /* 0x0000000517101c27 */ /* 0x000fe2000f8e00ff */
[----:B------:R-:W-:-:S04]  /*27d0*/  @UP0 ULDC UR5, c[0x0][0x758] ;  /* 0x0001d60000050ab9 */ /* 0x000fc80000000800 */
[----:B------:R-:W-:-:S07]  /*27e0*/  @P1 SHF.R.U32.HI R23, RZ, UR5, R16 ;  /* 0x00000005ff171c19 */ /* 0x000fce0008011610 */
.L_x_5119:
[----:B------:R-:W-:Y:S05]  /*27f0*/  BSYNC B0 ;  /* 0x0000000000007941 */ /* 0x000fea0003800000 */
.L_x_5117:
[----:B------:R-:W-:Y:S01]  /*2800*/  IMAD R23, R23, UR44, R12 ;  /* 0x0000002c17177c24 */ /* 0x000fe2000f8e020c */
[----:B------:R-:W-:-:S04]  /*2810*/  IADD3 R16, R19, UR4, R6 ;  /* 0x0000000413107c10 */ /* 0x000fc8000fffe006 */
[----:B------:R-:W-:Y:S02]  /*2820*/  VIADDMNMX R17, R23, UR44, R17, PT ;  /* 0x0000002c17117c46 */ /* 0x000fe4000b800111 */
[----:B------:R-:W-:-:S07]  /*2830*/  VIMNMX R16, R16, R23, !PT ;  /* 0x0000001710107248 */ /* 0x000fce0007fe0100 */
.L_x_5116:
        /* <DEDUP_REMOVED lines=58> */
.L_x_5122:
[----:B------:R-:W-:-:S06]  /*2be0*/  UISETP.NE.AND UP0, UPT, UR44, 0x1, UPT ;  /* 0x000000012c00788c */ /* 0x000fcc000bf05270 */
[----:B------:R-:W-:-:S05]  /*2bf0*/  PLOP3.LUT P6, PT, PT, PT, UP0, 0x80, 0x0 ;  /* 0x000000000000781c */ /* 0x000fca0003fcf008 */
[----:B------:R-:W-:-:S08]  /*2c00*/  @UP0 ULDC UR4, c[0x0][0x754] ;  /* 0x0001d50000040ab9 */ /* 0x000fd00000000800 */
[----:B------:R-:W-:Y:S01]  /*2c10*/  @P6 IMAD.HI.U32 R16, R17, UR4, RZ ;  /* 0x0000000411106c27 */ /* 0x000fe2000f8e00ff */
[----:B------:R-:W-:Y:S01]  /*2c20*/  PLOP3.LUT P6, PT, PT, PT, UP0, 0x80, 0x0 ;  /* 0x000000000000781c */ /* 0x000fe20003fcf008 */
[----:B------:R-:W-:-:S12]  /*2c30*/  @UP0 ULDC UR4, c[0x0][0x758] ;  /* 0x0001d60000040ab9 */ /* 0x000fd80000000800 */
[----:B------:R-:W-:-:S07]  /*2c40*/  @P6 SHF.R.U32.HI R17, RZ, UR4, R16 ;  /* 0x00000004ff116c19 */ /* 0x000fce0008011610 */
.L_x_5123:
[----:B------:R-:W-:Y:S05]  /*2c50*/  BSYNC B0 ;  /* 0x0000000000007941 */ /* 0x000fea0003800000 */
.L_x_5121:
[----:B------:R-:W-:-:S05]  /*2c60*/  IMAD R17, R17, UR44, R12 ;  /* 0x0000002c11117c24 */ /* 0x000fca000f8e020c */
[----:B------:R-:W-:Y:S02]  /*2c70*/  VIMNMX R18, R18, R17, !PT ;  /* 0x0000001112127248 */ /* 0x000fe40007fe0100 */
[----:B------:R-:W-:-:S07]  /*2c80*/  VIADDMNMX R20, R17, UR44, R20, PT ;  /* 0x0000002c11147c46 */ /* 0x000fce000b800114 */
.L_x_5120:
        /* <DEDUP_REMOVED lines=14> */
[--C-:B------:R-:W-:Y:S01]  /*2d70*/  FFMA.FTZ R137, R16, UR45, -R21.reuse ;  /* 0x0000002d10897c23 */ /* 0x100fe20008010815 */
        /* <DEDUP_REMOVED lines=199> */
.L_x_5124:
        /* <DEDUP_REMOVED lines=59> */
.L_x_5125:
        /* <DEDUP_REMOVED lines=63> */
.L_x_5100:
        /* <DEDUP_REMOVED lines=25> */
.L_x_5128:
        /* <DEDUP_REMOVED lines=20> */
.L_x_5129:
        /* <DEDUP_REMOVED lines=18> */
.L_x_5130:
        /* <DEDUP_REMOVED lines=18> */
.L_x_5131:
        /* <DEDUP_REMOVED lines=137> */
.L_x_5133:
[----:B------:R-:W-:Y:S05]  /*4f30*/  BSYNC B0 ;  /* 0x0000000000007941 */ /* 0x000fea0003800000 */
.L_x_5132:
[----:B------:R-:W-:-:S04]  /*4f40*/  DEPBAR.LE SB0, 0x0 ;  /* 0x000080000000791a */ /* 0x000fc80000000000 */
[----:B------:R-:W-:Y:S05]  /*4f50*/  EXIT ;  /* 0x000000000000794d */ /* 0x000fea0003800000 */
.L_x_5127:
        /* <DEDUP_REMOVED lines=52> */
.L_x_5135:
[----:B------:R-:W-:Y:S05]  /*52a0*/  BSYNC B0 ;  /* 0x0000000000007941 */ /* 0x000fea0003800000 */
.L_x_5134:
        /* <DEDUP_REMOVED lines=16> */
.L_x_5137:
[----:B------:R-:W-:Y:S05]  /*53b0*/  BSYNC B0 ;  /* 0x0000000000007941 */ /* 0x000fea0003800000 */
.L_x_5136:
        /* <DEDUP_REMOVED lines=16> */
.L_x_5139:
[----:B------:R-:W-:Y:S05]  /*54c0*/  BSYNC B0 ;  /* 0x0000000000007941 */ /* 0x000fea0003800000 */
.L_x_5138:
        /* <DEDUP_REMOVED lines=17> */
.L_x_5141:
[----:B------:R-:W-:Y:S05]  /*55e0*/  BSYNC B0 ;  /* 0x0000000000007941 */ /* 0x000fea0003800000 */
.L_x_5140:
        /* <DEDUP_REMOVED lines=17> */
.L_x_5143:
[----:B------:R-:W-:Y:S05]  /*5700*/  BSYNC B0 ;  /* 0x0000000000007941 */ /* 0x000fea0003800000 */
.L_x_5142:
        /* <DEDUP_REMOVED lines=29> */
.L_x_5145:
[----:B------:R-:W-:Y:S05]  /*58e0*/  BSYNC B0 ;  /* 0x0000000000007941 */ /* 0x000fea0003800000 */
.L_x_5144:
        /* <DEDUP_REMOVED lines=13> */
.L_x_5147:
[----:B------:R-:W-:Y:S05]  /*59c0*/  BSYNC B0 ;  /* 0x0000000000007941 */ /* 0x000fea0003800000 */
.L_x_5146:
        /* <DEDUP_REMOVED lines=15> */
.L_x_5149:
[----:B------:R-:W-:Y:S05]  /*5ac0*/  BSYNC B0 ;  /* 0x0000000000007941 */ /* 0x000fea0003800000 */
.L_x_5148:
        /* <DEDUP_REMOVED lines=15> */
.L_x_5151:
[----:B------:R-:W-:Y:S05]  /*5bc0*/  BSYNC B0 ;  /* 0x0000000000007941 */ /* 0x000fea0003800000 */
.L_x_5150:
        /* <DEDUP_REMOVED lines=15> */
.L_x_5153:
[----:B------:R-:W-:Y:S05]  /*5cc0*/  BSYNC B0 ;  /* 0x0000000000007941 */ /* 0x000fea0003800000 */
.L_x_5152:
        /* <DEDUP_REMOVED lines=15> */
.L_x_5155:
[----:B------:R-:W-:Y:S05]  /*5dc0*/  BSYNC B0 ;  /* 0x0000000000007941 */ /* 0x000fea0003800000 */
.L_x_5154:
        /* <DEDUP_REMOVED lines=15> */
.L_x_5157:
[----:B------:R-:W-:Y:S05]  /*5ec0*/  BSYNC B0 ;  /* 0x0000000000007941 */ /* 0x000fea0003800000 */
.L_x_5156:
[----:B------:R-:W-:Y:S05]  /*5ed0*/  EXIT ;  /* 0x000000000000794d */ /* 0x000fea0003800000 */
.L_x_5097:
        /* <DEDUP_REMOVED lines=34> */
.L_x_5161:
[----:B------:R-:W-:-:S05]  /*6100*/  UMOV UR11, UR5 ;  /* 0x00000005000b7c82 */ /* 0x000fca0008000000 */
.L_x_5162:
        /* <DEDUP_REMOVED lines=48> */
.L_x_5167:
[----:B------:R-:W2:Y:S04]  /*6410*/  LDG.E.STRONG.GPU R0, desc[UR46][R2.64] ;  /* 0x0000002e02007981 */ /* 0x000ea8000c1ef900 */
[----:B--2---:R-:W-:Y:S01]  /*6420*/  CCTL.IVALL ;  /* 0x00000000ff00798f */ /* 0x004fe20002000000 */
[----:B------:R-:W-:Y:S05]  /*6430*/  YIELD ;  /* 0x0000000000007946 */ /* 0x000fea0003800000 */
[----:B------:R-:W-:-:S13]  /*6440*/  ISETP.NE.AND P1, PT, R0, UR23, PT ;  /* 0x0000001700007c0c */ /* 0x000fda000bf25270 */
[----:B------:R-:W-:Y:S05]  /*6450*/  @P1 BRA `(.L_x_5167) ;  /* 0xfffffffc00ec1947 */ /* 0x000fea000383ffff */
.L_x_5166:
[----:B------:R-:W-:Y:S05]  /*6460*/  BSYNC B1 ;  /* 0x0000000000017941 */ /* 0x000fea0003800000 */
.L_x_5165:
[----:B------:R-:W-:-:S03]  /*6470*/  UMOV UR4, 0xffffffff ;  /* 0xffffffff00047882 */ /* 0x000fc60000000000 */
[----:B------:R-:W-:Y:S05]  /*6480*/  BRA.DIV UR4, `(.L_x_5168) ;  /* 0x0000004204507947 */ /* 0x000fea000b800000 */
[----:B------:R-:W-:Y:S01]  /*6490*/  NOP ;  /* 0x0000000000007918 */ /* 0x000fe20000000000 */
.L_x_5256:
        /* <DEDUP_REMOVED lines=22> */
.L_x_5170:
[----:B------:R-:W-:Y:S05]  /*6600*/  BSYNC B1 ;  /* 0x0000000000017941 */ /* 0x000fea0003800000 */
.L_x_5169:
        /* <DEDUP_REMOVED lines=19> */
.L_x_5172:
[----:B------:R-:W-:Y:S05]  /*6740*/  BSYNC B1 ;  /* 0x0000000000017941 */ /* 0x000fea0003800000 */
.L_x_5171:
        /* <DEDUP_REMOVED lines=20> */
.L_x_5174:
[----:B------:R-:W-:Y:S05]  /*6890*/  BSYNC B1 ;  /* 0x0000000000017941 */ /* 0x000fea0003800000 */
.L_x_5173:
[----:B------:R-:W-:Y:S06]  /*68a0*/  BAR.ARV 0xa, 0xa0 ;  /* 0x0282800000007b1d */ /* 0x000fec0000002000 */
[----:B------:R-:W-:Y:S04]  /*68b0*/  BSSY B1, `(.L_x_5175) ;  /* 0x0000003000017945 */ /* 0x000fe80003800000 */
[----:B------:R-:W-:Y:S05]  /*68c0*/  @!P0 BRA `(.L_x_5176) ;  /* 0x0000000000048947 */ /* 0x000fea0003800000 */
[----:B------:R-:W-:-:S04]  /*68d0*/  DEPBAR.LE SB0, 0x1 ;  /* 0x000080400000791a */ /* 0x000fc80000000000 */
.L_x_5176:
[----:B------:R-:W-:Y:S05]  /*68e0*/  BSYNC B1 ;  /* 0x0000000000017941 */ /* 0x000fea0003800000 */
.L_x_5175:
[----:B------:R-:W-:Y:S06]  /*68f0*/  BAR.ARV 0xb, 0xa0 ;  /* 0x02c2800000007b1d */ /* 0x000fec0000002000 */
[----:B------:R-:W-:Y:S04]  /*6900*/  BSSY B1, `(.L_x_5177) ;  /* 0x0000003000017945 */ /* 0x000fe80003800000 */
[----:B------:R-:W-:Y:S05]  /*6910*/  @!P0 BRA `(.L_x_5178) ;  /* 0x0000000000048947 */ /* 0x000fea0003800000 */
[----:B------:R-:W-:-:S04]  /*6920*/  DEPBAR.LE SB0, 0x0 ;  /* 0x000080000000791a */ /* 0x000fc80000000000 */
.L_x_5178:
[----:B------:R-:W-:Y:S05]  /*6930*/  BSYNC B1 ;  /* 0x0000000000017941 */ /* 0x000fea0003800000 */
.L_x_5177:
        /* <DEDUP_REMOVED lines=19> */
.L_x_5180:
[----:B------:R-:W-:Y:S05]  /*6a70*/  BSYNC B1 ;  /* 0x0000000000017941 */ /* 0x000fea0003800000 */
.L_x_5179:
[----:B------:R-:W-:Y:S01]  /*6a80*/  UIADD3 UR18, UR8, 0x1, URZ ;  /* 0x0000000108127890 */ /* 0x000fe2000fffe03f */
[----:B------:R-:W-:Y:S11]  /*6a90*/  BRA `(.L_x_5181) ;  /* 0x0000000000047947 */ /* 0x000ff60003800000 */
.L_x_5164:
[----:B------:R-:W-:-:S05]  /*6aa0*/  UMOV UR18, UR8 ;  /* 0x0000000800127c82 */ /* 0x000fca0008000000 */
.L_x_5181:
        /* <DEDUP_REMOVED lines=12> */
.L_x_5214:
        /* <DEDUP_REMOVED lines=11> */
.L_x_5184:
[----:B------:R-:W2:Y:S04]  /*6c20*/  LDG.E.STRONG.GPU R0, desc[UR46][R2.64] ;  /* 0x0000002e02007981 */ /* 0x000ea8000c1ef900 */
[----:B--2---:R-:W-:Y:S01]  /*6c30*/  CCTL.IVALL ;  /* 0x00000000ff00798f */ /* 0x004fe20002000000 */
[----:B------:R-:W-:Y:S05]  /*6c40*/  YIELD ;  /* 0x0000000000007946 */ /* 0x000fea0003800000 */
[----:B------:R-:W-:-:S13]  /*6c50*/  ISETP.NE.AND P1, PT, R0, UR23, PT ;  /* 0x0000001700007c0c */ /* 0x000fda000bf25270 */
[----:B------:R-:W-:Y:S05]  /*6c60*/  @P1 BRA `(.L_x_5184) ;  /* 0xfffffffc00ec1947 */ /* 0x000fea000383ffff */
.L_x_5183:
[----:B------:R-:W-:Y:S05]  /*6c70*/  BSYNC B1 ;  /* 0x0000000000017941 */ /* 0x000fea0003800000 */
.L_x_5182:
[----:B------:R-:W-:-:S03]  /*6c80*/  UMOV UR16, 0xffffffff ;  /* 0xffffffff00107882 */ /* 0x000fc60000000000 */
[----:B------:R-:W-:Y:S05]  /*6c90*/  BRA.DIV UR16, `(.L_x_5185) ;  /* 0x0000003a10687947 */ /* 0x000fea000b800000 */
[----:B------:R-:W-:Y:S01]  /*6ca0*/  NOP ;  /* 0x0000000000007918 */ /* 0x000fe20000000000 */
.L_x_5259:
        /* <DEDUP_REMOVED lines=19> */
.L_x_5187:
[----:B------:R-:W-:Y:S05]  /*6de0*/  BSYNC B1 ;  /* 0x0000000000017941 */ /* 0x000fea0003800000 */
.L_x_5186:
        /* <DEDUP_REMOVED lines=14> */
.L_x_5189:
[----:B------:R-:W-:Y:S05]  /*6ed0*/  BSYNC B1 ;  /* 0x0000000000017941 */ /* 0x000fea0003800000 */
.L_x_5188:
        /* <DEDUP_REMOVED lines=15> */
.L_x_5191:
[----:B------:R-:W-:Y:S05]  /*6fd0*/  BSYNC B1 ;  /* 0x0000000000017941 */ /* 0x000fea0003800000 */
.L_x_5190:
[----:B------:R-:W-:Y:S06]  /*6fe0*/  BAR.ARV 0xa, 0xa0 ;  /* 0x0282800000007b1d */ /* 0x000fec0000002000 */
[----:B------:R-:W-:Y:S04]  /*6ff0*/  BSSY B1, `(.L_x_5192) ;  /* 0x0000003000017945 */ /* 0x000fe80003800000 */
[----:B------:R-:W-:Y:S05]  /*7000*/  @!P0 BRA `(.L_x_5193) ;  /* 0x0000000000048947 */ /* 0x000fea0003800000 */
[----:B------:R-:W-:-:S04]  /*7010*/  DEPBAR.LE SB0, 0x1 ;  /* 0x000080400000791a */ /* 0x000fc80000000000 */
.L_x_5193:
[----:B------:R-:W-:Y:S05]  /*7020*/  BSYNC B1 ;  /* 0x0000000000017941 */ /* 0x000fea0003800000 */
.L_x_5192:
[----:B------:R-:W-:Y:S06]  /*7030*/  BAR.ARV 0xb, 0xa0 ;  /* 0x02c2800000007b1d */ /* 0x000fec0000002000 */
[----:B------:R-:W-:Y:S04]  /*7040*/  BSSY B1, `(.L_x_5194) ;  /* 0x0000003000017945 */ /* 0x000fe80003800000 */
[----:B------:R-:W-:Y:S05]  /*7050*/  @!P0 BRA `(.L_x_5195) ;  /* 0x0000000000048947 */ /* 0x000fea0003800000 */
[----:B------:R-:W-:-:S04]  /*7060*/  DEPBAR.LE SB0, 0x0 ;  /* 0x000080000000791a */ /* 0x000fc80000000000 */
.L_x_5195:
[----:B------:R-:W-:Y:S05]  /*7070*/  BSYNC B1 ;  /* 0x0000000000017941 */ /* 0x000fea0003800000 */
.L_x_5194:
        /* <DEDUP_REMOVED lines=19> */
.L_x_5197:
[----:B------:R-:W-:Y:S05]  /*71b0*/  BSYNC B1 ;  /* 0x0000000000017941 */ /* 0x000fea0003800000 */
.L_x_5196:
        /* <DEDUP_REMOVED lines=9> */
.L_x_5200:
[----:B------:R-:W2:Y:S04]  /*7250*/  LDG.E.STRONG.GPU R0, desc[UR46][R2.64] ;  /* 0x0000002e02007981 */ /* 0x000ea8000c1ef900 */
[----:B--2---:R-:W-:Y:S01]  /*7260*/  CCTL.IVALL ;  /* 0x00000000ff00798f */ /* 0x004fe20002000000 */
[----:B------:R-:W-:Y:S05]  /*7270*/  YIELD ;  /* 0x0000000000007946 */ /* 0x000fea0003800000 */
[----:B------:R-:W-:-:S13]  /*7280*/  ISETP.NE.AND P1, PT, R0, UR23, PT ;  /* 0x0000001700007c0c */ /* 0x000fda000bf25270 */
[----:B------:R-:W-:Y:S05]  /*7290*/  @P1 BRA `(.L_x_5200) ;  /* 0xfffffffc00ec1947 */ /* 0x000fea000383ffff */
.L_x_5199:
[----:B------:R-:W-:Y:S05]  /*72a0*/  BSYNC B1 ;  /* 0x0000000000017941 */ /* 0x000fea0003800000 */
.L_x_5198:
[----:B------:R-:W-:-:S03]  /*72b0*/  UMOV UR12, 0xffffffff ;  /* 0xffffffff000c7882 */ /* 0x000fc60000000000 */
[----:B------:R-:W-:Y:S05]  /*72c0*/  BRA.DIV UR12, `(.L_x_5201) ;  /* 0x000000320cf87947 */ /* 0x000fea000b800000 */
[----:B------:R-:W-:Y:S01]  /*72d0*/  NOP ;  /* 0x0000000000007918 */ /* 0x000fe20000000000 */
.L_x_5262:
        /* <DEDUP_REMOVED lines=15> */
.L_x_5203:
[----:B------:R-:W-:Y:S05]  /*73d0*/  BSYNC B1 ;  /* 0x0000000000017941 */ /* 0x000fea0003800000 */
.L_x_5202:
        /* <DEDUP_REMOVED lines=14> */
.L_x_5205:
[----:B------:R-:W-:Y:S05]  /*74c0*/  BSYNC B1 ;  /* 0x0000000000017941 */ /* 0x000fea0003800000 */
.L_x_5204:
        /* <DEDUP_REMOVED lines=15> */
.L_x_5207:
[----:B------:R-:W-:Y:S05]  /*75c0*/  BSYNC B1 ;  /* 0x0000000000017941 */ /* 0x000fea0003800000 */
.L_x_5206:
[----:B------:R-:W-:Y:S06]  /*75d0*/  BAR.ARV 0xa, 0xa0 ;  /* 0x0282800000007b1d */ /* 0x000fec0000002000 */
[----:B------:R-:W-:Y:S04]  /*75e0*/  BSSY B1, `(.L_x_5208) ;  /* 0x0000003000017945 */ /* 0x000fe80003800000 */
[----:B------:R-:W-:Y:S05]  /*75f0*/  @!P0 BRA `(.L_x_5209) ;  /* 0x0000000000048947 */ /* 0x000fea0003800000 */
[----:B------:R-:W-:-:S04]  /*7600*/  DEPBAR.LE SB0, 0x1 ;  /* 0x000080400000791a */ /* 0x000fc80000000000 */
.L_x_5209:
[----:B------:R-:W-:Y:S05]  /*7610*/  BSYNC B1 ;  /* 0x0000000000017941 */ /* 0x000fea0003800000 */
.L_x_5208:
[----:B------:R-:W-:Y:S06]  /*7620*/  BAR.ARV 0xb, 0xa0 ;  /* 0x02c2800000007b1d */ /* 0x000fec0000002000 */
[----:B------:R-:W-:Y:S04]  /*7630*/  BSSY B1, `(.L_x_5210) ;  /* 0x0000003000017945 */ /* 0x000fe80003800000 */
[----:B------:R-:W-:Y:S05]  /*7640*/  @!P0 BRA `(.L_x_5211) ;  /* 0x0000000000048947 */ /* 0x000fea0003800000 */
[----:B------:R-:W-:-:S04]  /*7650*/  DEPBAR.LE SB0, 0x0 ;  /* 0x000080000000791a */ /* 0x000fc80000000000 */
.L_x_5211:
[----:B------:R-:W-:Y:S05]  /*7660*/  BSYNC B1 ;  /* 0x0000000000017941 */ /* 0x000fea0003800000 */
.L_x_5210:
        /* <DEDUP_REMOVED lines=19> */
.L_x_5213:
[----:B------:R-:W-:Y:S05]  /*77a0*/  BSYNC B1 ;  /* 0x0000000000017941 */ /* 0x000fea0003800000 */
.L_x_5212:
[----:B------:R-:W-:Y:S02]  /*77b0*/  UIADD3 UR8, UR8, 0x2, URZ ;  /* 0x0000000208087890 */ /* 0x000fe4000fffe03f */
[----:B------:R-:W-:Y:S02]  /*77c0*/  UIADD3 UR4, UR4, 0x6000, URZ ;  /* 0x0000600004047890 */ /* 0x000fe4000fffe03f */
[----:B------:R-:W-:-:S06]  /*77d0*/  UISETP.GE.AND UP0, UPT, UR8, UR11, UPT ;  /* 0x0000000b0800728c */ /* 0x000fcc000bf06270 */
[----:B------:R-:W-:-:S13]  /*77e0*/  PLOP3.LUT P1, PT, PT, PT, UP0, 0x80, 0x0 ;  /* 0x000000000000781c */ /* 0x000fda0003f2f008 */
[----:B------:R-:W-:Y:S05]  /*77f0*/  @!P1 BRA `(.L_x_5214) ;  /* 0xfffffff000dc9947 */ /* 0x000fea000383ffff */
.L_x_5163:
        /* <DEDUP_REMOVED lines=41> */
.L_x_5217:
[----:B------:R-:W-:Y:S05]  /*7a90*/  BSYNC B1 ;  /* 0x0000000000017941 */ /* 0x000fea0003800000 */
.L_x_5216:
[----:B------:R-:W-:Y:S05]  /*7aa0*/  BRA `(.L_x_5218) ;  /* 0x0000000000047947 */ /* 0x000fea0003800000 */
.L_x_5215:
[----:B------:R-:W-:-:S05]  /*7ab0*/  UMOV UR4, UR8 ;  /* 0x0000000800047c82 */ /* 0x000fca0008000000 */
.L_x_5218:
        /* <DEDUP_REMOVED lines=11> */
.L_x_5223:
        /* <DEDUP_REMOVED lines=24> */
.L_x_5220:
[----:B------:R-:W-:Y:S05]  /*7cf0*/  BSYNC B1 ;  /* 0x0000000000017941 */ /* 0x000fea0003800000 */
.L_x_5219:
        /* <DEDUP_REMOVED lines=24> */
.L_x_5222:
[----:B------:R-:W-:Y:S05]  /*7e80*/  BSYNC B1 ;  /* 0x0000000000017941 */ /* 0x000fea0003800000 */
.L_x_5221:
[----:B------:R-:W-:Y:S02]  /*7e90*/  UIADD3 UR11, UR11, 0x2, URZ ;  /* 0x000000020b0b7890 */ /* 0x000fe4000fffe03f */
[----:B------:R-:W-:Y:S02]  /*7ea0*/  ULEA UR6, UR18, UR6, 0x1 ;  /* 0x0000000612067291 */ /* 0x000fe4000f8e083f */
[----:B------:R-:W-:Y:S02]  /*7eb0*/  ULEA UR7, UR18, UR7, 0x1 ;  /* 0x0000000712077291 */ /* 0x000fe4000f8e083f */
[----:B------:R-:W-:-:S13]  /*7ec0*/  ISETP.NE.AND P0, PT, RZ, UR11, PT ;  /* 0x0000000bff007c0c */ /* 0x000fda000bf05270 */
[----:B------:R-:W-:Y:S05]  /*7ed0*/  @!P0 BRA `(.L_x_5160) ;  /* 0x00000024005c8947 */ /* 0x000fea0003800000 */
[----:B------:R-:W-:Y:S05]  /*7ee0*/  BRA `(.L_x_5223) ;  /* 0xfffffffc00207947 */ /* 0x000fea000383ffff */
.L_x_5159:
        /* <DEDUP_REMOVED lines=34> */
.L_x_5225:
        /* <DEDUP_REMOVED lines=50> */
.L_x_5263:
        /* <DEDUP_REMOVED lines=9> */
.L_x_5228:
        /* <DEDUP_REMOVED lines=115> */
.L_x_5239:
[----:B-1----:R-:W-:-:S05]  /*8bf0*/  IMAD.MOV.U32 R6, RZ, RZ, 0x1 ;  /* 0x00000001ff067424 */ /* 0x002fca00078e00ff */
[----:B------:R-:W-:-:S04]  /*8c00*/  SHF.L.U32 R6, R6, 0x1f, RZ ;  /* 0x0000001f06067819 */ /* 0x000fc800000006ff */
[----:B------:R-:W1:Y:S02]  /*8c10*/  SYNCS.PHASECHK.TRANS64.TRYWAIT P1, [R0+URZ+0x36438], R6 ;  /* 0x03643806000075a7 */ /* 0x000e64000802017f */
[----:B-123--:R-:W-:Y:S05]  /*8c20*/  @!P1 BRA `(.L_x_5231) ;  /* 0x0000001800d09947 */ /* 0x00efea0003800000 */
.L_x_5264:
[----:B------:R-:W-:Y:S05]  /*8c30*/  @P0 BRA `(.L_x_5232) ;  /* 0x0000000000140947 */ /* 0x000fea0003800000 */
[----:B------:R-:W-:Y:S01]  /*8c40*/  ISETP.NE.AND P1, PT, R20, RZ, PT ;  /* 0x000000ff1400720c */ /* 0x000fe20003f25270 */
[----:B------:R-:W-:-:S04]  /*8c50*/  IMAD.MOV.U32 R3, RZ, RZ, 0x6100 ;  /* 0x00006100ff037424 */ /* 0x000fc800078e00ff */
[----:B------:R2:W-:Y:S08]  /*8c60*/  SYNCS.ARRIVE.TRANS64 RZ, [R0+URZ+0x36430], R3 ;  /* 0x0364300300ff79a7 */ /* 0x0005f0000800003f */
[----:B------:R-:W-:Y:S05]  /*8c70*/  @!P1 BRA `(.L_x_5232) ;  /* 0x0000000000049947 */ /* 0x000fea0003800000 */
[----:B------:R-:W-:Y:S01]  /*8c80*/  BPT.TRAP 0x1 ;  /* 0x000000040000795c */ /* 0x000fe20000300000 */
.L_x_5232:
        /* <DEDUP_REMOVED lines=48> */
.L_x_5265:
[----:B------:R-:W-:Y:S05]  /*8f90*/  @P0 BRA `(.L_x_5234) ;  /* 0x0000000000140947 */ /* 0x000fea0003800000 */
[----:B------:R-:W-:Y:S01]  /*8fa0*/  ISETP.NE.AND P1, PT, R20, RZ, PT ;  /* 0x000000ff1400720c */ /* 0x000fe20003f25270 */
[----:B--2---:R-:W-:-:S04]  /*8fb0*/  IMAD.MOV.U32 R3, RZ, RZ, 0x6100 ;  /* 0x00006100ff037424 */ /* 0x004fc800078e00ff */
[----:B------:R3:W-:Y:S08]  /*8fc0*/  SYNCS.ARRIVE.TRANS64 RZ, [R0+URZ+0x36418], R3 ;  /* 0x0364180300ff79a7 */ /* 0x0007f0000800003f */
[----:B------:R-:W-:Y:S05]  /*8fd0*/  @!P1 BRA `(.L_x_5234) ;  /* 0x0000000000049947 */ /* 0x000fea0003800000 */
[----:B------:R-:W-:Y:S01]  /*8fe0*/  BPT.TRAP 0x1 ;  /* 0x000000040000795c */ /* 0x000fe20000300000 */
.L_x_5234:
        /* <DEDUP_REMOVED lines=44> */
.L_x_5266:
[----:B------:R-:W-:Y:S05]  /*92b0*/  @P0 BRA `(.L_x_5236) ;  /* 0x0000000000140947 */ /* 0x000fea0003800000 */
[----:B------:R-:W-:Y:S01]  /*92c0*/  ISETP.NE.AND P1, PT, R20, RZ, PT ;  /* 0x000000ff1400720c */ /* 0x000fe20003f25270 */
[----:B--2---:R-:W-:-:S04]  /*92d0*/  IMAD.MOV.U32 R29, RZ, RZ, 0x6100 ;  /* 0x00006100ff1d7424 */ /* 0x004fc800078e00ff */
[----:B------:R3:W-:Y:S08]  /*92e0*/  SYNCS.ARRIVE.TRANS64 RZ, [R0+URZ+0x36430], R29 ;  /* 0x0364301d00ff79a7 */ /* 0x0007f0000800003f */
[----:B------:R-:W-:Y:S05]  /*92f0*/  @!P1 BRA `(.L_x_5236) ;  /* 0x0000000000049947 */ /* 0x000fea0003800000 */
[----:B------:R-:W-:Y:S01]  /*9300*/  BPT.TRAP 0x1 ;  /* 0x000000040000795c */ /* 0x000fe20000300000 */
.L_x_5236:
        /* <DEDUP_REMOVED lines=37> */
.L_x_5268:
[----:B------:R-:W-:Y:S05]  /*9560*/  @P0 BRA `(.L_x_5238) ;  /* 0x0000000000140947 */ /* 0x000fea0003800000 */
[----:B------:R-:W-:Y:S01]  /*9570*/  ISETP.NE.AND P1, PT, R20, RZ, PT ;  /* 0x000000ff1400720c */ /* 0x000fe20003f25270 */
[----:B----4-:R-:W-:-:S04]  /*9580*/  IMAD.MOV.U32 R5, RZ, RZ, 0x6100 ;  /* 0x00006100ff057424 */ /* 0x010fc800078e00ff */
[----:B------:R4:W-:Y:S08]  /*9590*/  SYNCS.ARRIVE.TRANS64 RZ, [R0+URZ+0x36410], R5 ;  /* 0x0364100500ff79a7 */ /* 0x0009f0000800003f */
[----:B------:R-:W-:Y:S05]  /*95a0*/  @!P1 BRA `(.L_x_5238) ;  /* 0x0000000000049947 */ /* 0x000fea0003800000 */
[----:B------:R-:W-:Y:S01]  /*95b0*/  BPT.TRAP 0x1 ;  /* 0x000000040000795c */ /* 0x000fe20000300000 */
.L_x_5238:
        /* <DEDUP_REMOVED lines=44> */
.L_x_5230:
[----:B------:R-:W-:Y:S01]  /*9880*/  ISETP.NE.AND P1, PT, R19, RZ, PT ;  /* 0x000000ff1300720c */ /* 0x000fe20003f25270 */
[----:B------:R-:W-:Y:S02]  /*9890*/  IMAD.MOV.U32 R5, RZ, RZ, 0x1 ;  /* 0x00000001ff057424 */ /* 0x000fe400078e00ff */
[----:B------:R-:W-:-:S10]  /*98a0*/  IMAD.MOV.U32 R4, RZ, RZ, R15 ;  /* 0x000000ffff047224 */ /* 0x000fd400078e000f */
[----:B------:R-:W-:Y:S05]  /*98b0*/  @!P1 BRA `(.L_x_5229) ;  /* 0x0000000400889947 */ /* 0x000fea0003800000 */
[----:B------:R-:W4:Y:S02]  /*98c0*/  SYNCS.PHASECHK.TRANS64.TRYWAIT P1, [R0+URZ+0x36438], R6 ;  /* 0x03643806000075a7 */ /* 0x000f24000802017f */
[----:B----4-:R-:W-:Y:S05]  /*98d0*/  @!P1 BRA `(.L_x_5240) ;  /* 0x0000000c00f89947 */ /* 0x010fea0003800000 */
.L_x_5269:
[----:B------:R-:W-:Y:S05]  /*98e0*/  @P0 BRA `(.L_x_5241) ;  /* 0x0000000000140947 */ /* 0x000fea0003800000 */
[----:B------:R-:W-:Y:S01]  /*98f0*/  ISETP.NE.AND P1, PT, R20, RZ, PT ;  /* 0x000000ff1400720c */ /* 0x000fe20003f25270 */
[----:B------:R-:W-:-:S04]  /*9900*/  IMAD.MOV.U32 R5, RZ, RZ, 0x6100 ;  /* 0x00006100ff057424 */ /* 0x000fc800078e00ff */
[----:B------:R1:W-:Y:S08]  /*9910*/  SYNCS.ARRIVE.TRANS64 RZ, [R0+URZ+0x36430], R5 ;  /* 0x0364300500ff79a7 */ /* 0x0003f0000800003f */
[----:B------:R-:W-:Y:S05]  /*9920*/  @!P1 BRA `(.L_x_5241) ;  /* 0x0000000000049947 */ /* 0x000fea0003800000 */
[----:B------:R-:W-:Y:S01]  /*9930*/  BPT.TRAP 0x1 ;  /* 0x000000040000795c */ /* 0x000fe20000300000 */
.L_x_5241:
        /* <DEDUP_REMOVED lines=41> */
.L_x_5270:
[----:B-1----:R-:W-:Y:S01]  /*9bd0*/  IMAD.MOV.U32 R5, RZ, RZ, RZ ;  /* 0x000000ffff057224 */ /* 0x002fe200078e00ff */
[----:B------:R-:W-:Y:S06]  /*9be0*/  @P0 BRA `(.L_x_5243) ;  /* 0x0000000000140947 */ /* 0x000fec0003800000 */
[----:B------:R-:W-:Y:S01]  /*9bf0*/  ISETP.NE.AND P1, PT, R20, RZ, PT ;  /* 0x000000ff1400720c */ /* 0x000fe20003f25270 */
[----:B------:R-:W-:-:S04]  /*9c00*/  IMAD.MOV.U32 R17, RZ, RZ, 0x6100 ;  /* 0x00006100ff117424 */ /* 0x000fc800078e00ff */
[----:B------:R1:W-:Y:S08]  /*9c10*/  SYNCS.ARRIVE.TRANS64 RZ, [R0+URZ+0x36418], R17 ;  /* 0x0364181100ff79a7 */ /* 0x0003f0000800003f */
[----:B------:R-:W-:Y:S05]  /*9c20*/  @!P1 BRA `(.L_x_5243) ;  /* 0x0000000000049947 */ /* 0x000fea0003800000 */
[----:B------:R-:W-:Y:S01]  /*9c30*/  BPT.TRAP 0x1 ;  /* 0x000000040000795c */ /* 0x000fe20000300000 */
.L_x_5243:
        /* <DEDUP_REMOVED lines=42> */
.L_x_5229:
[----:B------:R-:W-:-:S04]  /*9ee0*/  SHF.L.U32 R3, R5, 0x1f, RZ ;  /* 0x0000001f05037819 */ /* 0x000fc800000006ff */
[----:B------:R-:W4:Y:S02]  /*9ef0*/  SYNCS.PHASECHK.TRANS64.TRYWAIT P1, [R0+URZ+0x36438], R3 ;  /* 0x03643803000075a7 */ /* 0x000f24000802017f */
[----:B----4-:R-:W-:Y:S05]  /*9f00*/  @!P1 BRA `(.L_x_5244) ;  /* 0x0000000800949947 */ /* 0x010fea0003800000 */
.L_x_5271:
[----:B------:R-:W-:Y:S05]  /*9f10*/  @P0 BRA `(.L_x_5245) ;  /* 0x0000000000180947 */ /* 0x000fea0003800000 */
[----:B------:R-:W5:Y:S01]  /*9f20*/  S2R R2, SR_TID.X ;  /* 0x0000000000027919 */ /* 0x000f620000002100 */
[----:B----4-:R-:W-:-:S04]  /*9f30*/  IMAD.MOV.U32 R3, RZ, RZ, 0x6100 ;  /* 0x00006100ff037424 */ /* 0x010fc800078e00ff */
[----:B------:R4:W-:Y:S01]  /*9f40*/  SYNCS.ARRIVE.TRANS64 RZ, [R0+URZ+0x36430], R3 ;  /* 0x0364300300ff79a7 */ /* 0x0009e2000800003f */
[----:B-----5:R-:W-:-:S13]  /*9f50*/  LOP3.LUT P0, RZ, R2, 0x1f, RZ, 0xc0, !PT ;  /* 0x0000001f02ff7812 */ /* 0x020fda000780c0ff */
[----:B----4-:R-:W-:Y:S05]  /*9f60*/  @!P0 BRA `(.L_x_5245) ;  /* 0x0000000000048947 */ /* 0x010fea0003800000 */
[----:B------:R-:W-:Y:S01]  /*9f70*/  BPT.TRAP 0x1 ;  /* 0x000000040000795c */ /* 0x000fe20000300000 */
.L_x_5245:
        /* <DEDUP_REMOVED lines=43> */
.L_x_5226:
[----:B------:R-:W-:Y:S05]  /*a230*/  BSYNC B1 ;  /* 0x0000000000017941 */ /* 0x000fea0003800000 */
.L_x_5224:
[----:B------:R-:W-:-:S03]  /*a240*/  UMOV UR7, 0xffffffff ;  /* 0xffffffff00077882 */ /* 0x000fc60000000000 */
[----:B------:R-:W-:Y:S05]  /*a250*/  BRA.DIV UR7, `(.L_x_5246) ;  /* 0x0000000607d47947 */ /* 0x000fea000b800000 */
[----:B------:R-:W-:-:S13]  /*a260*/  ELECT P6, URZ, PT ;  /* 0x00000000003f782f */ /* 0x000fda00038c0000 */
.L_x_5274:
[----:B------:R-:W-:Y:S05]  /*a270*/  @!P6 BRA `(.L_x_5160) ;  /* 0x000000000074e947 */ /* 0x000fea0003800000 */
[----:B------:R-:W-:-:S06]  /*a280*/  ULOP3.LUT UR7, UR38, 0x2, URZ, 0xfc, !UPT ;  /* 0x0000000226077892 */ /* 0x000fcc000f8efc3f */
[----:B------:R-:W-:-:S05]  /*a290*/  IMAD.U32 R0, RZ, RZ, UR7 ;  /* 0x00000007ff007e24 */ /* 0x000fca000f8e00ff */
[----:B------:R-:W-:-:S13]  /*a2a0*/  ISETP.NE.AND P2, PT, R0, 0x3, PT ;  /* 0x000000030000780c */ /* 0x000fda0003f45270 */
[----:B------:R-:W-:Y:S05]  /*a2b0*/  @!P2 BRA `(.L_x_5247) ;  /* 0x000000000004a947 */ /* 0x000fea0003800000 */
[----:B------:R-:W-:Y:S01]  /*a2c0*/  BPT.TRAP 0x1 ;  /* 0x000000040000795c */ /* 0x000fe20000300000 */
.L_x_5247:
        /* <DEDUP_REMOVED lines=15> */
.L_x_5275:
[----:B------:R-:W2:Y:S02]  /*a3c0*/  SYNCS.PHASECHK.TRANS64.TRYWAIT P0, [R3+URZ], R0 ;  /* 0x00000000030075a7 */ /* 0x000ea4000800017f */
[----:B--2---:R-:W-:Y:S05]  /*a3d0*/  @!P0 BRA `(.L_x_5249) ;  /* 0x0000000400a88947 */ /* 0x004fea0003800000 */
.L_x_5276:
[----:B------:R-:W-:Y:S05]  /*a3e0*/  @!P2 BRA `(.L_x_5250) ;  /* 0x000000000004a947 */ /* 0x000fea0003800000 */
[----:B------:R-:W-:Y:S01]  /*a3f0*/  BPT.TRAP 0x1 ;  /* 0x000000040000795c */ /* 0x000fe20000300000 */
.L_x_5250:
[----:B------:R-:W-:-:S07]  /*a400*/  SHF.L.U32 R5, R5, 0x1f, RZ ;  /* 0x0000001f05057819 */ /* 0x000fce00000006ff */
.L_x_5251:
[----:B---3--:R3:W4:Y:S02]  /*a410*/  SYNCS.PHASECHK.TRANS64.TRYWAIT P0, [R4+URZ+0x36438], R5 ;  /* 0x03643805040075a7 */ /* 0x008724000800017f */
[----:B----4-:R-:W-:Y:S05]  /*a420*/  @!P0 NANOSLEEP.SYNCS 0x989680 ;  /* 0x009896800000895d */ /* 0x010fea0003900000 */
[----:B------:R-:W4:Y:S02]  /*a430*/  @!P0 SYNCS.PHASECHK.TRANS64 P0, [R4+URZ+0x36438], R5 ;  /* 0x03643805040085a7 */ /* 0x000f24000800007f */
[----:B----4-:R-:W-:Y:S05]  /*a440*/  @!P0 BRA `(.L_x_5251) ;  /* 0xfffffffc00f08947 */ /* 0x010fea000383ffff */
.L_x_5160:
[----:B------:R-:W-:Y:S05]  /*a450*/  BSYNC B0 ;  /* 0x0000000000007941 */ /* 0x000fea0003800000 */
.L_x_5158:
[----:B------:R-:W-:Y:S05]  /*a460*/  EXIT ;  /* 0x000000000000794d */ /* 0x000fea0003800000 */
.L_x_5105:
[----:B------:R-:W-:Y:S02]  /*a470*/  IMAD.MOV.U32 R12, RZ, RZ, RZ ;  /* 0x000000ffff0c7224 */ /* 0x000fe400078e00ff */
[----:B------:R-:W-:Y:S02]  /*a480*/  IMAD.MOV.U32 R11, RZ, RZ, 0x1f ;  /* 0x0000001fff0b7424 */ /* 0x000fe400078e00ff */
[----:B------:R-:W-:-:S07]  /*a490*/  IMAD.MOV.U32 R15, RZ, RZ, -0x1 ;  /* 0xffffffffff0f7424 */ /* 0x000fce00078e00ff */
[----:B------:R-:W-:Y:S05]  /*a4a0*/  WARPSYNC.COLLECTIVE R15, `(.L_x_5252) ;  /* 0x000000000f087348 */ /* 0x000fea0003c00000 */
[----:B------:R1:W2:Y:S02]  /*a4b0*/  SHFL.IDX P6, R14, R13, R12, R11 ;  /* 0x0000000c0d0e7389 */ /* 0x0002a400000c000b */
[----:B-12---:R-:W-:Y:S01]  /*a4c0*/  ENDCOLLECTIVE ;  /* 0x000000000000791b */ /* 0x006fe20003800000 */
.L_x_5252:
[----:B------:R-:W-:Y:S05]  /*a4d0*/  BRA `(.L_x_5253) ;  /* 0xffffff6c00047947 */ /* 0x000fea000383ffff */
.L_x_5107:
[----:B--2---:R2:W3:Y:S02]  /*a4e0*/  SYNCS.PHASECHK.TRANS64.TRYWAIT P0, [R153+URZ+0x36400], R10 ;  /* 0x0364000a990075a7 */ /* 0x0044e4000800017f */
[----:B---3--:R-:W-:Y:S05]  /*a4f0*/  @!P0 NANOSLEEP.SYNCS 0x989680 ;  /* 0x009896800000895d */ /* 0x008fea0003900000 */
[----:B------:R-:W3:Y:S02]  /*a500*/  @!P0 SYNCS.PHASECHK.TRANS64 P0, [R153+URZ+0x36400], R10 ;  /* 0x0364000a990085a7 */ /* 0x000ee4000800007f */
[----:B---3--:R-:W-:Y:S05]  /*a510*/  @!P0 BRA `(.L_x_5107) ;  /* 0xfffffffc00f08947 */ /* 0x008fea000383ffff */
[----:B------:R-:W-:Y:S05]  /*a520*/  BRA `(.L_x_5106) ;  /* 0xffffff6c003c7947 */ /* 0x000fea000383ffff */
.L_x_5111:
[----:B--2---:R2:W3:Y:S02]  /*a530*/  SYNCS.PHASECHK.TRANS64.TRYWAIT P1, [R4+URZ+0x36410], R17 ;  /* 0x03641011040075a7 */ /* 0x0044e4000802017f */
[----:B---3--:R-:W-:Y:S05]  /*a540*/  @!P1 NANOSLEEP.SYNCS 0x989680 ;  /* 0x009896800000995d */ /* 0x008fea0003900000 */
[----:B------:R-:W3:Y:S02]  /*a550*/  @!P1 SYNCS.PHASECHK.TRANS64 P1, [R4+URZ+0x36410], R17 ;  /* 0x03641011040095a7 */ /* 0x000ee4000802007f */
[----:B---3--:R-:W-:Y:S05]  /*a560*/  @!P1 BRA `(.L_x_5111) ;  /* 0xfffffffc00f09947 */ /* 0x008fea000383ffff */
[----:B------:R-:W-:Y:S05]  /*a570*/  BRA `(.L_x_5110) ;  /* 0xffffff74000c7947 */ /* 0x000fea000383ffff */
.L_x_5115:
[----:B------:R1:W1:Y:S02]  /*a580*/  SYNCS.PHASECHK.TRANS64.TRYWAIT P1, [R153+URZ+0x36430], R16 ;  /* 0x03643010990075a7 */ /* 0x000264000802017f */
[----:B-1----:R-:W-:Y:S05]  /*a590*/  @!P1 NANOSLEEP.SYNCS 0x989680 ;  /* 0x009896800000995d */ /* 0x002fea0003900000 */
[----:B------:R-:W1:Y:S02]  /*a5a0*/  @!P1 SYNCS.PHASECHK.TRANS64 P1, [R153+URZ+0x36430], R16 ;  /* 0x03643010990095a7 */ /* 0x000e64000802007f */
[----:B-1----:R-:W-:Y:S05]  /*a5b0*/  @!P1 BRA `(.L_x_5115) ;  /* 0xfffffffc00f09947 */ /* 0x002fea000383ffff */
[----:B------:R-:W-:Y:S05]  /*a5c0*/  BRA `(.L_x_5114) ;  /* 0xffffff7800a87947 */ /* 0x000fea000383ffff */
.L_x_5168:
[----:B------:R-:W-:Y:S01]  /*a5d0*/  BSSY B1, `(.L_x_5254) ;  /* 0x0000005000017945 */ /* 0x000fe20003800000 */
[----:B------:R-:W-:-:S07]  /*a5e0*/  IMAD.MOV.U32 R15, RZ, RZ, -0x1 ;  /* 0xffffffffff0f7424 */ /* 0x000fce00078e00ff */
[----:B------:R-:W-:Y:S05]  /*a5f0*/  WARPSYNC.COLLECTIVE R15, `(.L_x_5255) ;  /* 0x000000000f087348 */ /* 0x000fea0003c00000 */
[----:B------:R-:W-:Y:S01]  /*a600*/  NOP ;  /* 0x0000000000007918 */ /* 0x000fe20000000000 */
[----:B------:R-:W-:Y:S01]  /*a610*/  ENDCOLLECTIVE ;  /* 0x000000000000791b */ /* 0x000fe20003800000 */
.L_x_5255:
[----:B------:R-:W-:Y:S05]  /*a620*/  BSYNC B1 ;  /* 0x0000000000017941 */ /* 0x000fea0003800000 */
.L_x_5254:
[----:B------:R-:W-:Y:S05]  /*a630*/  BRA `(.L_x_5256) ;  /* 0xffffffbc00987947 */ /* 0x000fea000383ffff */
.L_x_5185:
[----:B------:R-:W-:Y:S01]  /*a640*/  BSSY B1, `(.L_x_5257) ;  /* 0x0000005000017945 */ /* 0x000fe20003800000 */
[----:B------:R-:W-:-:S07]  /*a650*/  IMAD.MOV.U32 R15, RZ, RZ, -0x1 ;  /* 0xffffffffff0f7424 */ /* 0x000fce00078e00ff */
[----:B------:R-:W-:Y:S05]  /*a660*/  WARPSYNC.COLLECTIVE R15, `(.L_x_5258) ;  /* 0x000000000f087348 */ /* 0x000fea0003c00000 */
[----:B------:R-:W-:Y:S01]  /*a670*/  NOP ;  /* 0x0000000000007918 */ /* 0x000fe20000000000 */
[----:B------:R-:W-:Y:S01]  /*a680*/  ENDCOLLECTIVE ;  /* 0x000000000000791b */ /* 0x000fe20003800000 */
.L_x_5258:
[----:B------:R-:W-:Y:S05]  /*a690*/  BSYNC B1 ;  /* 0x0000000000017941 */ /* 0x000fea0003800000 */
.L_x_5257:
[----:B------:R-:W-:Y:S05]  /*a6a0*/  BRA `(.L_x_5259) ;  /* 0xffffffc400807947 */ /* 0x000fea000383ffff */
.L_x_5201:
[----:B------:R-:W-:Y:S01]  /*a6b0*/  BSSY B1, `(.L_x_5260) ;  /* 0x0000005000017945 */ /* 0x000fe20003800000 */
[----:B------:R-:W-:-:S07]  /*a6c0*/  IMAD.MOV.U32 R15, RZ, RZ, -0x1 ;  /* 0xffffffffff0f7424 */ /* 0x000fce00078e00ff */
[----:B------:R-:W-:Y:S05]  /*a6d0*/  WARPSYNC.COLLECTIVE R15, `(.L_x_5261) ;  /* 0x000000000f087348 */ /* 0x000fea0003c00000 */
[----:B------:R-:W-:Y:S01]  /*a6e0*/  NOP ;  /* 0x0000000000007918 */ /* 0x000fe20000000000 */
[----:B------:R-:W-:Y:S01]  /*a6f0*/  ENDCOLLECTIVE ;  /* 0x000000000000791b */ /* 0x000fe20003800000 */
.L_x_5261:
[----:B------:R-:W-:Y:S05]  /*a700*/  BSYNC B1 ;  /* 0x0000000000017941 */ /* 0x000fea0003800000 */
.L_x_5260:
[----:B------:R-:W-:Y:S05]  /*a710*/  BRA `(.L_x_5262) ;  /* 0xffffffc800f07947 */ /* 0x000fea000383ffff */
.L_x_5227:
[----:B-1----:R1:W2:Y:S02]  /*a720*/  SYNCS.PHASECHK.TRANS64.TRYWAIT P1, [R0+URZ+0x36420], R6 ;  /* 0x03642006000075a7 */ /* 0x0022a4000802017f */
[----:B--2---:R-:W-:Y:S05]  /*a730*/  @!P1 NANOSLEEP.SYNCS 0x989680 ;  /* 0x009896800000995d */ /* 0x004fea0003900000 */
[----:B------:R-:W2:Y:S02]  /*a740*/  @!P1 SYNCS.PHASECHK.TRANS64 P1, [R0+URZ+0x36420], R6 ;  /* 0x03642006000095a7 */ /* 0x000ea4000802007f */
[----:B--2---:R-:W-:Y:S05]  /*a750*/  @!P1 BRA `(.L_x_5227) ;  /* 0xfffffffc00f09947 */ /* 0x004fea000383ffff */
[----:B------:R-:W-:Y:S05]  /*a760*/  BRA `(.L_x_5263) ;  /* 0xffffffdc00307947 */ /* 0x000fea000383ffff */
.L_x_5231:
[----:B-1----:R1:W2:Y:S02]  /*a770*/  SYNCS.PHASECHK.TRANS64.TRYWAIT P1, [R0+URZ+0x36438], R6 ;  /* 0x03643806000075a7 */ /* 0x0022a4000802017f */
[----:B--2---:R-:W-:Y:S05]  /*a780*/  @!P1 NANOSLEEP.SYNCS 0x989680 ;  /* 0x009896800000995d */ /* 0x004fea0003900000 */
[----:B------:R-:W2:Y:S02]  /*a790*/  @!P1 SYNCS.PHASECHK.TRANS64 P1, [R0+URZ+0x36438], R6 ;  /* 0x03643806000095a7 */ /* 0x000ea4000802007f */
[----:B--2---:R-:W-:Y:S05]  /*a7a0*/  @!P1 BRA `(.L_x_5231) ;  /* 0xfffffffc00f09947 */ /* 0x004fea000383ffff */
[----:B------:R-:W-:Y:S05]  /*a7b0*/  BRA `(.L_x_5264) ;  /* 0xffffffe4001c7947 */ /* 0x000fea000383ffff */
.L_x_5233:
[----:B--2---:R2:W3:Y:S02]  /*a7c0*/  SYNCS.PHASECHK.TRANS64.TRYWAIT P1, [R0+URZ+0x36428], R3 ;  /* 0x03642803000075a7 */ /* 0x0044e4000802017f */
[----:B---3--:R-:W-:Y:S05]  /*a7d0*/  @!P1 NANOSLEEP.SYNCS 0x989680 ;  /* 0x009896800000995d */ /* 0x008fea0003900000 */
[----:B------:R-:W3:Y:S02]  /*a7e0*/  @!P1 SYNCS.PHASECHK.TRANS64 P1, [R0+URZ+0x36428], R3 ;  /* 0x03642803000095a7 */ /* 0x000ee4000802007f */
[----:B---3--:R-:W-:Y:S05]  /*a7f0*/  @!P1 BRA `(.L_x_5233) ;  /* 0xfffffffc00f09947 */ /* 0x008fea000383ffff */
[----:B------:R-:W-:Y:S05]  /*a800*/  BRA `(.L_x_5265) ;  /* 0xffffffe400e07947 */ /* 0x000fea000383ffff */
.L_x_5235:
[----:B--2---:R2:W3:Y:S02]  /*a810*/  SYNCS.PHASECHK.TRANS64.TRYWAIT P1, [R0+URZ+0x36438], R29 ;  /* 0x0364381d000075a7 */ /* 0x0044e4000802017f */
[----:B---3--:R-:W-:Y:S05]  /*a820*/  @!P1 NANOSLEEP.SYNCS 0x989680 ;  /* 0x009896800000995d */ /* 0x008fea0003900000 */
[----:B------:R-:W3:Y:S02]  /*a830*/  @!P1 SYNCS.PHASECHK.TRANS64 P1, [R0+URZ+0x36438], R29 ;  /* 0x0364381d000095a7 */ /* 0x000ee4000802007f */
[----:B---3--:R-:W-:Y:S05]  /*a840*/  @!P1 BRA `(.L_x_5235) ;  /* 0xfffffffc00f09947 */ /* 0x008fea000383ffff */
[----:B------:R-:W-:Y:S05]  /*a850*/  BRA `(.L_x_5266) ;  /* 0xffffffe800947947 */ /* 0x000fea000383ffff */
.L_x_5237:
[----:B------:R-:W-:-:S07]  /*a860*/  SHF.L.U32 R5, R7, 0x1f, RZ ;  /* 0x0000001f07057819 */ /* 0x000fce00000006ff */
.L_x_5267:
[----:B----4-:R4:W1:Y:S02]  /*a870*/  SYNCS.PHASECHK.TRANS64.TRYWAIT P1, [R0+URZ+0x36420], R5 ;  /* 0x03642005000075a7 */ /* 0x010864000802017f */
[----:B-1----:R-:W-:Y:S05]  /*a880*/  @!P1 NANOSLEEP.SYNCS 0x989680 ;  /* 0x009896800000995d */ /* 0x002fea0003900000 */
[----:B------:R-:W1:Y:S02]  /*a890*/  @!P1 SYNCS.PHASECHK.TRANS64 P1, [R0+URZ+0x36420], R5 ;  /* 0x03642005000095a7 */ /* 0x000e64000802007f */
[----:B-1----:R-:W-:Y:S05]  /*a8a0*/  @!P1 BRA `(.L_x_5267) ;  /* 0xfffffffc00f09947 */ /* 0x002fea000383ffff */
[----:B------:R-:W-:Y:S05]  /*a8b0*/  BRA `(.L_x_5268) ;  /* 0xffffffec00287947 */ /* 0x000fea000383ffff */
.L_x_5240:
[----:B----4-:R4:W1:Y:S02]  /*a8c0*/  SYNCS.PHASECHK.TRANS64.TRYWAIT P1, [R0+URZ+0x36438], R6 ;  /* 0x03643806000075a7 */ /* 0x010864000802017f */
[----:B-1----:R-:W-:Y:S05]  /*a8d0*/  @!P1 NANOSLEEP.SYNCS 0x989680 ;  /* 0x009896800000995d */ /* 0x002fea0003900000 */
[----:B------:R-:W1:Y:S02]  /*a8e0*/  @!P1 SYNCS.PHASECHK.TRANS64 P1, [R0+URZ+0x36438], R6 ;  /* 0x03643806000095a7 */ /* 0x000e64000802007f */
[----:B-1----:R-:W-:Y:S05]  /*a8f0*/  @!P1 BRA `(.L_x_5240) ;  /* 0xfffffffc00f09947 */ /* 0x002fea000383ffff */
[----:B------:R-:W-:Y:S05]  /*a900*/  BRA `(.L_x_5269) ;  /* 0xffffffec00f47947 */ /* 0x000fea000383ffff */
.L_x_5242:
[----:B-1----:R1:W4:Y:S02]  /*a910*/  SYNCS.PHASECHK.TRANS64.TRYWAIT P1, [R0+URZ+0x36428], R5 ;  /* 0x03642805000075a7 */ /* 0x002324000802017f */
[----:B----4-:R-:W-:Y:S05]  /*a920*/  @!P1 NANOSLEEP.SYNCS 0x989680 ;  /* 0x009896800000995d */ /* 0x010fea0003900000 */
[----:B------:R-:W4:Y:S02]  /*a930*/  @!P1 SYNCS.PHASECHK.TRANS64 P1, [R0+URZ+0x36428], R5 ;  /* 0x03642805000095a7 */ /* 0x000f24000802007f */
[----:B----4-:R-:W-:Y:S05]  /*a940*/  @!P1 BRA `(.L_x_5242) ;  /* 0xfffffffc00f09947 */ /* 0x010fea000383ffff */
[----:B------:R-:W-:Y:S05]  /*a950*/  BRA `(.L_x_5270) ;  /* 0xfffffff0009c7947 */ /* 0x000fea000383ffff */
.L_x_5244:
[----:B----4-:R4:W1:Y:S02]  /*a960*/  SYNCS.PHASECHK.TRANS64.TRYWAIT P1, [R0+URZ+0x36438], R3 ;  /* 0x03643803000075a7 */ /* 0x010864000802017f */
[----:B-1----:R-:W-:Y:S05]  /*a970*/  @!P1 NANOSLEEP.SYNCS 0x989680 ;  /* 0x009896800000995d */ /* 0x002fea0003900000 */
[----:B------:R-:W1:Y:S02]  /*a980*/  @!P1 SYNCS.PHASECHK.TRANS64 P1, [R0+URZ+0x36438], R3 ;  /* 0x03643803000095a7 */ /* 0x000e64000802007f */
[----:B-1----:R-:W-:Y:S05]  /*a990*/  @!P1 BRA `(.L_x_5244) ;  /* 0xfffffffc00f09947 */ /* 0x002fea000383ffff */
[----:B------:R-:W-:Y:S05]  /*a9a0*/  BRA `(.L_x_5271) ;  /* 0xfffffff400587947 */ /* 0x000fea000383ffff */
.L_x_5246:
[----:B------:R-:W-:Y:S01]  /*a9b0*/  BSSY B1, `(.L_x_5272) ;  /* 0x0000006000017945 */ /* 0x000fe20003800000 */
[----:B------:R-:W-:-:S07]  /*a9c0*/  IMAD.MOV.U32 R15, RZ, RZ, -0x1 ;  /* 0xffffffffff0f7424 */ /* 0x000fce00078e00ff */
[----:B------:R-:W-:Y:S05]  /*a9d0*/  WARPSYNC.COLLECTIVE R15, `(.L_x_5273) ;  /* 0x000000000f0c7348 */ /* 0x000fea0003c00000 */
[----:B------:R-:W-:Y:S02]  /*a9e0*/  ELECT P6, UR62, PT ;  /* 0x00000000003e782f */ /* 0x000fe400038c0000 */
[----:B------:R-:W-:Y:S01]  /*a9f0*/  MOV R14, UR62 ;  /* 0x0000003e000e7c02 */ /* 0x000fe20008000f00 */
[----:B------:R-:W-:Y:S10]  /*aa00*/  ENDCOLLECTIVE ;  /* 0x000000000000791b */ /* 0x000ff40003800000 */
.L_x_5273:
[----:B------:R-:W-:Y:S05]  /*aa10*/  BSYNC B1 ;  /* 0x0000000000017941 */ /* 0x000fea0003800000 */
.L_x_5272:
[----:B------:R-:W-:Y:S05]  /*aa20*/  BRA `(.L_x_5274) ;  /* 0xfffffff800107947 */ /* 0x000fea000383ffff */
.L_x_5248:
[----:B-1----:R1:W2:Y:S02]  /*aa30*/  SYNCS.PHASECHK.TRANS64.TRYWAIT P0, [R9+URZ], R2 ;  /* 0x00000002090075a7 */ /* 0x0022a4000800017f */
[----:B--2---:R-:W-:Y:S05]  /*aa40*/  @!P0 NANOSLEEP.SYNCS 0x989680 ;  /* 0x009896800000895d */ /* 0x004fea0003900000 */
[----:B------:R-:W2:Y:S02]  /*aa50*/  @!P0 SYNCS.PHASECHK.TRANS64 P0, [R9+URZ], R2 ;  /* 0x00000002090085a7 */ /* 0x000ea4000800007f */
[----:B--2---:R-:W-:Y:S05]  /*aa60*/  @!P0 BRA `(.L_x_5248) ;  /* 0xfffffffc00f08947 */ /* 0x004fea000383ffff */
[----:B------:R-:W-:Y:S05]  /*aa70*/  BRA `(.L_x_5275) ;  /* 0xfffffff800507947 */ /* 0x000fea000383ffff */
.L_x_5249:
[----:B--2---:R2:W3:Y:S02]  /*aa80*/  SYNCS.PHASECHK.TRANS64.TRYWAIT P0, [R3+URZ], R0 ;  /* 0x00000000030075a7 */ /* 0x0044e4000800017f */
[----:B---3--:R-:W-:Y:S05]  /*aa90*/  @!P0 NANOSLEEP.SYNCS 0x989680 ;  /* 0x009896800000895d */ /* 0x008fea0003900000 */
[----:B------:R-:W3:Y:S02]  /*aaa0*/  @!P0 SYNCS.PHASECHK.TRANS64 P0, [R3+URZ], R0 ;  /* 0x00000000030085a7 */ /* 0x000ee4000800007f */
[----:B---3--:R-:W-:Y:S05]  /*aab0*/  @!P0 BRA `(.L_x_5249) ;  /* 0xfffffffc00f08947 */ /* 0x008fea000383ffff */
[----:B------:R-:W-:Y:S05]  /*aac0*/  BRA `(.L_x_5276) ;  /* 0xfffffff800447947 */ /* 0x000fea000383ffff */
.L_x_5277:
        /* <DEDUP_REMOVED lines=11> */
.L_x_7682:


//--------------------- .text._ZN7cutlass13device_kernelIN5flash11enable_sm90INS1_16FlashAttnBwdSm90INS1_25CollectiveMainloopBwdSm90ILi2ELi1ELi1EN4cute5tupleIJNS5_1CILi1EEES8_S8_EEENS6_IJNS7_ILi64EEENS7_ILi96EEENS7_ILi192EEEEEENS_10bfloat16_tEfNS_4arch4Sm90ELb0ELb1ELb0ELb0ELb0ELb0ELb1ELb0ELi3ELi1ELi1ELi1ELb0EEENS1_24CollectiveEpilogueBwdGQAISD_fSG_Li384ELb0ELb0EEENS1_19SingleTileSchedulerILb0ELb0ELb0ELi96EEEEEEEEEvNT_6ParamsE --------------------------
	.section	.text._ZN7cutlass13device_kernelIN5flash11enable_sm90INS1_16FlashAttnBwdSm90INS1_25CollectiveMainloopBwdSm90ILi2ELi1ELi1EN4cute5tupleIJNS5_1CILi1EEES8_S8_EEENS6_IJNS7_ILi64EEENS7_ILi96EEENS7_ILi192EEEEEENS_10bfloat16_tEfNS_4arch4Sm90ELb0ELb1ELb0ELb0ELb0ELb0ELb1ELb0ELi3ELi1ELi1ELi1ELb0EEENS1_24CollectiveEpilogueBwdGQAISD_fSG_Li384ELb0ELb0EEENS1_19SingleTileSchedulerILb0ELb0ELb0ELi96EEEEEEEEEvNT_6ParamsE,"ax",@progbits
	.align	128
.text._ZN7cutlass13device_kernelIN5flash11enable_sm90INS1_16FlashAttnBwdSm90INS1_25CollectiveMainloopBwdSm90ILi2ELi1ELi1EN4cute5tupleIJNS5_1CILi1EEES8_S8_EEENS6_IJNS7_ILi64EEENS7_ILi96EEENS7_ILi192EEEEEENS_10bfloat16_tEfNS_4arch4Sm90ELb0ELb1ELb0ELb0ELb0ELb0ELb1ELb0ELi3ELi1ELi1ELi1ELb0EEENS1_24CollectiveEpilogueBwdGQAISD_fSG_Li384ELb0ELb0EEENS1_19SingleTileSchedulerILb0ELb0ELb0ELi96EEEEEEEEEvNT_6ParamsE:
        .type           _ZN7cutlass13device_kernelIN5flash11enable_sm90INS1_16FlashAttnBwdSm90INS1_25CollectiveMainloopBwdSm90ILi2ELi1ELi1EN4cute5tupleIJNS5_1CILi1EEES8_S8_EEENS6_IJNS7_ILi64EEENS7_ILi96EEENS7_ILi192EEEEEENS_10bfloat16_tEfNS_4arch4Sm90ELb0ELb1ELb0ELb0ELb0ELb0ELb1ELb0ELi3ELi1ELi1ELi1ELb0EEENS1_24CollectiveEpilogueBwdGQAISD_fSG_Li384ELb0ELb0EEENS1_19SingleTileSchedulerILb0ELb0ELb0ELi96EEEEEEEEEvNT_6ParamsE,@function
        .size           _ZN7cutlass13device_kernelIN5flash11enable_sm90INS1_16FlashAttnBwdSm90INS1_25CollectiveMainloopBwdSm90ILi2ELi1ELi1EN4cute5tupleIJNS5_1CILi1EEES8_S8_EEENS6_IJNS7_ILi64EEENS7_ILi96EEENS7_ILi192EEEEEENS_10bfloat16_tEfNS_4arch4Sm90ELb0ELb1ELb0ELb0ELb0ELb0ELb1ELb0ELi3ELi1ELi1ELi1ELb0EEENS1_24CollectiveEpilogueBwdGQAISD_fSG_Li384ELb0ELb0EEENS1_19SingleTileSchedulerILb0ELb0ELb0ELi96EEEEEEEEEvNT_6ParamsE,(.L_x_7683 - _ZN7cutlass13device_kernelIN5flash11enable_sm90INS1_16FlashAttnBwdSm90INS1_25CollectiveMainloopBwdSm90ILi2ELi1ELi1EN4cute5tupleIJNS5_1CILi1EEES8_S8_EEENS6_IJNS7_ILi64EEENS7_ILi96EEENS7_ILi192EEEEEENS_10bfloat16_tEfNS_4arch4Sm90ELb0ELb1ELb0ELb0ELb0ELb0ELb1ELb0ELi3ELi1ELi1ELi1ELb0EEENS1_24CollectiveEpilogueBwdGQAISD_fSG_Li384ELb0ELb0EEENS1_19SingleTileSchedulerILb0ELb0ELb0ELi96EEEEEEEEEvNT_6ParamsE)
        .other          _ZN7cutlass13device_kernelIN5flash11enable_sm90INS1_16FlashAttnBwdSm90INS1_25CollectiveMainloopBwdSm90ILi2ELi1ELi1EN4cute5tupleIJNS5_1CILi1EEES8_S8_EEENS6_IJNS7_ILi64EEENS7_ILi96EEENS7_ILi192EEEEEENS_10bfloat16_tEfNS_4arch4Sm90ELb0ELb1ELb0ELb0ELb0ELb0ELb1ELb0ELi3ELi1ELi1ELi1ELb0EEENS1_24CollectiveEpilogueBwdGQAISD_fSG_Li384ELb0ELb0EEENS1_19SingleTileSchedulerILb0ELb0ELb0ELi96EEEEEEEEEvNT_6ParamsE,@"STO_CUDA_ENTRY STV_DEFAULT"
_ZN7cutlass13device_kernelIN5flash11enable_sm90INS1_16FlashAttnBwdSm90INS1_25CollectiveMainloopBwdSm90ILi2ELi1ELi1EN4cute5tupleIJNS5_1CILi1EEES8_S8_EEENS6_IJNS7_ILi64EEENS7_ILi96EEENS7_ILi192EEEEEENS_10bfloat16_tEfNS_4arch4Sm90ELb0ELb1ELb0ELb0ELb0ELb0ELb1ELb0ELi3ELi1ELi1ELi1ELb0EEENS1_24CollectiveEpilogueBwdGQAISD_fSG_Li384ELb0ELb0EEENS1_19SingleTileSchedulerILb0ELb0ELb0ELi96EEEEEEEEEvNT_6ParamsE:
        /* <DEDUP_REMOVED lines=23> */
.L_x_5279:
[----:B------:R-:W-:Y:S05]  /*0170*/  BSYNC B0 ;  /* 0x0000000000007941 */ /* 0x000fea0003800000 */
.L_x_5278:
        /* <DEDUP_REMOVED lines=37> */
.L_x_5280:
        /* <DEDUP_REMOVED lines=20> */
.L_x_5281:
[----:B------:R-:W-:Y:S01]  /*0510*/  PLOP3.LUT P0, PT, PT, PT, UP0, 0x80, 0x0 ;  /* 0x000000000000781c */ /* 0x000fe20003f0f008 */
[----:B------:R-:W-:Y:S01]  /*0520*/  NOP ;  /* 0x0000000000007918 */ /* 0x000fe20000000000 */
[----:B------:R-:W-:Y:S01]  /*0530*/  BSSY B6, `(.L_x_5282) ;  /* 0x000079f000067945 */ /* 0x000fe20003800000 */
[----:B-12-45:R-:W-:Y:S10]  /*0540*/  BAR.SYNC.DEFER_BLOCKING 0x0 ;  /* 0x0000000000007b1d */ /* 0x036ff40000010000 */
[----:B------:R-:W-:Y:S05]  /*0550*/  @!P0 BRA `(.L_x_5283) ;  /* 0x0000004000d48947 */ /* 0x000fea0003800000 */
.L_x_5284:
        /* <DEDUP_REMOVED lines=85> */
.L_x_5286:
        /* <DEDUP_REMOVED lines=36> */
.L_x_5289:
        /* <DEDUP_REMOVED lines=15> */
.L_x_5288:
        /* <DEDUP_REMOVED lines=20> */
.L_x_5291:
        /* <DEDUP_REMOVED lines=15> */
.L_x_5290:
        /* <DEDUP_REMOVED lines=8> */
.L_x_5382:
        /* <DEDUP_REMOVED lines=19> */
.L_x_5293:
[----:B--2---:R-:W-:Y:S01]  /*11c0*/  SHF.R.S32.HI R10, RZ, 0x1f, R7 ;  /* 0x0000001fff0a7819 */ /* 0x004fe20000011407 */
[----:B------:R-:W-:Y:S01]  /*11d0*/  IMAD.IADD R12, R9, 0x1, -R6 ;  /* 0x00000001090c7824 */ /* 0x000fe200078e0a06 */
[--C-:B------:R-:W-:Y:S01]  /*11e0*/  SHF.R.S32.HI R5, RZ, 0x1, R2.reuse ;  /* 0x00000001ff057819 */ /* 0x100fe20000011402 */
[C---:B------:R-:W-:Y:S01]  /*11f0*/  IMAD.HI R11, R13.reuse, 0x55555556, RZ ;  /* 0x555555560d0b7827 */ /* 0x040fe200078e02ff */
[----:B------:R-:W-:Y:S01]  /*1200*/  LEA.HI R10, R10, R7, RZ, 0x3 ;  /* 0x000000070a0a7211 */ /* 0x000fe200078f18ff */
[----:B------:R-:W-:Y:S01]  /*1210*/  ULDC UR4, c[0x0][0x290] ;  /* 0x0000a40000047ab9 */ /* 0x000fe20000000800 */
[----:B------:R-:W-:Y:S01]  /*1220*/  SHF.R.S32.HI R6, RZ, 0x1f, R2 ;  /* 0x0000001fff067819 */ /* 0x000fe20000011402 */
[--C-:B------:R-:W-:Y:S01]  /*1230*/  IMAD R15, R13, 0x400, R0.reuse ;  /* 0x000004000d0f7824 */ /* 0x100fe200078e0200 */
[----:B------:R-:W-:Y:S01]  /*1240*/  LOP3.LUT R2, R2, 0x7fffffe, RZ, 0xc0, !PT ;  /* 0x07fffffe02027812 */ /* 0x000fe200078ec0ff */
[----:B------:R-:W-:Y:S01]  /*1250*/  IMAD.SHL.U32 R10, R10, 0x20, RZ ;  /* 0x000000200a0a7824 */ /* 0x000fe200078e00ff */
[----:B------:R-:W-:Y:S01]  /*1260*/  SHF.R.S32.HI R3, RZ, 0x1f, R0 ;  /* 0x0000001fff037819 */ /* 0x000fe20000011400 */
[----:B------:R-:W-:Y:S01]  /*1270*/  IMAD.MOV.U32 R16, RZ, RZ, 0x20 ;  /* 0x00000020ff107424 */ /* 0x000fe200078e00ff */
[----:B------:R-:W-:Y:S01]  /*1280*/  LEA.HI R14, R11, R11, RZ, 0x1 ;  /* 0x0000000b0b0e7211 */ /* 0x000fe200078f08ff */
[----:B------:R-:W-:Y:S01]  /*1290*/  IMAD.IADD R9, R7, 0x1, -R2 ;  /* 0x0000000107097824 */ /* 0x000fe200078e0a02 */
[----:B------:R-:W-:Y:S01]  /*12a0*/  LOP3.LUT R10, R10, 0x7fffff00, RZ, 0xc0, !PT ;  /* 0x7fffff000a0a7812 */ /* 0x000fe200078ec0ff */
[----:B------:R-:W-:Y:S01]  /*12b0*/  ULDC UR5, c[0x0][0x280] ;  /* 0x0000a00000057ab9 */ /* 0x000fe20000000800 */
[----:B------:R-:W-:Y:S01]  /*12c0*/  LEA.HI R2, R3, R0, RZ, 0x2 ;  /* 0x0000000003027211 */ /* 0x000fe200078f10ff */
[----:B------:R-:W-:Y:S01]  /*12d0*/  IMAD R14, R14, -0x3, R13 ;  /* 0xfffffffd0e0e7824 */ /* 0x000fe200078e020d */
[----:B------:R-:W-:Y:S01]  /*12e0*/  LEA.HI R6, R6, R5, RZ, 0x2 ;  /* 0x0000000506067211 */ /* 0x000fe200078f10ff */
[----:B------:R-:W-:Y:S01]  /*12f0*/  IMAD R10, R13, 0x800, R10 ;  /* 0x000008000d0a7824 */ /* 0x000fe200078e020a */
[----:B-1----:R-:W-:-:S02]  /*1300*/  LOP3.LUT R13, R2, 0x7ffffffc, RZ, 0xc0, !PT ;  /* 0x7ffffffc020d7812 */ /* 0x002fc400078ec0ff */
[----:B------:R-:W-:Y:S02]  /*1310*/  CS2R R118, SRZ ;  /* 0x0000000000767805 */ /* 0x000fe4000001ff00 */
[----:B------:R-:W-:Y:S01]  /*1320*/  LOP3.LUT R6, R6, 0xfffffffc, RZ, 0xc0, !PT ;  /* 0xfffffffc06067812 */ /* 0x000fe200078ec0ff */
[----:B------:R-:W-:Y:S01]  /*1330*/  IMAD R9, R9, 0x20, R10 ;  /* 0x0000002009097824 */ /* 0x000fe200078e020a */
[----:B------:R-:W-:Y:S01]  /*1340*/  SHF.R.S32.HI R4, RZ, 0x4, R4 ;  /* 0x00000004ff047819 */ /* 0x000fe20000011404 */
[----:B------:R-:W-:Y:S01]  /*1350*/  IMAD.IADD R13, R0, 0x1, -R13 ;  /* 0x00000001000d7824 */ /* 0x000fe200078e0a0d */
[----:B------:R-:W-:Y:S01]  /*1360*/  LEA.HI R3, R3, R0, RZ, 0x5 ;  /* 0x0000000003037211 */ /* 0x000fe200078f28ff */
[----:B------:R-:W-:Y:S01]  /*1370*/  IMAD.IADD R7, R5, 0x1, -R6 ;  /* 0x0000000105077824 */ /* 0x000fe200078e0a06 */
[--C-:B------:R-:W-:Y:S01]  /*1380*/  SHF.R.S32.HI R5, RZ, 0x1f, R2.reuse ;  /* 0x0000001fff057819 */ /* 0x100fe20000011402 */
[----:B------:R-:W-:Y:S01]  /*1390*/  IMAD R10, R14, 0x10, R13 ;  /* 0x000000100e0a7824 */ /* 0x000fe200078e020d */
[----:B------:R-:W-:Y:S01]  /*13a0*/  SHF.R.S32.HI R3, RZ, 0x5, R3 ;  /* 0x00000005ff037819 */ /* 0x000fe20000011403 */
[----:B------:R-:W1:Y:S01]  /*13b0*/  S2R R13, SR_CTAID.X ;  /* 0x00000000000d7919 */ /* 0x000e620000002500 */
[C---:B------:R-:W-:Y:S01]  /*13c0*/  IMAD.SHL.U32 R6, R7.reuse, 0x40, RZ ;  /* 0x0000004007067824 */ /* 0x040fe200078e00ff */
[----:B------:R-:W-:Y:S01]  /*13d0*/  LOP3.LUT P0, RZ, R7, 0x2, RZ, 0xc0, !PT ;  /* 0x0000000207ff7812 */ /* 0x000fe2000780c0ff */
[----:B------:R-:W-:Y:S01]  /*13e0*/  IMAD.SHL.U32 R11, R4, 0x8, RZ ;  /* 0x00000008040b7824 */ /* 0x000fe200078e00ff */
[----:B------:R-:W-:Y:S01]  /*13f0*/  SHF.R.S32.HI R4, RZ, 0x2, R2 ;  /* 0x00000002ff047819 */ /* 0x000fe20000011402 */
[----:B------:R-:W-:Y:S01]  /*1400*/  IMAD R9, R12, 0x200, R9 ;  /* 0x000002000c097824 */ /* 0x000fe200078e0209 */
[----:B------:R-:W-:Y:S01]  /*1410*/  LOP3.LUT R6, R6, 0xc0, RZ, 0xc0, !PT ;  /* 0x000000c006067812 */ /* 0x000fe200078ec0ff */
[----:B------:R-:W-:Y:S01]  /*1420*/  IMAD.SHL.U32 R10, R10, 0x2, RZ ;  /* 0x000000020a0a7824 */ /* 0x000fe200078e00ff */
[----:B------:R-:W-:Y:S01]  /*1430*/  LEA.HI R5, R5, R4, RZ, 0x3 ;  /* 0x0000000405057211 */ /* 0x000fe200078f18ff */
[----:B------:R-:W-:Y:S01]  /*1440*/  IMAD.U32 R14, RZ, RZ, UR38 ;  /* 0x00000026ff0e7e24 */ /* 0x000fe2000f8e00ff */
[----:B------:R-:W-:Y:S01]  /*1450*/  LOP3.LUT R11, R6, 0x8, R11, 0xf8, !PT ;  /* 0x00000008060b7812 */ /* 0x000fe200078ef80b */
[----:B------:R-:W-:Y:S01]  /*1460*/  IMAD.MOV.U32 R7, RZ, RZ, RZ ;  /* 0x000000ffff077224 */ /* 0x000fe200078e00ff */
[----:B------:R-:W-:Y:S01]  /*1470*/  SHF.R.U32.HI R0, RZ, 0x3, R6 ;  /* 0x00000003ff007819 */ /* 0x000fe20000011606 */
[----:B------:R-:W-:Y:S01]  /*1480*/  IMAD.MOV.U32 R2, RZ, RZ, RZ ;  /* 0x000000ffff027224 */ /* 0x000fe200078e00ff */
[----:B------:R-:W-:-:S02]  /*1490*/  LOP3.LUT R5, R5, 0xfffffff8, RZ, 0xc0, !PT ;  /* 0xfffffff805057812 */ /* 0x000fc400078ec0ff */
[----:B------:R-:W-:Y:S02]  /*14a0*/  CS2R R116, SRZ ;  /* 0x0000000000747805 */ /* 0x000fe4000001ff00 */
[----:B------:R-:W-:Y:S02]  /*14b0*/  LOP3.LUT R0, R11, R0, RZ, 0x3c, !PT ;  /* 0x000000000b007212 */ /* 0x000fe400078e3cff */
[----:B------:R-:W-:Y:S02]  /*14c0*/  CS2R R114, SRZ ;  /* 0x0000000000727805 */ /* 0x000fe4000001ff00 */
[----:B------:R-:W-:Y:S01]  /*14d0*/  SEL R16, R16, 0xffffffe0, !P0 ;  /* 0xffffffe010107807 */ /* 0x000fe20004000000 */
[----:B------:R-:W-:Y:S01]  /*14e0*/  IMAD.IADD R6, R4, 0x1, -R5 ;  /* 0x0000000104067824 */ /* 0x000fe200078e0a05 */
[----:B------:R-:W-:Y:S01]  /*14f0*/  CS2R R112, SRZ ;  /* 0x0000000000707805 */ /* 0x000fe2000001ff00 */
[----:B------:R-:W-:Y:S01]  /*1500*/  IMAD.IADD R9, R9, 0x1, R0 ;  /* 0x0000000109097824 */ /* 0x000fe200078e0200 */
[----:B------:R-:W-:Y:S01]  /*1510*/  CS2R R110, SRZ ;  /* 0x00000000006e7805 */ /* 0x000fe2000001ff00 */
[----:B------:R-:W-:Y:S01]  /*1520*/  IMAD.SHL.U32 R0, R15, 0x4, RZ ;  /* 0x000000040f007824 */ /* 0x000fe200078e00ff */
[----:B------:R-:W-:Y:S01]  /*1530*/  CS2R R108, SRZ ;  /* 0x00000000006c7805 */ /* 0x000fe2000001ff00 */
[----:B------:R-:W-:Y:S01]  /*1540*/  IMAD R6, R3, 0x10, R6 ;  /* 0x0000001003067824 */ /* 0x000fe200078e0206 */
[----:B------:R-:W-:Y:S01]  /*1550*/  LEA R9, R9, UR37, 0x1 ;  /* 0x0000002509097c11 */ /* 0x000fe2000f8e08ff */
[----:B------:R-:W-:Y:S01]  /*1560*/  IMAD.MOV.U32 R4, RZ, RZ, RZ ;  /* 0x000000ffff047224 */ /* 0x000fe200078e00ff */
[----:B------:R-:W-:-:S02]  /*1570*/  CS2R R106, SRZ ;  /* 0x00000000006a7805 */ /* 0x000fc4000001ff00 */
[----:B------:R-:W-:Y:S02]  /*1580*/  CS2R R104, SRZ ;  /* 0x0000000000687805 */ /* 0x000fe4000001ff00 */
[----:B------:R-:W-:Y:S02]  /*1590*/  CS2R R102, SRZ ;  /* 0x0000000000667805 */ /* 0x000fe4000001ff00 */
[----:B------:R-:W-:Y:S01]  /*15a0*/  CS2R R100, SRZ ;  /* 0x0000000000647805 */ /* 0x000fe2000001ff00 */
[----:B-1----:R-:W-:Y:S01]  /*15b0*/  IMAD R13, R13, -0x60, RZ ;  /* 0xffffffa00d0d7824 */ /* 0x002fe200078e02ff */
[----:B------:R-:W-:Y:S02]  /*15c0*/  CS2R R98, SRZ ;  /* 0x0000000000627805 */ /* 0x000fe4000001ff00 */
[----:B------:R-:W-:Y:S02]  /*15d0*/  CS2R R96, SRZ ;  /* 0x0000000000607805 */ /* 0x000fe4000001ff00 */
[----:B------:R-:W-:Y:S01]  /*15e0*/  CS2R R94, SRZ ;  /* 0x00000000005e7805 */ /* 0x000fe2000001ff00 */
[C---:B------:R-:W-:Y:S01]  /*15f0*/  IMAD.IADD R11, R13.reuse, 0x1, -R10 ;  /* 0x000000010d0b7824 */ /* 0x040fe200078e0a0a */
[----:B------:R-:W-:-:S02]  /*1600*/  IADD3.X R5, R13, UR4, RZ, PT, !PT ;  /* 0x000000040d057c10 */ /* 0x000fc4000bffe4ff */
[----:B------:R-:W-:Y:S02]  /*1610*/  CS2R R92, SRZ ;  /* 0x00000000005c7805 */ /* 0x000fe4000001ff00 */
[----:B------:R-:W-:Y:S02]  /*1620*/  IADD3 R12, -R10, UR4, R13 ;  /* 0x000000040a0c7c10 */ /* 0x000fe4000fffe10d */
[----:B------:R-:W-:Y:S02]  /*1630*/  CS2R R90, SRZ ;  /* 0x00000000005a7805 */ /* 0x000fe4000001ff00 */
[----:B------:R-:W-:Y:S02]  /*1640*/  IADD3 R5, R5, -UR5, -R10 ;  /* 0x8000000505057c10 */ /* 0x000fe4000fffe80a */
        /* <DEDUP_REMOVED lines=36> */
.L_x_5313:
[----:B------:R-:W-:-:S13]  /*1890*/  ISETP.NE.AND P0, PT, R14, 0x3, PT ;  /* 0x000000030e00780c */ /* 0x000fda0003f05270 */
[----:B------:R-:W-:Y:S05]  /*18a0*/  @!P0 BRA `(.L_x_5295) ;  /* 0x0000000000048947 */ /* 0x000fea0003800000 */
[----:B------:R-:W-:Y:S01]  /*18b0*/  BPT.TRAP 0x1 ;  /* 0x000000040000795c */ /* 0x000fe20000300000 */
.L_x_5295:
[----:B------:R-:W-:Y:S02]  /*18c0*/  LEA R3, R2, UR37, 0x3 ;  /* 0x0000002502037c11 */ /* 0x000fe4000f8e18ff */
[----:B------:R-:W-:-:S04]  /*18d0*/  SHF.L.U32 R16, R7, 0x1f, RZ ;  /* 0x0000001f07107819 */ /* 0x000fc800000006ff */
[----:B------:R1:W2:Y:S01]  /*18e0*/  SYNCS.PHASECHK.TRANS64.TRYWAIT P1, [R3+URZ+0x36410], R16 ;  /* 0x03641010030075a7 */ /* 0x0002a2000802017f */
[----:B------:R-:W-:Y:S05]  /*18f0*/  @!P0 BRA `(.L_x_5296) ;  /* 0x0000000000048947 */ /* 0x000fea0003800000 */
[----:B------:R-:W-:Y:S01]  /*1900*/  BPT.TRAP 0x1 ;  /* 0x000000040000795c */ /* 0x000fe20000300000 */
.L_x_5296:
[----:B--2---:R-:W-:Y:S05]  /*1910*/  @P1 BRA `(.L_x_5297) ;  /* 0x0000000000081947 */ /* 0x004fea0003800000 */
[----:B------:R-:W2:Y:S02]  /*1920*/  SYNCS.PHASECHK.TRANS64.TRYWAIT P1, [R3+URZ+0x36410], R16 ;  /* 0x03641010030075a7 */ /* 0x000ea4000802017f */
[----:B--2---:R-:W-:Y:S05]  /*1930*/  @!P1 BRA `(.L_x_5298) ;  /* 0x0000006400b09947 */ /* 0x004fea0003800000 */
.L_x_5297:
        /* <DEDUP_REMOVED lines=103> */
.L_x_5299:
[----:B-12---:R-:W-:-:S04]  /*1fb0*/  SHF.L.U32 R16, R4, 0x1f, RZ ;  /* 0x0000001f04107819 */ /* 0x006fc800000006ff */
[----:B------:R1:W2:Y:S01]  /*1fc0*/  SYNCS.PHASECHK.TRANS64.TRYWAIT P1, [UR37+0x36430], R16 ;  /* 0x03643010ff0075a7 */ /* 0x0002a20008020165 */
[----:B------:R-:W-:Y:S05]  /*1fd0*/  @!P0 BRA `(.L_x_5300) ;  /* 0x0000000000048947 */ /* 0x000fea0003800000 */
[----:B------:R-:W-:Y:S01]  /*1fe0*/  BPT.TRAP 0x1 ;  /* 0x000000040000795c */ /* 0x000fe20000300000 */
.L_x_5300:
[----:B--2---:R-:W-:Y:S05]  /*1ff0*/  @P1 BRA `(.L_x_5301) ;  /* 0x0000000000081947 */ /* 0x004fea0003800000 */
[----:B------:R-:W2:Y:S02]  /*2000*/  SYNCS.PHASECHK.TRANS64.TRYWAIT P1, [UR37+0x36430], R16 ;  /* 0x03643010ff0075a7 */ /* 0x000ea40008020165 */
[----:B--2---:R-:W-:Y:S05]  /*2010*/  @!P1 BRA `(.L_x_5302) ;  /* 0x00000060000c9947 */ /* 0x004fea0003800000 */
.L_x_5301:
        /* <DEDUP_REMOVED lines=11> */
[----:B-12---:R-:W-:Y:S01]  /*20d0*/  VIADDMNMX R16, R18, R19, R12, PT ;  /* 0x0000001312107246 */ /* 0x006fe2000380010c */
        /* <DEDUP_REMOVED lines=102> */
.L_x_5305:
[----:B------:R-:W-:-:S06]  /*2740*/  UISETP.NE.AND UP0, UPT, UR44, 0x1, UPT ;  /* 0x000000012c00788c */ /* 0x000fcc000bf05270 */
[----:B------:R-:W-:-:S05]  /*2750*/  PLOP3.LUT P1, PT, PT, PT, UP0, 0x80, 0x0 ;  /* 0x000000000000781c */ /* 0x000fca0003f2f008 */
[----:B------:R-:W-:-:S08]  /*2760*/  @UP0 ULDC UR5, c[0x0][0x754] ;  /* 0x0001d50000050ab9 */ /* 0x000fd00000000800 */
[----:B------:R-:W-:Y:S01]  /*2770*/  @P1 IMAD.HI.U32 R15, R22, UR5, RZ ;  /* 0x00000005160f1c27 */ /* 0x000fe2000f8e00ff */
[----:B------:R-:W-:-:S04]  /*2780*/  @UP0 ULDC UR5, c[0x0][0x758] ;  /* 0x0001d60000050ab9 */ /* 0x000fc80000000800 */
[----:B------:R-:W-:-:S07]  /*2790*/  @P1 SHF.R.U32.HI R22, RZ, UR5, R15 ;  /* 0x00000005ff161c19 */ /* 0x000fce000801160f */
.L_x_5306:
[----:B------:R-:W-:Y:S05]  /*27a0*/  BSYNC B0 ;  /* 0x0000000000007941 */ /* 0x000fea0003800000 */
.L_x_5304:
[----:B------:R-:W-:Y:S01]  /*27b0*/  IMAD R22, R22, UR44, R11 ;  /* 0x0000002c16167c24 */ /* 0x000fe2000f8e020b */
[----:B------:R-:W-:-:S04]  /*27c0*/  IADD3 R15, R18, UR4, R5 ;  /* 0x00000004120f7c10 */ /* 0x000fc8000fffe005 */
[----:B------:R-:W-:Y:S02]  /*27d0*/  VIADDMNMX R16, R22, UR44, R16, PT ;  /* 0x0000002c16107c46 */ /* 0x000fe4000b800110 */
[----:B------:R-:W-:-:S07]  /*27e0*/  VIMNMX R15, R15, R22, !PT ;  /* 0x000000160f0f7248 */ /* 0x000fce0007fe0100 */
.L_x_5303:
[C---:B------:R-:W-:Y:S01]  /*27f0*/  ISETP.GE.AND P1, PT, R13.reuse, 0x1, PT ;  /* 0x000000010d00780c */ /* 0x040fe20003f26270 */
[----:B------:R-:W-:Y:S01]  /*2800*/  VIADD R18, R18, 0x8 ;  /* 0x0000000812127836 */ /* 0x000fe20000000000 */
[----:B------:R-:W-:Y:S02]  /*2810*/  ISETP.GE.AND P2, PT, R13, 0x2, PT ;  /* 0x000000020d00780c */ /* 0x000fe40003f46270 */
[----:B------:R-:W-:Y:S01]  /*2820*/  ISETP.GT.AND P5, PT, R15, RZ, !P1 ;  /* 0x000000ff0f00720c */ /* 0x000fe20004fa4270 */
[----:B------:R-:W-:Y:S01]  /*2830*/  IMAD.IADD R17, R17, 0x1, R18 ;  /* 0x0000000111117824 */ /* 0x000fe200078e0212 */
[----:B------:R-:W-:Y:S02]  /*2840*/  ISETP.GT.AND P6, PT, R15, 0x1, !P2 ;  /* 0x000000010f00780c */ /* 0x000fe400057c4270 */
[----:B------:R-:W-:Y:S02]  /*2850*/  ISETP.LT.OR P5, PT, R16, 0x1, P5 ;  /* 0x000000011000780c */ /* 0x000fe40002fa1670 */
[----:B------:R-:W-:-:S02]  /*2860*/  ISETP.GE.AND P3, PT, R13, 0x9, PT ;  /* 0x000000090d00780c */ /* 0x000fc40003f66270 */
[----:B------:R-:W-:Y:S02]  /*2870*/  ISETP.LT.OR P6, PT, R16, 0x2, P6 ;  /* 0x000000021000780c */ /* 0x000fe400037c1670 */
[----:B------:R-:W-:Y:S02]  /*2880*/  FSEL R136, R136, -INF , !P5 ;  /* 0xff80000088887808 */ /* 0x000fe40006800000 */
[----:B------:R-:W-:Y:S02]  /*2890*/  ISETP.GE.AND P4, PT, R13, 0xa, PT ;  /* 0x0000000a0d00780c */ /* 0x000fe40003f86270 */
[----:B------:R-:W-:Y:S02]  /*28a0*/  ISETP.GT.AND P5, PT, R15, 0x8, !P3 ;  /* 0x000000080f00780c */ /* 0x000fe40005fa4270 */
        /* <DEDUP_REMOVED lines=8> */
[----:B------:R-:W-:Y:S02]  /*2930*/  VIADDMNMX R19, R18, R19, R12, PT ;  /* 0x0000001312137246 */ /* 0x000fe4000380010c */
[----:B------:R-:W-:-:S04]  /*2940*/  ISETP.LT.OR P6, PT, R16, 0x11, P6 ;  /* 0x000000111000780c */ /* 0x000fc800037c1670 */
[----:B------:R-:W-:Y:S02]  /*2950*/  FSEL R144, R144, -INF , !P6 ;  /* 0xff80000090907808 */ /* 0x000fe40007000000 */
[----:B------:R-:W-:-:S04]  /*2960*/  ISETP.GE.AND P6, PT, R13, 0x12, PT ;  /* 0x000000120d00780c */ /* 0x000fc80003fc6270 */
[----:B------:R-:W-:-:S04]  /*2970*/  ISETP.GT.AND P6, PT, R15, 0x11, !P6 ;  /* 0x000000110f00780c */ /* 0x000fc800077c4270 */
        /* <DEDUP_REMOVED lines=10> */
[----:B------:R-:W-:-:S13]  /*2a20*/  PLOP3.LUT P6, PT, PT, PT, UP1, 0x40, 0x0 ;  /* 0x000000000000781c */ /* 0x000fda0003fce818 */
        /* <DEDUP_REMOVED lines=16> */
.L_x_5309:
[----:B------:R-:W-:-:S06]  /*2b30*/  UISETP.NE.AND UP0, UPT, UR44, 0x1, UPT ;  /* 0x000000012c00788c */ /* 0x000fcc000bf05270 */
[----:B------:R-:W-:-:S05]  /*2b40*/  PLOP3.LUT P6, PT, PT, PT, UP0, 0x80, 0x0 ;  /* 0x000000000000781c */ /* 0x000fca0003fcf008 */
[----:B------:R-:W-:-:S08]  /*2b50*/  @UP0 ULDC UR4, c[0x0][0x754] ;  /* 0x0001d50000040ab9 */ /* 0x000fd00000000800 */
[----:B------:R-:W-:Y:S01]  /*2b60*/  @P6 IMAD.HI.U32 R15, R18, UR4, RZ ;  /* 0x00000004120f6c27 */ /* 0x000fe2000f8e00ff */
[----:B------:R-:W-:Y:S01]  /*2b70*/  PLOP3.LUT P6, PT, PT, PT, UP0, 0x80, 0x0 ;  /* 0x000000000000781c */ /* 0x000fe20003fcf008 */
[----:B------:R-:W-:-:S12]  /*2b80*/  @UP0 ULDC UR4, c[0x0][0x758] ;  /* 0x0001d60000040ab9 */ /* 0x000fd80000000800 */
[----:B------:R-:W-:-:S07]  /*2b90*/  @P6 SHF.R.U32.HI R18, RZ, UR4, R15 ;  /* 0x00000004ff126c19 */ /* 0x000fce000801160f */
.L_x_5310:
[----:B------:R-:W-:Y:S05]  /*2ba0*/  BSYNC B0 ;  /* 0x0000000000007941 */ /* 0x000fea0003800000 */
.L_x_5308:
[----:B------:R-:W-:-:S05]  /*2bb0*/  IMAD R18, R18, UR44, R11 ;  /* 0x0000002c12127c24 */ /* 0x000fca000f8e020b */
[----:B------:R-:W-:Y:S02]  /*2bc0*/  VIMNMX R17, R17, R18, !PT ;  /* 0x0000001211117248 */ /* 0x000fe40007fe0100 */
[----:B------:R-:W-:-:S07]  /*2bd0*/  VIADDMNMX R19, R18, UR44, R19, PT ;  /* 0x0000002c12137c46 */ /* 0x000fce000b800113 */
.L_x_5307:
[----:B------:R-:W-:Y:S01]  /*2be0*/  ISETP.GT.AND P3, PT, R17, 0x8, !P3 ;  /* 0x000000081100780c */ /* 0x000fe20005f64270 */
[--C-:B----4-:R-:W-:Y:S01]  /*2bf0*/  FFMA.FTZ R18, R136, UR45, -R21.reuse ;  /* 0x0000002d88127c23 */ /* 0x110fe20008010815 */
[--C-:B------:R-:W-:Y:S01]  /*2c00*/  FFMA.FTZ R136, R144, UR45, -R21.reuse ;  /* 0x0000002d90887c23 */ /* 0x100fe20008010815 */
[----:B------:R-:W-:Y:S01]  /*2c10*/  LEA R144, R6, UR37, 0x2 ;  /* 0x0000002506907c11 */ /* 0x000fe2000f8e10ff */
[--C-:B------:R-:W-:Y:S01]  /*2c20*/  FFMA.FTZ R23, R22, UR45, -R21.reuse ;  /* 0x0000002d16177c23 */ /* 0x100fe20008010815 */
[----:B------:R-:W-:Y:S01]  /*2c30*/  ISETP.LT.OR P3, PT, R19, 0x9, P3 ;  /* 0x000000091300780c */ /* 0x000fe20001f61670 */
[--C-:B------:R-:W-:Y:S01]  /*2c40*/  FFMA.FTZ R22, R140, UR45, -R21.reuse ;  /* 0x0000002d8c167c23 */ /* 0x100fe20008010815 */
[----:B------:R-:W-:Y:S01]  /*2c50*/  ISETP.GT.AND P2, PT, R17, 0x1, !P2 ;  /* 0x000000011100780c */ /* 0x000fe20005744270 */
[--C-:B------:R-:W-:Y:S01]  /*2c60*/  FFMA.FTZ R137, R154, UR45, -R21.reuse ;  /* 0x0000002d9a897c23 */ /* 0x100fe20008010815 */
[----:B------:R-:W-:Y:S01]  /*2c70*/  FSEL R15, R142, -INF , !P3 ;  /* 0xff8000008e0f7808 */ /* 0x000fe20005800000 */
[--C-:B------:R-:W-:Y:S01]  /*2c80*/  FFMA.FTZ R141, R156, UR45, -R21.reuse ;  /* 0x0000002d9c8d7c23 */ /* 0x100fe20008010815 */
[----:B------:R-:W1:Y:S01]  /*2c90*/  LDS R142, [R144+0x30200] ;  /* 0x03020000908e7984 */ /* 0x000e620000000800 */
[--C-:B------:R-:W-:Y:S01]  /*2ca0*/  FFMA.FTZ R140, R148, UR45, -R21.reuse ;  /* 0x0000002d948c7c23 */ /* 0x100fe20008010815 */
[----:B------:R-:W-:Y:S01]  /*2cb0*/  ISETP.LT.OR P2, PT, R19, 0x2, P2 ;  /* 0x000000021300780c */ /* 0x000fe20001741670 */
[----:B------:R-:W-:Y:S01]  /*2cc0*/  FFMA.FTZ R21, R16, UR45, -R21 ;  /* 0x0000002d10157c23 */ /* 0x000fe20008010815 */
[----:B------:R-:W-:Y:S01]  /*2cd0*/  ISETP.GE.AND P6, PT, R13, 0x12, PT ;  /* 0x000000120d00780c */ /* 0x000fe20003fc6270 */
[----:B------:R2:W3:Y:S01]  /*2ce0*/  LDS R16, [R144+0x30220] ;  /* 0x0302200090107984 */ /* 0x0004e20000000800 */
[----:B------:R-:W-:Y:S01]  /*2cf0*/  FSEL R139, R139, -INF , !P2 ;  /* 0xff8000008b8b7808 */ /* 0x000fe20005000000 */
[--C-:B-----5:R-:W-:Y:S01]  /*2d00*/  FFMA.FTZ R15, R15, UR45, -R20.reuse ;  /* 0x0000002d0f0f7c23 */ /* 0x120fe20008010814 */
[C---:B------:R-:W-:Y:S01]  /*2d10*/  ISETP.GT.AND P2, PT, R17.reuse, 0x11, !P6 ;  /* 0x000000111100780c */ /* 0x040fe20007744270 */
[----:B------:R-:W4:Y:S01]  /*2d20*/  MUFU.EX2 R18, R18 ;  /* 0x0000001200127308 */ /* 0x000f220000000800 */
[----:B------:R-:W-:Y:S01]  /*2d30*/  ISETP.GT.AND P4, PT, R17, 0x9, !P4 ;  /* 0x000000091100780c */ /* 0x000fe20006784270 */
[--C-:B------:R-:W-:Y:S01]  /*2d40*/  FFMA.FTZ R139, R139, UR45, -R20.reuse ;  /* 0x0000002d8b8b7c23 */ /* 0x100fe20008010814 */
[C---:B------:R-:W-:Y:S01]  /*2d50*/  ISETP.GE.AND P3, PT, R13.reuse, 0x19, PT ;  /* 0x000000190d00780c */ /* 0x040fe20003f66270 */
[----:B------:R-:W-:Y:S01]  /*2d60*/  USHF.R.U32.HI UR6, URZ, 0x4, UR42 ;  /* 0x000000043f067899 */ /* 0x000fe2000801162a */
[----:B------:R-:W-:Y:S01]  /*2d70*/  ISETP.GE.AND P6, PT, R13, 0x1a, PT ;  /* 0x0000001a0d00780c */ /* 0x000fe20003fc6270 */
[----:B------:R-:W-:Y:S01]  /*2d80*/  UMOV UR11, 0x80000020 ;  /* 0x80000020000b7882 */ /* 0x000fe20000000000 */
[C---:B------:R-:W-:Y:S01]  /*2d90*/  ISETP.GT.AND P5, PT, R17.reuse, 0x10, !P5 ;  /* 0x000000101100780c */ /* 0x040fe20006fa4270 */
[----:B------:R-:W5:Y:S01]  /*2da0*/  MUFU.EX2 R23, R23 ;  /* 0x0000001700177308 */ /* 0x000f620000000800 */
[C---:B------:R-:W-:Y:S01]  /*2db0*/  ISETP.GT.AND P3, PT, R17.reuse, 0x18, !P3 ;  /* 0x000000181100780c */ /* 0x040fe20005f64270 */
[----:B------:R-:W-:Y:S01]  /*2dc0*/  ULOP3.LUT UR6, UR6, 0x3fff, URZ, 0xc0, !UPT ;  /* 0x00003fff06067892 */ /* 0x000fe2000f8ec03f */
[C---:B------:R-:W-:Y:S01]  /*2dd0*/  ISETP.GT.AND P1, PT, R17.reuse, RZ, !P1 ;  /* 0x000000ff1100720c */ /* 0x040fe20004f24270 */
[----:B------:R-:W-:Y:S01]  /*2de0*/  UMOV UR9, 0x40000040 ;  /* 0x4000004000097882 */ /* 0x000fe20000000000 */
[----:B------:R-:W-:Y:S01]  /*2df0*/  ISETP.GT.AND P6, PT, R17, 0x19, !P6 ;  /* 0x000000191100780c */ /* 0x000fe200077c4270 */
[----:B------:R-:W-:Y:S01]  /*2e00*/  ULOP3.LUT UR12, UR6, 0x1000000, URZ, 0xfc, !UPT ;  /* 0x01000000060c7892 */ /* 0x000fe2000f8efc3f */
[C---:B------:R-:W-:Y:S01]  /*2e10*/  ISETP.LT.OR P4, PT, R19.reuse, 0xa, P4 ;  /* 0x0000000a1300780c */ /* 0x040fe20002781670 */
[----:B------:R2:W-:Y:S01]  /*2e20*/  MUFU.EX2 R17, R139 ;  /* 0x0000008b00117308 */ /* 0x0005e20000000800 */
[C---:B------:R-:W-:Y:S01]  /*2e30*/  ISETP.LT.OR P5, PT, R19.reuse, 0x11, P5 ;  /* 0x000000111300780c */ /* 0x040fe20002fa1670 */
[----:B------:R-:W-:Y:S01]  /*2e40*/  UMOV UR13, 0x80000020 ;  /* 0x80000020000d7882 */ /* 0x000fe20000000000 */
[----:B------:R-:W-:Y:S01]  /*2e50*/  ISETP.LT.OR P2, PT, R19, 0x12, P2 ;  /* 0x000000121300780c */ /* 0x000fe20001741670 */
[----:B------:R-:W-:Y:S01]  /*2e60*/  UMOV UR15, 0x40000040 ;  /* 0x40000040000f7882 */ /* 0x000fe20000000000 */
[----:B------:R-:W-:Y:S01]  /*2e70*/  FSEL R143, R143, -INF , !P4 ;  /* 0xff8000008f8f7808 */ /* 0x000fe20006000000 */
[----:B------:R-:W-:Y:S01]  /*2e80*/  UMOV UR10, UR12 ;  /* 0x0000000c000a7c82 */ /* 0x000fe20008000000 */
[C---:B------:R-:W-:Y:S01]  /*2e90*/  ISETP.LT.OR P3, PT, R19.reuse, 0x19, P3 ;  /* 0x000000191300780c */ /* 0x040fe20001f61670 */
[----:B------:R-:W5:Y:S01]  /*2ea0*/  MUFU.EX2 R15, R15 ;  /* 0x0000000f000f7308 */ /* 0x000f620000000800 */
[----:B------:R-:W-:Y:S01]  /*2eb0*/  ISETP.LT.OR P1, PT, R19, 0x1, P1 ;  /* 0x000000011300780c */ /* 0x000fe20000f21670 */
[----:B------:R-:W-:Y:S01]  /*2ec0*/  FFMA.FTZ R143, R143, UR45, -R20 ;  /* 0x0000002d8f8f7c23 */ /* 0x000fe20008010814 */
[----:B------:R-:W-:-:S02]  /*2ed0*/  ISETP.LT.OR P6, PT, R19, 0x1a, P6 ;  /* 0x0000001a1300780c */ /* 0x000fc400037c1670 */
[----:B------:R-:W-:Y:S02]  /*2ee0*/  FSEL R19, R146, -INF , !P5 ;  /* 0xff80000092137808 */ /* 0x000fe40006800000 */
[----:B--2---:R-:W-:Y:S01]  /*2ef0*/  FSEL R139, R150, -INF , !P3 ;  /* 0xff800000968b7808 */ /* 0x004fe20005800000 */
[----:B------:R2:W-:Y:S01]  /*2f00*/  MUFU.EX2 R144, R143 ;  /* 0x0000008f00907308 */ /* 0x0005e20000000800 */
[----:B------:R-:W-:Y:S01]  /*2f10*/  FSEL R151, R151, -INF , !P6 ;  /* 0xff80000097977808 */ /* 0x000fe20007000000 */
[--C-:B------:R-:W-:Y:S01]  /*2f20*/  FFMA.FTZ R148, R19, UR45, -R20.reuse ;  /* 0x0000002d13947c23 */ /* 0x100fe20008010814 */
[----:B------:R-:W-:Y:S01]  /*2f30*/  FSEL R19, R138, -INF , !P1 ;  /* 0xff8000008a137808 */ /* 0x000fe20004800000 */
[--C-:B------:R-:W-:Y:S01]  /*2f40*/  FFMA.FTZ R146, R139, UR45, -R20.reuse ;  /* 0x0000002d8b927c23 */ /* 0x100fe20008010814 */
[----:B------:R-:W-:Y:S01]  /*2f50*/  FSEL R147, R147, -INF , !P2 ;  /* 0xff80000093937808 */ /* 0x000fe20005000000 */
[----:B------:R-:W-:Y:S01]  /*2f60*/  FFMA.FTZ R139, R151, UR45, -R20 ;  /* 0x0000002d978b7c23 */ /* 0x000fe20008010814 */
[----:B-1----:R-:W-:Y:S01]  /*2f70*/  FADD.FTZ R145, R124, -R142 ;  /* 0x8000008e7c917221 */ /* 0x002fe20000010000 */
[----:B------:R-:W-:Y:S01]  /*2f80*/  FFMA.FTZ R19, R19, UR45, -R20 ;  /* 0x0000002d13137c23 */ /* 0x000fe20008010814 */
[--C-:B--2---:R-:W-:Y:S01]  /*2f90*/  FADD.FTZ R143, R120, -R142.reuse ;  /* 0x8000008e788f7221 */ /* 0x104fe20000010000 */
[--C-:B------:R-:W-:Y:S01]  /*2fa0*/  FADD.FTZ R120, R125, -R142.reuse ;  /* 0x8000008e7d787221 */ /* 0x100fe20000010000 */
[----:B------:R-:W-:Y:S01]  /*2fb0*/  FADD.FTZ R125, R128, -R142 ;  /* 0x8000008e807d7221 */ /* 0x000fe20000010000 */
[----:B------:R-:W-:Y:S01]  /*2fc0*/  FFMA.FTZ R147, R147, UR45, -R20 ;  /* 0x0000002d93937c23 */ /* 0x000fe20008010814 */
[--C-:B------:R-:W-:Y:S01]  /*2fd0*/  FADD.FTZ R128, R129, -R142.reuse ;  /* 0x8000008e81807221 */ /* 0x100fe20000010000 */
[--C-:B------:R-:W-:Y:S01]  /*2fe0*/  FADD.FTZ R20, R121, -R142.reuse ;  /* 0x8000008e79147221 */ /* 0x100fe20000010000 */
[--C-:B------:R-:W-:Y:S01]  /*2ff0*/  FADD.FTZ R129, R132, -R142.reuse ;  /* 0x8000008e84817221 */ /* 0x100fe20000010000 */
[----:B------:R-:W1:Y:S01]  /*3000*/  MUFU.EX2 R22, R22 ;  /* 0x0000001600167308 */ /* 0x000e620000000800 */
[----:B------:R-:W-:Y:S01]  /*3010*/  FADD.FTZ R142, R133, -R142 ;  /* 0x8000008e858e7221 */ /* 0x000fe20000010000 */
[--C-:B---3--:R-:W-:Y:S01]  /*3020*/  FADD.FTZ R132, R123, -R16.reuse ;  /* 0x800000107b847221 */ /* 0x108fe20000010000 */
[--C-:B------:R-:W-:Y:S01]  /*3030*/  FADD.FTZ R126, R126, -R16.reuse ;  /* 0x800000107e7e7221 */ /* 0x100fe20000010000 */
[--C-:B------:R-:W-:Y:S01]  /*3040*/  FADD.FTZ R123, R130, -R16.reuse ;  /* 0x80000010827b7221 */ /* 0x100fe20000010000 */
[--C-:B------:R-:W-:Y:S01]  /*3050*/  FADD.FTZ R130, R131, -R16.reuse ;  /* 0x8000001083827221 */ /* 0x100fe20000010000 */
[--C-:B------:R-:W-:Y:S01]  /*3060*/  FADD.FTZ R122, R122, -R16.reuse ;  /* 0x800000107a7a7221 */ /* 0x100fe20000010000 */
[--C-:B------:R-:W-:Y:S01]  /*3070*/  FADD.FTZ R127, R127, -R16.reuse ;  /* 0x800000107f7f7221 */ /* 0x100fe20000010000 */
[----:B------:R-:W2:Y:S01]  /*3080*/  MUFU.EX2 R137, R137 ;  /* 0x0000008900897308 */ /* 0x000ea20000000800 */
[--C-:B------:R-:W-:Y:S01]  /*3090*/  FADD.FTZ R131, R134, -R16.reuse ;  /* 0x8000001086837221 */ /* 0x100fe20000010000 */
[----:B------:R-:W-:Y:S01]  /*30a0*/  FADD.FTZ R135, R135, -R16 ;  /* 0x8000001087877221 */ /* 0x000fe20000010000 */
[----:B----4-:R-:W-:Y:S01]  /*30b0*/  FMUL.FTZ R143, R18, R143 ;  /* 0x0000008f128f7220 */ /* 0x010fe20000410000 */
[----:B-----5:R-:W-:Y:S01]  /*30c0*/  F2FP.BF16.F32.PACK_AB R16, R23, R18 ;  /* 0x000000121710723e */ /* 0x020fe200000010ff */
[----:B------:R-:W-:Y:S01]  /*30d0*/  FMUL.FTZ R126, R15, R126 ;  /* 0x0000007e0f7e7220 */ /* 0x000fe20000410000 */
[----:B------:R-:W-:Y:S01]  /*30e0*/  FMUL.FTZ R134, R23, R20 ;  /* 0x0000001417867220 */ /* 0x000fe20000410000 */
[----:B------:R-:W-:Y:S01]  /*30f0*/  R2UR UR7, R8 ;  /* 0x00000000080772ca */ /* 0x000fe200000e0000 */
[----:B------:R-:W3:Y:S01]  /*3100*/  MUFU.EX2 R140, R140 ;  /* 0x0000008c008c7308 */ /* 0x000ee20000000800 */
[----:B-1----:R-:W-:Y:S01]  /*3110*/  FMUL.FTZ R145, R22, R145 ;  /* 0x0000009116917220 */ /* 0x002fe20000410000 */
[----:B------:R-:W-:-:S06]  /*3120*/  FMUL.FTZ R127, R144, R127 ;  /* 0x0000007f907f7220 */ /* 0x000fcc0000410000 */
[----:B------:R-:W1:Y:S01]  /*3130*/  MUFU.EX2 R21, R21 ;  /* 0x0000001500157308 */ /* 0x000e620000000800 */
[C---:B--2---:R-:W-:Y:S01]  /*3140*/  F2FP.BF16.F32.PACK_AB R18, R137.reuse, R22 ;  /* 0x000000168912723e */ /* 0x044fe200000010ff */
[----:B------:R-:W-:Y:S02]  /*3150*/  FMUL.FTZ R120, R137, R120 ;  /* 0x0000007889787220 */ /* 0x000fe40000410000 */
[----:B------:R-:W-:Y:S02]  /*3160*/  ULEA UR4, UR7, UR37, 0xd ;  /* 0x0000002507047291 */ /* 0x000fe4000f8e683f */
[----:B------:R-:W-:Y:S02]  /*3170*/  UIMAD UR7, UR7, 0x3000, UR37 ;  /* 0x00003000070778a4 */ /* 0x000fe4000f8e0225 */
[----:B------:R2:W4:Y:S01]  /*3180*/  MUFU.EX2 R133, R19 ;  /* 0x0000001300857308 */ /* 0x0005220000000800 */
[----:B---3--:R-:W-:Y:S01]  /*3190*/  FMUL.FTZ R129, R140, R129 ;  /* 0x000000818c817220 */ /* 0x008fe20000410000 */
[----:B------:R-:W-:-:S02]  /*31a0*/  UIADD3 UR5, UR4, 0x2a000, URZ ;  /* 0x0002a00004057890 */ /* 0x000fc4000fffe03f */
[----:B------:R-:W-:Y:S02]  /*31b0*/  USHF.R.U32.HI UR7, URZ, 0x4, UR7 ;  /* 0x000000043f077899 */ /* 0x000fe40008011607 */
[----:B------:R-:W-:Y:S02]  /*31c0*/  USHF.R.U32.HI UR5, URZ, 0x4, UR5 ;  /* 0x000000043f057899 */ /* 0x000fe40008011605 */
[----:B------:R-:W3:Y:S01]  /*31d0*/  MUFU.EX2 R136, R136 ;  /* 0x0000008800887308 */ /* 0x000ee20000000800 */
[----:B--2---:R-:W-:Y:S01]  /*31e0*/  F2FP.BF16.F32.PACK_AB R19, R144, R15 ;  /* 0x0000000f9013723e */ /* 0x004fe200000010ff */
[----:B------:R-:W-:Y:S01]  /*31f0*/  FMUL.FTZ R15, R17, R132 ;  /* 0x00000084110f7220 */ /* 0x000fe20000410000 */
[C---:B-1----:R-:W-:Y:S01]  /*3200*/  FMUL.FTZ R142, R21.reuse, R142 ;  /* 0x0000008e158e7220 */ /* 0x042fe20000410000 */
[----:B------:R-:W-:Y:S01]  /*3210*/  F2FP.BF16.F32.PACK_AB R22, R21, R140 ;  /* 0x0000008c1516723e */ /* 0x000fe200000010ff */
[----:B------:R-:W-:Y:S01]  /*3220*/  ULOP3.LUT UR6, UR5, 0x3fff, URZ, 0xc0, !UPT ;  /* 0x00003fff05067892 */ /* 0x000fe2000f8ec03f */
[----:B------:R-:W-:Y:S01]  /*3230*/  R2UR UR5, R152 ;  /* 0x00000000980572ca */ /* 0x000fe200000e0000 */
[----:B------:R-:W-:Y:S01]  /*3240*/  ULOP3.LUT UR14, UR7, 0x3fff, URZ, 0xc0, !UPT ;  /* 0x00003fff070e7892 */ /* 0x000fe2000f8ec03f */
[----:B------:R-:W1:Y:S01]  /*3250*/  MUFU.EX2 R141, R141 ;  /* 0x0000008d008d7308 */ /* 0x000e620000000800 */
[----:B----4-:R-:W-:Y:S01]  /*3260*/  F2FP.BF16.F32.PACK_AB R17, R17, R133 ;  /* 0x000000851111723e */ /* 0x010fe200000010ff */
[----:B------:R-:W-:Y:S01]  /*3270*/  BAR.SYNC.DEFER_BLOCKING 0x9, 0x180 ;  /* 0x0246000000007b1d */ /* 0x000fe20000010000 */
[----:B------:R-:W-:-:S05]  /*3280*/  FMUL.FTZ R122, R133, R122 ;  /* 0x0000007a857a7220 */ /* 0x000fca0000410000 */
[----:B------:R-:W2:Y:S01]  /*3290*/  MUFU.EX2 R138, R148 ;  /* 0x00000094008a7308 */ /* 0x000ea20000000800 */
[----:B---3--:R-:W-:Y:S01]  /*32a0*/  FMUL.FTZ R125, R136, R125 ;  /* 0x0000007d887d7220 */ /* 0x008fe20000410000 */
[----:B------:R-:W-:Y:S01]  /*32b0*/  UMOV UR8, UR6 ;  /* 0x0000000600087c82 */ /* 0x000fe20008000000 */
[----:B------:R-:W-:-:S04]  /*32c0*/  USHF.R.U32.HI UR5, URZ, 0x4, UR5 ;  /* 0x000000043f057899 */ /* 0x000fc80008011605 */
[----:B------:R-:W-:Y:S01]  /*32d0*/  ULOP3.LUT UR5, UR5, 0x3fff, URZ, 0xc0, !UPT ;  /* 0x00003fff05057892 */ /* 0x000fe2000f8ec03f */
[----:B------:R-:W3:Y:S01]  /*32e0*/  MUFU.EX2 R121, R147 ;  /* 0x0000009300797308 */ /* 0x000ee20000000800 */
[C---:B-1----:R-:W-:Y:S01]  /*32f0*/  F2FP.BF16.F32.PACK_AB R20, R141.reuse, R136 ;  /* 0x000000888d14723e */ /* 0x042fe200000010ff */
[----:B------:R-:W-:-:S06]  /*3300*/  FMUL.FTZ R128, R141, R128 ;  /* 0x000000808d807220 */ /* 0x000fcc0000410000 */
[----:B------:R-:W1:Y:S01]  /*3310*/  MUFU.EX2 R124, R146 ;  /* 0x00000092007c7308 */ /* 0x000e620000000800 */
[----:B--2---:R-:W-:Y:S01]  /*3320*/  FMUL.FTZ R123, R138, R123 ;  /* 0x0000007b8a7b7220 */ /* 0x004fe20000410000 */
[----:B------:R2:W-:Y:S06]  /*3330*/  STSM.16.M88.4 [R9+0x30400], R16 ;  /* 0x0304001009007844 */ /* 0x0005ec0000000200 */
[----:B------:R-:W4:Y:S01]  /*3340*/  MUFU.EX2 R139, R139 ;  /* 0x0000008b008b7308 */ /* 0x000f220000000800 */
[C---:B---3--:R-:W-:Y:S01]  /*3350*/  F2FP.BF16.F32.PACK_AB R21, R121.reuse, R138 ;  /* 0x0000008a7915723e */ /* 0x048fe200000010ff */
[----:B------:R-:W-:Y:S01]  /*3360*/  FMUL.FTZ R130, R121, R130 ;  /* 0x0000008279827220 */ /* 0x000fe20000410000 */
[----:B-1----:R-:W-:Y:S01]  /*3370*/  FMUL.FTZ R131, R124, R131 ;  /* 0x000000837c837220 */ /* 0x002fe20000410000 */
[----:B--2---:R-:W-:-:S02]  /*3380*/  F2FP.BF16.F32.PACK_AB R16, R134, R143 ;  /* 0x0000008f8610723e */ /* 0x004fc400000010ff */
[----:B------:R-:W-:Y:S02]  /*3390*/  F2FP.BF16.F32.PACK_AB R18, R120, R145 ;  /* 0x000000917812723e */ /* 0x000fe400000010ff */
[----:B------:R-:W-:Y:S02]  /*33a0*/  F2FP.BF16.F32.PACK_AB R17, R15, R122 ;  /* 0x0000007a0f11723e */ /* 0x000fe400000010ff */
[----:B------:R-:W-:Y:S02]  /*33b0*/  F2FP.BF16.F32.PACK_AB R19, R127, R126 ;  /* 0x0000007e7f13723e */ /* 0x000fe400000010ff */
[C---:B----4-:R-:W-:Y:S01]  /*33c0*/  F2FP.BF16.F32.PACK_AB R23, R139.reuse, R124 ;  /* 0x0000007c8b17723e */ /* 0x050fe200000010ff */
[----:B------:R-:W-:-:S04]  /*33d0*/  FMUL.FTZ R124, R139, R135 ;  /* 0x000000878b7c7220 */ /* 0x000fc80000410000 */
[----:B------:R1:W-:Y:S01]  /*33e0*/  STSM.16.M88.4 [R10], R20 ;  /* 0x000000140a007844 */ /* 0x0003e20000000200 */
[----:B------:R-:W-:Y:S01]  /*33f0*/  @!PT LDS RZ, [RZ] ;  /* 0x00000000fffff984 */ /* 0x000fe20000000800 */
[----:B------:R-:W-:Y:S01]  /*3400*/  @!PT LDS RZ, [RZ] ;  /* 0x00000000fffff984 */ /* 0x000fe20000000800 */
[----:B------:R-:W-:Y:S01]  /*3410*/  @!PT LDS RZ, [RZ] ;  /* 0x00000000fffff984 */ /* 0x000fe20000000800 */
[----:B------:R-:W-:Y:S01]  /*3420*/  @!PT LDS RZ, [RZ] ;  /* 0x00000000fffff984 */ /* 0x000fe20000000800 */
[----:B------:R2:W-:Y:S06]  /*3430*/  MEMBAR.ALL.CTA ;  /* 0x0000000000007992 */ /* 0x0005ec0000008000 */
[----:B--2---:R-:W2:Y:S01]  /*3440*/  FENCE.VIEW.ASYNC.S ;  /* 0x00000000000073c6 */ /* 0x004ea20000000000 */
[----:B-1----:R-:W-:Y:S02]  /*3450*/  F2FP.BF16.F32.PACK_AB R20, R128, R125 ;  /* 0x0000007d8014723e */ /* 0x002fe400000010ff */
[----:B------:R-:W-:-:S02]  /*3460*/  F2FP.BF16.F32.PACK_AB R22, R142, R129 ;  /* 0x000000818e16723e */ /* 0x000fc400000010ff */
        /* <DEDUP_REMOVED lines=77> */
.L_x_5311:
        /* <DEDUP_REMOVED lines=59> */
.L_x_5312:
        /* <DEDUP_REMOVED lines=63> */
.L_x_5287:
        /* <DEDUP_REMOVED lines=81> */
.L_x_5316:
[----:B------:R-:W-:Y:S01]  /*45f0*/  @P0 ELECT P1, URZ, PT ;  /* 0x00000000003f082f */ /* 0x000fe20003820000 */
[----:B------:R2:W-:-:S12]  /*4600*/  UBLKRED.G.S.ADD.F32.RN [UR6], [UR4], UR5, desc[UR8] ;  /* 0x00000806040073bb */ /* 0x0005d800080a1405 */
[----:B------:R-:W-:Y:S02]  /*4610*/  @P1 PLOP3.LUT P0, PT, P1, PT, PT, 0x8, 0x0 ;  /* 0x000000000000181c */ /* 0x000fe40000f0e170 */
[----:B------:R-:W-:-:S11]  /*4620*/  PLOP3.LUT P1, PT, PT, PT, PT, 0x8, 0x0 ;  /* 0x000000000000781c */ /* 0x000fd60003f2e170 */
[----:B--2---:R-:W-:Y:S05]  /*4630*/  @P0 BRA.U.ANY `(.L_x_5316) ;  /* 0xfffffffd00ec0947 */ /* 0x004fea000393ffff */
[----:B------:R0:W-:Y:S01]  /*4640*/  UTMACMDFLUSH ;  /* 0x00000000000079b7 */ /* 0x0001e20000000000 */
[----:B------:R-:W-:-:S04]  /*4650*/  DEPBAR.LE SB0, 0x0 ;  /* 0x000080000000791a */ /* 0x000fc80000000000 */
.L_x_5315:
[----:B------:R-:W-:Y:S05]  /*4660*/  BSYNC B0 ;  /* 0x0000000000007941 */ /* 0x000fea0003800000 */
.L_x_5314:
        /* <DEDUP_REMOVED lines=28> */
.L_x_5317:
        /* <DEDUP_REMOVED lines=8> */
.L_x_5283:
        /* <DEDUP_REMOVED lines=40> */
.L_x_5319:
        /* <DEDUP_REMOVED lines=39> */
.L_x_5322:
[----:B------:R-:W-:Y:S05]  /*4da0*/  BSYNC B0 ;  /* 0x0000000000007941 */ /* 0x000fea0003800000 */
.L_x_5321:
        /* <DEDUP_REMOVED lines=18> */
.L_x_5324:
[----:B------:R-:W-:Y:S05]  /*4ed0*/  BSYNC B0 ;  /* 0x0000000000007941 */ /* 0x000fea0003800000 */
.L_x_5323:
        /* <DEDUP_REMOVED lines=19> */
.L_x_5326:
[----:B------:R-:W-:Y:S05]  /*5010*/  BSYNC B0 ;  /* 0x0000000000007941 */ /* 0x000fea0003800000 */
.L_x_5325:
[----:B------:R-:W-:Y:S06]  /*5020*/  BAR.ARV 0xa, 0xa0 ;  /* 0x0282800000007b1d */ /* 0x000fec0000002000 */
[----:B------:R-:W-:Y:S04]  /*5030*/  BSSY B0, `(.L_x_5327) ;  /* 0x0000003000007945 */ /* 0x000fe80003800000 */
[----:B------:R-:W-:Y:S05]  /*5040*/  @!P0 BRA `(.L_x_5328) ;  /* 0x0000000000048947 */ /* 0x000fea0003800000 */
[----:B------:R-:W-:-:S04]  /*5050*/  DEPBAR.LE SB0, 0x1 ;  /* 0x000080400000791a */ /* 0x000fc80000000000 */
.L_x_5328:
[----:B------:R-:W-:Y:S05]  /*5060*/  BSYNC B0 ;  /* 0x0000000000007941 */ /* 0x000fea0003800000 */
.L_x_5327:
[----:B------:R-:W-:Y:S06]  /*5070*/  BAR.ARV 0xb, 0xa0 ;  /* 0x02c2800000007b1d */ /* 0x000fec0000002000 */
[----:B------:R-:W-:Y:S04]  /*5080*/  BSSY B0, `(.L_x_5329) ;  /* 0x0000003000007945 */ /* 0x000fe80003800000 */
[----:B------:R-:W-:Y:S05]  /*5090*/  @!P0 BRA `(.L_x_5330) ;  /* 0x0000000000048947 */ /* 0x000fea0003800000 */
[----:B------:R-:W-:-:S04]  /*50a0*/  DEPBAR.LE SB0, 0x0 ;  /* 0x000080000000791a */ /* 0x000fc80000000000 */
.L_x_5330:
[----:B------:R-:W-:Y:S05]  /*50b0*/  BSYNC B0 ;  /* 0x0000000000007941 */ /* 0x000fea0003800000 */
.L_x_5329:
[----:B------:R-:W-:Y:S06]  /*50c0*/  BAR.ARV 0xc, 0xa0 ;  /* 0x0302800000007b1d */ /* 0x000fec0000002000 */
[----:B------:R-:W-:Y:S01]  /*50d0*/  UIADD3 UR12, UR5, 0x1, URZ ;  /* 0x00000001050c7890 */ /* 0x000fe2000fffe03f */
[----:B------:R-:W-:Y:S11]  /*50e0*/  BRA `(.L_x_5331) ;  /* 0x0000000000047947 */ /* 0x000ff60003800000 */
.L_x_5320:
[----:B------:R-:W-:-:S05]  /*50f0*/  UMOV UR12, UR5 ;  /* 0x00000005000c7c82 */ /* 0x000fca0008000000 */
.L_x_5331:
        /* <DEDUP_REMOVED lines=21> */
.L_x_5352:
        /* <DEDUP_REMOVED lines=22> */
.L_x_5333:
[----:B------:R-:W-:Y:S05]  /*53b0*/  BSYNC B0 ;  /* 0x0000000000007941 */ /* 0x000fea0003800000 */
.L_x_5332:
        /* <DEDUP_REMOVED lines=12> */
.L_x_5335:
[----:B------:R-:W-:Y:S05]  /*5480*/  BSYNC B0 ;  /* 0x0000000000007941 */ /* 0x000fea0003800000 */
.L_x_5334:
        /* <DEDUP_REMOVED lines=13> */
.L_x_5337:
[----:B------:R-:W-:Y:S05]  /*5560*/  BSYNC B0 ;  /* 0x0000000000007941 */ /* 0x000fea0003800000 */
.L_x_5336:
[----:B------:R-:W-:Y:S06]  /*5570*/  BAR.ARV 0xa, 0xa0 ;  /* 0x0282800000007b1d */ /* 0x000fec0000002000 */
[----:B------:R-:W-:Y:S04]  /*5580*/  BSSY B0, `(.L_x_5338) ;  /* 0x0000003000007945 */ /* 0x000fe80003800000 */
[----:B------:R-:W-:Y:S05]  /*5590*/  @!P0 BRA `(.L_x_5339) ;  /* 0x0000000000048947 */ /* 0x000fea0003800000 */
[----:B------:R-:W-:-:S04]  /*55a0*/  DEPBAR.LE SB0, 0x1 ;  /* 0x000080400000791a */ /* 0x000fc80000000000 */
.L_x_5339:
[----:B------:R-:W-:Y:S05]  /*55b0*/  BSYNC B0 ;  /* 0x0000000000007941 */ /* 0x000fea0003800000 */
.L_x_5338:
[----:B------:R-:W-:Y:S06]  /*55c0*/  BAR.ARV 0xb, 0xa0 ;  /* 0x02c2800000007b1d */ /* 0x000fec0000002000 */
[----:B------:R-:W-:Y:S04]  /*55d0*/  BSSY B0, `(.L_x_5340) ;  /* 0x0000003000007945 */ /* 0x000fe80003800000 */
[----:B------:R-:W-:Y:S05]  /*55e0*/  @!P0 BRA `(.L_x_5341) ;  /* 0x0000000000048947 */ /* 0x000fea0003800000 */
[----:B------:R-:W-:-:S04]  /*55f0*/  DEPBAR.LE SB0, 0x0 ;  /* 0x000080000000791a */ /* 0x000fc80000000000 */
.L_x_5341:
[----:B------:R-:W-:Y:S05]  /*5600*/  BSYNC B0 ;  /* 0x0000000000007941 */ /* 0x000fea0003800000 */
.L_x_5340:
        /* <DEDUP_REMOVED lines=13> */
.L_x_5343:
[----:B------:R-:W-:Y:S05]  /*56e0*/  BSYNC B0 ;  /* 0x0000000000007941 */ /* 0x000fea0003800000 */
.L_x_5342:
        /* <DEDUP_REMOVED lines=12> */
.L_x_5345:
[----:B------:R-:W-:Y:S05]  /*57b0*/  BSYNC B0 ;  /* 0x0000000000007941 */ /* 0x000fea0003800000 */
.L_x_5344:
        /* <DEDUP_REMOVED lines=13> */
.L_x_5347:
[----:B------:R-:W-:Y:S05]  /*5890*/  BSYNC B0 ;  /* 0x0000000000007941 */ /* 0x000fea0003800000 */
.L_x_5346:
[----:B------:R-:W-:Y:S06]  /*58a0*/  BAR.ARV 0xa, 0xa0 ;  /* 0x0282800000007b1d */ /* 0x000fec0000002000 */
[----:B------:R-:W-:Y:S04]  /*58b0*/  BSSY B0, `(.L_x_5348) ;  /* 0x0000003000007945 */ /* 0x000fe80003800000 */
[----:B------:R-:W-:Y:S05]  /*58c0*/  @!P0 BRA `(.L_x_5349) ;  /* 0x0000000000048947 */ /* 0x000fea0003800000 */
[----:B------:R-:W-:-:S04]  /*58d0*/  DEPBAR.LE SB0, 0x1 ;  /* 0x000080400000791a */ /* 0x000fc80000000000 */
.L_x_5349:
[----:B------:R-:W-:Y:S05]  /*58e0*/  BSYNC B0 ;  /* 0x0000000000007941 */ /* 0x000fea0003800000 */
.L_x_5348:
[----:B------:R-:W-:Y:S01]  /*58f0*/  UIADD3 UR12, UR12, 0x2, URZ ;  /* 0x000000020c0c7890 */ /* 0x000fe2000fffe03f */
[----:B------:R-:W-:Y:S06]  /*5900*/  BAR.ARV 0xb, 0xa0 ;  /* 0x02c2800000007b1d */ /* 0x000fec0000002000 */
[----:B------:R-:W-:Y:S01]  /*5910*/  UISETP.GE.AND UP0, UPT, UR12, UR8, UPT ;  /* 0x000000080c00728c */ /* 0x000fe2000bf06270 */
[----:B------:R-:W-:Y:S04]  /*5920*/  BSSY B0, `(.L_x_5350) ;  /* 0x0000003000007945 */ /* 0x000fe80003800000 */
[----:B------:R-:W-:Y:S06]  /*5930*/  @!P0 BRA `(.L_x_5351) ;  /* 0x0000000000048947 */ /* 0x000fec0003800000 */
[----:B------:R-:W-:-:S04]  /*5940*/  DEPBAR.LE SB0, 0x0 ;  /* 0x000080000000791a */ /* 0x000fc80000000000 */
.L_x_5351:
[----:B------:R-:W-:Y:S05]  /*5950*/  BSYNC B0 ;  /* 0x0000000000007941 */ /* 0x000fea0003800000 */
.L_x_5350:
[----:B------:R-:W-:Y:S06]  /*5960*/  BAR.ARV 0xc, 0xa0 ;  /* 0x0302800000007b1d */ /* 0x000fec0000002000 */
[----:B------:R-:W-:Y:S01]  /*5970*/  PLOP3.LUT P1, PT, PT, PT, UP0, 0x80, 0x0 ;  /* 0x000000000000781c */ /* 0x000fe20003f2f008 */
[----:B------:R-:W-:Y:S02]  /*5980*/  UIADD3 UR24, UR24, 0x6000, URZ ;  /* 0x0000600018187890 */ /* 0x000fe4000fffe03f */
[----:B------:R-:W-:-:S10]  /*5990*/  UIADD3 UR4, UR4, 0x6000, URZ ;  /* 0x0000600004047890 */ /* 0x000fd4000fffe03f */
[----:B------:R-:W-:Y:S05]  /*59a0*/  @!P1 BRA `(.L_x_5352) ;  /* 0xfffffff800289947 */ /* 0x000fea000383ffff */
[----:B------:R-:W-:Y:S05]  /*59b0*/  BRA `(.L_x_5285) ;  /* 0x0000002400587947 */ /* 0x000fea0003800000 */
.L_x_5318:
        /* <DEDUP_REMOVED lines=34> */
.L_x_5354:
        /* <DEDUP_REMOVED lines=50> */
.L_x_5383:
        /* <DEDUP_REMOVED lines=9> */
.L_x_5357:
        /* <DEDUP_REMOVED lines=115> */
.L_x_5368:
[----:B-1----:R-:W-:-:S05]  /*66c0*/  IMAD.MOV.U32 R6, RZ, RZ, 0x1 ;  /* 0x00000001ff067424 */ /* 0x002fca00078e00ff */
[----:B------:R-:W-:-:S04]  /*66d0*/  SHF.L.U32 R6, R6, 0x1f, RZ ;  /* 0x0000001f06067819 */ /* 0x000fc800000006ff */
[----:B------:R-:W1:Y:S02]  /*66e0*/  SYNCS.PHASECHK.TRANS64.TRYWAIT P1, [R0+URZ+0x36438], R6 ;  /* 0x03643806000075a7 */ /* 0x000e64000802017f */
[----:B-123--:R-:W-:Y:S05]  /*66f0*/  @!P1 BRA `(.L_x_5360) ;  /* 0x00000018007c9947 */ /* 0x00efea0003800000 */
.L_x_5384:
[----:B------:R-:W-:Y:S05]  /*6700*/  @P0 BRA `(.L_x_5361) ;  /* 0x0000000000140947 */ /* 0x000fea0003800000 */
[----:B------:R-:W-:Y:S01]  /*6710*/  ISETP.NE.AND P1, PT, R20, RZ, PT ;  /* 0x000000ff1400720c */ /* 0x000fe20003f25270 */
[----:B------:R-:W-:-:S04]  /*6720*/  IMAD.MOV.U32 R3, RZ, RZ, 0x6100 ;  /* 0x00006100ff037424 */ /* 0x000fc800078e00ff */
[----:B------:R2:W-:Y:S08]  /*6730*/  SYNCS.ARRIVE.TRANS64 RZ, [R0+URZ+0x36430], R3 ;  /* 0x0364300300ff79a7 */ /* 0x0005f0000800003f */
[----:B------:R-:W-:Y:S05]  /*6740*/  @!P1 BRA `(.L_x_5361) ;  /* 0x0000000000049947 */ /* 0x000fea0003800000 */
[----:B------:R-:W-:Y:S01]  /*6750*/  BPT.TRAP 0x1 ;  /* 0x000000040000795c */ /* 0x000fe20000300000 */
.L_x_5361:
        /* <DEDUP_REMOVED lines=48> */
.L_x_5385:
[----:B------:R-:W-:Y:S05]  /*6a60*/  @P0 BRA `(.L_x_5363) ;  /* 0x0000000000140947 */ /* 0x000fea0003800000 */
[----:B------:R-:W-:Y:S01]  /*6a70*/  ISETP.NE.AND P1, PT, R20, RZ, PT ;  /* 0x000000ff1400720c */ /* 0x000fe20003f25270 */
[----:B--2---:R-:W-:-:S04]  /*6a80*/  IMAD.MOV.U32 R3, RZ, RZ, 0x6100 ;  /* 0x00006100ff037424 */ /* 0x004fc800078e00ff */
[----:B------:R3:W-:Y:S08]  /*6a90*/  SYNCS.ARRIVE.TRANS64 RZ, [R0+URZ+0x36418], R3 ;  /* 0x0364180300ff79a7 */ /* 0x0007f0000800003f */
[----:B------:R-:W-:Y:S05]  /*6aa0*/  @!P1 BRA `(.L_x_5363) ;  /* 0x0000000000049947 */ /* 0x000fea0003800000 */
[----:B------:R-:W-:Y:S01]  /*6ab0*/  BPT.TRAP 0x1 ;  /* 0x000000040000795c */ /* 0x000fe20000300000 */
.L_x_5363:
        /* <DEDUP_REMOVED lines=44> */
.L_x_5386:
[----:B------:R-:W-:Y:S05]  /*6d80*/  @P0 BRA `(.L_x_5365) ;  /* 0x0000000000140947 */ /* 0x000fea0003800000 */
[----:B------:R-:W-:Y:S01]  /*6d90*/  ISETP.NE.AND P1, PT, R20, RZ, PT ;  /* 0x000000ff1400720c */ /* 0x000fe20003f25270 */
[----:B--2---:R-:W-:-:S04]  /*6da0*/  IMAD.MOV.U32 R29, RZ, RZ, 0x6100 ;  /* 0x00006100ff1d7424 */ /* 0x004fc800078e00ff */
[----:B------:R3:W-:Y:S08]  /*6db0*/  SYNCS.ARRIVE.TRANS64 RZ, [R0+URZ+0x36430], R29 ;  /* 0x0364301d00ff79a7 */ /* 0x0007f0000800003f */
[----:B------:R-:W-:Y:S05]  /*6dc0*/  @!P1 BRA `(.L_x_5365) ;  /* 0x0000000000049947 */ /* 0x000fea0003800000 */
[----:B------:R-:W-:Y:S01]  /*6dd0*/  BPT.TRAP 0x1 ;  /* 0x000000040000795c */ /* 0x000fe20000300000 */
.L_x_5365:
        /* <DEDUP_REMOVED lines=37> */
.L_x_5388:
[----:B------:R-:W-:Y:S05]  /*7030*/  @P0 BRA `(.L_x_5367) ;  /* 0x0000000000140947 */ /* 0x000fea0003800000 */
[----:B------:R-:W-:Y:S01]  /*7040*/  ISETP.NE.AND P1, PT, R20, RZ, PT ;  /* 0x000000ff1400720c */ /* 0x000fe20003f25270 */
[----:B----4-:R-:W-:-:S04]  /*7050*/  IMAD.MOV.U32 R5, RZ, RZ, 0x6100 ;  /* 0x00006100ff057424 */ /* 0x010fc800078e00ff */
[----:B------:R5:W-:Y:S08]  /*7060*/  SYNCS.ARRIVE.TRANS64 RZ, [R0+URZ+0x36410], R5 ;  /* 0x0364100500ff79a7 */ /* 0x000bf0000800003f */
[----:B------:R-:W-:Y:S05]  /*7070*/  @!P1 BRA `(.L_x_5367) ;  /* 0x0000000000049947 */ /* 0x000fea0003800000 */
[----:B------:R-:W-:Y:S01]  /*7080*/  BPT.TRAP 0x1 ;  /* 0x000000040000795c */ /* 0x000fe20000300000 */
.L_x_5367:
        /* <DEDUP_REMOVED lines=44> */
.L_x_5359:
[----:B------:R-:W-:Y:S01]  /*7350*/  ISETP.NE.AND P1, PT, R19, RZ, PT ;  /* 0x000000ff1300720c */ /* 0x000fe20003f25270 */
[----:B------:R-:W-:Y:S02]  /*7360*/  IMAD.MOV.U32 R5, RZ, RZ, 0x1 ;  /* 0x00000001ff057424 */ /* 0x000fe400078e00ff */
[----:B------:R-:W-:-:S10]  /*7370*/  IMAD.MOV.U32 R4, RZ, RZ, R15 ;  /* 0x000000ffff047224 */ /* 0x000fd400078e000f */
[----:B------:R-:W-:Y:S05]  /*7380*/  @!P1 BRA `(.L_x_5358) ;  /* 0x0000000400889947 */ /* 0x000fea0003800000 */
[----:B------:R-:W4:Y:S02]  /*7390*/  SYNCS.PHASECHK.TRANS64.TRYWAIT P1, [R0+URZ+0x36438], R6 ;  /* 0x03643806000075a7 */ /* 0x000f24000802017f */
[----:B----4-:R-:W-:Y:S05]  /*73a0*/  @!P1 BRA `(.L_x_5369) ;  /* 0x0000000c00a49947 */ /* 0x010fea0003800000 */
.L_x_5389:
[----:B------:R-:W-:Y:S05]  /*73b0*/  @P0 BRA `(.L_x_5370) ;  /* 0x0000000000140947 */ /* 0x000fea0003800000 */
[----:B------:R-:W-:Y:S01]  /*73c0*/  ISETP.NE.AND P1, PT, R20, RZ, PT ;  /* 0x000000ff1400720c */ /* 0x000fe20003f25270 */
[----:B------:R-:W-:-:S04]  /*73d0*/  IMAD.MOV.U32 R5, RZ, RZ, 0x6100 ;  /* 0x00006100ff057424 */ /* 0x000fc800078e00ff */
[----:B------:R5:W-:Y:S08]  /*73e0*/  SYNCS.ARRIVE.TRANS64 RZ, [R0+URZ+0x36430], R5 ;  /* 0x0364300500ff79a7 */ /* 0x000bf0000800003f */
[----:B------:R-:W-:Y:S05]  /*73f0*/  @!P1 BRA `(.L_x_5370) ;  /* 0x0000000000049947 */ /* 0x000fea0003800000 */
[----:B------:R-:W-:Y:S01]  /*7400*/  BPT.TRAP 0x1 ;  /* 0x000000040000795c */ /* 0x000fe20000300000 */
.L_x_5370:
        /* <DEDUP_REMOVED lines=41> */
.L_x_5390:
[----:B-1----:R-:W-:Y:S01]  /*76a0*/  IMAD.MOV.U32 R5, RZ, RZ, RZ ;  /* 0x000000ffff057224 */ /* 0x002fe200078e00ff */
[----:B------:R-:W-:Y:S06]  /*76b0*/  @P0 BRA `(.L_x_5372) ;  /* 0x0000000000140947 */ /* 0x000fec0003800000 */
[----:B------:R-:W-:Y:S01]  /*76c0*/  ISETP.NE.AND P1, PT, R20, RZ, PT ;  /* 0x000000ff1400720c */ /* 0x000fe20003f25270 */
[----:B------:R-:W-:-:S04]  /*76d0*/  IMAD.MOV.U32 R17, RZ, RZ, 0x6100 ;  /* 0x00006100ff117424 */ /* 0x000fc800078e00ff */
[----:B------:R1:W-:Y:S08]  /*76e0*/  SYNCS.ARRIVE.TRANS64 RZ, [R0+URZ+0x36418], R17 ;  /* 0x0364181100ff79a7 */ /* 0x0003f0000800003f */
[----:B------:R-:W-:Y:S05]  /*76f0*/  @!P1 BRA `(.L_x_5372) ;  /* 0x0000000000049947 */ /* 0x000fea0003800000 */
[----:B------:R-:W-:Y:S01]  /*7700*/  BPT.TRAP 0x1 ;  /* 0x000000040000795c */ /* 0x000fe20000300000 */
.L_x_5372:
        /* <DEDUP_REMOVED lines=42> */
.L_x_5358:
[----:B------:R-:W-:-:S04]  /*79b0*/  SHF.L.U32 R3, R5, 0x1f, RZ ;  /* 0x0000001f05037819 */ /* 0x000fc800000006ff */
[----:B------:R-:W4:Y:S02]  /*79c0*/  SYNCS.PHASECHK.TRANS64.TRYWAIT P1, [R0+URZ+0x36438], R3 ;  /* 0x03643803000075a7 */ /* 0x000f24000802017f */
[----:B----4-:R-:W-:Y:S05]  /*79d0*/  @!P1 BRA `(.L_x_5373) ;  /* 0x0000000800409947 */ /* 0x010fea0003800000 */
.L_x_5391:
[----:B------:R-:W-:Y:S05]  /*79e0*/  @P0 BRA `(.L_x_5374) ;  /* 0x0000000000180947 */ /* 0x000fea0003800000 */
[----:B------:R-:W5:Y:S01]  /*79f0*/  S2R R2, SR_TID.X ;  /* 0x0000000000027919 */ /* 0x000f620000002100 */
[----:B----4-:R-:W-:-:S04]  /*7a00*/  IMAD.MOV.U32 R3, RZ, RZ, 0x6100 ;  /* 0x00006100ff037424 */ /* 0x010fc800078e00ff */
[----:B------:R4:W-:Y:S01]  /*7a10*/  SYNCS.ARRIVE.TRANS64 RZ, [R0+URZ+0x36430], R3 ;  /* 0x0364300300ff79a7 */ /* 0x0009e2000800003f */
[----:B-----5:R-:W-:-:S13]  /*7a20*/  LOP3.LUT P0, RZ, R2, 0x1f, RZ, 0xc0, !PT ;  /* 0x0000001f02ff7812 */ /* 0x020fda000780c0ff */
[----:B----4-:R-:W-:Y:S05]  /*7a30*/  @!P0 BRA `(.L_x_5374) ;  /* 0x0000000000048947 */ /* 0x010fea0003800000 */
[----:B------:R-:W-:Y:S01]  /*7a40*/  BPT.TRAP 0x1 ;  /* 0x000000040000795c */ /* 0x000fe20000300000 */
.L_x_5374:
        /* <DEDUP_REMOVED lines=43> */
.L_x_5355:
[----:B------:R-:W-:Y:S05]  /*7d00*/  BSYNC B0 ;  /* 0x0000000000007941 */ /* 0x000fea0003800000 */
.L_x_5353:
[----:B------:R-:W-:-:S03]  /*7d10*/  UMOV UR7, 0xffffffff ;  /* 0xffffffff00077882 */ /* 0x000fc60000000000 */
[----:B------:R-:W-:Y:S05]  /*7d20*/  BRA.DIV UR7, `(.L_x_5375) ;  /* 0x0000000607807947 */ /* 0x000fea000b800000 */
[----:B------:R-:W-:-:S13]  /*7d30*/  ELECT P6, URZ, PT ;  /* 0x00000000003f782f */ /* 0x000fda00038c0000 */
.L_x_5394:
[----:B------:R-:W-:Y:S05]  /*7d40*/  @!P6 BRA `(.L_x_5285) ;  /* 0x000000000074e947 */ /* 0x000fea0003800000 */
[----:B------:R-:W-:-:S06]  /*7d50*/  ULOP3.LUT UR7, UR38, 0x2, URZ, 0xfc, !UPT ;  /* 0x0000000226077892 */ /* 0x000fcc000f8efc3f */
[----:B------:R-:W-:-:S05]  /*7d60*/  IMAD.U32 R0, RZ, RZ, UR7 ;  /* 0x00000007ff007e24 */ /* 0x000fca000f8e00ff */
[----:B------:R-:W-:-:S13]  /*7d70*/  ISETP.NE.AND P2, PT, R0, 0x3, PT ;  /* 0x000000030000780c */ /* 0x000fda0003f45270 */
[----:B------:R-:W-:Y:S05]  /*7d80*/  @!P2 BRA `(.L_x_5376) ;  /* 0x000000000004a947 */ /* 0x000fea0003800000 */
[----:B------:R-:W-:Y:S01]  /*7d90*/  BPT.TRAP 0x1 ;  /* 0x000000040000795c */ /* 0x000fe20000300000 */
.L_x_5376:
        /* <DEDUP_REMOVED lines=15> */
.L_x_5395:
[----:B------:R-:W2:Y:S02]  /*7e90*/  SYNCS.PHASECHK.TRANS64.TRYWAIT P0, [R3+URZ], R0 ;  /* 0x00000000030075a7 */ /* 0x000ea4000800017f */
[----:B--2---:R-:W-:Y:S05]  /*7ea0*/  @!P0 BRA `(.L_x_5378) ;  /* 0x0000000400548947 */ /* 0x004fea0003800000 */
.L_x_5396:
[----:B------:R-:W-:Y:S05]  /*7eb0*/  @!P2 BRA `(.L_x_5379) ;  /* 0x000000000004a947 */ /* 0x000fea0003800000 */
[----:B------:R-:W-:Y:S01]  /*7ec0*/  BPT.TRAP 0x1 ;  /* 0x000000040000795c */ /* 0x000fe20000300000 */
.L_x_5379:
[----:B------:R-:W-:-:S07]  /*7ed0*/  SHF.L.U32 R5, R5, 0x1f, RZ ;  /* 0x0000001f05057819 */ /* 0x000fce00000006ff */
.L_x_5380:
[----:B---3--:R3:W4:Y:S02]  /*7ee0*/  SYNCS.PHASECHK.TRANS64.TRYWAIT P0, [R4+URZ+0x36438], R5 ;  /* 0x03643805040075a7 */ /* 0x008724000800017f */
[----:B----4-:R-:W-:Y:S05]  /*7ef0*/  @!P0 NANOSLEEP.SYNCS 0x989680 ;  /* 0x009896800000895d */ /* 0x010fea0003900000 */
[----:B------:R-:W4:Y:S02]  /*7f00*/  @!P0 SYNCS.PHASECHK.TRANS64 P0, [R4+URZ+0x36438], R5 ;  /* 0x03643805040085a7 */ /* 0x000f24000800007f */
[----:B----4-:R-:W-:Y:S05]  /*7f10*/  @!P0 BRA `(.L_x_5380) ;  /* 0xfffffffc00f08947 */ /* 0x010fea000383ffff */
.L_x_5285:
[----:B------:R-:W-:Y:S05]  /*7f20*/  BSYNC B6 ;  /* 0x0000000000067941 */ /* 0x000fea0003800000 */
.L_x_5282:
[----:B------:R-:W-:Y:S05]  /*7f30*/  EXIT ;  /* 0x000000000000794d */ /* 0x000fea0003800000 */
.L_x_5292:
[----:B------:R-:W-:Y:S02]  /*7f40*/  IMAD.MOV.U32 R12, RZ, RZ, RZ ;  /* 0x000000ffff0c7224 */ /* 0x000fe400078e00ff */
[----:B------:R-:W-:Y:S02]  /*7f50*/  IMAD.MOV.U32 R11, RZ, RZ, 0x1f ;  /* 0x0000001fff0b7424 */ /* 0x000fe400078e00ff */
[----:B------:R-:W-:-:S07]  /*7f60*/  IMAD.MOV.U32 R15, RZ, RZ, -0x1 ;  /* 0xffffffffff0f7424 */ /* 0x000fce00078e00ff */
[----:B------:R-:W-:Y:S05]  /*7f70*/  WARPSYNC.COLLECTIVE R15, `(.L_x_5381) ;  /* 0x000000000f087348 */ /* 0x000fea0003c00000 */
[----:B------:R1:W2:Y:S02]  /*7f80*/  SHFL.IDX P6, R14, R13, R12, R11 ;  /* 0x0000000c0d0e7389 */ /* 0x0002a400000c000b */
[----:B-12---:R-:W-:Y:S01]  /*7f90*/  ENDCOLLECTIVE ;  /* 0x000000000000791b */ /* 0x006fe20003800000 */
.L_x_5381:
[----:B------:R-:W-:Y:S05]  /*7fa0*/  BRA `(.L_x_5382) ;  /* 0xffffff9000387947 */ /* 0x000fea000383ffff */
.L_x_5294:
[----:B--2---:R2:W3:Y:S02]  /*7fb0*/  SYNCS.PHASECHK.TRANS64.TRYWAIT P0, [R153+URZ+0x36400], R10 ;  /* 0x0364000a990075a7 */ /* 0x0044e4000800017f */
[----:B---3--:R-:W-:Y:S05]  /*7fc0*/  @!P0 NANOSLEEP.SYNCS 0x989680 ;  /* 0x009896800000895d */ /* 0x008fea0003900000 */
[----:B------:R-:W3:Y:S02]  /*7fd0*/  @!P0 SYNCS.PHASECHK.TRANS64 P0, [R153+URZ+0x36400], R10 ;  /* 0x0364000a990085a7 */ /* 0x000ee4000800007f */
[----:B---3--:R-:W-:Y:S05]  /*7fe0*/  @!P0 BRA `(.L_x_5294) ;  /* 0xfffffffc00f08947 */ /* 0x008fea000383ffff */
[----:B------:R-:W-:Y:S05]  /*7ff0*/  BRA `(.L_x_5293) ;  /* 0xffffff9000707947 */ /* 0x000fea000383ffff */
.L_x_5298:
[----:B--2---:R2:W3:Y:S02]  /*8000*/  SYNCS.PHASECHK.TRANS64.TRYWAIT P1, [R3+URZ+0x36410], R16 ;  /* 0x03641010030075a7 */ /* 0x0044e4000802017f */
[----:B---3--:R-:W-:Y:S05]  /*8010*/  @!P1 NANOSLEEP.SYNCS 0x989680 ;  /* 0x009896800000995d */ /* 0x008fea0003900000 */
[----:B------:R-:W3:Y:S02]  /*8020*/  @!P1 SYNCS.PHASECHK.TRANS64 P1, [R3+URZ+0x36410], R16 ;  /* 0x03641010030095a7 */ /* 0x000ee4000802007f */
[----:B---3--:R-:W-:Y:S05]  /*8030*/  @!P1 BRA `(.L_x_5298) ;  /* 0xfffffffc00f09947 */ /* 0x008fea000383ffff */
[----:B------:R-:W-:Y:S05]  /*8040*/  BRA `(.L_x_5297) ;  /* 0xffffff98003c7947 */ /* 0x000fea000383ffff */
.L_x_5302:
[----:B--2---:R2:W1:Y:S02]  /*8050*/  SYNCS.PHASECHK.TRANS64.TRYWAIT P1, [R153+URZ+0x36430], R16 ;  /* 0x03643010990075a7 */ /* 0x004464000802017f */
[----:B-1----:R-:W-:Y:S05]  /*8060*/  @!P1 NANOSLEEP.SYNCS 0x989680 ;  /* 0x009896800000995d */ /* 0x002fea0003900000 */
[----:B------:R-:W1:Y:S02]  /*8070*/  @!P1 SYNCS.PHASECHK.TRANS64 P1, [R153+URZ+0x36430], R16 ;  /* 0x03643010990095a7 */ /* 0x000e64000802007f */
[----:B-1----:R-:W-:Y:S05]  /*8080*/  @!P1 BRA `(.L_x_5302) ;  /* 0xfffffffc00f09947 */ /* 0x002fea000383ffff */
[----:B------:R-:W-:Y:S05]  /*8090*/  BRA `(.L_x_5301) ;  /* 0xffffff9c00e07947 */ /* 0x000fea000383ffff */
.L_x_5356:
[----:B-1----:R1:W2:Y:S02]  /*80a0*/  SYNCS.PHASECHK.TRANS64.TRYWAIT P1, [R0+URZ+0x36420], R6 ;  /* 0x03642006000075a7 */ /* 0x0022a4000802017f */
[----:B--2---:R-:W-:Y:S05]  /*80b0*/  @!P1 NANOSLEEP.SYNCS 0x989680 ;  /* 0x009896800000995d */ /* 0x004fea0003900000 */
[----:B------:R-:W2:Y:S02]  /*80c0*/  @!P1 SYNCS.PHASECHK.TRANS64 P1, [R0+URZ+0x36420], R6 ;  /* 0x03642006000095a7 */ /* 0x000ea4000802007f */
[----:B--2---:R-:W-:Y:S05]  /*80d0*/  @!P1 BRA `(.L_x_5356) ;  /* 0xfffffffc00f09947 */ /* 0x004fea000383ffff */
[----:B------:R-:W-:Y:S05]  /*80e0*/  BRA `(.L_x_5383) ;  /* 0xffffffdc00847947 */ /* 0x000fea000383ffff */
.L_x_5360:
[----:B-1----:R1:W2:Y:S02]  /*80f0*/  SYNCS.PHASECHK.TRANS64.TRYWAIT P1, [R0+URZ+0x36438], R6 ;  /* 0x03643806000075a7 */ /* 0x0022a4000802017f */
[----:B--2---:R-:W-:Y:S05]  /*8100*/  @!P1 NANOSLEEP.SYNCS 0x989680 ;  /* 0x009896800000995d */ /* 0x004fea0003900000 */
[----:B------:R-:W2:Y:S02]  /*8110*/  @!P1 SYNCS.PHASECHK.TRANS64 P1, [R0+URZ+0x36438], R6 ;  /* 0x03643806000095a7 */ /* 0x000ea4000802007f */
[----:B--2---:R-:W-:Y:S05]  /*8120*/  @!P1 BRA `(.L_x_5360) ;  /* 0xfffffffc00f09947 */ /* 0x004fea000383ffff */
[----:B------:R-:W-:Y:S05]  /*8130*/  BRA `(.L_x_5384) ;  /* 0xffffffe400707947 */ /* 0x000fea000383ffff */
.L_x_5362:
[----:B--2---:R2:W3:Y:S02]  /*8140*/  SYNCS.PHASECHK.TRANS64.TRYWAIT P1, [R0+URZ+0x36428], R3 ;  /* 0x03642803000075a7 */ /* 0x0044e4000802017f */
[----:B---3--:R-:W-:Y:S05]  /*8150*/  @!P1 NANOSLEEP.SYNCS 0x989680 ;  /* 0x009896800000995d */ /* 0x008fea0003900000 */
[----:B------:R-:W3:Y:S02]  /*8160*/  @!P1 SYNCS.PHASECHK.TRANS64 P1, [R0+URZ+0x36428], R3 ;  /* 0x03642803000095a7 */ /* 0x000ee4000802007f */
[----:B---3--:R-:W-:Y:S05]  /*8170*/  @!P1 BRA `(.L_x_5362) ;  /* 0xfffffffc00f09947 */ /* 0x008fea000383ffff */
[----:B------:R-:W-:Y:S05]  /*8180*/  BRA `(.L_x_5385) ;  /* 0xffffffe800347947 */ /* 0x000fea000383ffff */
.L_x_5364:
[----:B--2---:R2:W3:Y:S02]  /*8190*/  SYNCS.PHASECHK.TRANS64.TRYWAIT P1, [R0+URZ+0x36438], R29 ;  /* 0x0364381d000075a7 */ /* 0x0044e4000802017f */
[----:B---3--:R-:W-:Y:S05]  /*81a0*/  @!P1 NANOSLEEP.SYNCS 0x989680 ;  /* 0x009896800000995d */ /* 0x008fea0003900000 */
[----:B------:R-:W3:Y:S02]  /*81b0*/  @!P1 SYNCS.PHASECHK.TRANS64 P1, [R0+URZ+0x36438], R29 ;  /* 0x0364381d000095a7 */ /* 0x000ee4000802007f */
[----:B---3--:R-:W-:Y:S05]  /*81c0*/  @!P1 BRA `(.L_x_5364) ;  /* 0xfffffffc00f09947 */ /* 0x008fea000383ffff */
[----:B------:R-:W-:Y:S05]  /*81d0*/  BRA `(.L_x_5386) ;  /* 0xffffffe800e87947 */ /* 0x000fea000383ffff */
.L_x_5366:
[----:B------:R-:W-:-:S07]  /*81e0*/  SHF.L.U32 R5, R7, 0x1f, RZ ;  /* 0x0000001f07057819 */ /* 0x000fce00000006ff */
.L_x_5387:
[----:B----4-:R4:W5:Y:S02]  /*81f0*/  SYNCS.PHASECHK.TRANS64.TRYWAIT P1, [R0+URZ+0x36420], R5 ;  /* 0x03642005000075a7 */ /* 0x010964000802017f */
[----:B-----5:R-:W-:Y:S05]  /*8200*/  @!P1 NANOSLEEP.SYNCS 0x989680 ;  /* 0x009896800000995d */ /* 0x020fea0003900000 */
[----:B------:R-:W5:Y:S02]  /*8210*/  @!P1 SYNCS.PHASECHK.TRANS64 P1, [R0+URZ+0x36420], R5 ;  /* 0x03642005000095a7 */ /* 0x000f64000802007f */
[----:B-----5:R-:W-:Y:S05]  /*8220*/  @!P1 BRA `(.L_x_5387) ;  /* 0xfffffffc00f09947 */ /* 0x020fea000383ffff */
[----:B------:R-:W-:Y:S05]  /*8230*/  BRA `(.L_x_5388) ;  /* 0xffffffec007c7947 */ /* 0x000fea000383ffff */
.L_x_5369:
[----:B----4-:R4:W5:Y:S02]  /*8240*/  SYNCS.PHASECHK.TRANS64.TRYWAIT P1, [R0+URZ+0x36438], R6 ;  /* 0x03643806000075a7 */ /* 0x010964000802017f */
[----:B-----5:R-:W-:Y:S05]  /*8250*/  @!P1 NANOSLEEP.SYNCS 0x989680 ;  /* 0x009896800000995d */ /* 0x020fea0003900000 */
[----:B------:R-:W5:Y:S02]  /*8260*/  @!P1 SYNCS.PHASECHK.TRANS64 P1, [R0+URZ+0x36438], R6 ;  /* 0x03643806000095a7 */ /* 0x000f64000802007f */
[----:B-----5:R-:W-:Y:S05]  /*8270*/  @!P1 BRA `(.L_x_5369) ;  /* 0xfffffffc00f09947 */ /* 0x020fea000383ffff */
[----:B------:R-:W-:Y:S05]  /*8280*/  BRA `(.L_x_5389) ;  /* 0xfffffff000487947 */ /* 0x000fea000383ffff */
.L_x_5371:
[----:B-1----:R1:W4:Y:S02]  /*8290*/  SYNCS.PHASECHK.TRANS64.TRYWAIT P1, [R0+URZ+0x36428], R5 ;  /* 0x03642805000075a7 */ /* 0x002324000802017f */
[----:B----4-:R-:W-:Y:S05]  /*82a0*/  @!P1 NANOSLEEP.SYNCS 0x989680 ;  /* 0x009896800000995d */ /* 0x010fea0003900000 */
[----:B------:R-:W4:Y:S02]  /*82b0*/  @!P1 SYNCS.PHASECHK.TRANS64 P1, [R0+URZ+0x36428], R5 ;  /* 0x03642805000095a7 */ /* 0x000f24000802007f */
[----:B----4-:R-:W-:Y:S05]  /*82c0*/  @!P1 BRA `(.L_x_5371) ;  /* 0xfffffffc00f09947 */ /* 0x010fea000383ffff */
[----:B------:R-:W-:Y:S05]  /*82d0*/  BRA `(.L_x_5390) ;  /* 0xfffffff000f07947 */ /* 0x000fea000383ffff */
.L_x_5373:
[----:B----4-:R4:W5:Y:S02]  /*82e0*/  SYNCS.PHASECHK.TRANS64.TRYWAIT P1, [R0+URZ+0x36438], R3 ;  /* 0x03643803000075a7 */ /* 0x010964000802017f */
[----:B-----5:R-:W-:Y:S05]  /*82f0*/  @!P1 NANOSLEEP.SYNCS 0x989680 ;  /* 0x009896800000995d */ /* 0x020fea0003900000 */
[----:B------:R-:W5:Y:S02]  /*8300*/  @!P1 SYNCS.PHASECHK.TRANS64 P1, [R0+URZ+0x36438], R3 ;  /* 0x03643803000095a7 */ /* 0x000f64000802007f */
[----:B-----5:R-:W-:Y:S05]  /*8310*/  @!P1 BRA `(.L_x_5373) ;  /* 0xfffffffc00f09947 */ /* 0x020fea000383ffff */
[----:B------:R-:W-:Y:S05]  /*8320*/  BRA `(.L_x_5391) ;  /* 0xfffffff400ac7947 */ /* 0x000fea000383ffff */
.L_x_5375:
[----:B------:R-:W-:Y:S01]  /*8330*/  BSSY B0, `(.L_x_5392) ;  /* 0x0000006000007945 */ /* 0x000fe20003800000 */
[----:B------:R-:W-:-:S07]  /*8340*/  IMAD.MOV.U32 R15, RZ, RZ, -0x1 ;  /* 0xffffffffff0f7424 */ /* 0x000fce00078e00ff */
[----:B------:R-:W-:Y:S05]  /*8350*/  WARPSYNC.COLLECTIVE R15, `(.L_x_5393) ;  /* 0x000000000f0c7348 */ /* 0x000fea0003c00000 */
[----:B------:R-:W-:Y:S02]  /*8360*/  ELECT P6, UR62, PT ;  /* 0x00000000003e782f */ /* 0x000fe400038c0000 */
[----:B------:R-:W-:Y:S01]  /*8370*/  MOV R14, UR62 ;  /* 0x0000003e000e7c02 */ /* 0x000fe20008000f00 */
[----:B------:R-:W-:Y:S10]  /*8380*/  ENDCOLLECTIVE ;  /* 0x000000000000791b */ /* 0x000ff40003800000 */
.L_x_5393:
[----:B------:R-:W-:Y:S05]  /*8390*/  BSYNC B0 ;  /* 0x0000000000007941 */ /* 0x000fea0003800000 */
.L_x_5392:
[----:B------:R-:W-:Y:S05]  /*83a0*/  BRA `(.L_x_5394) ;  /* 0xfffffff800647947 */ /* 0x000fea000383ffff */
.L_x_5377:
[----:B-1----:R1:W2:Y:S02]  /*83b0*/  SYNCS.PHASECHK.TRANS64.TRYWAIT P0, [R9+URZ], R2 ;  /* 0x00000002090075a7 */ /* 0x0022a4000800017f */
[----:B--2---:R-:W-:Y:S05]  /*83c0*/  @!P0 NANOSLEEP.SYNCS 0x989680 ;  /* 0x009896800000895d */ /* 0x004fea0003900000 */
[----:B------:R-:W2:Y:S02]  /*83d0*/  @!P0 SYNCS.PHASECHK.TRANS64 P0, [R9+URZ], R2 ;  /* 0x00000002090085a7 */ /* 0x000ea4000800007f */
[----:B--2---:R-:W-:Y:S05]  /*83e0*/  @!P0 BRA `(.L_x_5377) ;  /* 0xfffffffc00f08947 */ /* 0x004fea000383ffff */
[----:B------:R-:W-:Y:S05]  /*83f0*/  BRA `(.L_x_5395) ;  /* 0xfffffff800a47947 */ /* 0x000fea000383ffff */
.L_x_5378:
[----:B--2---:R2:W3:Y:S02]  /*8400*/  SYNCS.PHASECHK.TRANS64.TRYWAIT P0, [R3+URZ], R0 ;  /* 0x00000000030075a7 */ /* 0x0044e4000800017f */
[----:B---3--:R-:W-:Y:S05]  /*8410*/  @!P0 NANOSLEEP.SYNCS 0x989680 ;  /* 0x009896800000895d */ /* 0x008fea0003900000 */
[----:B------:R-:W3:Y:S02]  /*8420*/  @!P0 SYNCS.PHASECHK.TRANS64 P0, [R3+URZ], R0 ;  /* 0x00000000030085a7 */ /* 0x000ee4000800007f */
[----:B---3--:R-:W-:Y:S05]  /*8430*/  @!P0 BRA `(.L_x_5378) ;  /* 0xfffffffc00f08947 */ /* 0x008fea000383ffff */
[----:B------:R-:W-:Y:S05]  /*8440*/  BRA `(.L_x_5396) ;  /* 0xfffffff800987947 */ /* 0x000fea000383ffff */
.L_x_5397:
        /* <DEDUP_REMOVED lines=11> */
.L_x_7683:


//--------------------- .text._ZN7cutlass13device_kernelIN5flash11enable_sm90INS1_16FlashAttnBwdSm90INS1_25CollectiveMainloopBwdSm90ILi2ELi1ELi1EN4cute5tupleIJNS5_1CILi1EEES8_S8_EEENS6_IJNS7_ILi64EEENS7_ILi96EEENS7_ILi192EEEEEENS_10bfloat16_tEfNS_4arch4Sm90ELb0ELb1ELb0ELb0ELb1ELb0ELb1ELb0ELi3ELi1ELi1ELi1ELb0EEENS1_24CollectiveEpilogueBwdGQAISD_fSG_Li384ELb0ELb1EEENS1_19SingleTileSchedulerILb0ELb0ELb0ELi96EEEEEEEEEvNT_6ParamsE --------------------------
	.section	.text._ZN7cutlass13device_kernelIN5flash11enable_sm90INS1_16FlashAttnBwdSm90INS1_25CollectiveMainloopBwdSm90ILi2ELi1ELi1EN4cute5tupleIJNS5_1CILi1EEES8_S8_EEENS6_IJNS7_ILi64EEENS7_ILi96EEENS7_ILi192EEEEEENS_10bfloat16_tEfNS_4arch4Sm90ELb0ELb1ELb0ELb0ELb1ELb0ELb1ELb0ELi3ELi1ELi1ELi1ELb0EEENS1_24CollectiveEpilogueBwdGQAISD_fSG_Li384ELb0ELb1EEENS1_19SingleTileSchedulerILb0ELb0ELb0ELi96EEEEEEEEEvNT_6ParamsE,"ax",@progbits
	.align	128
.text._ZN7cutlass13device_kernelIN5flash11enable_sm90INS1_16FlashAttnBwdSm90INS1_25CollectiveMainloopBwdSm90ILi2ELi1ELi1EN4cute5tupleIJNS5_1CILi1EEES8_S8_EEENS6_IJNS7_ILi64EEENS7_ILi96EEENS7_ILi192EEEEEENS_10bfloat16_tEfNS_4arch4Sm90ELb0ELb1ELb0ELb0ELb1ELb0ELb1ELb0ELi3ELi1ELi1ELi1ELb0EEENS1_24CollectiveEpilogueBwdGQAISD_fSG_Li384ELb0ELb1EEENS1_19SingleTileSchedulerILb0ELb0ELb0ELi96EEEEEEEEEvNT_6ParamsE:
        .type           _ZN7cutlass13device_kernelIN5flash11enable_sm90INS1_16FlashAttnBwdSm90INS1_25CollectiveMainloopBwdSm90ILi2ELi1ELi1EN4cute5tupleIJNS5_1CILi1EEES8_S8_EEENS6_IJNS7_ILi64EEENS7_ILi96EEENS7_ILi192EEEEEENS_10bfloat16_tEfNS_4arch4Sm90ELb0ELb1ELb0ELb0ELb1ELb0ELb1ELb0ELi3ELi1ELi1ELi1ELb0EEENS1_24CollectiveEpilogueBwdGQAISD_fSG_Li384ELb0ELb1EEENS1_19SingleTileSchedulerILb0ELb0ELb0ELi96EEEEEEEEEvNT_6ParamsE,@function
        .size           _ZN7cutlass13device_kernelIN5flash11enable_sm90INS1_16FlashAttnBwdSm90INS1_25CollectiveMainloopBwdSm90ILi2ELi1ELi1EN4cute5tupleIJNS5_1CILi1EEES8_S8_EEENS6_IJNS7_ILi64EEENS7_ILi96EEENS7_ILi192EEEEEENS_10bfloat16_tEfNS_4arch4Sm90ELb0ELb1ELb0ELb0ELb1ELb0ELb1ELb0ELi3ELi1ELi1ELi1ELb0EEENS1_24CollectiveEpilogueBwdGQAISD_fSG_Li384ELb0ELb1EEENS1_19SingleTileSchedulerILb0ELb0ELb0ELi96EEEEEEEEEvNT_6ParamsE,(.L_x_7684 - _ZN7cutlass13device_kernelIN5flash11enable_sm90INS1_16FlashAttnBwdSm90INS1_25CollectiveMainloopBwdSm90ILi2ELi1ELi1EN4cute5tupleIJNS5_1CILi1EEES8_S8_EEENS6_IJNS7_ILi64EEENS7_ILi96EEENS7_ILi192EEEEEENS_10bfloat16_tEfNS_4arch4Sm90ELb0ELb1ELb0ELb0ELb1ELb0ELb1ELb0ELi3ELi1ELi1ELi1ELb0EEENS1_24CollectiveEpilogueBwdGQAISD_fSG_Li384ELb0ELb1EEENS1_19SingleTileSchedulerILb0ELb0ELb0ELi96EEEEEEEEEvNT_6ParamsE)
        .other          _ZN7cutlass13device_kernelIN5flash11enable_sm90INS1_16FlashAttnBwdSm90INS1_25CollectiveMainloopBwdSm90ILi2ELi1ELi1EN4cute5tupleIJNS5_1CILi1EEES8_S8_EEENS6_IJNS7_ILi64EEENS7_ILi96EEENS7_ILi192EEEEEENS_10bfloat16_tEfNS_4arch4Sm90ELb0ELb1ELb0ELb0ELb1ELb0ELb1ELb0ELi3ELi1ELi1ELi1ELb0EEENS1_24CollectiveEpilogueBwdGQAISD_fSG_Li384ELb0ELb1EEENS1_19SingleTileSchedulerILb0ELb0ELb0ELi96EEEEEEEEEvNT_6ParamsE,@"STO_CUDA_ENTRY STV_DEFAULT"
_ZN7cutlass13device_kernelIN5flash11enable_sm90INS1_16FlashAttnBwdSm90INS1_25CollectiveMainloopBwdSm90ILi2ELi1ELi1EN4cute5tupleIJNS5_1CILi1EEES8_S8_EEENS6_IJNS7_ILi64EEENS7_ILi96EEENS7_ILi192EEEEEENS_10bfloat16_tEfNS_4arch4Sm90ELb0ELb1ELb0ELb0ELb1ELb0ELb1ELb0ELi3ELi1ELi1ELi1ELb0EEENS1_24CollectiveEpilogueBwdGQAISD_fSG_Li384ELb0ELb1EEENS1_19SingleTileSchedulerILb0ELb0ELb0ELi96EEEEEEEEEvNT_6ParamsE:
        /* <DEDUP_REMOVED lines=23> */
.L_x_5399:
[----:B------:R-:W-:Y:S05]  /*0170*/  BSYNC B0 ;  /* 0x0000000000007941 */ /* 0x000fea0003800000 */
.L_x_5398:
        /* <DEDUP_REMOVED lines=37> */
.L_x_5400:
        /* <DEDUP_REMOVED lines=20> */
.L_x_5401:
[----:B------:R-:W-:Y:S01]  /*0510*/  PLOP3.LUT P0, PT, PT, PT, UP0, 0x80, 0x0 ;  /* 0x000000000000781c */ /* 0x000fe20003f0f008 */
[----:B------:R-:W-:Y:S01]  /*0520*/  NOP ;  /* 0x0000000000007918 */ /* 0x000fe20000000000 */
[----:B------:R-:W-:Y:S01]  /*0530*/  ULDC.64 UR46, c[0x0][0x208] ;  /* 0x00008200002e7ab9 */ /* 0x000fe20000000a00 */
[----:B------:R-:W-:Y:S01]  /*0540*/  BSSY B6, `(.L_x_5402) ;  /* 0x00008da000067945 */ /* 0x000fe20003800000 */
[----:B-12-4-:R-:W-:Y:S09]  /*0550*/  BAR.SYNC.DEFER_BLOCKING 0x0 ;  /* 0x0000000000007b1d */ /* 0x016ff20000010000 */
[----:B------:R-:W-:Y:S05]  /*0560*/  @!P0 BRA `(.L_x_5403) ;  /* 0x0000004800048947 */ /* 0x000fea0003800000 */
.L_x_5404:
        /* <DEDUP_REMOVED lines=85> */
.L_x_5406:
        /* <DEDUP_REMOVED lines=36> */
.L_x_5409:
        /* <DEDUP_REMOVED lines=15> */
.L_x_5408:
        /* <DEDUP_REMOVED lines=20> */
.L_x_5411:
        /* <DEDUP_REMOVED lines=15> */
.L_x_5410:
        /* <DEDUP_REMOVED lines=8> */
.L_x_5543:
        /* <DEDUP_REMOVED lines=19> */
.L_x_5413:
        /* <DEDUP_REMOVED lines=109> */
.L_x_5433:
[----:B------:R-:W-:-:S13]  /*18a0*/  ISETP.NE.AND P0, PT, R14, 0x3, PT ;  /* 0x000000030e00780c */ /* 0x000fda0003f05270 */
[----:B------:R-:W-:Y:S05]  /*18b0*/  @!P0 BRA `(.L_x_5415) ;  /* 0x0000000000048947 */ /* 0x000fea0003800000 */
[----:B------:R-:W-:Y:S01]  /*18c0*/  BPT.TRAP 0x1 ;  /* 0x000000040000795c */ /* 0x000fe20000300000 */
.L_x_5415:
[----:B------:R-:W-:Y:S02]  /*18d0*/  LEA R3, R2, UR37, 0x3 ;  /* 0x0000002502037c11 */ /* 0x000fe4000f8e18ff */
[----:B------:R-:W-:-:S04]  /*18e0*/  SHF.L.U32 R16, R7, 0x1f, RZ ;  /* 0x0000001f07107819 */ /* 0x000fc800000006ff */
[----:B------:R1:W2:Y:S01]  /*18f0*/  SYNCS.PHASECHK.TRANS64.TRYWAIT P1, [R3+URZ+0x36410], R16 ;  /* 0x03641010030075a7 */ /* 0x0002a2000802017f */
[----:B------:R-:W-:Y:S05]  /*1900*/  @!P0 BRA `(.L_x_5416) ;  /* 0x0000000000048947 */ /* 0x000fea0003800000 */
[----:B------:R-:W-:Y:S01]  /*1910*/  BPT.TRAP 0x1 ;  /* 0x000000040000795c */ /* 0x000fe20000300000 */
.L_x_5416:
[----:B--2---:R-:W-:Y:S05]  /*1920*/  @P1 BRA `(.L_x_5417) ;  /* 0x0000000000081947 */ /* 0x004fea0003800000 */
[----:B------:R-:W2:Y:S02]  /*1930*/  SYNCS.PHASECHK.TRANS64.TRYWAIT P1, [R3+URZ+0x36410], R16 ;  /* 0x03641010030075a7 */ /* 0x000ea4000802017f */
[----:B--2---:R-:W-:Y:S05]  /*1940*/  @!P1 BRA `(.L_x_5418) ;  /* 0x00000078009c9947 */ /* 0x004fea0003800000 */
.L_x_5417:
        /* <DEDUP_REMOVED lines=101> */
.L_x_5419:
[----:B-12---:R-:W-:-:S04]  /*1fa0*/  SHF.L.U32 R16, R4, 0x1f, RZ ;  /* 0x0000001f04107819 */ /* 0x006fc800000006ff */
[----:B------:R1:W2:Y:S01]  /*1fb0*/  SYNCS.PHASECHK.TRANS64.TRYWAIT P1, [UR37+0x36430], R16 ;  /* 0x03643010ff0075a7 */ /* 0x0002a20008020165 */
[----:B------:R-:W-:Y:S05]  /*1fc0*/  @!P0 BRA `(.L_x_5420) ;  /* 0x0000000000048947 */ /* 0x000fea0003800000 */
[----:B------:R-:W-:Y:S01]  /*1fd0*/  BPT.TRAP 0x1 ;  /* 0x000000040000795c */ /* 0x000fe20000300000 */
.L_x_5420:
[----:B--2---:R-:W-:Y:S05]  /*1fe0*/  @P1 BRA `(.L_x_5421) ;  /* 0x0000000000081947 */ /* 0x004fea0003800000 */
[----:B------:R-:W2:Y:S02]  /*1ff0*/  SYNCS.PHASECHK.TRANS64.TRYWAIT P1, [UR37+0x36430], R16 ;  /* 0x03643010ff0075a7 */ /* 0x000ea40008020165 */
[----:B--2---:R-:W-:Y:S05]  /*2000*/  @!P1 BRA `(.L_x_5422) ;  /* 0x0000007400009947 */ /* 0x004fea0003800000 */
.L_x_5421:
        /* <DEDUP_REMOVED lines=114> */
.L_x_5425:
[----:B------:R-:W-:-:S06]  /*2730*/  UISETP.NE.AND UP0, UPT, UR44, 0x1, UPT ;  /* 0x000000012c00788c */ /* 0x000fcc000bf05270 */
[----:B------:R-:W-:-:S05]  /*2740*/  PLOP3.LUT P1, PT, PT, PT, UP0, 0x80, 0x0 ;  /* 0x000000000000781c */ /* 0x000fca0003f2f008 */
[----:B------:R-:W-:-:S08]  /*2750*/  @UP0 ULDC UR5, c[0x0][0x754] ;  /* 0x0001d50000050ab9 */ /* 0x000fd00000000800 */
[----:B------:R-:W-:Y:S01]  /*2760*/  @P1 IMAD.HI.U32 R15, R22, UR5, RZ ;  /* 0x00000005160f1c27 */ /* 0x000fe2000f8e00ff */
[----:B------:R-:W-:-:S04]  /*2770*/  @UP0 ULDC UR5, c[0x0][0x758] ;  /* 0x0001d60000050ab9 */ /* 0x000fc80000000800 */
[----:B------:R-:W-:-:S07]  /*2780*/  @P1 SHF.R.U32.HI R22, RZ, UR5, R15 ;  /* 0x00000005ff161c19 */ /* 0x000fce000801160f */
.L_x_5426:
[----:B------:R-:W-:Y:S05]  /*2790*/  BSYNC B0 ;  /* 0x0000000000007941 */ /* 0x000fea0003800000 */
.L_x_5424:
[----:B------:R-:W-:Y:S01]  /*27a0*/  IMAD R22, R22, UR44, R11 ;  /* 0x0000002c16167c24 */ /* 0x000fe2000f8e020b */
[----:B------:R-:W-:-:S04]  /*27b0*/  IADD3 R15, R18, UR4, R5 ;  /* 0x00000004120f7c10 */ /* 0x000fc8000fffe005 */
[----:B------:R-:W-:Y:S02]  /*27c0*/  VIADDMNMX R16, R22, UR44, R16, PT ;  /* 0x0000002c16107c46 */ /* 0x000fe4000b800110 */
[----:B------:R-:W-:-:S07]  /*27d0*/  VIMNMX R15, R15, R22, !PT ;  /* 0x000000160f0f7248 */ /* 0x000fce0007fe0100 */
.L_x_5423:
        /* <DEDUP_REMOVED lines=52> */
.L_x_5429:
[----:B------:R-:W-:-:S06]  /*2b20*/  UISETP.NE.AND UP0, UPT, UR44, 0x1, UPT ;  /* 0x000000012c00788c */ /* 0x000fcc000bf05270 */
[----:B------:R-:W-:-:S05]  /*2b30*/  PLOP3.LUT P6, PT, PT, PT, UP0, 0x80, 0x0 ;  /* 0x000000000000781c */ /* 0x000fca0003fcf008 */
[----:B------:R-:W-:-:S08]  /*2b40*/  @UP0 ULDC UR4, c[0x0][0x754] ;  /* 0x0001d50000040ab9 */ /* 0x000fd00000000800 */
[----:B------:R-:W-:Y:S01]  /*2b50*/  @P6 IMAD.HI.U32 R15, R18, UR4, RZ ;  /* 0x00000004120f6c27 */ /* 0x000fe2000f8e00ff */
[----:B------:R-:W-:Y:S01]  /*2b60*/  PLOP3.LUT P6, PT, PT, PT, UP0, 0x80, 0x0 ;  /* 0x000000000000781c */ /* 0x000fe20003fcf008 */
[----:B------:R-:W-:-:S12]  /*2b70*/  @UP0 ULDC UR4, c[0x0][0x758] ;  /* 0x0001d60000040ab9 */ /* 0x000fd80000000800 */
[----:B------:R-:W-:-:S07]  /*2b80*/  @P6 SHF.R.U32.HI R18, RZ, UR4, R15 ;  /* 0x00000004ff126c19 */ /* 0x000fce000801160f */
.L_x_5430:
[----:B------:R-:W-:Y:S05]  /*2b90*/  BSYNC B0 ;  /* 0x0000000000007941 */ /* 0x000fea0003800000 */
.L_x_5428:
[----:B------:R-:W-:-:S05]  /*2ba0*/  IMAD R18, R18, UR44, R11 ;  /* 0x0000002c12127c24 */ /* 0x000fca000f8e020b */
[----:B------:R-:W-:Y:S02]  /*2bb0*/  VIMNMX R17, R17, R18, !PT ;  /* 0x0000001211117248 */ /* 0x000fe40007fe0100 */
[----:B------:R-:W-:-:S07]  /*2bc0*/  VIADDMNMX R19, R18, UR44, R19, PT ;  /* 0x0000002c12137c46 */ /* 0x000fce000b800113 */
.L_x_5427:
        /* <DEDUP_REMOVED lines=18> */
[--C-:B------:R-:W-:Y:S01]  /*2cf0*/  FFMA.FTZ R15, R15, UR45, -R20.reuse ;  /* 0x0000002d0f0f7c23 */ /* 0x100fe20008010814 */
        /* <DEDUP_REMOVED lines=195> */
.L_x_5431:
        /* <DEDUP_REMOVED lines=59> */
.L_x_5432:
        /* <DEDUP_REMOVED lines=63> */
.L_x_5407:
        /* <DEDUP_REMOVED lines=89> */
.L_x_5436:
[----:B------:R-:W2:Y:S04]  /*4660*/  LDG.E.STRONG.GPU R4, desc[UR46][R2.64] ;  /* 0x0000002e02047981 */ /* 0x000ea8000c1ef900 */
[----:B--2---:R-:W-:Y:S01]  /*4670*/  CCTL.IVALL ;  /* 0x00000000ff00798f */ /* 0x004fe20002000000 */
[----:B------:R-:W-:Y:S05]  /*4680*/  YIELD ;  /* 0x0000000000007946 */ /* 0x000fea0003800000 */
[----:B------:R-:W-:-:S13]  /*4690*/  ISETP.NE.AND P0, PT, R4, UR14, PT ;  /* 0x0000000e04007c0c */ /* 0x000fda000bf05270 */
[----:B------:R-:W-:Y:S05]  /*46a0*/  @P0 BRA `(.L_x_5436) ;  /* 0xfffffffc00ec0947 */ /* 0x000fea000383ffff */
.L_x_5435:
[----:B------:R-:W-:Y:S05]  /*46b0*/  BSYNC B0 ;  /* 0x0000000000007941 */ /* 0x000fea0003800000 */
.L_x_5434:
[----:B------:R-:W-:-:S03]  /*46c0*/  UMOV UR4, 0xffffffff ;  /* 0xffffffff00047882 */ /* 0x000fc60000000000 */
[----:B------:R-:W-:Y:S05]  /*46d0*/  BRA.DIV UR4, `(.L_x_5437) ;  /* 0x0000004e04607947 */ /* 0x000fea000b800000 */
[----:B------:R-:W-:Y:S01]  /*46e0*/  NOP ;  /* 0x0000000000007918 */ /* 0x000fe20000000000 */
.L_x_5546:
        /* <DEDUP_REMOVED lines=15> */
.L_x_5440:
[----:B------:R-:W-:Y:S01]  /*47e0*/  @P0 ELECT P2, URZ, PT ;  /* 0x00000000003f082f */ /* 0x000fe20003840000 */
[----:B------:R2:W-:-:S12]  /*47f0*/  UBLKRED.G.S.ADD.F32.RN [UR4], [UR10], UR6, desc[UR8] ;  /* 0x000008040a0073bb */ /* 0x0005d800080a1406 */
[----:B------:R-:W-:Y:S02]  /*4800*/  @P2 PLOP3.LUT P0, PT, P2, PT, PT, 0x8, 0x0 ;  /* 0x000000000000281c */ /* 0x000fe4000170e170 */
[----:B------:R-:W-:-:S11]  /*4810*/  PLOP3.LUT P2, PT, PT, PT, PT, 0x8, 0x0 ;  /* 0x000000000000781c */ /* 0x000fd60003f4e170 */
[----:B--2---:R-:W-:Y:S05]  /*4820*/  @P0 BRA.U.ANY `(.L_x_5440) ;  /* 0xfffffffd00ec0947 */ /* 0x004fea000393ffff */
[----:B------:R0:W-:Y:S01]  /*4830*/  UTMACMDFLUSH ;  /* 0x00000000000079b7 */ /* 0x0001e20000000000 */
[----:B------:R-:W-:-:S04]  /*4840*/  DEPBAR.LE SB0, 0x0 ;  /* 0x000080000000791a */ /* 0x000fc80000000000 */
.L_x_5439:
[----:B------:R-:W-:Y:S05]  /*4850*/  BSYNC B0 ;  /* 0x0000000000007941 */ /* 0x000fea0003800000 */
.L_x_5438:
        /* <DEDUP_REMOVED lines=14> */
.L_x_5442:
[----:B------:R-:W-:Y:S05]  /*4940*/  BSYNC B0 ;  /* 0x0000000000007941 */ /* 0x000fea0003800000 */
.L_x_5441:
        /* <DEDUP_REMOVED lines=20> */
.L_x_5445:
[----:B-12---:R-:W2:Y:S04]  /*4a90*/  LDG.E.STRONG.GPU R0, desc[UR46][R2.64] ;  /* 0x0000002e02007981 */ /* 0x006ea8000c1ef900 */
[----:B--2---:R-:W-:Y:S01]  /*4aa0*/  CCTL.IVALL ;  /* 0x00000000ff00798f */ /* 0x004fe20002000000 */
[----:B------:R-:W-:Y:S05]  /*4ab0*/  YIELD ;  /* 0x0000000000007946 */ /* 0x000fea0003800000 */
[----:B------:R-:W-:-:S13]  /*4ac0*/  ISETP.NE.AND P0, PT, R0, UR14, PT ;  /* 0x0000000e00007c0c */ /* 0x000fda000bf05270 */
[----:B------:R-:W-:Y:S05]  /*4ad0*/  @P0 BRA `(.L_x_5445) ;  /* 0xfffffffc00ec0947 */ /* 0x000fea000383ffff */
.L_x_5444:
[----:B------:R-:W-:Y:S05]  /*4ae0*/  BSYNC B0 ;  /* 0x0000000000007941 */ /* 0x000fea0003800000 */
.L_x_5443:
[----:B------:R-:W-:-:S03]  /*4af0*/  UMOV UR4, 0xffffffff ;  /* 0xffffffff00047882 */ /* 0x000fc60000000000 */
[----:B------:R-:W-:Y:S05]  /*4b00*/  BRA.DIV UR4, `(.L_x_5446) ;  /* 0x0000004a04707947 */ /* 0x000fea000b800000 */
[----:B------:R-:W-:Y:S01]  /*4b10*/  NOP ;  /* 0x0000000000007918 */ /* 0x000fe20000000000 */
.L_x_5549:
        /* <DEDUP_REMOVED lines=16> */
.L_x_5449:
[----:B------:R-:W-:Y:S01]  /*4c20*/  @P0 ELECT P2, URZ, PT ;  /* 0x00000000003f082f */ /* 0x000fe20003840000 */
[----:B------:R3:W-:-:S12]  /*4c30*/  UBLKRED.G.S.ADD.F32.RN [UR4], [UR10], UR6, desc[UR8] ;  /* 0x000008040a0073bb */ /* 0x0007d800080a1406 */
[----:B------:R-:W-:Y:S02]  /*4c40*/  @P2 PLOP3.LUT P0, PT, P2, PT, PT, 0x8, 0x0 ;  /* 0x000000000000281c */ /* 0x000fe4000170e170 */
[----:B------:R-:W-:-:S11]  /*4c50*/  PLOP3.LUT P2, PT, PT, PT, PT, 0x8, 0x0 ;  /* 0x000000000000781c */ /* 0x000fd60003f4e170 */
[----:B---3--:R-:W-:Y:S05]  /*4c60*/  @P0 BRA.U.ANY `(.L_x_5449) ;  /* 0xfffffffd00ec0947 */ /* 0x008fea000393ffff */
[----:B------:R0:W-:Y:S01]  /*4c70*/  UTMACMDFLUSH ;  /* 0x00000000000079b7 */ /* 0x0001e20000000000 */
[----:B------:R-:W-:-:S04]  /*4c80*/  DEPBAR.LE SB0, 0x0 ;  /* 0x000080000000791a */ /* 0x000fc80000000000 */
.L_x_5448:
[----:B------:R-:W-:Y:S05]  /*4c90*/  BSYNC B0 ;  /* 0x0000000000007941 */ /* 0x000fea0003800000 */
.L_x_5447:
        /* <DEDUP_REMOVED lines=14> */
.L_x_5403:
        /* <DEDUP_REMOVED lines=33> */
.L_x_5451:
[----:B------:R-:W-:-:S05]  /*4f90*/  UMOV UR11, UR5 ;  /* 0x00000005000b7c82 */ /* 0x000fca0008000000 */
.L_x_5452:
        /* <DEDUP_REMOVED lines=48> */
.L_x_5457:
[----:B------:R-:W2:Y:S04]  /*52a0*/  LDG.E.STRONG.GPU R0, desc[UR46][R2.64] ;  /* 0x0000002e02007981 */ /* 0x000ea8000c1ef900 */
[----:B--2---:R-:W-:Y:S01]  /*52b0*/  CCTL.IVALL ;  /* 0x00000000ff00798f */ /* 0x004fe20002000000 */
[----:B------:R-:W-:Y:S05]  /*52c0*/  YIELD ;  /* 0x0000000000007946 */ /* 0x000fea0003800000 */
[----:B------:R-:W-:-:S13]  /*52d0*/  ISETP.NE.AND P1, PT, R0, UR23, PT ;  /* 0x0000001700007c0c */ /* 0x000fda000bf25270 */
[----:B------:R-:W-:Y:S05]  /*52e0*/  @P1 BRA `(.L_x_5457) ;  /* 0xfffffffc00ec1947 */ /* 0x000fea000383ffff */
.L_x_5456:
[----:B------:R-:W-:Y:S05]  /*52f0*/  BSYNC B0 ;  /* 0x0000000000007941 */ /* 0x000fea0003800000 */
.L_x_5455:
[----:B------:R-:W-:-:S03]  /*5300*/  UMOV UR4, 0xffffffff ;  /* 0xffffffff00047882 */ /* 0x000fc60000000000 */
[----:B------:R-:W-:Y:S05]  /*5310*/  BRA.DIV UR4, `(.L_x_5458) ;  /* 0x0000004204887947 */ /* 0x000fea000b800000 */
[----:B------:R-:W-:Y:S01]  /*5320*/  NOP ;  /* 0x0000000000007918 */ /* 0x000fe20000000000 */
.L_x_5552:
        /* <DEDUP_REMOVED lines=22> */
.L_x_5460:
[----:B------:R-:W-:Y:S05]  /*5490*/  BSYNC B0 ;  /* 0x0000000000007941 */ /* 0x000fea0003800000 */
.L_x_5459:
        /* <DEDUP_REMOVED lines=19> */
.L_x_5462:
[----:B------:R-:W-:Y:S05]  /*55d0*/  BSYNC B0 ;  /* 0x0000000000007941 */ /* 0x000fea0003800000 */
.L_x_5461:
        /* <DEDUP_REMOVED lines=20> */
.L_x_5464:
[----:B------:R-:W-:Y:S05]  /*5720*/  BSYNC B0 ;  /* 0x0000000000007941 */ /* 0x000fea0003800000 */
.L_x_5463:
[----:B------:R-:W-:Y:S06]  /*5730*/  BAR.ARV 0xa, 0xa0 ;  /* 0x0282800000007b1d */ /* 0x000fec0000002000 */
[----:B------:R-:W-:Y:S04]  /*5740*/  BSSY B0, `(.L_x_5465) ;  /* 0x0000003000007945 */ /* 0x000fe80003800000 */
[----:B------:R-:W-:Y:S05]  /*5750*/  @!P0 BRA `(.L_x_5466) ;  /* 0x0000000000048947 */ /* 0x000fea0003800000 */
[----:B------:R-:W-:-:S04]  /*5760*/  DEPBAR.LE SB0, 0x1 ;  /* 0x000080400000791a */ /* 0x000fc80000000000 */
.L_x_5466:
[----:B------:R-:W-:Y:S05]  /*5770*/  BSYNC B0 ;  /* 0x0000000000007941 */ /* 0x000fea0003800000 */
.L_x_5465:
[----:B------:R-:W-:Y:S06]  /*5780*/  BAR.ARV 0xb, 0xa0 ;  /* 0x02c2800000007b1d */ /* 0x000fec0000002000 */
[----:B------:R-:W-:Y:S04]  /*5790*/  BSSY B0, `(.L_x_5467) ;  /* 0x0000003000007945 */ /* 0x000fe80003800000 */
[----:B------:R-:W-:Y:S05]  /*57a0*/  @!P0 BRA `(.L_x_5468) ;  /* 0x0000000000048947 */ /* 0x000fea0003800000 */
[----:B------:R-:W-:-:S04]  /*57b0*/  DEPBAR.LE SB0, 0x0 ;  /* 0x000080000000791a */ /* 0x000fc80000000000 */
.L_x_5468:
[----:B------:R-:W-:Y:S05]  /*57c0*/  BSYNC B0 ;  /* 0x0000000000007941 */ /* 0x000fea0003800000 */
.L_x_5467:
        /* <DEDUP_REMOVED lines=19> */
.L_x_5470:
[----:B------:R-:W-:Y:S05]  /*5900*/  BSYNC B0 ;  /* 0x0000000000007941 */ /* 0x000fea0003800000 */
.L_x_5469:
[----:B------:R-:W-:Y:S01]  /*5910*/  UIADD3 UR18, UR8, 0x1, URZ ;  /* 0x0000000108127890 */ /* 0x000fe2000fffe03f */
[----:B------:R-:W-:Y:S11]  /*5920*/  BRA `(.L_x_5471) ;  /* 0x0000000000047947 */ /* 0x000ff60003800000 */
.L_x_5454:
[----:B------:R-:W-:-:S05]  /*5930*/  UMOV UR18, UR8 ;  /* 0x0000000800127c82 */ /* 0x000fca0008000000 */
.L_x_5471:
        /* <DEDUP_REMOVED lines=12> */
.L_x_5504:
        /* <DEDUP_REMOVED lines=11> */
.L_x_5474:
[----:B------:R-:W2:Y:S04]  /*5ab0*/  LDG.E.STRONG.GPU R0, desc[UR46][R2.64] ;  /* 0x0000002e02007981 */ /* 0x000ea8000c1ef900 */
[----:B--2---:R-:W-:Y:S01]  /*5ac0*/  CCTL.IVALL ;  /* 0x00000000ff00798f */ /* 0x004fe20002000000 */
[----:B------:R-:W-:Y:S05]  /*5ad0*/  YIELD ;  /* 0x0000000000007946 */ /* 0x000fea0003800000 */
[----:B------:R-:W-:-:S13]  /*5ae0*/  ISETP.NE.AND P1, PT, R0, UR23, PT ;  /* 0x0000001700007c0c */ /* 0x000fda000bf25270 */
[----:B------:R-:W-:Y:S05]  /*5af0*/  @P1 BRA `(.L_x_5474) ;  /* 0xfffffffc00ec1947 */ /* 0x000fea000383ffff */
.L_x_5473:
[----:B------:R-:W-:Y:S05]  /*5b00*/  BSYNC B0 ;  /* 0x0000000000007941 */ /* 0x000fea0003800000 */
.L_x_5472:
[----:B------:R-:W-:-:S03]  /*5b10*/  UMOV UR16, 0xffffffff ;  /* 0xffffffff00107882 */ /* 0x000fc60000000000 */
[----:B------:R-:W-:Y:S05]  /*5b20*/  BRA.DIV UR16, `(.L_x_5475) ;  /* 0x0000003a10a07947 */ /* 0x000fea000b800000 */
[----:B------:R-:W-:Y:S01]  /*5b30*/  NOP ;  /* 0x0000000000007918 */ /* 0x000fe20000000000 */
.L_x_5555:
        /* <DEDUP_REMOVED lines=19> */
.L_x_5477:
[----:B------:R-:W-:Y:S05]  /*5c70*/  BSYNC B0 ;  /* 0x0000000000007941 */ /* 0x000fea0003800000 */
.L_x_5476:
        /* <DEDUP_REMOVED lines=14> */
.L_x_5479:
[----:B------:R-:W-:Y:S05]  /*5d60*/  BSYNC B0 ;  /* 0x0000000000007941 */ /* 0x000fea0003800000 */
.L_x_5478:
        /* <DEDUP_REMOVED lines=15> */
.L_x_5481:
[----:B------:R-:W-:Y:S05]  /*5e60*/  BSYNC B0 ;  /* 0x0000000000007941 */ /* 0x000fea0003800000 */
.L_x_5480:
[----:B------:R-:W-:Y:S06]  /*5e70*/  BAR.ARV 0xa, 0xa0 ;  /* 0x0282800000007b1d */ /* 0x000fec0000002000 */
[----:B------:R-:W-:Y:S04]  /*5e80*/  BSSY B0, `(.L_x_5482) ;  /* 0x0000003000007945 */ /* 0x000fe80003800000 */
[----:B------:R-:W-:Y:S05]  /*5e90*/  @!P0 BRA `(.L_x_5483) ;  /* 0x0000000000048947 */ /* 0x000fea0003800000 */
[----:B------:R-:W-:-:S04]  /*5ea0*/  DEPBAR.LE SB0, 0x1 ;  /* 0x000080400000791a */ /* 0x000fc80000000000 */
.L_x_5483:
[----:B------:R-:W-:Y:S05]  /*5eb0*/  BSYNC B0 ;  /* 0x0000000000007941 */ /* 0x000fea0003800000 */
.L_x_5482:
[----:B------:R-:W-:Y:S06]  /*5ec0*/  BAR.ARV 0xb, 0xa0 ;  /* 0x02c2800000007b1d */ /* 0x000fec0000002000 */
[----:B------:R-:W-:Y:S04]  /*5ed0*/  BSSY B0, `(.L_x_5484) ;  /* 0x0000003000007945 */ /* 0x000fe80003800000 */
[----:B------:R-:W-:Y:S05]  /*5ee0*/  @!P0 BRA `(.L_x_5485) ;  /* 0x0000000000048947 */ /* 0x000fea0003800000 */
[----:B------:R-:W-:-:S04]  /*5ef0*/  DEPBAR.LE SB0, 0x0 ;  /* 0x000080000000791a */ /* 0x000fc80000000000 */
.L_x_5485:
[----:B------:R-:W-:Y:S05]  /*5f00*/  BSYNC B0 ;  /* 0x0000000000007941 */ /* 0x000fea0003800000 */
.L_x_5484:
        /* <DEDUP_REMOVED lines=19> */
.L_x_5487:
[----:B------:R-:W-:Y:S05]  /*6040*/  BSYNC B0 ;  /* 0x0000000000007941 */ /* 0x000fea0003800000 */
.L_x_5486:
        /* <DEDUP_REMOVED lines=9> */
.L_x_5490:
[----:B------:R-:W2:Y:S04]  /*60e0*/  LDG.E.STRONG.GPU R0, desc[UR46][R2.64] ;  /* 0x0000002e02007981 */ /* 0x000ea8000c1ef900 */
[----:B--2---:R-:W-:Y:S01]  /*60f0*/  CCTL.IVALL ;  /* 0x00000000ff00798f */ /* 0x004fe20002000000 */
[----:B------:R-:W-:Y:S05]  /*6100*/  YIELD ;  /* 0x0000000000007946 */ /* 0x000fea0003800000 */
[----:B------:R-:W-:-:S13]  /*6110*/  ISETP.NE.AND P1, PT, R0, UR23, PT ;  /* 0x0000001700007c0c */ /* 0x000fda000bf25270 */
[----:B------:R-:W-:Y:S05]  /*6120*/  @P1 BRA `(.L_x_5490) ;  /* 0xfffffffc00ec1947 */ /* 0x000fea000383ffff */
.L_x_5489:
[----:B------:R-:W-:Y:S05]  /*6130*/  BSYNC B0 ;  /* 0x0000000000007941 */ /* 0x000fea0003800000 */
.L_x_5488:
[----:B------:R-:W-:-:S03]  /*6140*/  UMOV UR12, 0xffffffff ;  /* 0xffffffff000c7882 */ /* 0x000fc60000000000 */
[----:B------:R-:W-:Y:S05]  /*6150*/  BRA.DIV UR12, `(.L_x_5491) ;  /* 0x000000360c307947 */ /* 0x000fea000b800000 */
[----:B------:R-:W-:Y:S01]  /*6160*/  NOP ;  /* 0x0000000000007918 */ /* 0x000fe20000000000 */
.L_x_5558:
        /* <DEDUP_REMOVED lines=15> */
.L_x_5493:
[----:B------:R-:W-:Y:S05]  /*6260*/  BSYNC B0 ;  /* 0x0000000000007941 */ /* 0x000fea0003800000 */
.L_x_5492:
        /* <DEDUP_REMOVED lines=14> */
.L_x_5495:
[----:B------:R-:W-:Y:S05]  /*6350*/  BSYNC B0 ;  /* 0x0000000000007941 */ /* 0x000fea0003800000 */
.L_x_5494:
        /* <DEDUP_REMOVED lines=15> */
.L_x_5497:
[----:B------:R-:W-:Y:S05]  /*6450*/  BSYNC B0 ;  /* 0x0000000000007941 */ /* 0x000fea0003800000 */
.L_x_5496:
[----:B------:R-:W-:Y:S06]  /*6460*/  BAR.ARV 0xa, 0xa0 ;  /* 0x0282800000007b1d */ /* 0x000fec0000002000 */
[----:B------:R-:W-:Y:S04]  /*6470*/  BSSY B0, `(.L_x_5498) ;  /* 0x0000003000007945 */ /* 0x000fe80003800000 */
[----:B------:R-:W-:Y:S05]  /*6480*/  @!P0 BRA `(.L_x_5499) ;  /* 0x0000000000048947 */ /* 0x000fea0003800000 */
[----:B------:R-:W-:-:S04]  /*6490*/  DEPBAR.LE SB0, 0x1 ;  /* 0x000080400000791a */ /* 0x000fc80000000000 */
.L_x_5499:
[----:B------:R-:W-:Y:S05]  /*64a0*/  BSYNC B0 ;  /* 0x0000000000007941 */ /* 0x000fea0003800000 */
.L_x_5498:
[----:B------:R-:W-:Y:S06]  /*64b0*/  BAR.ARV 0xb, 0xa0 ;  /* 0x02c2800000007b1d */ /* 0x000fec0000002000 */
[----:B------:R-:W-:Y:S04]  /*64c0*/  BSSY B0, `(.L_x_5500) ;  /* 0x0000003000007945 */ /* 0x000fe80003800000 */
[----:B------:R-:W-:Y:S05]  /*64d0*/  @!P0 BRA `(.L_x_5501) ;  /* 0x0000000000048947 */ /* 0x000fea0003800000 */
[----:B------:R-:W-:-:S04]  /*64e0*/  DEPBAR.LE SB0, 0x0 ;  /* 0x000080000000791a */ /* 0x000fc80000000000 */
.L_x_5501:
[----:B------:R-:W-:Y:S05]  /*64f0*/  BSYNC B0 ;  /* 0x0000000000007941 */ /* 0x000fea0003800000 */
.L_x_5500:
        /* <DEDUP_REMOVED lines=19> */
.L_x_5503:
[----:B------:R-:W-:Y:S05]  /*6630*/  BSYNC B0 ;  /* 0x0000000000007941 */ /* 0x000fea0003800000 */
.L_x_5502:
[----:B------:R-:W-:Y:S02]  /*6640*/  UIADD3 UR8, UR8, 0x2, URZ ;  /* 0x0000000208087890 */ /* 0x000fe4000fffe03f */
[----:B------:R-:W-:Y:S02]  /*6650*/  UIADD3 UR4, UR4, 0x6000, URZ ;  /* 0x0000600004047890 */ /* 0x000fe4000fffe03f */
[----:B------:R-:W-:-:S06]  /*6660*/  UISETP.GE.AND UP0, UPT, UR8, UR11, UPT ;  /* 0x0000000b0800728c */ /* 0x000fcc000bf06270 */
[----:B------:R-:W-:-:S13]  /*6670*/  PLOP3.LUT P1, PT, PT, PT, UP0, 0x80, 0x0 ;  /* 0x000000000000781c */ /* 0x000fda0003f2f008 */
[----:B------:R-:W-:Y:S05]  /*6680*/  @!P1 BRA `(.L_x_5504) ;  /* 0xfffffff000dc9947 */ /* 0x000fea000383ffff */
.L_x_5453:
        /* <DEDUP_REMOVED lines=41> */
.L_x_5507:
[----:B------:R-:W-:Y:S05]  /*6920*/  BSYNC B0 ;  /* 0x0000000000007941 */ /* 0x000fea0003800000 */
.L_x_5506:
[----:B------:R-:W-:Y:S05]  /*6930*/  BRA `(.L_x_5508) ;  /* 0x0000000000047947 */ /* 0x000fea0003800000 */
.L_x_5505:
[----:B------:R-:W-:-:S05]  /*6940*/  UMOV UR4, UR8 ;  /* 0x0000000800047c82 */ /* 0x000fca0008000000 */
.L_x_5508:
        /* <DEDUP_REMOVED lines=11> */
.L_x_5513:
        /* <DEDUP_REMOVED lines=24> */
.L_x_5510:
[----:B------:R-:W-:Y:S05]  /*6b80*/  BSYNC B0 ;  /* 0x0000000000007941 */ /* 0x000fea0003800000 */
.L_x_5509:
        /* <DEDUP_REMOVED lines=24> */
.L_x_5512:
[----:B------:R-:W-:Y:S05]  /*6d10*/  BSYNC B0 ;  /* 0x0000000000007941 */ /* 0x000fea0003800000 */
.L_x_5511:
[----:B------:R-:W-:Y:S02]  /*6d20*/  UIADD3 UR11, UR11, 0x2, URZ ;  /* 0x000000020b0b7890 */ /* 0x000fe4000fffe03f */
[----:B------:R-:W-:Y:S02]  /*6d30*/  ULEA UR6, UR18, UR6, 0x1 ;  /* 0x0000000612067291 */ /* 0x000fe4000f8e083f */
[----:B------:R-:W-:Y:S02]  /*6d40*/  ULEA UR7, UR18, UR7, 0x1 ;  /* 0x0000000712077291 */ /* 0x000fe4000f8e083f */
[----:B------:R-:W-:-:S13]  /*6d50*/  ISETP.NE.AND P0, PT, RZ, UR11, PT ;  /* 0x0000000bff007c0c */ /* 0x000fda000bf05270 */
[----:B------:R-:W-:Y:S05]  /*6d60*/  @!P0 BRA `(.L_x_5405) ;  /* 0x00000024005c8947 */ /* 0x000fea0003800000 */
[----:B------:R-:W-:Y:S05]  /*6d70*/  BRA `(.L_x_5513) ;  /* 0xfffffffc00207947 */ /* 0x000fea000383ffff */
.L_x_5450:
        /* <DEDUP_REMOVED lines=34> */
.L_x_5515:
        /* <DEDUP_REMOVED lines=50> */
.L_x_5559:
        /* <DEDUP_REMOVED lines=9> */
.L_x_5518:
        /* <DEDUP_REMOVED lines=115> */
.L_x_5529:
[----:B-1----:R-:W-:-:S05]  /*7a80*/  IMAD.MOV.U32 R6, RZ, RZ, 0x1 ;  /* 0x00000001ff067424 */ /* 0x002fca00078e00ff */
[----:B------:R-:W-:-:S04]  /*7a90*/  SHF.L.U32 R6, R6, 0x1f, RZ ;  /* 0x0000001f06067819 */ /* 0x000fc800000006ff */
[----:B------:R-:W1:Y:S02]  /*7aa0*/  SYNCS.PHASECHK.TRANS64.TRYWAIT P1, [R0+URZ+0x36438], R6 ;  /* 0x03643806000075a7 */ /* 0x000e64000802017f */
[----:B-123--:R-:W-:Y:S05]  /*7ab0*/  @!P1 BRA `(.L_x_5521) ;  /* 0x0000001c00089947 */ /* 0x00efea0003800000 */
.L_x_5560:
[----:B------:R-:W-:Y:S05]  /*7ac0*/  @P0 BRA `(.L_x_5522) ;  /* 0x0000000000140947 */ /* 0x000fea0003800000 */
[----:B------:R-:W-:Y:S01]  /*7ad0*/  ISETP.NE.AND P1, PT, R20, RZ, PT ;  /* 0x000000ff1400720c */ /* 0x000fe20003f25270 */
[----:B------:R-:W-:-:S04]  /*7ae0*/  IMAD.MOV.U32 R3, RZ, RZ, 0x6100 ;  /* 0x00006100ff037424 */ /* 0x000fc800078e00ff */
[----:B------:R2:W-:Y:S08]  /*7af0*/  SYNCS.ARRIVE.TRANS64 RZ, [R0+URZ+0x36430], R3 ;  /* 0x0364300300ff79a7 */ /* 0x0005f0000800003f */
[----:B------:R-:W-:Y:S05]  /*7b00*/  @!P1 BRA `(.L_x_5522) ;  /* 0x0000000000049947 */ /* 0x000fea0003800000 */
[----:B------:R-:W-:Y:S01]  /*7b10*/  BPT.TRAP 0x1 ;  /* 0x000000040000795c */ /* 0x000fe20000300000 */
.L_x_5522:
        /* <DEDUP_REMOVED lines=48> */
.L_x_5561:
[----:B------:R-:W-:Y:S05]  /*7e20*/  @P0 BRA `(.L_x_5524) ;  /* 0x0000000000140947 */ /* 0x000fea0003800000 */
[----:B------:R-:W-:Y:S01]  /*7e30*/  ISETP.NE.AND P1, PT, R20, RZ, PT ;  /* 0x000000ff1400720c */ /* 0x000fe20003f25270 */
[----:B--2---:R-:W-:-:S04]  /*7e40*/  IMAD.MOV.U32 R3, RZ, RZ, 0x6100 ;  /* 0x00006100ff037424 */ /* 0x004fc800078e00ff */
[----:B------:R3:W-:Y:S08]  /*7e50*/  SYNCS.ARRIVE.TRANS64 RZ, [R0+URZ+0x36418], R3 ;  /* 0x0364180300ff79a7 */ /* 0x0007f0000800003f */
[----:B------:R-:W-:Y:S05]  /*7e60*/  @!P1 BRA `(.L_x_5524) ;  /* 0x0000000000049947 */ /* 0x000fea0003800000 */
[----:B------:R-:W-:Y:S01]  /*7e70*/  BPT.TRAP 0x1 ;  /* 0x000000040000795c */ /* 0x000fe20000300000 */
.L_x_5524:
        /* <DEDUP_REMOVED lines=44> */
.L_x_5562:
[----:B------:R-:W-:Y:S05]  /*8140*/  @P0 BRA `(.L_x_5526) ;  /* 0x0000000000140947 */ /* 0x000fea0003800000 */
[----:B------:R-:W-:Y:S01]  /*8150*/  ISETP.NE.AND P1, PT, R20, RZ, PT ;  /* 0x000000ff1400720c */ /* 0x000fe20003f25270 */
[----:B--2---:R-:W-:-:S04]  /*8160*/  IMAD.MOV.U32 R29, RZ, RZ, 0x6100 ;  /* 0x00006100ff1d7424 */ /* 0x004fc800078e00ff */
[----:B------:R3:W-:Y:S08]  /*8170*/  SYNCS.ARRIVE.TRANS64 RZ, [R0+URZ+0x36430], R29 ;  /* 0x0364301d00ff79a7 */ /* 0x0007f0000800003f */
[----:B------:R-:W-:Y:S05]  /*8180*/  @!P1 BRA `(.L_x_5526) ;  /* 0x0000000000049947 */ /* 0x000fea0003800000 */
[----:B------:R-:W-:Y:S01]  /*8190*/  BPT.TRAP 0x1 ;  /* 0x000000040000795c */ /* 0x000fe20000300000 */
.L_x_5526:
        /* <DEDUP_REMOVED lines=37> */
.L_x_5564:
[----:B------:R-:W-:Y:S05]  /*83f0*/  @P0 BRA `(.L_x_5528) ;  /* 0x0000000000140947 */ /* 0x000fea0003800000 */
[----:B------:R-:W-:Y:S01]  /*8400*/  ISETP.NE.AND P1, PT, R20, RZ, PT ;  /* 0x000000ff1400720c */ /* 0x000fe20003f25270 */
[----:B----4-:R-:W-:-:S04]  /*8410*/  IMAD.MOV.U32 R5, RZ, RZ, 0x6100 ;  /* 0x00006100ff057424 */ /* 0x010fc800078e00ff */
[----:B------:R4:W-:Y:S08]  /*8420*/  SYNCS.ARRIVE.TRANS64 RZ, [R0+URZ+0x36410], R5 ;  /* 0x0364100500ff79a7 */ /* 0x0009f0000800003f */
[----:B------:R-:W-:Y:S05]  /*8430*/  @!P1 BRA `(.L_x_5528) ;  /* 0x0000000000049947 */ /* 0x000fea0003800000 */
[----:B------:R-:W-:Y:S01]  /*8440*/  BPT.TRAP 0x1 ;  /* 0x000000040000795c */ /* 0x000fe20000300000 */
.L_x_5528:
        /* <DEDUP_REMOVED lines=44> */
.L_x_5520:
[----:B------:R-:W-:Y:S01]  /*8710*/  ISETP.NE.AND P1, PT, R19, RZ, PT ;  /* 0x000000ff1300720c */ /* 0x000fe20003f25270 */
[----:B------:R-:W-:Y:S02]  /*8720*/  IMAD.MOV.U32 R5, RZ, RZ, 0x1 ;  /* 0x00000001ff057424 */ /* 0x000fe400078e00ff */
[----:B------:R-:W-:-:S10]  /*8730*/  IMAD.MOV.U32 R4, RZ, RZ, R15 ;  /* 0x000000ffff047224 */ /* 0x000fd400078e000f */
[----:B------:R-:W-:Y:S05]  /*8740*/  @!P1 BRA `(.L_x_5519) ;  /* 0x0000000400889947 */ /* 0x000fea0003800000 */
[----:B------:R-:W4:Y:S02]  /*8750*/  SYNCS.PHASECHK.TRANS64.TRYWAIT P1, [R0+URZ+0x36438], R6 ;  /* 0x03643806000075a7 */ /* 0x000f24000802017f */
[----:B----4-:R-:W-:Y:S05]  /*8760*/  @!P1 BRA `(.L_x_5530) ;  /* 0x0000001000309947 */ /* 0x010fea0003800000 */
.L_x_5565:
[----:B------:R-:W-:Y:S05]  /*8770*/  @P0 BRA `(.L_x_5531) ;  /* 0x0000000000140947 */ /* 0x000fea0003800000 */
[----:B------:R-:W-:Y:S01]  /*8780*/  ISETP.NE.AND P1, PT, R20, RZ, PT ;  /* 0x000000ff1400720c */ /* 0x000fe20003f25270 */
[----:B------:R-:W-:-:S04]  /*8790*/  IMAD.MOV.U32 R5, RZ, RZ, 0x6100 ;  /* 0x00006100ff057424 */ /* 0x000fc800078e00ff */
[----:B------:R1:W-:Y:S08]  /*87a0*/  SYNCS.ARRIVE.TRANS64 RZ, [R0+URZ+0x36430], R5 ;  /* 0x0364300500ff79a7 */ /* 0x0003f0000800003f */
[----:B------:R-:W-:Y:S05]  /*87b0*/  @!P1 BRA `(.L_x_5531) ;  /* 0x0000000000049947 */ /* 0x000fea0003800000 */
[----:B------:R-:W-:Y:S01]  /*87c0*/  BPT.TRAP 0x1 ;  /* 0x000000040000795c */ /* 0x000fe20000300000 */
.L_x_5531:
        /* <DEDUP_REMOVED lines=41> */
.L_x_5566:
[----:B-1----:R-:W-:Y:S01]  /*8a60*/  IMAD.MOV.U32 R5, RZ, RZ, RZ ;  /* 0x000000ffff057224 */ /* 0x002fe200078e00ff */
[----:B------:R-:W-:Y:S06]  /*8a70*/  @P0 BRA `(.L_x_5533) ;  /* 0x0000000000140947 */ /* 0x000fec0003800000 */
[----:B------:R-:W-:Y:S01]  /*8a80*/  ISETP.NE.AND P1, PT, R20, RZ, PT ;  /* 0x000000ff1400720c */ /* 0x000fe20003f25270 */
[----:B------:R-:W-:-:S04]  /*8a90*/  IMAD.MOV.U32 R17, RZ, RZ, 0x6100 ;  /* 0x00006100ff117424 */ /* 0x000fc800078e00ff */
[----:B------:R1:W-:Y:S08]  /*8aa0*/  SYNCS.ARRIVE.TRANS64 RZ, [R0+URZ+0x36418], R17 ;  /* 0x0364181100ff79a7 */ /* 0x0003f0000800003f */
[----:B------:R-:W-:Y:S05]  /*8ab0*/  @!P1 BRA `(.L_x_5533) ;  /* 0x0000000000049947 */ /* 0x000fea0003800000 */
[----:B------:R-:W-:Y:S01]  /*8ac0*/  BPT.TRAP 0x1 ;  /* 0x000000040000795c */ /* 0x000fe20000300000 */
.L_x_5533:
        /* <DEDUP_REMOVED lines=42> */
.L_x_5519:
[----:B------:R-:W-:-:S04]  /*8d70*/  SHF.L.U32 R3, R5, 0x1f, RZ ;  /* 0x0000001f05037819 */ /* 0x000fc800000006ff */
[----:B------:R-:W4:Y:S02]  /*8d80*/  SYNCS.PHASECHK.TRANS64.TRYWAIT P1, [R0+URZ+0x36438], R3 ;  /* 0x03643803000075a7 */ /* 0x000f24000802017f */
[----:B----4-:R-:W-:Y:S05]  /*8d90*/  @!P1 BRA `(.L_x_5534) ;  /* 0x0000000800cc9947 */ /* 0x010fea0003800000 */
.L_x_5567:
[----:B------:R-:W-:Y:S05]  /*8da0*/  @P0 BRA `(.L_x_5535) ;  /* 0x0000000000180947 */ /* 0x000fea0003800000 */
[----:B------:R-:W5:Y:S01]  /*8db0*/  S2R R2, SR_TID.X ;  /* 0x0000000000027919 */ /* 0x000f620000002100 */
[----:B----4-:R-:W-:-:S04]  /*8dc0*/  IMAD.MOV.U32 R3, RZ, RZ, 0x6100 ;  /* 0x00006100ff037424 */ /* 0x010fc800078e00ff */
[----:B------:R4:W-:Y:S01]  /*8dd0*/  SYNCS.ARRIVE.TRANS64 RZ, [R0+URZ+0x36430], R3 ;  /* 0x0364300300ff79a7 */ /* 0x0009e2000800003f */
[----:B-----5:R-:W-:-:S13]  /*8de0*/  LOP3.LUT P0, RZ, R2, 0x1f, RZ, 0xc0, !PT ;  /* 0x0000001f02ff7812 */ /* 0x020fda000780c0ff */
[----:B----4-:R-:W-:Y:S05]  /*8df0*/  @!P0 BRA `(.L_x_5535) ;  /* 0x0000000000048947 */ /* 0x010fea0003800000 */
[----:B------:R-:W-:Y:S01]  /*8e00*/  BPT.TRAP 0x1 ;  /* 0x000000040000795c */ /* 0x000fe20000300000 */
.L_x_5535:
        /* <DEDUP_REMOVED lines=43> */
.L_x_5516:
[----:B------:R-:W-:Y:S05]  /*90c0*/  BSYNC B0 ;  /* 0x0000000000007941 */ /* 0x000fea0003800000 */
.L_x_5514:
[----:B------:R-:W-:-:S03]  /*90d0*/  UMOV UR7, 0xffffffff ;  /* 0xffffffff00077882 */ /* 0x000fc60000000000 */
[----:B------:R-:W-:Y:S05]  /*90e0*/  BRA.DIV UR7, `(.L_x_5536) ;  /* 0x0000000a070c7947 */ /* 0x000fea000b800000 */
[----:B------:R-:W-:-:S13]  /*90f0*/  ELECT P6, URZ, PT ;  /* 0x00000000003f782f */ /* 0x000fda00038c0000 */
.L_x_5570:
[----:B------:R-:W-:Y:S05]  /*9100*/  @!P6 BRA `(.L_x_5405) ;  /* 0x000000000074e947 */ /* 0x000fea0003800000 */
[----:B------:R-:W-:-:S06]  /*9110*/  ULOP3.LUT UR7, UR38, 0x2, URZ, 0xfc, !UPT ;  /* 0x0000000226077892 */ /* 0x000fcc000f8efc3f */
[----:B------:R-:W-:-:S05]  /*9120*/  IMAD.U32 R0, RZ, RZ, UR7 ;  /* 0x00000007ff007e24 */ /* 0x000fca000f8e00ff */
[----:B------:R-:W-:-:S13]  /*9130*/  ISETP.NE.AND P2, PT, R0, 0x3, PT ;  /* 0x000000030000780c */ /* 0x000fda0003f45270 */
[----:B------:R-:W-:Y:S05]  /*9140*/  @!P2 BRA `(.L_x_5537) ;  /* 0x000000000004a947 */ /* 0x000fea0003800000 */
[----:B------:R-:W-:Y:S01]  /*9150*/  BPT.TRAP 0x1 ;  /* 0x000000040000795c */ /* 0x000fe20000300000 */
.L_x_5537:
        /* <DEDUP_REMOVED lines=15> */
.L_x_5571:
[----:B------:R-:W2:Y:S02]  /*9250*/  SYNCS.PHASECHK.TRANS64.TRYWAIT P0, [R3+URZ], R0 ;  /* 0x00000000030075a7 */ /* 0x000ea4000800017f */
[----:B--2---:R-:W-:Y:S05]  /*9260*/  @!P0 BRA `(.L_x_5539) ;  /* 0x0000000400e08947 */ /* 0x004fea0003800000 */
.L_x_5572:
[----:B------:R-:W-:Y:S05]  /*9270*/  @!P2 BRA `(.L_x_5540) ;  /* 0x000000000004a947 */ /* 0x000fea0003800000 */
[----:B------:R-:W-:Y:S01]  /*9280*/  BPT.TRAP 0x1 ;  /* 0x000000040000795c */ /* 0x000fe20000300000 */
.L_x_5540:
[----:B------:R-:W-:-:S07]  /*9290*/  SHF.L.U32 R5, R5, 0x1f, RZ ;  /* 0x0000001f05057819 */ /* 0x000fce00000006ff */
.L_x_5541:
[----:B---3--:R3:W4:Y:S02]  /*92a0*/  SYNCS.PHASECHK.TRANS64.TRYWAIT P0, [R4+URZ+0x36438], R5 ;  /* 0x03643805040075a7 */ /* 0x008724000800017f */
[----:B----4-:R-:W-:Y:S05]  /*92b0*/  @!P0 NANOSLEEP.SYNCS 0x989680 ;  /* 0x009896800000895d */ /* 0x010fea0003900000 */
[----:B------:R-:W4:Y:S02]  /*92c0*/  @!P0 SYNCS.PHASECHK.TRANS64 P0, [R4+URZ+0x36438], R5 ;  /* 0x03643805040085a7 */ /* 0x000f24000800007f */
[----:B----4-:R-:W-:Y:S05]  /*92d0*/  @!P0 BRA `(.L_x_5541) ;  /* 0xfffffffc00f08947 */ /* 0x010fea000383ffff */
.L_x_5405:
[----:B------:R-:W-:Y:S05]  /*92e0*/  BSYNC B6 ;  /* 0x0000000000067941 */ /* 0x000fea0003800000 */
.L_x_5402:
[----:B------:R-:W-:Y:S05]  /*92f0*/  EXIT ;  /* 0x000000000000794d */ /* 0x000fea0003800000 */
.L_x_5412:
[----:B------:R-:W-:Y:S02]  /*9300*/  IMAD.MOV.U32 R12, RZ, RZ, RZ ;  /* 0x000000ffff0c7224 */ /* 0x000fe400078e00ff */
[----:B------:R-:W-:Y:S02]  /*9310*/  IMAD.MOV.U32 R11, RZ, RZ, 0x1f ;  /* 0x0000001fff0b7424 */ /* 0x000fe400078e00ff */
[----:B------:R-:W-:-:S07]  /*9320*/  IMAD.MOV.U32 R15, RZ, RZ, -0x1 ;  /* 0xffffffffff0f7424 */ /* 0x000fce00078e00ff */
[----:B------:R-:W-:Y:S05]  /*9330*/  WARPSYNC.COLLECTIVE R15, `(.L_x_5542) ;  /* 0x000000000f087348 */ /* 0x000fea0003c00000 */
[----:B------:R1:W2:Y:S02]  /*9340*/  SHFL.IDX P6, R14, R13, R12, R11 ;  /* 0x0000000c0d0e7389 */ /* 0x0002a400000c000b */
[----:B-12---:R-:W-:Y:S01]  /*9350*/  ENDCOLLECTIVE ;  /* 0x000000000000791b */ /* 0x006fe20003800000 */
.L_x_5542:
[----:B------:R-:W-:Y:S05]  /*9360*/  BRA `(.L_x_5543) ;  /* 0xffffff7c004c7947 */ /* 0x000fea000383ffff */
.L_x_5414:
[----:B--2---:R2:W3:Y:S02]  /*9370*/  SYNCS.PHASECHK.TRANS64.TRYWAIT P0, [R153+URZ+0x36400], R10 ;  /* 0x0364000a990075a7 */ /* 0x0044e4000800017f */
[----:B---3--:R-:W-:Y:S05]  /*9380*/  @!P0 NANOSLEEP.SYNCS 0x989680 ;  /* 0x009896800000895d */ /* 0x008fea0003900000 */
[----:B------:R-:W3:Y:S02]  /*9390*/  @!P0 SYNCS.PHASECHK.TRANS64 P0, [R153+URZ+0x36400], R10 ;  /* 0x0364000a990085a7 */ /* 0x000ee4000800007f */
[----:B---3--:R-:W-:Y:S05]  /*93a0*/  @!P0 BRA `(.L_x_5414) ;  /* 0xfffffffc00f08947 */ /* 0x008fea000383ffff */
[----:B------:R-:W-:Y:S05]  /*93b0*/  BRA `(.L_x_5413) ;  /* 0xffffff7c00847947 */ /* 0x000fea000383ffff */
.L_x_5418:
[----:B--2---:R2:W3:Y:S02]  /*93c0*/  SYNCS.PHASECHK.TRANS64.TRYWAIT P1, [R3+URZ+0x36410], R16 ;  /* 0x03641010030075a7 */ /* 0x0044e4000802017f */
[----:B---3--:R-:W-:Y:S05]  /*93d0*/  @!P1 NANOSLEEP.SYNCS 0x989680 ;  /* 0x009896800000995d */ /* 0x008fea0003900000 */
[----:B------:R-:W3:Y:S02]  /*93e0*/  @!P1 SYNCS.PHASECHK.TRANS64 P1, [R3+URZ+0x36410], R16 ;  /* 0x03641010030095a7 */ /* 0x000ee4000802007f */
[----:B---3--:R-:W-:Y:S05]  /*93f0*/  @!P1 BRA `(.L_x_5418) ;  /* 0xfffffffc00f09947 */ /* 0x008fea000383ffff */
[----:B------:R-:W-:Y:S05]  /*9400*/  BRA `(.L_x_5417) ;  /* 0xffffff8400507947 */ /* 0x000fea000383ffff */
.L_x_5422:
[----:B--2---:R2:W1:Y:S02]  /*9410*/  SYNCS.PHASECHK.TRANS64.TRYWAIT P1, [R153+URZ+0x36430], R16 ;  /* 0x03643010990075a7 */ /* 0x004464000802017f */
[----:B-1----:R-:W-:Y:S05]  /*9420*/  @!P1 NANOSLEEP.SYNCS 0x989680 ;  /* 0x009896800000995d */ /* 0x002fea0003900000 */
[----:B------:R-:W1:Y:S02]  /*9430*/  @!P1 SYNCS.PHASECHK.TRANS64 P1, [R153+URZ+0x36430], R16 ;  /* 0x03643010990095a7 */ /* 0x000e64000802007f */
[----:B-1----:R-:W-:Y:S05]  /*9440*/  @!P1 BRA `(.L_x_5422) ;  /* 0xfffffffc00f09947 */ /* 0x002fea000383ffff */
[----:B------:R-:W-:Y:S05]  /*9450*/  BRA `(.L_x_5421) ;  /* 0xffffff8800ec7947 */ /* 0x000fea000383ffff */
.L_x_5437:
[----:B------:R-:W-:Y:S01]  /*9460*/  BSSY B0, `(.L_x_5544) ;  /* 0x0000005000007945 */ /* 0x000fe20003800000 */
[----:B------:R-:W-:-:S07]  /*9470*/  IMAD.MOV.U32 R15, RZ, RZ, -0x1 ;  /* 0xffffffffff0f7424 */ /* 0x000fce00078e00ff */
[----:B-1----:R-:W-:Y:S05]  /*9480*/  WARPSYNC.COLLECTIVE R15, `(.L_x_5545) ;  /* 0x000000000f087348 */ /* 0x002fea0003c00000 */
[----:B------:R-:W-:Y:S01]  /*9490*/  NOP ;  /* 0x0000000000007918 */ /* 0x000fe20000000000 */
[----:B-1----:R-:W-:Y:S01]  /*94a0*/  ENDCOLLECTIVE ;  /* 0x000000000000791b */ /* 0x002fe20003800000 */
.L_x_5545:
[----:B------:R-:W-:Y:S05]  /*94b0*/  BSYNC B0 ;  /* 0x0000000000007941 */ /* 0x000fea0003800000 */
.L_x_5544:
[----:B------:R-:W-:Y:S05]  /*94c0*/  BRA `(.L_x_5546) ;  /* 0xffffffb000887947 */ /* 0x000fea000383ffff */
.L_x_5446:
[----:B------:R-:W-:Y:S01]  /*94d0*/  BSSY B0, `(.L_x_5547) ;  /* 0x0000005000007945 */ /* 0x000fe20003800000 */
[----:B------:R-:W-:-:S07]  /*94e0*/  IMAD.MOV.U32 R15, RZ, RZ, -0x1 ;  /* 0xffffffffff0f7424 */ /* 0x000fce00078e00ff */
[----:B-12---:R-:W-:Y:S05]  /*94f0*/  WARPSYNC.COLLECTIVE R15, `(.L_x_5548) ;  /* 0x000000000f087348 */ /* 0x006fea0003c00000 */
[----:B------:R-:W-:Y:S01]  /*9500*/  NOP ;  /* 0x0000000000007918 */ /* 0x000fe20000000000 */
[----:B-12---:R-:W-:Y:S01]  /*9510*/  ENDCOLLECTIVE ;  /* 0x000000000000791b */ /* 0x006fe20003800000 */
.L_x_5548:
[----:B------:R-:W-:Y:S05]  /*9520*/  BSYNC B0 ;  /* 0x0000000000007941 */ /* 0x000fea0003800000 */
.L_x_5547:
[----:B------:R-:W-:Y:S05]  /*9530*/  BRA `(.L_x_5549) ;  /* 0xffffffb400787947 */ /* 0x000fea000383ffff */
.L_x_5458:
[----:B------:R-:W-:Y:S01]  /*9540*/  BSSY B0, `(.L_x_5550) ;  /* 0x0000005000007945 */ /* 0x000fe20003800000 */
[----:B------:R-:W-:-:S07]  /*9550*/  IMAD.MOV.U32 R15, RZ, RZ, -0x1 ;  /* 0xffffffffff0f7424 */ /* 0x000fce00078e00ff */
[----:B------:R-:W-:Y:S05]  /*9560*/  WARPSYNC.COLLECTIVE R15, `(.L_x_5551) ;  /* 0x000000000f087348 */ /* 0x000fea0003c00000 */
[----:B------:R-:W-:Y:S01]  /*9570*/  NOP ;  /* 0x0000000000007918 */ /* 0x000fe20000000000 */
[----:B------:R-:W-:Y:S01]  /*9580*/  ENDCOLLECTIVE ;  /* 0x000000000000791b */ /* 0x000fe20003800000 */
.L_x_5551:
[----:B------:R-:W-:Y:S05]  /*9590*/  BSYNC B0 ;  /* 0x0000000000007941 */ /* 0x000fea0003800000 */
.L_x_5550:
[----:B------:R-:W-:Y:S05]  /*95a0*/  BRA `(.L_x_5552) ;  /* 0xffffffbc00607947 */ /* 0x000fea000383ffff */
.L_x_5475:
[----:B------:R-:W-:Y:S01]  /*95b0*/  BSSY B0, `(.L_x_5553) ;  /* 0x0000005000007945 */ /* 0x000fe20003800000 */
[----:B------:R-:W-:-:S07]  /*95c0*/  IMAD.MOV.U32 R15, RZ, RZ, -0x1 ;  /* 0xffffffffff0f7424 */ /* 0x000fce00078e00ff */
[----:B------:R-:W-:Y:S05]  /*95d0*/  WARPSYNC.COLLECTIVE R15, `(.L_x_5554) ;  /* 0x000000000f087348 */ /* 0x000fea0003c00000 */
[----:B------:R-:W-:Y:S01]  /*95e0*/  NOP ;  /* 0x0000000000007918 */ /* 0x000fe20000000000 */
[----:B------:R-:W-:Y:S01]  /*95f0*/  ENDCOLLECTIVE ;  /* 0x000000000000791b */ /* 0x000fe20003800000 */
.L_x_5554:
[----:B------:R-:W-:Y:S05]  /*9600*/  BSYNC B0 ;  /* 0x0000000000007941 */ /* 0x000fea0003800000 */
.L_x_5553:
[----:B------:R-:W-:Y:S05]  /*9610*/  BRA `(.L_x_5555) ;  /* 0xffffffc400487947 */ /* 0x000fea000383ffff */
.L_x_5491:
[----:B------:R-:W-:Y:S01]  /*9620*/  BSSY B0, `(.L_x_5556) ;  /* 0x0000005000007945 */ /* 0x000fe20003800000 */
[----:B------:R-:W-:-:S07]  /*9630*/  IMAD.MOV.U32 R15, RZ, RZ, -0x1 ;  /* 0xffffffffff0f7424 */ /* 0x000fce00078e00ff */
[----:B------:R-:W-:Y:S05]  /*9640*/  WARPSYNC.COLLECTIVE R15, `(.L_x_5557) ;  /* 0x000000000f087348 */ /* 0x000fea0003c00000 */
[----:B------:R-:W-:Y:S01]  /*9650*/  NOP ;  /* 0x0000000000007918 */ /* 0x000fe20000000000 */
[----:B------:R-:W-:Y:S01]  /*9660*/  ENDCOLLECTIVE ;  /* 0x000000000000791b */ /* 0x000fe20003800000 */
.L_x_5557:
[----:B------:R-:W-:Y:S05]  /*9670*/  BSYNC B0 ;  /* 0x0000000000007941 */ /* 0x000fea0003800000 */
.L_x_5556:
[----:B------:R-:W-:Y:S05]  /*9680*/  BRA `(.L_x_5558) ;  /* 0xffffffc800b87947 */ /* 0x000fea000383ffff */
.L_x_5517:
[----:B-1----:R1:W2:Y:S02]  /*9690*/  SYNCS.PHASECHK.TRANS64.TRYWAIT P1, [R0+URZ+0x36420], R6 ;  /* 0x03642006000075a7 */ /* 0x0022a4000802017f */
[----:B--2---:R-:W-:Y:S05]  /*96a0*/  @!P1 NANOSLEEP.SYNCS 0x989680 ;  /* 0x009896800000995d */ /* 0x004fea0003900000 */
[----:B------:R-:W2:Y:S02]  /*96b0*/  @!P1 SYNCS.PHASECHK.TRANS64 P1, [R0+URZ+0x36420], R6 ;  /* 0x03642006000095a7 */ /* 0x000ea4000802007f */
[----:B--2---:R-:W-:Y:S05]  /*96c0*/  @!P1 BRA `(.L_x_5517) ;  /* 0xfffffffc00f09947 */ /* 0x004fea000383ffff */
[----:B------:R-:W-:Y:S05]  /*96d0*/  BRA `(.L_x_5559) ;  /* 0xffffffd800f87947 */ /* 0x000fea000383ffff */
.L_x_5521:
[----:B-1----:R1:W2:Y:S02]  /*96e0*/  SYNCS.PHASECHK.TRANS64.TRYWAIT P1, [R0+URZ+0x36438], R6 ;  /* 0x03643806000075a7 */ /* 0x0022a4000802017f */
[----:B--2---:R-:W-:Y:S05]  /*96f0*/  @!P1 NANOSLEEP.SYNCS 0x989680 ;  /* 0x009896800000995d */ /* 0x004fea0003900000 */
[----:B------:R-:W2:Y:S02]  /*9700*/  @!P1 SYNCS.PHASECHK.TRANS64 P1, [R0+URZ+0x36438], R6 ;  /* 0x03643806000095a7 */ /* 0x000ea4000802007f */
[----:B--2---:R-:W-:Y:S05]  /*9710*/  @!P1 BRA `(.L_x_5521) ;  /* 0xfffffffc00f09947 */ /* 0x004fea000383ffff */
[----:B------:R-:W-:Y:S05]  /*9720*/  BRA `(.L_x_5560) ;  /* 0xffffffe000e47947 */ /* 0x000fea000383ffff */
.L_x_5523:
[----:B--2---:R2:W3:Y:S02]  /*9730*/  SYNCS.PHASECHK.TRANS64.TRYWAIT P1, [R0+URZ+0x36428], R3 ;  /* 0x03642803000075a7 */ /* 0x0044e4000802017f */
[----:B---3--:R-:W-:Y:S05]  /*9740*/  @!P1 NANOSLEEP.SYNCS 0x989680 ;  /* 0x009896800000995d */ /* 0x008fea0003900000 */
[----:B------:R-:W3:Y:S02]  /*9750*/  @!P1 SYNCS.PHASECHK.TRANS64 P1, [R0+URZ+0x36428], R3 ;  /* 0x03642803000095a7 */ /* 0x000ee4000802007f */
[----:B---3--:R-:W-:Y:S05]  /*9760*/  @!P1 BRA `(.L_x_5523) ;  /* 0xfffffffc00f09947 */ /* 0x008fea000383ffff */
[----:B------:R-:W-:Y:S05]  /*9770*/  BRA `(.L_x_5561) ;  /* 0xffffffe400a87947 */ /* 0x000fea000383ffff */
.L_x_5525:
[----:B--2---:R2:W3:Y:S02]  /*9780*/  SYNCS.PHASECHK.TRANS64.TRYWAIT P1, [R0+URZ+0x36438], R29 ;  /* 0x0364381d000075a7 */ /* 0x0044e4000802017f */
[----:B---3--:R-:W-:Y:S05]  /*9790*/  @!P1 NANOSLEEP.SYNCS 0x989680 ;  /* 0x009896800000995d */ /* 0x008fea0003900000 */
[----:B------:R-:W3:Y:S02]  /*97a0*/  @!P1 SYNCS.PHASECHK.TRANS64 P1, [R0+URZ+0x36438], R29 ;  /* 0x0364381d000095a7 */ /* 0x000ee4000802007f */
[----:B---3--:R-:W-:Y:S05]  /*97b0*/  @!P1 BRA `(.L_x_5525) ;  /* 0xfffffffc00f09947 */ /* 0x008fea000383ffff */
[----:B------:R-:W-:Y:S05]  /*97c0*/  BRA `(.L_x_5562) ;  /* 0xffffffe8005c7947 */ /* 0x000fea000383ffff */
.L_x_5527:
[----:B------:R-:W-:-:S07]  /*97d0*/  SHF.L.U32 R5, R7, 0x1f, RZ ;  /* 0x0000001f07057819 */ /* 0x000fce00000006ff */
.L_x_5563:
[----:B----4-:R4:W1:Y:S02]  /*97e0*/  SYNCS.PHASECHK.TRANS64.TRYWAIT P1, [R0+URZ+0x36420], R5 ;  /* 0x03642005000075a7 */ /* 0x010864000802017f */
[----:B-1----:R-:W-:Y:S05]  /*97f0*/  @!P1 NANOSLEEP.SYNCS 0x989680 ;  /* 0x009896800000995d */ /* 0x002fea0003900000 */
[----:B------:R-:W1:Y:S02]  /*9800*/  @!P1 SYNCS.PHASECHK.TRANS64 P1, [R0+URZ+0x36420], R5 ;  /* 0x03642005000095a7 */ /* 0x000e64000802007f */
[----:B-1----:R-:W-:Y:S05]  /*9810*/  @!P1 BRA `(.L_x_5563) ;  /* 0xfffffffc00f09947 */ /* 0x002fea000383ffff */
[----:B------:R-:W-:Y:S05]  /*9820*/  BRA `(.L_x_5564) ;  /* 0xffffffe800f07947 */ /* 0x000fea000383ffff */
.L_x_5530:
[----:B----4-:R4:W1:Y:S02]  /*9830*/  SYNCS.PHASECHK.TRANS64.TRYWAIT P1, [R0+URZ+0x36438], R6 ;  /* 0x03643806000075a7 */ /* 0x010864000802017f */
[----:B-1----:R-:W-:Y:S05]  /*9840*/  @!P1 NANOSLEEP.SYNCS 0x989680 ;  /* 0x009896800000995d */ /* 0x002fea0003900000 */
[----:B------:R-:W1:Y:S02]  /*9850*/  @!P1 SYNCS.PHASECHK.TRANS64 P1, [R0+URZ+0x36438], R6 ;  /* 0x03643806000095a7 */ /* 0x000e64000802007f */
[----:B-1----:R-:W-:Y:S05]  /*9860*/  @!P1 BRA `(.L_x_5530) ;  /* 0xfffffffc00f09947 */ /* 0x002fea000383ffff */
[----:B------:R-:W-:Y:S05]  /*9870*/  BRA `(.L_x_5565) ;  /* 0xffffffec00bc7947 */ /* 0x000fea000383ffff */
.L_x_5532:
[----:B-1----:R1:W4:Y:S02]  /*9880*/  SYNCS.PHASECHK.TRANS64.TRYWAIT P1, [R0+URZ+0x36428], R5 ;  /* 0x03642805000075a7 */ /* 0x002324000802017f */
[----:B----4-:R-:W-:Y:S05]  /*9890*/  @!P1 NANOSLEEP.SYNCS 0x989680 ;  /* 0x009896800000995d */ /* 0x010fea0003900000 */
[----:B------:R-:W4:Y:S02]  /*98a0*/  @!P1 SYNCS.PHASECHK.TRANS64 P1, [R0+URZ+0x36428], R5 ;  /* 0x03642805000095a7 */ /* 0x000f24000802007f */
[----:B----4-:R-:W-:Y:S05]  /*98b0*/  @!P1 BRA `(.L_x_5532) ;  /* 0xfffffffc00f09947 */ /* 0x010fea000383ffff */
[----:B------:R-:W-:Y:S05]  /*98c0*/  BRA `(.L_x_5566) ;  /* 0xfffffff000647947 */ /* 0x000fea000383ffff */
.L_x_5534:
[----:B----4-:R4:W1:Y:S02]  /*98d0*/  SYNCS.PHASECHK.TRANS64.TRYWAIT P1, [R0+URZ+0x36438], R3 ;  /* 0x03643803000075a7 */ /* 0x010864000802017f */
[----:B-1----:R-:W-:Y:S05]  /*98e0*/  @!P1 NANOSLEEP.SYNCS 0x989680 ;  /* 0x009896800000995d */ /* 0x002fea0003900000 */
[----:B------:R-:W1:Y:S02]  /*98f0*/  @!P1 SYNCS.PHASECHK.TRANS64 P1, [R0+URZ+0x36438], R3 ;  /* 0x03643803000095a7 */ /* 0x000e64000802007f */
[----:B-1----:R-:W-:Y:S05]  /*9900*/  @!P1 BRA `(.L_x_5534) ;  /* 0xfffffffc00f09947 */ /* 0x002fea000383ffff */
[----:B------:R-:W-:Y:S05]  /*9910*/  BRA `(.L_x_5567) ;  /* 0xfffffff400207947 */ /* 0x000fea000383ffff */
.L_x_5536:
[----:B------:R-:W-:Y:S01]  /*9920*/  BSSY B0, `(.L_x_5568) ;  /* 0x0000006000007945 */ /* 0x000fe20003800000 */
[----:B------:R-:W-:-:S07]  /*9930*/  IMAD.MOV.U32 R15, RZ, RZ, -0x1 ;  /* 0xffffffffff0f7424 */ /* 0x000fce00078e00ff */
[----:B------:R-:W-:Y:S05]  /*9940*/  WARPSYNC.COLLECTIVE R15, `(.L_x_5569) ;  /* 0x000000000f0c7348 */ /* 0x000fea0003c00000 */
[----:B------:R-:W-:Y:S02]  /*9950*/  ELECT P6, UR62, PT ;  /* 0x00000000003e782f */ /* 0x000fe400038c0000 */
[----:B------:R-:W-:Y:S01]  /*9960*/  MOV R14, UR62 ;  /* 0x0000003e000e7c02 */ /* 0x000fe20008000f00 */
[----:B------:R-:W-:Y:S10]  /*9970*/  ENDCOLLECTIVE ;  /* 0x000000000000791b */ /* 0x000ff40003800000 */
.L_x_5569:
[----:B------:R-:W-:Y:S05]  /*9980*/  BSYNC B0 ;  /* 0x0000000000007941 */ /* 0x000fea0003800000 */
.L_x_5568:
[----:B------:R-:W-:Y:S05]  /*9990*/  BRA `(.L_x_5570) ;  /* 0xfffffff400d87947 */ /* 0x000fea000383ffff */
.L_x_5538:
[----:B-1----:R1:W2:Y:S02]  /*99a0*/  SYNCS.PHASECHK.TRANS64.TRYWAIT P0, [R9+URZ], R2 ;  /* 0x00000002090075a7 */ /* 0x0022a4000800017f */
[----:B--2---:R-:W-:Y:S05]  /*99b0*/  @!P0 NANOSLEEP.SYNCS 0x989680 ;  /* 0x009896800000895d */ /* 0x004fea0003900000 */
[----:B------:R-:W2:Y:S02]  /*99c0*/  @!P0 SYNCS.PHASECHK.TRANS64 P0, [R9+URZ], R2 ;  /* 0x00000002090085a7 */ /* 0x000ea4000800007f */
[----:B--2---:R-:W-:Y:S05]  /*99d0*/  @!P0 BRA `(.L_x_5538) ;  /* 0xfffffffc00f08947 */ /* 0x004fea000383ffff */
[----:B------:R-:W-:Y:S05]  /*99e0*/  BRA `(.L_x_5571) ;  /* 0xfffffff800187947 */ /* 0x000fea000383ffff */
.L_x_5539:
[----:B--2---:R2:W3:Y:S02]  /*99f0*/  SYNCS.PHASECHK.TRANS64.TRYWAIT P0, [R3+URZ], R0 ;  /* 0x00000000030075a7 */ /* 0x0044e4000800017f */
[----:B---3--:R-:W-:Y:S05]  /*9a00*/  @!P0 NANOSLEEP.SYNCS 0x989680 ;  /* 0x009896800000895d */ /* 0x008fea0003900000 */
[----:B------:R-:W3:Y:S02]  /*9a10*/  @!P0 SYNCS.PHASECHK.TRANS64 P0, [R3+URZ], R0 ;  /* 0x00000000030085a7 */ /* 0x000ee4000800007f */
[----:B---3--:R-:W-:Y:S05]  /*9a20*/  @!P0 BRA `(.L_x_5539) ;  /* 0xfffffffc00f08947 */ /* 0x008fea000383ffff */
[----:B------:R-:W-:Y:S05]  /*9a30*/  BRA `(.L_x_5572) ;  /* 0xfffffff8000c7947 */ /* 0x000fea000383ffff */
.L_x_5573:
        /* <DEDUP_REMOVED lines=12> */
.L_x_7684:


//--------------------- .text._ZN7cutlass13device_kernelIN5flash11enable_sm90INS1_16FlashAttnBwdSm90INS1_25CollectiveMainloopBwdSm90ILi2ELi1ELi1EN4cute5tupleIJNS5_1CILi1EEES8_S8_EEENS6_IJNS7_ILi64EEENS7_ILi96EEENS7_ILi192EEEEEENS_10bfloat16_tEfNS_4arch4Sm90ELb0ELb1ELb0ELb1ELb0ELb0ELb1ELb0ELi3ELi1ELi1ELi1ELb0EEENS1_21CollectiveEpilogueBwdISD_SE_SG_Li384ELb1ELb1ELi3EEENS1_19SingleTileSchedulerILb1ELb0ELb0ELi96EEEEEEEEEvNT_6ParamsE --------------------------
	.section	.text._ZN7cutlass13device_kernelIN5flash11enable_sm90INS1_16FlashAttnBwdSm90INS1_25CollectiveMainloopBwdSm90ILi2ELi1ELi1EN4cute5tupleIJNS5_1CILi1EEES8_S8_EEENS6_IJNS7_ILi64EEENS7_ILi96EEENS7_ILi192EEEEEENS_10bfloat16_tEfNS_4arch4Sm90ELb0ELb1ELb0ELb1ELb0ELb0ELb1ELb0ELi3ELi1ELi1ELi1ELb0EEENS1_21CollectiveEpilogueBwdISD_SE_SG_Li384ELb1ELb1ELi3EEENS1_19SingleTileSchedulerILb1ELb0ELb0ELi96EEEEEEEEEvNT_6ParamsE,"ax",@progbits
	.align	128
.text._ZN7cutlass13device_kernelIN5flash11enable_sm90INS1_16FlashAttnBwdSm90INS1_25CollectiveMainloopBwdSm90ILi2ELi1ELi1EN4cute5tupleIJNS5_1CILi1EEES8_S8_EEENS6_IJNS7_ILi64EEENS7_ILi96EEENS7_ILi192EEEEEENS_10bfloat16_tEfNS_4arch4Sm90ELb0ELb1ELb0ELb1ELb0ELb0ELb1ELb0ELi3ELi1ELi1ELi1ELb0EEENS1_21CollectiveEpilogueBwdISD_SE_SG_Li384ELb1ELb1ELi3EEENS1_19SingleTileSchedulerILb1ELb0ELb0ELi96EEEEEEEEEvNT_6ParamsE:
        .type           _ZN7cutlass13device_kernelIN5flash11enable_sm90INS1_16FlashAttnBwdSm90INS1_25CollectiveMainloopBwdSm90ILi2ELi1ELi1EN4cute5tupleIJNS5_1CILi1EEES8_S8_EEENS6_IJNS7_ILi64EEENS7_ILi96EEENS7_ILi192EEEEEENS_10bfloat16_tEfNS_4arch4Sm90ELb0ELb1ELb0ELb1ELb0ELb0ELb1ELb0ELi3ELi1ELi1ELi1ELb0EEENS1_21CollectiveEpilogueBwdISD_SE_SG_Li384ELb1ELb1ELi3EEENS1_19SingleTileSchedulerILb1ELb0ELb0ELi96EEEEEEEEEvNT_6ParamsE,@function
        .size           _ZN7cutlass13device_kernelIN5flash11enable_sm90INS1_16FlashAttnBwdSm90INS1_25CollectiveMainloopBwdSm90ILi2ELi1ELi1EN4cute5tupleIJNS5_1CILi1EEES8_S8_EEENS6_IJNS7_ILi64EEENS7_ILi96EEENS7_ILi192EEEEEENS_10bfloat16_tEfNS_4arch4Sm90ELb0ELb1ELb0ELb1ELb0ELb0ELb1ELb0ELi3ELi1ELi1ELi1ELb0EEENS1_21CollectiveEpilogueBwdISD_SE_SG_Li384ELb1ELb1ELi3EEENS1_19SingleTileSchedulerILb1ELb0ELb0ELi96EEEEEEEEEvNT_6ParamsE,(.L_x_7685 - _ZN7cutlass13device_kernelIN5flash11enable_sm90INS1_16FlashAttnBwdSm90INS1_25CollectiveMainloopBwdSm90ILi2ELi1ELi1EN4cute5tupleIJNS5_1CILi1EEES8_S8_EEENS6_IJNS7_ILi64EEENS7_ILi96EEENS7_ILi192EEEEEENS_10bfloat16_tEfNS_4arch4Sm90ELb0ELb1ELb0ELb1ELb0ELb0ELb1ELb0ELi3ELi1ELi1ELi1ELb0EEENS1_21CollectiveEpilogueBwdISD_SE_SG_Li384ELb1ELb1ELi3EEENS1_19SingleTileSchedulerILb1ELb0ELb0ELi96EEEEEEEEEvNT_6ParamsE)
        .other          _ZN7cutlass13device_kernelIN5flash11enable_sm90INS1_16FlashAttnBwdSm90INS1_25CollectiveMainloopBwdSm90ILi2ELi1ELi1EN4cute5tupleIJNS5_1CILi1EEES8_S8_EEENS6_IJNS7_ILi64EEENS7_ILi96EEENS7_ILi192EEEEEENS_10bfloat16_tEfNS_4arch4Sm90ELb0ELb1ELb0ELb1ELb0ELb0ELb1ELb0ELi3ELi1ELi1ELi1ELb0EEENS1_21CollectiveEpilogueBwdISD_SE_SG_Li384ELb1ELb1ELi3EEENS1_19SingleTileSchedulerILb1ELb0ELb0ELi96EEEEEEEEEvNT_6ParamsE,@"STO_CUDA_ENTRY STV_DEFAULT"
_ZN7cutlass13device_kernelIN5flash11enable_sm90INS1_16FlashAttnBwdSm90INS1_25CollectiveMainloopBwdSm90ILi2ELi1ELi1EN4cute5tupleIJNS5_1CILi1EEES8_S8_EEENS6_IJNS7_ILi64EEENS7_ILi96EEENS7_ILi192EEEEEENS_10bfloat16_tEfNS_4arch4Sm90ELb0ELb1ELb0ELb1ELb0ELb0ELb1ELb0ELi3ELi1ELi1ELi1ELb0EEENS1_21CollectiveEpilogueBwdISD_SE_SG_Li384ELb1ELb1ELi3EEENS1_19SingleTileSchedulerILb1ELb0ELb0ELi96EEEEEEEEEvNT_6ParamsE:
        /* <DEDUP_REMOVED lines=23> */
.L_x_5575:
[----:B------:R-:W-:Y:S05]  /*0170*/  BSYNC B0 ;  /* 0x0000000000007941 */ /* 0x000fea0003800000 */
.L_x_5574:
        /* <DEDUP_REMOVED lines=37> */
.L_x_5576:
        /* <DEDUP_REMOVED lines=20> */
.L_x_5577:
[----:B------:R-:W-:Y:S01]  /*0510*/  PLOP3.LUT P0, PT, PT, PT, UP0, 0x80, 0x0 ;  /* 0x000000000000781c */ /* 0x000fe20003f0f008 */
[----:B------:R-:W-:Y:S01]  /*0520*/  NOP ;  /* 0x0000000000007918 */ /* 0x000fe20000000000 */
[----:B------:R-:W-:Y:S01]  /*0530*/  ULDC.64 UR46, c[0x0][0x208] ;  /* 0x00008200002e7ab9 */ /* 0x000fe20000000a00 */
[----:B------:R-:W-:Y:S01]  /*0540*/  BSSY B6, `(.L_x_5578) ;  /* 0x0000ab8000067945 */ /* 0x000fe20003800000 */
[----:B-12-4-:R-:W-:Y:S09]  /*0550*/  BAR.SYNC.DEFER_BLOCKING 0x0 ;  /* 0x0000000000007b1d */ /* 0x016ff20000010000 */
[----:B------:R-:W-:Y:S05]  /*0560*/  @!P0 BRA `(.L_x_5579) ;  /* 0x0000006400cc8947 */ /* 0x000fea0003800000 */
.L_x_5580:
        /* <DEDUP_REMOVED lines=21> */
.L_x_5581:
        /* <DEDUP_REMOVED lines=10> */
.L_x_5583:
[----:B------:R-:W2:Y:S02]  /*0760*/  LDC R0, c[0x0][0x8bc] ;  /* 0x00022f00ff007b82 */ /* 0x000ea40000000800 */
.L_x_5582:
[----:B------:R-:W-:-:S05]  /*0770*/  IMAD R5, R152, 0x60, RZ ;  /* 0x0000006098057824 */ /* 0x000fca00078e02ff */
[----:B--2--5:R-:W-:-:S04]  /*0780*/  ISETP.GE.AND P0, PT, R5, R0, PT ;  /* 0x000000000500720c */ /* 0x024fc80003f06270 */
[----:B------:R-:W-:-:S04]  /*0790*/  SEL R19, R19, 0xffffffff, !P0 ;  /* 0xffffffff13137807 */ /* 0x000fc80004000000 */
[----:B------:R-:W-:-:S13]  /*07a0*/  ISETP.GE.AND P0, PT, R19, RZ, PT ;  /* 0x000000ff1300720c */ /* 0x000fda0003f06270 */
        /* <DEDUP_REMOVED lines=11> */
.L_x_5585:
[----:B------:R-:W-:Y:S01]  /*0860*/  ULDC.64 UR4, c[0x0][0x770] ;  /* 0x0001dc0000047ab9 */ /* 0x000fe20000000a00 */
[----:B------:R-:W2:Y:S01]  /*0870*/  LDC R17, c[0x0][0x280] ;  /* 0x0000a000ff117b82 */ /* 0x000ea20000000800 */
        /* <DEDUP_REMOVED lines=8> */
.L_x_5586:
        /* <DEDUP_REMOVED lines=8> */
.L_x_5587:
[----:B------:R-:W-:Y:S02]  /*0980*/  ULDC.64 UR4, c[0x0][0x778] ;  /* 0x0001de0000047ab9 */ /* 0x000fe40000000a00 */
[----:B------:R-:W-:-:S04]  /*0990*/  ISETP.NE.U32.AND P0, PT, RZ, UR4, PT ;  /* 0x00000004ff007c0c */ /* 0x000fc8000bf05070 */
[----:B------:R-:W-:-:S13]  /*09a0*/  ISETP.NE.AND.EX P0, PT, RZ, UR5, PT, P0 ;  /* 0x00000005ff007c0c */ /* 0x000fda000bf05300 */
[----:B------:R-:W-:Y:S05]  /*09b0*/  @!P0 BRA `(.L_x_5588) ;  /* 0x0000000000148947 */ /* 0x000fea0003800000 */
[----:B-1----:R-:W1:Y:S02]  /*09c0*/  LDC.64 R2, c[0x0][0x778] ;  /* 0x0001de00ff027b82 */ /* 0x002e640000000a00 */
[----:B-1----:R-:W-:-:S05]  /*09d0*/  IMAD.WIDE R2, R19, 0x4, R2 ;  /* 0x0000000413027825 */ /* 0x002fca00078e0202 */
[----:B------:R-:W3:Y:S04]  /*09e0*/  LDG.E R18, desc[UR46][R2.64] ;  /* 0x0000002e02127981 */ /* 0x000ee8000c1e1900 */
[----:B------:R-:W3:Y:S02]  /*09f0*/  LDG.E R7, desc[UR46][R2.64+0x4] ;  /* 0x0000042e02077981 */ /* 0x000ee4000c1e1900 */
[----:B---3--:R-:W-:-:S07]  /*0a00*/  IMAD.IADD R18, R7, 0x1, -R18 ;  /* 0x0000000107127824 */ /* 0x008fce00078e0a12 */
.L_x_5588:
[----:B--2--5:R-:W-:Y:S01]  /*0a10*/  VIADD R0, R17, 0x3f ;  /* 0x0000003f11007836 */ /* 0x024fe20000000000 */
[----:B------:R-:W-:Y:S01]  /*0a20*/  ISETP.GE.AND P1, PT, R152, RZ, PT ;  /* 0x000000ff9800720c */ /* 0x000fe20003f26270 */
[----:B------:R-:W-:Y:S01]  /*0a30*/  ULDC UR4, c[0x0][0x74c] ;  /* 0x0001d30000047ab9 */ /* 0x000fe20000000800 */
[----:B-1----:R-:W-:Y:S02]  /*0a40*/  IADD3 R2, R5, R17, -R18 ;  /* 0x0000001105027210 */ /* 0x002fe40007ffe812 */
[----:B------:R-:W-:Y:S02]  /*0a50*/  SHF.R.S32.HI R3, RZ, 0x1f, R0 ;  /* 0x0000001fff037819 */ /* 0x000fe40000011400 */
[----:B------:R-:W-:Y:S01]  /*0a60*/  PLOP3.LUT P0, PT, PT, PT, PT, 0x80, 0x0 ;  /* 0x000000000000781c */ /* 0x000fe20003f0f070 */
[----:B------:R-:W-:Y:S01]  /*0a70*/  VIADD R2, R2, -UR4 ;  /* 0x8000000402027c36 */ /* 0x000fe20008000000 */
[----:B------:R-:W-:-:S04]  /*0a80*/  LEA.HI R3, R3, R0, RZ, 0x6 ;  /* 0x0000000003037211 */ /* 0x000fc800078f30ff */
[----:B------:R-:W-:Y:S02]  /*0a90*/  SHF.R.S32.HI R3, RZ, 0x6, R3 ;  /* 0x00000006ff037819 */ /* 0x000fe40000011403 */
[----:B------:R-:W-:Y:S02]  /*0aa0*/  SHF.R.S32.HI R7, RZ, 0x1f, R2 ;  /* 0x0000001fff077819 */ /* 0x000fe40000011402 */
[----:B------:R-:W-:Y:S02]  /*0ab0*/  R2UR UR37, R3 ;  /* 0x00000000032572ca */ /* 0x000fe400000e0000 */
[----:B------:R-:W-:Y:S01]  /*0ac0*/  LEA.HI R7, R7, R2, RZ, 0x6 ;  /* 0x0000000207077211 */ /* 0x000fe200078f30ff */
[----:B------:R-:W-:-:S12]  /*0ad0*/  @!P1 BRA `(.L_x_5589) ;  /* 0x0000000000249947 */ /* 0x000fd80003800000 */
[----:B------:R-:W-:Y:S01]  /*0ae0*/  IADD3 R0, -R18, 0x9f, R17 ;  /* 0x0000009f12007810 */ /* 0x000fe20007ffe111 */
[----:B------:R-:W-:-:S03]  /*0af0*/  ULDC UR4, c[0x0][0x748] ;  /* 0x0001d20000047ab9 */ /* 0x000fc60000000800 */
[----:B------:R-:W-:-:S04]  /*0b00*/  IADD3 R0, R0, UR4, R5 ;  /* 0x0000000400007c10 */ /* 0x000fc8000fffe005 */
[----:B------:R-:W-:-:S04]  /*0b10*/  SHF.R.S32.HI R3, RZ, 0x1f, R0 ;  /* 0x0000001fff037819 */ /* 0x000fc80000011400 */
[----:B------:R-:W-:-:S04]  /*0b20*/  LEA.HI R3, R3, R0, RZ, 0x6 ;  /* 0x0000000003037211 */ /* 0x000fc800078f30ff */
[----:B------:R-:W-:-:S04]  /*0b30*/  SHF.R.S32.HI R3, RZ, 0x6, R3 ;  /* 0x00000006ff037819 */ /* 0x000fc80000011403 */
[----:B------:R-:W-:-:S13]  /*0b40*/  R2UR UR4, R3 ;  /* 0x00000000030472ca */ /* 0x000fda00000e0000 */
[----:B------:R-:W-:-:S04]  /*0b50*/  UISETP.LT.AND UP0, UPT, UR37, UR4, UPT ;  /* 0x000000042500728c */ /* 0x000fc8000bf01270 */
[----:B------:R-:W-:-:S12]  /*0b60*/  USEL UR37, UR37, UR4, UP0 ;  /* 0x0000000425257287 */ /* 0x000fd80008000000 */
.L_x_5589:
        /* <DEDUP_REMOVED lines=8> */
[----:B------:R-:W-:Y:S02]  /*0bf0*/  ISETP.LT.AND P1, PT, R16, UR37, PT ;  /* 0x0000002510007c0c */ /* 0x000fe4000bf21270 */
        /* <DEDUP_REMOVED lines=69> */
.L_x_5592:
        /* <DEDUP_REMOVED lines=15> */
.L_x_5591:
        /* <DEDUP_REMOVED lines=20> */
.L_x_5594:
        /* <DEDUP_REMOVED lines=15> */
.L_x_5593:
        /* <DEDUP_REMOVED lines=8> */
.L_x_5740:
        /* <DEDUP_REMOVED lines=19> */
.L_x_5596:
[----:B------:R-:W-:Y:S01]  /*1520*/  IMAD.IADD R12, R9, 0x1, -R6 ;  /* 0x00000001090c7824 */ /* 0x000fe200078e0a06 */
[--C-:B------:R-:W-:Y:S01]  /*1530*/  SHF.R.S32.HI R5, RZ, 0x1, R2.reuse ;  /* 0x00000001ff057819 */ /* 0x100fe20000011402 */
[C---:B--2---:R-:W-:Y:S01]  /*1540*/  IMAD.HI R11, R13.reuse, 0x55555556, RZ ;  /* 0x555555560d0b7827 */ /* 0x044fe200078e02ff */
[----:B------:R-:W-:Y:S02]  /*1550*/  SHF.R.S32.HI R6, RZ, 0x1f, R2 ;  /* 0x0000001fff067819 */ /* 0x000fe40000011402 */
[----:B------:R-:W-:Y:S02]  /*1560*/  CS2R R70, SRZ ;  /* 0x0000000000467805 */ /* 0x000fe4000001ff00 */
[----:B------:R-:W-:Y:S01]  /*1570*/  SHF.R.S32.HI R10, RZ, 0x1f, R7 ;  /* 0x0000001fff0a7819 */ /* 0x000fe20000011407 */
[----:B------:R-:W-:Y:S01]  /*1580*/  IMAD R15, R13, 0x400, R0 ;  /* 0x000004000d0f7824 */ /* 0x000fe200078e0200 */
[----:B------:R-:W-:Y:S01]  /*1590*/  LEA.HI R6, R6, R5, RZ, 0x2 ;  /* 0x0000000506067211 */ /* 0x000fe200078f10ff */
[----:B------:R-:W-:Y:S01]  /*15a0*/  IMAD R152, R152, -0x60, RZ ;  /* 0xffffffa098987824 */ /* 0x000fe200078e02ff */
[----:B------:R-:W-:Y:S01]  /*15b0*/  LEA.HI R10, R10, R7, RZ, 0x3 ;  /* 0x000000070a0a7211 */ /* 0x000fe200078f18ff */
[----:B------:R-:W-:Y:S01]  /*15c0*/  IMAD.U32 R155, RZ, RZ, UR38 ;  /* 0x00000026ff9b7e24 */ /* 0x000fe2000f8e00ff */
[----:B------:R-:W-:-:S02]  /*15d0*/  LOP3.LUT R2, R2, 0x7fffffe, RZ, 0xc0, !PT ;  /* 0x07fffffe02027812 */ /* 0x000fc400078ec0ff */
[----:B------:R-:W-:Y:S02]  /*15e0*/  CS2R R68, SRZ ;  /* 0x0000000000447805 */ /* 0x000fe4000001ff00 */
[----:B------:R-:W-:Y:S01]  /*15f0*/  LOP3.LUT R6, R6, 0xfffffffc, RZ, 0xc0, !PT ;  /* 0xfffffffc06067812 */ /* 0x000fe200078ec0ff */
[----:B------:R-:W-:Y:S01]  /*1600*/  IMAD.SHL.U32 R10, R10, 0x20, RZ ;  /* 0x000000200a0a7824 */ /* 0x000fe200078e00ff */
[----:B------:R-:W-:Y:S01]  /*1610*/  SHF.R.S32.HI R3, RZ, 0x1f, R0 ;  /* 0x0000001fff037819 */ /* 0x000fe20000011400 */
[----:B------:R-:W-:Y:S01]  /*1620*/  IMAD.IADD R9, R7, 0x1, -R2 ;  /* 0x0000000107097824 */ /* 0x000fe200078e0a02 */
[----:B------:R-:W-:Y:S01]  /*1630*/  LEA.HI R14, R11, R11, RZ, 0x1 ;  /* 0x0000000b0b0e7211 */ /* 0x000fe200078f08ff */
[----:B------:R-:W-:Y:S01]  /*1640*/  IMAD.IADD R7, R5, 0x1, -R6 ;  /* 0x0000000105077824 */ /* 0x000fe200078e0a06 */
[----:B------:R-:W-:Y:S02]  /*1650*/  LOP3.LUT R10, R10, 0x7fffff00, RZ, 0xc0, !PT ;  /* 0x7fffff000a0a7812 */ /* 0x000fe400078ec0ff */
[----:B------:R-:W-:-:S02]  /*1660*/  CS2R R66, SRZ ;  /* 0x0000000000427805 */ /* 0x000fc4000001ff00 */
        /* <DEDUP_REMOVED lines=8> */
[----:B------:R-:W-:Y:S01]  /*16f0*/  SHF.R.S32.HI R4, RZ, 0x2, R2 ;  /* 0x00000002ff047819 */ /* 0x000fe20000011402 */
[----:B------:R-:W-:Y:S01]  /*1700*/  IMAD R9, R9, 0x20, R10 ;  /* 0x0000002009097824 */ /* 0x000fe200078e020a */
[----:B------:R-:W-:Y:S01]  /*1710*/  SHF.R.S32.HI R5, RZ, 0x1f, R2 ;  /* 0x0000001fff057819 */ /* 0x000fe20000011402 */
[----:B------:R-:W-:Y:S01]  /*1720*/  IMAD.IADD R13, R0, 0x1, -R13 ;  /* 0x00000001000d7824 */ /* 0x000fe200078e0a0d */
[----:B------:R-:W-:Y:S01]  /*1730*/  LOP3.LUT R6, R6, 0xc0, RZ, 0xc0, !PT ;  /* 0x000000c006067812 */ /* 0x000fe200078ec0ff */
[----:B------:R-:W-:Y:S01]  /*1740*/  IMAD R9, R12, 0x200, R9 ;  /* 0x000002000c097824 */ /* 0x000fe200078e0209 */
[----:B------:R-:W-:Y:S01]  /*1750*/  LEA.HI R5, R5, R4, RZ, 0x3 ;  /* 0x0000000405057211 */ /* 0x000fe200078f18ff */
[----:B------:R-:W-:Y:S01]  /*1760*/  IMAD.IADD R10, R18, 0x1, -R17 ;  /* 0x00000001120a7824 */ /* 0x000fe200078e0a11 */
[----:B------:R-:W-:Y:S01]  /*1770*/  LOP3.LUT R11, R6, 0x8, R11, 0xf8, !PT ;  /* 0x00000008060b7812 */ /* 0x000fe200078ef80b */
[----:B------:R-:W-:Y:S01]  /*1780*/  IMAD.IADD R18, R152, 0x1, R18 ;  /* 0x0000000198127824 */ /* 0x000fe200078e0212 */
[----:B------:R-:W-:Y:S01]  /*1790*/  SHF.R.U32.HI R0, RZ, 0x3, R6 ;  /* 0x00000003ff007819 */ /* 0x000fe20000011606 */
[----:B------:R-:W-:Y:S01]  /*17a0*/  IMAD R13, R14, 0x10, R13 ;  /* 0x000000100e0d7824 */ /* 0x000fe200078e020d */
[----:B------:R-:W-:Y:S01]  /*17b0*/  LOP3.LUT R5, R5, 0xfffffff8, RZ, 0xc0, !PT ;  /* 0xfffffff805057812 */ /* 0x000fe200078ec0ff */
[----:B------:R-:W-:Y:S01]  /*17c0*/  IMAD.MOV.U32 R12, RZ, RZ, 0x20 ;  /* 0x00000020ff0c7424 */ /* 0x000fe200078e00ff */
[----:B------:R-:W-:Y:S01]  /*17d0*/  LOP3.LUT R0, R11, R0, RZ, 0x3c, !PT ;  /* 0x000000000b007212 */ /* 0x000fe200078e3cff */
[----:B------:R-:W-:Y:S01]  /*17e0*/  IMAD.MOV.U32 R2, RZ, RZ, RZ ;  /* 0x000000ffff027224 */ /* 0x000fe200078e00ff */
[----:B------:R-:W-:Y:S01]  /*17f0*/  SHF.R.S32.HI R3, RZ, 0x5, R3 ;  /* 0x00000005ff037819 */ /* 0x000fe20000011403 */
[----:B------:R-:W-:Y:S01]  /*1800*/  IMAD.IADD R6, R4, 0x1, -R5 ;  /* 0x0000000104067824 */ /* 0x000fe200078e0a05 */
[----:B------:R-:W-:Y:S01]  /*1810*/  LOP3.LUT P0, RZ, R7, 0x2, RZ, 0xc0, !PT ;  /* 0x0000000207ff7812 */ /* 0x000fe2000780c0ff */
[----:B------:R-:W-:Y:S01]  /*1820*/  IMAD.IADD R9, R9, 0x1, R0 ;  /* 0x0000000109097824 */ /* 0x000fe200078e0200 */
[----:B------:R-:W-:Y:S01]  /*1830*/  IADD3 R4, -R17, 0x1, R18 ;  /* 0x0000000111047810 */ /* 0x000fe20007ffe112 */
[----:B------:R-:W-:Y:S01]  /*1840*/  IMAD R6, R3, 0x10, R6 ;  /* 0x0000001003067824 */ /* 0x000fe200078e0206 */
[----:B------:R-:W-:Y:S01]  /*1850*/  SEL R12, R12, 0xffffffe0, !P0 ;  /* 0xffffffe00c0c7807 */ /* 0x000fe20004000000 */
[----:B------:R-:W-:Y:S01]  /*1860*/  IMAD.SHL.U32 R0, R15, 0x4, RZ ;  /* 0x000000040f007824 */ /* 0x000fe200078e00ff */
[----:B------:R-:W-:Y:S01]  /*1870*/  LEA R9, R9, UR36, 0x1 ;  /* 0x0000002409097c11 */ /* 0x000fe2000f8e08ff */
[----:B------:R-:W-:Y:S01]  /*1880*/  IMAD.SHL.U32 R3, R13, 0x2, RZ ;  /* 0x000000020d037824 */ /* 0x000fe200078e00ff */
[----:B------:R-:W-:Y:S01]  /*1890*/  CS2R R64, SRZ ;  /* 0x0000000000407805 */ /* 0x000fe2000001ff00 */
[----:B------:R-:W-:Y:S01]  /*18a0*/  IMAD.MOV.U32 R7, RZ, RZ, RZ ;  /* 0x000000ffff077224 */ /* 0x000fe200078e00ff */
[----:B------:R-:W-:Y:S01]  /*18b0*/  CS2R R62, SRZ ;  /* 0x00000000003e7805 */ /* 0x000fe2000001ff00 */
[----:B------:R-:W-:Y:S01]  /*18c0*/  IMAD.IADD R11, R18, 0x1, -R3 ;  /* 0x00000001120b7824 */ /* 0x000fe200078e0a03 */
        /* <DEDUP_REMOVED lines=44> */
[----:B------:R-:W-:Y:S01]  /*1b90*/  LOP3.LUT R155, R155, 0x1, RZ, 0xfc, !PT ;  /* 0x000000019b9b7812 */ /* 0x000fe200078efcff */
[--C-:B------:R-:W-:Y:S01]  /*1ba0*/  IMAD.IADD R4, R4, 0x1, -R3.reuse ;  /* 0x0000000104047824 */ /* 0x100fe200078e0a03 */
[----:B------:R-:W-:Y:S01]  /*1bb0*/  LEA R0, R0, UR36, 0x2 ;  /* 0x0000002400007c11 */ /* 0x000fe2000f8e10ff */
[----:B------:R-:W-:Y:S01]  /*1bc0*/  IMAD.IADD R18, R152, 0x1, -R3 ;  /* 0x0000000198127824 */ /* 0x000fe200078e0a03 */
[----:B------:R-:W-:-:S07]  /*1bd0*/  IADD3 R17, R12, 0x30400, R9 ;  /* 0x000304000c117810 */ /* 0x000fce0007ffe009 */
.L_x_5616:
[----:B------:R-:W-:-:S13]  /*1be0*/  ISETP.NE.AND P0, PT, R155, 0x3, PT ;  /* 0x000000039b00780c */ /* 0x000fda0003f05270 */
[----:B-1----:R-:W-:Y:S05]  /*1bf0*/  @!P0 BRA `(.L_x_5598) ;  /* 0x0000000000048947 */ /* 0x002fea0003800000 */
[----:B------:R-:W-:Y:S01]  /*1c00*/  BPT.TRAP 0x1 ;  /* 0x000000040000795c */ /* 0x000fe20000300000 */
.L_x_5598:
[----:B------:R-:W-:Y:S02]  /*1c10*/  LEA R3, R2, UR36, 0x3 ;  /* 0x0000002402037c11 */ /* 0x000fe4000f8e18ff */
[----:B------:R-:W-:-:S04]  /*1c20*/  SHF.L.U32 R12, R7, 0x1f, RZ ;  /* 0x0000001f070c7819 */ /* 0x000fc800000006ff */
[----:B------:R1:W2:Y:S01]  /*1c30*/  SYNCS.PHASECHK.TRANS64.TRYWAIT P1, [R3+URZ+0x36410], R12 ;  /* 0x0364100c030075a7 */ /* 0x0002a2000802017f */
[----:B------:R-:W-:Y:S05]  /*1c40*/  @!P0 BRA `(.L_x_5599) ;  /* 0x0000000000048947 */ /* 0x000fea0003800000 */
[----:B------:R-:W-:Y:S01]  /*1c50*/  BPT.TRAP 0x1 ;  /* 0x000000040000795c */ /* 0x000fe20000300000 */
.L_x_5599:
[----:B--2---:R-:W-:Y:S05]  /*1c60*/  @P1 BRA `(.L_x_5600) ;  /* 0x0000000000081947 */ /* 0x004fea0003800000 */
[----:B------:R-:W2:Y:S02]  /*1c70*/  SYNCS.PHASECHK.TRANS64.TRYWAIT P1, [R3+URZ+0x36410], R12 ;  /* 0x0364100c030075a7 */ /* 0x000ea4000802017f */
[----:B--2---:R-:W-:Y:S05]  /*1c80*/  @!P1 BRA `(.L_x_5601) ;  /* 0x0000009400449947 */ /* 0x004fea0003800000 */
.L_x_5600:
        /* <DEDUP_REMOVED lines=103> */
.L_x_5602:
[----:B------:R-:W-:-:S04]  /*2300*/  SHF.L.U32 R13, R5, 0x1f, RZ ;  /* 0x0000001f050d7819 */ /* 0x000fc800000006ff */
[----:B------:R4:W1:Y:S01]  /*2310*/  SYNCS.PHASECHK.TRANS64.TRYWAIT P1, [UR36+0x36430], R13 ;  /* 0x0364300dff0075a7 */ /* 0x0008620008020164 */
[----:B------:R-:W-:Y:S05]  /*2320*/  @!P0 BRA `(.L_x_5603) ;  /* 0x0000000000048947 */ /* 0x000fea0003800000 */
[----:B------:R-:W-:Y:S01]  /*2330*/  BPT.TRAP 0x1 ;  /* 0x000000040000795c */ /* 0x000fe20000300000 */
.L_x_5603:
[----:B-1----:R-:W-:Y:S05]  /*2340*/  @P1 BRA `(.L_x_5604) ;  /* 0x0000000000081947 */ /* 0x002fea0003800000 */
[----:B------:R-:W1:Y:S02]  /*2350*/  SYNCS.PHASECHK.TRANS64.TRYWAIT P1, [UR36+0x36430], R13 ;  /* 0x0364300dff0075a7 */ /* 0x000e640008020164 */
[----:B-1----:R-:W-:Y:S05]  /*2360*/  @!P1 BRA `(.L_x_5605) ;  /* 0x0000008c00a09947 */ /* 0x002fea0003800000 */
.L_x_5604:
[----:B------:R-:W-:Y:S01]  /*2370*/  UIADD3 UR5, UR36, 0x2a000, URZ ;  /* 0x0002a00024057890 */ /* 0x000fe2000fffe03f */
[----:B------:R-:W-:Y:S01]  /*2380*/  WARPGROUP.ARRIVE ;  /* 0x00000000000079c5 */ /* 0x000fe20000000000 */
[----:B------:R-:W-:Y:S01]  /*2390*/  UIADD3 UR4, UR4, 0x9000, URZ ;  /* 0x0000900004047890 */ /* 0x000fe2000fffe03f */
[----:B------:R-:W-:Y:S01]  /*23a0*/  IMAD R15, R16, 0x40, R6 ;  /* 0x00000040100f7824 */ /* 0x000fe200078e0206 */
[----:B------:R-:W-:Y:S01]  /*23b0*/  USHF.R.U32.HI UR5, URZ, 0x4, UR5 ;  /* 0x000000043f057899 */ /* 0x000fe20008011605 */
[----:B------:R-:W-:Y:S01]  /*23c0*/  VIADD R20, R4, UR41 ;  /* 0x0000002904147c36 */ /* 0x000fe20008000000 */
[----:B------:R-:W-:Y:S02]  /*23d0*/  USHF.R.U32.HI UR4, URZ, 0x4, UR4 ;  /* 0x000000043f047899 */ /* 0x000fe40008011604 */
[----:B------:R-:W-:Y:S02]  /*23e0*/  ULOP3.LUT UR5, UR5, 0x3fff, URZ, 0xc0, !UPT ;  /* 0x00003fff05057892 */ /* 0x000fe4000f8ec03f */
[----:B------:R-:W-:Y:S01]  /*23f0*/  ULOP3.LUT UR6, UR4, 0x3fff, URZ, 0xc0, !UPT ;  /* 0x00003fff04067892 */ /* 0x000fe2000f8ec03f */
[----:B----4-:R-:W-:Y:S01]  /*2400*/  VIADDMNMX R13, R15, R20, R11, PT ;  /* 0x000000140f0d7246 */ /* 0x010fe2000380010b */
[----:B------:R-:W-:-:S02]  /*2410*/  ULOP3.LUT UR4, UR5, 0x10000, URZ, 0xfc, !UPT ;  /* 0x0001000005047892 */ /* 0x000fc4000f8efc3f */
        /* <DEDUP_REMOVED lines=88> */
[----:B------:R-:W-:Y:S01]  /*29a0*/  IMAD.IADD R23, R10, 0x1, R15 ;  /* 0x000000010a177824 */ /* 0x000fe200078e020f */
[----:B------:R-:W-:Y:S04]  /*29b0*/  BSSY B0, `(.L_x_5607) ;  /* 0x0000012000007945 */ /* 0x000fe80003800000 */
        /* <DEDUP_REMOVED lines=11> */
.L_x_5608:
[----:B------:R-:W-:-:S06]  /*2a70*/  UISETP.NE.AND UP0, UPT, UR42, 0x1, UPT ;  /* 0x000000012a00788c */ /* 0x000fcc000bf05270 */
[----:B------:R-:W-:-:S05]  /*2a80*/  PLOP3.LUT P1, PT, PT, PT, UP0, 0x80, 0x0 ;  /* 0x000000000000781c */ /* 0x000fca0003f2f008 */
[----:B------:R-:W-:-:S08]  /*2a90*/  @UP0 ULDC UR5, c[0x0][0x754] ;  /* 0x0001d50000050ab9 */ /* 0x000fd00000000800 */
[----:B------:R-:W-:Y:S01]  /*2aa0*/  @P1 IMAD.HI.U32 R12, R23, UR5, RZ ;  /* 0x00000005170c1c27 */ /* 0x000fe2000f8e00ff */
[----:B------:R-:W-:-:S04]  /*2ab0*/  @UP0 ULDC UR5, c[0x0][0x758] ;  /* 0x0001d60000050ab9 */ /* 0x000fc80000000800 */
[----:B------:R-:W-:-:S07]  /*2ac0*/  @P1 SHF.R.U32.HI R23, RZ, UR5, R12 ;  /* 0x00000005ff171c19 */ /* 0x000fce000801160c */
.L_x_5609:
[----:B------:R-:W-:Y:S05]  /*2ad0*/  BSYNC B0 ;  /* 0x0000000000007941 */ /* 0x000fea0003800000 */
.L_x_5607:
[----:B------:R-:W-:Y:S01]  /*2ae0*/  IMAD R23, R23, UR42, R18 ;  /* 0x0000002a17177c24 */ /* 0x000fe2000f8e0212 */
[----:B------:R-:W-:-:S04]  /*2af0*/  IADD3 R12, R15, UR4, R4 ;  /* 0x000000040f0c7c10 */ /* 0x000fc8000fffe004 */
[----:B------:R-:W-:Y:S02]  /*2b00*/  VIADDMNMX R13, R23, UR42, R13, PT ;  /* 0x0000002a170d7c46 */ /* 0x000fe4000b80010d */
[----:B------:R-:W-:-:S07]  /*2b10*/  VIMNMX R12, R12, R23, !PT ;  /* 0x000000170c0c7248 */ /* 0x000fce0007fe0100 */
.L_x_5606:
        /* <DEDUP_REMOVED lines=51> */
.L_x_5612:
[----:B------:R-:W-:-:S06]  /*2e50*/  UISETP.NE.AND UP0, UPT, UR42, 0x1, UPT ;  /* 0x000000012a00788c */ /* 0x000fcc000bf05270 */
[----:B------:R-:W-:-:S05]  /*2e60*/  PLOP3.LUT P6, PT, PT, PT, UP0, 0x80, 0x0 ;  /* 0x000000000000781c */ /* 0x000fca0003fcf008 */
[----:B------:R-:W-:-:S08]  /*2e70*/  @UP0 ULDC UR4, c[0x0][0x754] ;  /* 0x0001d50000040ab9 */ /* 0x000fd00000000800 */
[----:B------:R-:W-:Y:S01]  /*2e80*/  @P6 IMAD.HI.U32 R12, R13, UR4, RZ ;  /* 0x000000040d0c6c27 */ /* 0x000fe2000f8e00ff */
[----:B------:R-:W-:Y:S01]  /*2e90*/  PLOP3.LUT P6, PT, PT, PT, UP0, 0x80, 0x0 ;  /* 0x000000000000781c */ /* 0x000fe20003fcf008 */
[----:B------:R-:W-:-:S12]  /*2ea0*/  @UP0 ULDC UR4, c[0x0][0x758] ;  /* 0x0001d60000040ab9 */ /* 0x000fd80000000800 */
[----:B------:R-:W-:-:S07]  /*2eb0*/  @P6 SHF.R.U32.HI R13, RZ, UR4, R12 ;  /* 0x00000004ff0d6c19 */ /* 0x000fce000801160c */
.L_x_5613:
[----:B------:R-:W-:Y:S05]  /*2ec0*/  BSYNC B0 ;  /* 0x0000000000007941 */ /* 0x000fea0003800000 */
.L_x_5611:
[----:B------:R-:W-:-:S05]  /*2ed0*/  IMAD R13, R13, UR42, R18 ;  /* 0x0000002a0d0d7c24 */ /* 0x000fca000f8e0212 */
[----:B------:R-:W-:Y:S02]  /*2ee0*/  VIMNMX R14, R14, R13, !PT ;  /* 0x0000000d0e0e7248 */ /* 0x000fe40007fe0100 */
[----:B------:R-:W-:-:S07]  /*2ef0*/  VIADDMNMX R20, R13, UR42, R20, PT ;  /* 0x0000002a0d147c46 */ /* 0x000fce000b800114 */
.L_x_5610:
[----:B------:R-:W-:Y:S01]  /*2f00*/  ISETP.GT.AND P2, PT, R14, 0x1, !P2 ;  /* 0x000000010e00780c */ /* 0x000fe20005744270 */
[--C-:B--2---:R-:W-:Y:S01]  /*2f10*/  FFMA.FTZ R13, R23, UR43, -R22.reuse ;  /* 0x0000002b170d7c23 */ /* 0x104fe20008010816 */
[--C-:B------:R-:W-:Y:S01]  /*2f20*/  FFMA.FTZ R23, R144, UR43, -R22.reuse ;  /* 0x0000002b90177c23 */ /* 0x100fe20008010816 */
[--C-:B------:R-:W-:Y:S01]  /*2f30*/  FFMA.FTZ R144, R145, UR43, -R22.reuse ;  /* 0x0000002b91907c23 */ /* 0x100fe20008010816 */
[----:B------:R-:W-:Y:S01]  /*2f40*/  ISETP.LT.OR P2, PT, R20, 0x2, P2 ;  /* 0x000000021400780c */ /* 0x000fe20001741670 */
[--C-:B------:R-:W-:Y:S01]  /*2f50*/  FFMA.FTZ R140, R141, UR43, -R22.reuse ;  /* 0x0000002b8d8c7c23 */ /* 0x100fe20008010816 */
[----:B------:R-:W-:Y:S01]  /*2f60*/  ISETP.GT.AND P3, PT, R14, 0x8, !P3 ;  /* 0x000000080e00780c */ /* 0x000fe20005f64270 */
[--C-:B------:R-:W-:Y:S01]  /*2f70*/  FFMA.FTZ R136, R137, UR43, -R22.reuse ;  /* 0x0000002b89887c23 */ /* 0x100fe20008010816 */
[----:B------:R-:W-:Y:S01]  /*2f80*/  FSEL R12, R139, -INF , !P2 ;  /* 0xff8000008b0c7808 */ /* 0x000fe20005000000 */
[--C-:B------:R-:W-:Y:S01]  /*2f90*/  FFMA.FTZ R139, R148, UR43, -R22.reuse ;  /* 0x0000002b948b7c23 */ /* 0x100fe20008010816 */
[----:B------:R-:W-:Y:S01]  /*2fa0*/  LEA R148, R6, UR36, 0x2 ;  /* 0x0000002406947c11 */ /* 0x000fe2000f8e10ff */
[--C-:B------:R-:W-:Y:S01]  /*2fb0*/  FFMA.FTZ R15, R157, UR43, -R22.reuse ;  /* 0x0000002b9d0f7c23 */ /* 0x100fe20008010816 */
[----:B------:R-:W-:Y:S01]  /*2fc0*/  ISETP.GE.AND P6, PT, R152, 0x12, PT ;  /* 0x000000129800780c */ /* 0x000fe20003fc6270 */
[--C-:B---3--:R-:W-:Y:S01]  /*2fd0*/  FFMA.FTZ R137, R12, UR43, -R21.reuse ;  /* 0x0000002b0c897c23 */ /* 0x108fe20008010815 */
[----:B------:R-:W-:Y:S01]  /*2fe0*/  ISETP.LT.OR P3, PT, R20, 0x9, P3 ;  /* 0x000000091400780c */ /* 0x000fe20001f61670 */
[----:B------:R-:W1:Y:S01]  /*2ff0*/  LDS R145, [R148+0x30200] ;  /* 0x0302000094917984 */ /* 0x000e620000000800 */
[C---:B------:R-:W-:Y:S01]  /*3000*/  ISETP.GT.AND P5, PT, R14.reuse, 0x10, !P5 ;  /* 0x000000100e00780c */ /* 0x040fe20006fa4270 */
[----:B------:R-:W-:Y:S01]  /*3010*/  FFMA.FTZ R22, R149, UR43, -R22 ;  /* 0x0000002b95167c23 */ /* 0x000fe20008010816 */
[C---:B------:R-:W-:Y:S01]  /*3020*/  ISETP.GT.AND P4, PT, R14.reuse, 0x9, !P4 ;  /* 0x000000090e00780c */ /* 0x040fe20006784270 */
[----:B------:R-:W2:Y:S01]  /*3030*/  LDS R141, [R148+0x30220] ;  /* 0x03022000948d7984 */ /* 0x000ea20000000800 */
[----:B------:R-:W-:Y:S01]  /*3040*/  ISETP.GT.AND P2, PT, R14, 0x11, !P6 ;  /* 0x000000110e00780c */ /* 0x000fe20007744270 */
[----:B------:R-:W3:Y:S01]  /*3050*/  MUFU.EX2 R13, R13 ;  /* 0x0000000d000d7308 */ /* 0x000ee20000000800 */
[----:B------:R-:W-:Y:S01]  /*3060*/  ISETP.GE.AND P6, PT, R152, 0x1a, PT ;  /* 0x0000001a9800780c */ /* 0x000fe20003fc6270 */
[----:B------:R-:W-:Y:S01]  /*3070*/  USHF.R.U32.HI UR6, URZ, 0x4, UR39 ;  /* 0x000000043f067899 */ /* 0x000fe20008011627 */
[----:B------:R-:W-:Y:S01]  /*3080*/  FSEL R142, R142, -INF , !P3 ;  /* 0xff8000008e8e7808 */ /* 0x000fe20005800000 */
[----:B------:R-:W-:Y:S01]  /*3090*/  UMOV UR11, 0x80000020 ;  /* 0x80000020000b7882 */ /* 0x000fe20000000000 */
[----:B------:R-:W-:Y:S01]  /*30a0*/  ISETP.GE.AND P3, PT, R152, 0x19, PT ;  /* 0x000000199800780c */ /* 0x000fe20003f66270 */
[----:B------:R-:W-:Y:S01]  /*30b0*/  ULOP3.LUT UR6, UR6, 0x3fff, URZ, 0xc0, !UPT ;  /* 0x00003fff06067892 */ /* 0x000fe2000f8ec03f */
        /* <DEDUP_REMOVED lines=9> */
[----:B------:R-:W-:Y:S01]  /*3150*/  UMOV UR13, 0x80000020 ;  /* 0x80000020000d7882 */ /* 0x000fe20000000000 */
[----:B------:R-:W-:Y:S01]  /*3160*/  FSEL R146, R146, -INF , !P5 ;  /* 0xff80000092927808 */ /* 0x000fe20006800000 */
[----:B------:R-:W4:Y:S01]  /*3170*/  MUFU.EX2 R15, R15 ;  /* 0x0000000f000f7308 */ /* 0x000f220000000800 */
[----:B------:R-:W-:Y:S01]  /*3180*/  FSEL R12, R143, -INF , !P4 ;  /* 0xff8000008f0c7808 */ /* 0x000fe20006000000 */
[----:B------:R-:W-:Y:S01]  /*3190*/  UMOV UR10, UR12 ;  /* 0x0000000c000a7c82 */ /* 0x000fe20008000000 */
        /* <DEDUP_REMOVED lines=8> */
[----:B------:R-:W-:-:S02]  /*3220*/  FSEL R14, R138, -INF , !P1 ;  /* 0xff8000008a0e7808 */ /* 0x000fc40004800000 */
[----:B------:R-:W-:Y:S02]  /*3230*/  FSEL R146, R151, -INF , !P6 ;  /* 0xff80000097927808 */ /* 0x000fe40007000000 */
        /* <DEDUP_REMOVED lines=162> */
.L_x_5614:
        /* <DEDUP_REMOVED lines=59> */
.L_x_5615:
        /* <DEDUP_REMOVED lines=62> */
.L_x_5590:
[----:B------:R-:W-:Y:S05]  /*43f0*/  @P0 BRA `(.L_x_5617) ;  /* 0x0000001400f00947 */ /* 0x000fea0003800000 */
[----:B------:R-:W2:Y:S01]  /*4400*/  S2R R0, SR_TID.X ;  /* 0x0000000000007919 */ /* 0x000ea20000002100 */
[----:B------:R-:W3:Y:S01]  /*4410*/  S2UR UR5, SR_CgaCtaId ;  /* 0x00000000000579c3 */ /* 0x000ee20000008800 */
        /* <DEDUP_REMOVED lines=13> */
[----:B---3--:R-:W-:Y:S01]  /*44f0*/  ULEA UR4, UR5, UR4, 0x18 ;  /* 0x0000000405047291 */ /* 0x008fe2000f8ec03f */
[----:B------:R-:W-:Y:S02]  /*4500*/  F2FP.BF16.F32.PACK_AB R90, R93, R92 ;  /* 0x0000005c5d5a723e */ /* 0x000fe400000010ff */
[----:B------:R-:W-:-:S02]  /*4510*/  F2FP.BF16.F32.PACK_AB R91, R95, R94 ;  /* 0x0000005e5f5b723e */ /* 0x000fc400000010ff */
[----:B------:R-:W-:Y:S01]  /*4520*/  F2FP.BF16.F32.PACK_AB R97, R99, R98 ;  /* 0x000000626361723e */ /* 0x000fe200000010ff */
[----:B--2---:R-:W-:Y:S01]  /*4530*/  VIADD R0, R0, 0xffffff80 ;  /* 0xffffff8000007836 */ /* 0x004fe20000000000 */
[----:B------:R-:W-:Y:S02]  /*4540*/  F2FP.BF16.F32.PACK_AB R104, R105, R104 ;  /* 0x000000686968723e */ /* 0x000fe400000010ff */
[----:B------:R-:W-:Y:S01]  /*4550*/  F2FP.BF16.F32.PACK_AB R98, R101, R100 ;  /* 0x000000646562723e */ /* 0x000fe200000010ff */
[----:B------:R-:W-:Y:S01]  /*4560*/  IMAD.SHL.U32 R2, R0, 0x40, RZ ;  /* 0x0000004000027824 */ /* 0x000fe200078e00ff */
        /* <DEDUP_REMOVED lines=8> */
[----:B-1----:R-:W-:-:S02]  /*45f0*/  LEA.HI R3, R7, R0, RZ, 0x3 ;  /* 0x0000000007037211 */ /* 0x002fc400078f18ff */
        /* <DEDUP_REMOVED lines=95> */
.L_x_5618:
        /* <DEDUP_REMOVED lines=21> */
[CC--:B------:R-:W-:Y:S01]  /*4d40*/  ISETP.GE.AND P3, PT, R45.reuse, R46.reuse, PT ;  /* 0x0000002e2d00720c */ /* 0x0c0fe20003f66270 */
[----:B------:R1:W1:Y:S01]  /*4d50*/  LDS.128 R20, [R0+0x2000] ;  /* 0x0020000000147984 */ /* 0x0002620000000c00 */
[----:B------:R-:W-:Y:S01]  /*4d60*/  SHF.R.S32.HI R36, RZ, 0x1f, R19 ;  /* 0x0000001fff247819 */ /* 0x000fe20000011413 */
[----:B------:R-:W-:Y:S01]  /*4d70*/  ULDC.64 UR6, c[0x0][0x858] ;  /* 0x0002160000067ab9 */ /* 0x000fe20000000a00 */
[----:B------:R-:W-:Y:S01]  /*4d80*/  ISETP.GE.AND P5, PT, R18, R46, PT ;  /* 0x0000002e1200720c */ /* 0x000fe20003fa6270 */
[----:B------:R1:W1:Y:S01]  /*4d90*/  LDS.128 R24, [R0+0x2800] ;  /* 0x0028000000187984 */ /* 0x0002620000000c00 */
[C---:B------:R-:W-:Y:S01]  /*4da0*/  IADD3 R16, P1, R45.reuse, R16, RZ ;  /* 0x000000102d107210 */ /* 0x040fe20007f3e0ff */
[----:B------:R-:W-:Y:S01]  /*4db0*/  VIADD R18, R45, 0x40 ;  /* 0x000000402d127836 */ /* 0x000fe20000000000 */
[----:B------:R-:W-:Y:S01]  /*4dc0*/  ISETP.GE.OR P6, PT, R2, UR8, P3 ;  /* 0x0000000802007c0c */ /* 0x000fe20009fc6670 */
[----:B------:R-:W-:Y:S01]  /*4dd0*/  IMAD.IADD R35, R35, 0x1, R37 ;  /* 0x0000000123237824 */ /* 0x000fe200078e0225 */
[----:B------:R-:W-:Y:S01]  /*4de0*/  SEL R44, R36, RZ, !P0 ;  /* 0x000000ff242c7207 */ /* 0x000fe20004000000 */
[----:B------:R-:W-:Y:S01]  /*4df0*/  BSSY B0, `(.L_x_5619) ;  /* 0x0000016000007945 */ /* 0x000fe20003800000 */
[----:B------:R-:W-:-:S02]  /*4e00*/  LEA.HI.X.SX32 R17, R45, R17, 0x1, P1 ;  /* 0x000000112d117211 */ /* 0x000fc400008f0eff */
[----:B------:R-:W-:Y:S01]  /*4e10*/  ISETP.GE.AND P1, PT, R18, R46, PT ;  /* 0x0000002e1200720c */ /* 0x000fe20003f26270 */
[----:B------:R-:W-:Y:S01]  /*4e20*/  IMAD R18, R44, UR6, RZ ;  /* 0x000000062c127c24 */ /* 0x000fe2000f8e02ff */
[----:B------:R-:W-:Y:S01]  /*4e30*/  SEL R47, R19, RZ, !P0 ;  /* 0x000000ff132f7207 */ /* 0x000fe20004000000 */
[----:B------:R-:W-:Y:S01]  /*4e40*/  IMAD.WIDE R16, R38, 0x60, R16 ;  /* 0x0000006026107825 */ /* 0x000fe200078e0210 */
[----:B------:R-:W-:-:S03]  /*4e50*/  ISETP.GE.OR P0, PT, R2, UR8, P4 ;  /* 0x0000000802007c0c */ /* 0x000fc6000a706670 */
        /* <DEDUP_REMOVED lines=15> */
.L_x_5620:
[----:B------:R-:W-:Y:S05]  /*4f50*/  BSYNC B0 ;  /* 0x0000000000007941 */ /* 0x000fea0003800000 */
.L_x_5619:
        /* <DEDUP_REMOVED lines=15> */
.L_x_5622:
[----:B------:R-:W-:Y:S05]  /*5050*/  BSYNC B0 ;  /* 0x0000000000007941 */ /* 0x000fea0003800000 */
.L_x_5621:
        /* <DEDUP_REMOVED lines=18> */
.L_x_5624:
[----:B------:R-:W-:Y:S05]  /*5180*/  BSYNC B0 ;  /* 0x0000000000007941 */ /* 0x000fea0003800000 */
.L_x_5623:
        /* <DEDUP_REMOVED lines=17> */
.L_x_5626:
[----:B------:R-:W-:Y:S05]  /*52a0*/  BSYNC B0 ;  /* 0x0000000000007941 */ /* 0x000fea0003800000 */
.L_x_5625:
        /* <DEDUP_REMOVED lines=18> */
.L_x_5628:
[----:B------:R-:W-:Y:S05]  /*53d0*/  BSYNC B0 ;  /* 0x0000000000007941 */ /* 0x000fea0003800000 */
.L_x_5627:
        /* <DEDUP_REMOVED lines=19> */
.L_x_5630:
[----:B------:R-:W-:Y:S05]  /*5510*/  BSYNC B0 ;  /* 0x0000000000007941 */ /* 0x000fea0003800000 */
.L_x_5629:
        /* <DEDUP_REMOVED lines=26> */
.L_x_5632:
[----:B------:R-:W-:Y:S05]  /*56c0*/  BSYNC B0 ;  /* 0x0000000000007941 */ /* 0x000fea0003800000 */
.L_x_5631:
        /* <DEDUP_REMOVED lines=15> */
.L_x_5634:
[----:B------:R-:W-:Y:S05]  /*57c0*/  BSYNC B0 ;  /* 0x0000000000007941 */ /* 0x000fea0003800000 */
.L_x_5633:
        /* <DEDUP_REMOVED lines=15> */
.L_x_5636:
[----:B------:R-:W-:Y:S05]  /*58c0*/  BSYNC B0 ;  /* 0x0000000000007941 */ /* 0x000fea0003800000 */
.L_x_5635:
        /* <DEDUP_REMOVED lines=15> */
.L_x_5638:
[----:B------:R-:W-:Y:S05]  /*59c0*/  BSYNC B0 ;  /* 0x0000000000007941 */ /* 0x000fea0003800000 */
.L_x_5637:
        /* <DEDUP_REMOVED lines=15> */
.L_x_5640:
[----:B------:R-:W-:Y:S05]  /*5ac0*/  BSYNC B0 ;  /* 0x0000000000007941 */ /* 0x000fea0003800000 */
.L_x_5639:
        /* <DEDUP_REMOVED lines=15> */
.L_x_5617:
[----:B------:R-:W2:Y:S08]  /*5bc0*/  LDC.64 R4, c[0x0][0x870] ;  /* 0x00021c00ff047b82 */ /* 0x000eb00000000a00 */
[----:B-1----:R-:W1:Y:S01]  /*5bd0*/  LDC.64 R2, c[0x0][0x870] ;  /* 0x00021c00ff027b82 */ /* 0x002e620000000a00 */
[----:B------:R-:W-:Y:S01]  /*5be0*/  ULDC UR4, c[0x0][0x808] ;  /* 0x0002020000047ab9 */ /* 0x000fe20000000800 */
[----:B------:R-:W3:Y:S06]  /*5bf0*/  S2R R13, SR_CTAID.X ;  /* 0x00000000000d7919 */ /* 0x000eec0000002500 */
[----:B------:R-:W4:Y:S01]  /*5c00*/  LDC.64 R16, c[0x0][0x820] ;  /* 0x00020800ff107b82 */ /* 0x000f220000000a00 */
[----:B--2---:R-:W-:-:S04]  /*5c10*/  ISETP.NE.U32.AND P0, PT, R4, RZ, PT ;  /* 0x000000ff0400720c */ /* 0x004fc80003f05070 */
[----:B------:R-:W-:Y:S01]  /*5c20*/  ISETP.NE.AND.EX P0, PT, R5, RZ, PT, P0 ;  /* 0x000000ff0500720c */ /* 0x000fe20003f05300 */
[----:B-1----:R-:W-:Y:S02]  /*5c30*/  IMAD.WIDE R4, R19, 0x4, R2 ;  /* 0x0000000413047825 */ /* 0x002fe400078e0202 */
[----:B------:R-:W1:Y:S02]  /*5c40*/  LDC.64 R2, c[0x0][0x878] ;  /* 0x00021e00ff027b82 */ /* 0x000e640000000a00 */
[----:B------:R-:W-:-:S08]  /*5c50*/  IMAD.U32 R0, RZ, RZ, UR4 ;  /* 0x00000004ff007e24 */ /* 0x000fd0000f8e00ff */
[----:B------:R-:W2:Y:S01]  /*5c60*/  @P0 LDG.E R9, desc[UR46][R4.64] ;  /* 0x0000002e04090981 */ /* 0x000ea2000c1e1900 */
[----:B-1----:R-:W-:-:S04]  /*5c70*/  ISETP.NE.U32.AND P1, PT, R2, RZ, PT ;  /* 0x000000ff0200720c */ /* 0x002fc80003f25070 */
[----:B------:R-:W-:-:S13]  /*5c80*/  ISETP.NE.AND.EX P1, PT, R3, RZ, PT, P1 ;  /* 0x000000ff0300720c */ /* 0x000fda0003f25310 */
[----:B------:R-:W1:Y:S02]  /*5c90*/  @P1 LDC.64 R2, c[0x0][0x878] ;  /* 0x00021e00ff021b82 */ /* 0x000e640000000a00 */
[----:B-1----:R-:W-:-:S05]  /*5ca0*/  @P1 IMAD.WIDE R6, R19, 0x4, R2 ;  /* 0x0000000413061825 */ /* 0x002fca00078e0202 */
[----:B------:R1:W5:Y:S01]  /*5cb0*/  @P1 LDG.E R0, desc[UR46][R6.64] ;  /* 0x0000002e06001981 */ /* 0x000362000c1e1900 */
[----:B------:R-:W1:Y:S01]  /*5cc0*/  S2UR UR4, SR_CTAID.Y ;  /* 0x00000000000479c3 */ /* 0x000e620000002600 */
[----:B------:R-:W3:Y:S02]  /*5cd0*/  S2R R2, SR_TID.X ;  /* 0x0000000000027919 */ /* 0x000ee40000002100 */
[----:B---3--:R-:W-:Y:S01]  /*5ce0*/  VIADD R8, R2, 0xffffff80 ;  /* 0xffffff8002087836 */ /* 0x008fe20000000000 */
[----:B------:R-:W-:-:S03]  /*5cf0*/  CS2R R2, SRZ ;  /* 0x0000000000027805 */ /* 0x000fc6000001ff00 */
[----:B------:R-:W-:-:S05]  /*5d00*/  IMAD.HI R10, R8, 0x2aaaaaab, RZ ;  /* 0x2aaaaaab080a7827 */ /* 0x000fca00078e02ff */
[----:B------:R-:W-:-:S04]  /*5d10*/  SHF.R.U32.HI R11, RZ, 0x1f, R10 ;  /* 0x0000001fff0b7819 */ /* 0x000fc8000001160a */
[----:B------:R-:W-:Y:S02]  /*5d20*/  LEA.HI.SX32 R15, R10, R11, 0x1e ;  /* 0x0000000b0a0f7211 */ /* 0x000fe400078ff2ff */
[--C-:B--2---:R-:W-:Y:S01]  /*5d30*/  @P0 SHF.R.S32.HI R3, RZ, 0x1f, R9.reuse ;  /* 0x0000001fff030819 */ /* 0x104fe20000011409 */
[----:B------:R-:W-:Y:S01]  /*5d40*/  @P0 IMAD.MOV.U32 R2, RZ, RZ, R9 ;  /* 0x000000ffff020224 */ /* 0x000fe200078e0009 */
[----:B-1--4-:R-:W-:Y:S06]  /*5d50*/  @P1 BRA `(.L_x_5641) ;  /* 0x0000000000101947 */ /* 0x012fec0003800000 */
[----:B------:R-:W-:Y:S05]  /*5d60*/  @!P0 BRA `(.L_x_5641) ;  /* 0x00000000000c8947 */ /* 0x000fea0003800000 */
[----:B------:R-:W2:Y:S04]  /*5d70*/  LDG.E R7, desc[UR46][R4.64] ;  /* 0x0000002e04077981 */ /* 0x000ea8000c1e1900 */
[----:B-----5:R-:W2:Y:S02]  /*5d80*/  LDG.E R0, desc[UR46][R4.64+0x4] ;  /* 0x0000042e04007981 */ /* 0x020ea4000c1e1900 */
[----:B--2---:R-:W-:-:S07]  /*5d90*/  IMAD.IADD R0, R0, 0x1, -R7 ;  /* 0x0000000100007824 */ /* 0x004fce00078e0a07 */
.L_x_5641:
[----:B------:R-:W-:Y:S01]  /*5da0*/  USHF.R.S32.HI UR5, URZ, 0x1f, UR4 ;  /* 0x0000001f3f057899 */ /* 0x000fe20008011404 */
[----:B------:R-:W-:Y:S01]  /*5db0*/  IMAD R8, R15, -0x18, R8 ;  /* 0xffffffe80f087824 */ /* 0x000fe200078e0208 */
[----:B------:R-:W1:Y:S01]  /*5dc0*/  LDC.64 R20, c[0x0][0x850] ;  /* 0x00021400ff147b82 */ /* 0x000e620000000a00 */
[----:B-----5:R-:W-:Y:S01]  /*5dd0*/  IMAD R12, R13, -0x60, R0 ;  /* 0xffffffa00d0c7824 */ /* 0x020fe200078e0200 */
[----:B------:R-:W-:Y:S01]  /*5de0*/  ULDC UR8, c[0x0][0x80c] ;  /* 0x0002030000087ab9 */ /* 0x000fe20000000800 */
[C---:B------:R-:W-:Y:S01]  /*5df0*/  VIADD R5, R15.reuse, 0x10 ;  /* 0x000000100f057836 */ /* 0x040fe20000000000 */
[C---:B------:R-:W-:Y:S01]  /*5e00*/  IADD3 R2, P1, R15.reuse, R2, RZ ;  /* 0x000000020f027210 */ /* 0x040fe20007f3e0ff */
[----:B------:R-:W-:Y:S01]  /*5e10*/  IMAD.SHL.U32 R10, R8, 0x8, RZ ;  /* 0x00000008080a7824 */ /* 0x000fe200078e00ff */
[-C--:B------:R-:W-:Y:S01]  /*5e20*/  ISETP.GE.AND P3, PT, R15, R12.reuse, PT ;  /* 0x0000000c0f00720c */ /* 0x080fe20003f66270 */
[----:B------:R-:W-:Y:S01]  /*5e30*/  IMAD R0, R16, UR5, RZ ;  /* 0x0000000510007c24 */ /* 0x000fe2000f8e02ff */
[-C--:B------:R-:W-:Y:S01]  /*5e40*/  ISETP.GE.AND P4, PT, R5, R12.reuse, PT ;  /* 0x0000000c0500720c */ /* 0x080fe20003f86270 */
[----:B------:R-:W-:Y:S01]  /*5e50*/  VIADD R5, R15, 0x20 ;  /* 0x000000200f057836 */ /* 0x000fe20000000000 */
[----:B------:R-:W-:Y:S01]  /*5e60*/  SHF.R.S32.HI R11, RZ, 0x1f, R10 ;  /* 0x0000001fff0b7819 */ /* 0x000fe2000001140a */
[----:B------:R-:W-:Y:S01]  /*5e70*/  IMAD R17, R17, UR4, R0 ;  /* 0x0000000411117c24 */ /* 0x000fe2000f8e0200 */
[----:B------:R-:W-:Y:S01]  /*5e80*/  SHF.R.S32.HI R0, RZ, 0x1f, R19 ;  /* 0x0000001fff007819 */ /* 0x000fe20000011413 */
[----:B------:R-:W-:Y:S01]  /*5e90*/  VIADD R7, R15, 0x30 ;  /* 0x000000300f077836 */ /* 0x000fe20000000000 */
[----:B------:R-:W-:Y:S01]  /*5ea0*/  ISETP.GE.OR P6, PT, R10, UR8, P3 ;  /* 0x000000080a007c0c */ /* 0x000fe20009fc6670 */
[----:B------:R-:W-:Y:S01]  /*5eb0*/  ULDC.64 UR6, c[0x0][0x828] ;  /* 0x00020a0000067ab9 */ /* 0x000fe20000000a00 */
[-C--:B------:R-:W-:Y:S01]  /*5ec0*/  ISETP.GE.AND P5, PT, R5, R12.reuse, PT ;  /* 0x0000000c0500720c */ /* 0x080fe20003fa6270 */
[----:B------:R-:W-:Y:S01]  /*5ed0*/  IMAD.WIDE.U32 R4, R16, UR4, R10 ;  /* 0x0000000410047c25 */ /* 0x000fe2000f8e000a */
[----:B------:R-:W-:Y:S01]  /*5ee0*/  SEL R14, R0, RZ, !P0 ;  /* 0x000000ff000e7207 */ /* 0x000fe20004000000 */
[----:B------:R-:W-:Y:S01]  /*5ef0*/  BSSY B0, `(.L_x_5642) ;  /* 0x0000018000007945 */ /* 0x000fe20003800000 */
[-C--:B------:R-:W-:Y:S01]  /*5f00*/  ISETP.GE.AND P2, PT, R7, R12.reuse, PT ;  /* 0x0000000c0700720c */ /* 0x080fe20003f46270 */
[----:B------:R-:W-:Y:S01]  /*5f10*/  VIADD R7, R15, 0x40 ;  /* 0x000000400f077836 */ /* 0x000fe20000000000 */
[----:B------:R-:W-:Y:S01]  /*5f20*/  SEL R19, R19, RZ, !P0 ;  /* 0x000000ff13137207 */ /* 0x000fe20004000000 */
[----:B------:R-:W-:Y:S01]  /*5f30*/  IMAD.IADD R5, R5, 0x1, R17 ;  /* 0x0000000105057824 */ /* 0x000fe200078e0211 */
[----:B------:R-:W-:Y:S01]  /*5f40*/  LEA.HI.X.SX32 R3, R15, R3, 0x1, P1 ;  /* 0x000000030f037211 */ /* 0x000fe200008f0eff */
[----:B------:R-:W-:Y:S01]  /*5f50*/  IMAD R0, R14, UR6, RZ ;  /* 0x000000060e007c24 */ /* 0x000fe2000f8e02ff */
[----:B------:R-:W-:Y:S01]  /*5f60*/  ISETP.GE.AND P1, PT, R7, R12, PT ;  /* 0x0000000c0700720c */ /* 0x000fe20003f26270 */
[----:B------:R-:W-:Y:S01]  /*5f70*/  IMAD.WIDE.U32 R8, R19, UR6, R4 ;  /* 0x0000000613087c25 */ /* 0x000fe2000f8e0004 */
[----:B------:R-:W-:-:S03]  /*5f80*/  ISETP.GE.OR P0, PT, R10, UR8, P4 ;  /* 0x000000080a007c0c */ /* 0x000fc6000a706670 */
        /* <DEDUP_REMOVED lines=14> */
.L_x_5643:
[----:B------:R-:W-:Y:S05]  /*6070*/  BSYNC B0 ;  /* 0x0000000000007941 */ /* 0x000fea0003800000 */
.L_x_5642:
        /* <DEDUP_REMOVED lines=16> */
.L_x_5645:
[----:B------:R-:W-:Y:S05]  /*6180*/  BSYNC B0 ;  /* 0x0000000000007941 */ /* 0x000fea0003800000 */
.L_x_5644:
        /* <DEDUP_REMOVED lines=16> */
.L_x_5647:
[----:B------:R-:W-:Y:S05]  /*6290*/  BSYNC B0 ;  /* 0x0000000000007941 */ /* 0x000fea0003800000 */
.L_x_5646:
        /* <DEDUP_REMOVED lines=17> */
.L_x_5649:
[----:B------:R-:W-:Y:S05]  /*63b0*/  BSYNC B0 ;  /* 0x0000000000007941 */ /* 0x000fea0003800000 */
.L_x_5648:
        /* <DEDUP_REMOVED lines=16> */
.L_x_5651:
[----:B------:R-:W-:Y:S05]  /*64c0*/  BSYNC B0 ;  /* 0x0000000000007941 */ /* 0x000fea0003800000 */
.L_x_5650:
        /* <DEDUP_REMOVED lines=20> */
.L_x_5653:
[----:B------:R-:W-:Y:S05]  /*6610*/  BSYNC B0 ;  /* 0x0000000000007941 */ /* 0x000fea0003800000 */
.L_x_5652:
        /* <DEDUP_REMOVED lines=24> */
.L_x_5655:
[----:B------:R-:W-:Y:S05]  /*67a0*/  BSYNC B0 ;  /* 0x0000000000007941 */ /* 0x000fea0003800000 */
.L_x_5654:
        /* <DEDUP_REMOVED lines=15> */
.L_x_5657:
[----:B------:R-:W-:Y:S05]  /*68a0*/  BSYNC B0 ;  /* 0x0000000000007941 */ /* 0x000fea0003800000 */
.L_x_5656:
        /* <DEDUP_REMOVED lines=15> */
.L_x_5659:
[----:B------:R-:W-:Y:S05]  /*69a0*/  BSYNC B0 ;  /* 0x0000000000007941 */ /* 0x000fea0003800000 */
.L_x_5658:
        /* <DEDUP_REMOVED lines=15> */
.L_x_5661:
[----:B------:R-:W-:Y:S05]  /*6aa0*/  BSYNC B0 ;  /* 0x0000000000007941 */ /* 0x000fea0003800000 */
.L_x_5660:
        /* <DEDUP_REMOVED lines=15> */
.L_x_5663:
[----:B------:R-:W-:Y:S05]  /*6ba0*/  BSYNC B0 ;  /* 0x0000000000007941 */ /* 0x000fea0003800000 */
.L_x_5662:
        /* <DEDUP_REMOVED lines=15> */
.L_x_5579:
        /* <DEDUP_REMOVED lines=21> */
.L_x_5665:
        /* <DEDUP_REMOVED lines=13> */
.L_x_5667:
[----:B------:R-:W-:-:S05]  /*6ec0*/  ULDC UR4, c[0x0][0x8bc] ;  /* 0x00022f0000047ab9 */ /* 0x000fca0000000800 */
.L_x_5666:
        /* <DEDUP_REMOVED lines=44> */
.L_x_5668:
        /* <DEDUP_REMOVED lines=13> */
.L_x_5669:
        /* <DEDUP_REMOVED lines=12> */
.L_x_5670:
        /* <DEDUP_REMOVED lines=22> */
.L_x_5671:
        /* <DEDUP_REMOVED lines=40> */
.L_x_5674:
[----:B------:R-:W-:Y:S05]  /*7700*/  BSYNC B0 ;  /* 0x0000000000007941 */ /* 0x000fea0003800000 */
.L_x_5673:
        /* <DEDUP_REMOVED lines=18> */
.L_x_5676:
[----:B------:R-:W-:Y:S05]  /*7830*/  BSYNC B0 ;  /* 0x0000000000007941 */ /* 0x000fea0003800000 */
.L_x_5675:
        /* <DEDUP_REMOVED lines=19> */
.L_x_5678:
[----:B------:R-:W-:Y:S05]  /*7970*/  BSYNC B0 ;  /* 0x0000000000007941 */ /* 0x000fea0003800000 */
.L_x_5677:
[----:B------:R-:W-:Y:S06]  /*7980*/  BAR.ARV 0xa, 0xa0 ;  /* 0x0282800000007b1d */ /* 0x000fec0000002000 */
[----:B------:R-:W-:Y:S04]  /*7990*/  BSSY B0, `(.L_x_5679) ;  /* 0x0000003000007945 */ /* 0x000fe80003800000 */
[----:B------:R-:W-:Y:S05]  /*79a0*/  @!P0 BRA `(.L_x_5680) ;  /* 0x0000000000048947 */ /* 0x000fea0003800000 */
[----:B------:R-:W-:-:S04]  /*79b0*/  DEPBAR.LE SB0, 0x1 ;  /* 0x000080400000791a */ /* 0x000fc80000000000 */
.L_x_5680:
[----:B------:R-:W-:Y:S05]  /*79c0*/  BSYNC B0 ;  /* 0x0000000000007941 */ /* 0x000fea0003800000 */
.L_x_5679:
[----:B------:R-:W-:Y:S06]  /*79d0*/  BAR.ARV 0xb, 0xa0 ;  /* 0x02c2800000007b1d */ /* 0x000fec0000002000 */
[----:B------:R-:W-:Y:S04]  /*79e0*/  BSSY B0, `(.L_x_5681) ;  /* 0x0000003000007945 */ /* 0x000fe80003800000 */
[----:B------:R-:W-:Y:S05]  /*79f0*/  @!P0 BRA `(.L_x_5682) ;  /* 0x0000000000048947 */ /* 0x000fea0003800000 */
[----:B------:R-:W-:-:S04]  /*7a00*/  DEPBAR.LE SB0, 0x0 ;  /* 0x000080000000791a */ /* 0x000fc80000000000 */
.L_x_5682:
[----:B------:R-:W-:Y:S05]  /*7a10*/  BSYNC B0 ;  /* 0x0000000000007941 */ /* 0x000fea0003800000 */
.L_x_5681:
[----:B------:R-:W-:Y:S06]  /*7a20*/  BAR.ARV 0xc, 0xa0 ;  /* 0x0302800000007b1d */ /* 0x000fec0000002000 */
[----:B------:R-:W-:Y:S01]  /*7a30*/  UIADD3 UR19, UR7, 0x1, URZ ;  /* 0x0000000107137890 */ /* 0x000fe2000fffe03f */
[----:B------:R-:W-:Y:S11]  /*7a40*/  BRA `(.L_x_5683) ;  /* 0x0000000000047947 */ /* 0x000ff60003800000 */
.L_x_5672:
[----:B------:R-:W-:-:S05]  /*7a50*/  UMOV UR19, UR7 ;  /* 0x0000000700137c82 */ /* 0x000fca0008000000 */
.L_x_5683:
        /* <DEDUP_REMOVED lines=25> */
.L_x_5704:
        /* <DEDUP_REMOVED lines=32> */
.L_x_5685:
[----:B------:R-:W-:Y:S05]  /*7df0*/  BSYNC B0 ;  /* 0x0000000000007941 */ /* 0x000fea0003800000 */
.L_x_5684:
        /* <DEDUP_REMOVED lines=12> */
.L_x_5687:
[----:B------:R-:W-:Y:S05]  /*7ec0*/  BSYNC B0 ;  /* 0x0000000000007941 */ /* 0x000fea0003800000 */
.L_x_5686:
        /* <DEDUP_REMOVED lines=13> */
.L_x_5689:
[----:B------:R-:W-:Y:S05]  /*7fa0*/  BSYNC B0 ;  /* 0x0000000000007941 */ /* 0x000fea0003800000 */
.L_x_5688:
[----:B------:R-:W-:Y:S06]  /*7fb0*/  BAR.ARV 0xa, 0xa0 ;  /* 0x0282800000007b1d */ /* 0x000fec0000002000 */
[----:B------:R-:W-:Y:S04]  /*7fc0*/  BSSY B0, `(.L_x_5690) ;  /* 0x0000003000007945 */ /* 0x000fe80003800000 */
[----:B------:R-:W-:Y:S05]  /*7fd0*/  @!P0 BRA `(.L_x_5691) ;  /* 0x0000000000048947 */ /* 0x000fea0003800000 */
[----:B------:R-:W-:-:S04]  /*7fe0*/  DEPBAR.LE SB0, 0x1 ;  /* 0x000080400000791a */ /* 0x000fc80000000000 */
.L_x_5691:
[----:B------:R-:W-:Y:S05]  /*7ff0*/  BSYNC B0 ;  /* 0x0000000000007941 */ /* 0x000fea0003800000 */
.L_x_5690:
[----:B------:R-:W-:Y:S06]  /*8000*/  BAR.ARV 0xb, 0xa0 ;  /* 0x02c2800000007b1d */ /* 0x000fec0000002000 */
[----:B------:R-:W-:Y:S04]  /*8010*/  BSSY B0, `(.L_x_5692) ;  /* 0x0000003000007945 */ /* 0x000fe80003800000 */
[----:B------:R-:W-:Y:S05]  /*8020*/  @!P0 BRA `(.L_x_5693) ;  /* 0x0000000000048947 */ /* 0x000fea0003800000 */
[----:B------:R-:W-:-:S04]  /*8030*/  DEPBAR.LE SB0, 0x0 ;  /* 0x000080000000791a */ /* 0x000fc80000000000 */
.L_x_5693:
[----:B------:R-:W-:Y:S05]  /*8040*/  BSYNC B0 ;  /* 0x0000000000007941 */ /* 0x000fea0003800000 */
.L_x_5692:
        /* <DEDUP_REMOVED lines=13> */
.L_x_5695:
[----:B------:R-:W-:Y:S05]  /*8120*/  BSYNC B0 ;  /* 0x0000000000007941 */ /* 0x000fea0003800000 */
.L_x_5694:
        /* <DEDUP_REMOVED lines=12> */
.L_x_5697:
[----:B------:R-:W-:Y:S05]  /*81f0*/  BSYNC B0 ;  /* 0x0000000000007941 */ /* 0x000fea0003800000 */
.L_x_5696:
        /* <DEDUP_REMOVED lines=13> */
.L_x_5699:
[----:B------:R-:W-:Y:S05]  /*82d0*/  BSYNC B0 ;  /* 0x0000000000007941 */ /* 0x000fea0003800000 */
.L_x_5698:
[----:B------:R-:W-:Y:S06]  /*82e0*/  BAR.ARV 0xa, 0xa0 ;  /* 0x0282800000007b1d */ /* 0x000fec0000002000 */
[----:B------:R-:W-:Y:S04]  /*82f0*/  BSSY B0, `(.L_x_5700) ;  /* 0x0000003000007945 */ /* 0x000fe80003800000 */
[----:B------:R-:W-:Y:S05]  /*8300*/  @!P0 BRA `(.L_x_5701) ;  /* 0x0000000000048947 */ /* 0x000fea0003800000 */
[----:B------:R-:W-:-:S04]  /*8310*/  DEPBAR.LE SB0, 0x1 ;  /* 0x000080400000791a */ /* 0x000fc80000000000 */
.L_x_5701:
[----:B------:R-:W-:Y:S05]  /*8320*/  BSYNC B0 ;  /* 0x0000000000007941 */ /* 0x000fea0003800000 */
.L_x_5700:
[----:B------:R-:W-:Y:S01]  /*8330*/  UIADD3 UR19, UR19, 0x2, URZ ;  /* 0x0000000213137890 */ /* 0x000fe2000fffe03f */
[----:B------:R-:W-:Y:S06]  /*8340*/  BAR.ARV 0xb, 0xa0 ;  /* 0x02c2800000007b1d */ /* 0x000fec0000002000 */
[----:B------:R-:W-:Y:S01]  /*8350*/  BSSY B0, `(.L_x_5702) ;  /* 0x0000004000007945 */ /* 0x000fe20003800000 */
[----:B------:R-:W-:-:S03]  /*8360*/  ISETP.LE.AND P1, PT, R2, UR19, PT ;  /* 0x0000001302007c0c */ /* 0x000fc6000bf23270 */
[----:B------:R-:W-:Y:S10]  /*8370*/  @!P0 BRA `(.L_x_5703) ;  /* 0x0000000000048947 */ /* 0x000ff40003800000 */
[----:B------:R-:W-:-:S04]  /*8380*/  DEPBAR.LE SB0, 0x0 ;  /* 0x000080000000791a */ /* 0x000fc80000000000 */
.L_x_5703:
[----:B------:R-:W-:Y:S05]  /*8390*/  BSYNC B0 ;  /* 0x0000000000007941 */ /* 0x000fea0003800000 */
.L_x_5702:
[----:B------:R-:W-:Y:S06]  /*83a0*/  BAR.ARV 0xc, 0xa0 ;  /* 0x0302800000007b1d */ /* 0x000fec0000002000 */
[----:B------:R-:W-:Y:S02]  /*83b0*/  UIADD3 UR45, UR45, 0x6000, URZ ;  /* 0x000060002d2d7890 */ /* 0x000fe4000fffe03f */
[----:B------:R-:W-:Y:S01]  /*83c0*/  UIADD3 UR6, UR6, 0x6000, URZ ;  /* 0x0000600006067890 */ /* 0x000fe2000fffe03f */
[----:B------:R-:W-:Y:S11]  /*83d0*/  @!P1 BRA `(.L_x_5704) ;  /* 0xfffffff800049947 */ /* 0x000ff6000383ffff */
[----:B------:R-:W-:Y:S05]  /*83e0*/  BRA `(.L_x_5584) ;  /* 0x0000002c00347947 */ /* 0x000fea0003800000 */
.L_x_5664:
[----:B------:R-:W-:Y:S01]  /*83f0*/  ULDC.64 UR4, c[0x0][0x8d8] ;  /* 0x0002360000047ab9 */ /* 0x000fe20000000a00 */
[----:B------:R-:W1:Y:S01]  /*8400*/  S2UR UR16, SR_CTAID.X ;  /* 0x00000000001079c3 */ /* 0x000e620000002500 */
[----:B------:R-:W-:-:S04]  /*8410*/  ISETP.NE.U32.AND P0, PT, RZ, UR4, PT ;  /* 0x00000004ff007c0c */ /* 0x000fc8000bf05070 */
[----:B------:R-:W-:-:S03]  /*8420*/  ISETP.NE.AND.EX P0, PT, RZ, UR5, PT, P0 ;  /* 0x00000005ff007c0c */ /* 0x000fc6000bf05300 */
[----:B------:R-:W2:Y:S08]  /*8430*/  S2UR UR37, SR_CTAID.Z ;  /* 0x00000000002579c3 */ /* 0x000eb00000002700 */
[----:B------:R-:W3:Y:S02]  /*8440*/  S2UR UR28, SR_CTAID.Y ;  /* 0x00000000001c79c3 */ /* 0x000ee40000002600 */
        /* <DEDUP_REMOVED lines=8> */
.L_x_5705:
[----:B------:R-:W-:Y:S02]  /*84d0*/  ULDC.64 UR4, c[0x0][0x8d0] ;  /* 0x0002340000047ab9 */ /* 0x000fe40000000a00 */
[----:B------:R-:W-:-:S04]  /*84e0*/  ISETP.NE.U32.AND P0, PT, RZ, UR4, PT ;  /* 0x00000004ff007c0c */ /* 0x000fc8000bf05070 */
[----:B------:R-:W-:-:S13]  /*84f0*/  ISETP.NE.AND.EX P0, PT, RZ, UR5, PT, P0 ;  /* 0x00000005ff007c0c */ /* 0x000fda000bf05300 */
[----:B------:R-:W-:Y:S05]  /*8500*/  @!P0 BRA `(.L_x_5707) ;  /* 0x0000000000308947 */ /* 0x000fea0003800000 */
[----:B------:R-:W-:Y:S02]  /*8510*/  ULDC.64 UR4, c[0x0][0x8d0] ;  /* 0x0002340000047ab9 */ /* 0x000fe40000000a00 */
[----:B--2---:R-:W-:-:S06]  /*8520*/  UIMAD.WIDE UR4, UR37, 0x4, UR4 ;  /* 0x00000004250478a5 */ /* 0x004fcc000f8e0204 */
[----:B------:R-:W-:Y:S02]  /*8530*/  IMAD.U32 R4, RZ, RZ, UR4 ;  /* 0x00000004ff047e24 */ /* 0x000fe4000f8e00ff */
[----:B------:R-:W-:Y:S02]  /*8540*/  IMAD.U32 R2, RZ, RZ, UR4 ;  /* 0x00000004ff027e24 */ /* 0x000fe4000f8e00ff */
[----:B------:R-:W-:Y:S02]  /*8550*/  IMAD.U32 R5, RZ, RZ, UR5 ;  /* 0x00000005ff057e24 */ /* 0x000fe4000f8e00ff */
[----:B------:R-:W-:-:S03]  /*8560*/  IMAD.U32 R3, RZ, RZ, UR5 ;  /* 0x00000005ff037e24 */ /* 0x000fc6000f8e00ff */
[----:B------:R-:W2:Y:S04]  /*8570*/  LDG.E R4, desc[UR46][R4.64] ;  /* 0x0000002e04047981 */ /* 0x000ea8000c1e1900 */
[----:B------:R-:W4:Y:S01]  /*8580*/  LDG.E R2, desc[UR46][R2.64+0x4] ;  /* 0x0000042e02027981 */ /* 0x000f22000c1e1900 */
[----:B--2---:R-:W-:Y:S02]  /*8590*/  R2UR UR4, R4 ;  /* 0x00000000040472ca */ /* 0x004fe400000e0000 */
[----:B----4-:R-:W-:-:S13]  /*85a0*/  R2UR UR5, R2 ;  /* 0x00000000020572ca */ /* 0x010fda00000e0000 */
[----:B------:R-:W-:Y:S01]  /*85b0*/  UIADD3 UR4, -UR4, UR5, URZ ;  /* 0x0000000504047290 */ /* 0x000fe2000fffe13f */
[----:B------:R-:W-:Y:S11]  /*85c0*/  BRA `(.L_x_5706) ;  /* 0x0000000000047947 */ /* 0x000ff60003800000 */
.L_x_5707:
[----:B------:R-:W-:-:S05]  /*85d0*/  ULDC UR4, c[0x0][0x8bc] ;  /* 0x00022f0000047ab9 */ /* 0x000fca0000000800 */
.L_x_5706:
[----:B-1----:R-:W-:Y:S01]  /*85e0*/  UIMAD UR8, UR16, 0x60, URZ ;  /* 0x00000060100878a4 */ /* 0x002fe2000f8e023f */
[----:B------:R-:W-:Y:S02]  /*85f0*/  IMAD.MOV.U32 R10, RZ, RZ, 0x1 ;  /* 0x00000001ff0a7424 */ /* 0x000fe400078e00ff */
[----:B------:R-:W-:Y:S01]  /*8600*/  IMAD.MOV.U32 R20, RZ, RZ, RZ ;  /* 0x000000ffff147224 */ /* 0x000fe200078e00ff */
[----:B------:R-:W-:Y:S01]  /*8610*/  UISETP.GE.AND UP0, UPT, UR8, UR4, UPT ;  /* 0x000000040800728c */ /* 0x000fe2000bf06270 */
[----:B------:R-:W-:-:S03]  /*8620*/  IMAD.MOV.U32 R5, RZ, RZ, 0x1 ;  /* 0x00000001ff057424 */ /* 0x000fc600078e00ff */
[----:B--2---:R-:W-:-:S06]  /*8630*/  USEL UR37, UR37, 0xffffffff, !UP0 ;  /* 0xffffffff25257887 */ /* 0x004fcc000c000000 */
[----:B------:R-:W-:-:S13]  /*8640*/  ISETP.LE.AND P0, PT, RZ, UR37, PT ;  /* 0x00000025ff007c0c */ /* 0x000fda000bf03270 */
[----:B------:R-:W-:Y:S05]  /*8650*/  @!P0 BRA `(.L_x_5708) ;  /* 0x0000002800148947 */ /* 0x000fea0003800000 */
[----:B------:R-:W-:Y:S01]  /*8660*/  ULDC.64 UR14, c[0x0][0x770] ;  /* 0x0001dc00000e7ab9 */ /* 0x000fe20000000a00 */
[----:B------:R-:W-:Y:S01]  /*8670*/  ULDC.64 UR10, c[0x0][0x770] ;  /* 0x0001dc00000a7ab9 */ /* 0x000fe20000000a00 */
[----:B------:R-:W-:Y:S02]  /*8680*/  UISETP.NE.U32.AND UP0, UPT, UR14, URZ, UPT ;  /* 0x0000003f0e00728c */ /* 0x000fe4000bf05070 */
[----:B------:R-:W-:Y:S02]  /*8690*/  UIMAD.WIDE UR10, UR37, 0x4, UR10 ;  /* 0x00000004250a78a5 */ /* 0x000fe4000f8e020a */
[----:B------:R-:W-:Y:S01]  /*86a0*/  UISETP.NE.AND.EX UP1, UPT, UR15, URZ, UPT, UP0 ;  /* 0x0000003f0f00728c */ /* 0x000fe2000bf25300 */
[----:B------:R-:W-:Y:S01]  /*86b0*/  ULDC.64 UR4, c[0x0][0x778] ;  /* 0x0001de0000047ab9 */ /* 0x000fe20000000a00 */
[----:B------:R-:W-:Y:S02]  /*86c0*/  ULDC.64 UR6, c[0x0][0x780] ;  /* 0x0001e00000067ab9 */ /* 0x000fe40000000a00 */
[----:B------:R-:W-:Y:S01]  /*86d0*/  IMAD.U32 R2, RZ, RZ, UR10 ;  /* 0x0000000aff027e24 */ /* 0x000fe2000f8e00ff */
[----:B------:R-:W-:Y:S01]  /*86e0*/  ULDC.64 UR12, c[0x0][0x778] ;  /* 0x0001de00000c7ab9 */ /* 0x000fe20000000a00 */
[----:B------:R-:W-:Y:S01]  /*86f0*/  PLOP3.LUT P1, PT, PT, PT, UP1, 0x80, 0x0 ;  /* 0x000000000000781c */ /* 0x000fe20003f2f018 */
[----:B------:R-:W-:Y:S01]  /*8700*/  IMAD.U32 R3, RZ, RZ, UR11 ;  /* 0x0000000bff037e24 */ /* 0x000fe2000f8e00ff */
[----:B------:R-:W-:-:S02]  /*8710*/  UISETP.NE.U32.AND UP0, UPT, UR4, URZ, UPT ;  /* 0x0000003f0400728c */ /* 0x000fc4000bf05070 */
[----:B------:R-:W-:Y:S02]  /*8720*/  UISETP.NE.U32.AND UP2, UPT, UR6, URZ, UPT ;  /* 0x0000003f0600728c */ /* 0x000fe4000bf45070 */
[----:B------:R-:W-:Y:S02]  /*8730*/  UISETP.NE.AND.EX UP0, UPT, UR5, URZ, UPT, UP0 ;  /* 0x0000003f0500728c */ /* 0x000fe4000bf05300 */
[----:B------:R-:W-:Y:S01]  /*8740*/  UISETP.NE.AND.EX UP2, UPT, UR7, URZ, UPT, UP2 ;  /* 0x0000003f0700728c */ /* 0x000fe2000bf45320 */
[----:B------:R-:W-:-:S04]  /*8750*/  ULDC.64 UR18, c[0x0][0x788] ;  /* 0x0001e20000127ab9 */ /* 0x000fc80000000a00 */
[----:B------:R-:W2:Y:S01]  /*8760*/  @P1 LDG.E R6, desc[UR46][R2.64] ;  /* 0x0000002e02061981 */ /* 0x000ea2000c1e1900 */
[----:B------:R-:W-:Y:S01]  /*8770*/  PLOP3.LUT P2, PT, PT, PT, UP0, 0x80, 0x0 ;  /* 0x000000000000781c */ /* 0x000fe20003f4f008 */
[----:B------:R-:W-:Y:S01]  /*8780*/  UIMAD.WIDE UR12, UR37, 0x4, UR12 ;  /* 0x00000004250c78a5 */ /* 0x000fe2000f8e020c */
[----:B------:R-:W-:Y:S01]  /*8790*/  PLOP3.LUT P3, PT, PT, PT, UP2, 0x80, 0x0 ;  /* 0x000000000000781c */ /* 0x000fe20003f6f028 */
[----:B------:R1:W4:Y:S02]  /*87a0*/  @P1 LDG.E R0, desc[UR46][R2.64] ;  /* 0x0000002e02001981 */ /* 0x000324000c1e1900 */
[----:B------:R-:W-:Y:S02]  /*87b0*/  @UP2 ULDC.64 UR4, c[0x0][0x780] ;  /* 0x0001e00000042ab9 */ /* 0x000fe40000000a00 */
[----:B------:R-:W-:Y:S01]  /*87c0*/  @UP2 UIMAD.WIDE UR4, UR37, 0x4, UR4 ;  /* 0x00000004250428a5 */ /* 0x000fe2000f8e0204 */
[----:B-1----:R-:W-:Y:S02]  /*87d0*/  IMAD.U32 R2, RZ, RZ, UR12 ;  /* 0x0000000cff027e24 */ /* 0x002fe4000f8e00ff */
[----:B------:R-:W-:-:S05]  /*87e0*/  IMAD.U32 R3, RZ, RZ, UR13 ;  /* 0x0000000dff037e24 */ /* 0x000fca000f8e00ff */
[----:B------:R1:W5:Y:S02]  /*87f0*/  @P2 LDG.E R4, desc[UR46][R2.64] ;  /* 0x0000002e02042981 */ /* 0x000364000c1e1900 */
[----:B-1----:R-:W-:Y:S02]  /*8800*/  IMAD.U32 R2, RZ, RZ, UR4 ;  /* 0x00000004ff027e24 */ /* 0x002fe4000f8e00ff */
[----:B------:R-:W-:-:S05]  /*8810*/  IMAD.U32 R3, RZ, RZ, UR5 ;  /* 0x00000005ff037e24 */ /* 0x000fca000f8e00ff */
[----:B------:R-:W3:Y:S01]  /*8820*/  @P3 LDG.E R5, desc[UR46][R2.64] ;  /* 0x0000002e02053981 */ /* 0x000ee2000c1e1900 */
[----:B------:R-:W-:Y:S01]  /*8830*/  ISETP.NE.U32.AND P0, PT, RZ, UR18, PT ;  /* 0x00000012ff007c0c */ /* 0x000fe2000bf05070 */
[----:B------:R-:W-:Y:S01]  /*8840*/  UMOV UR7, URZ ;  /* 0x0000003f00077c82 */ /* 0x000fe20008000000 */
[----:B------:R-:W-:Y:S01]  /*8850*/  UMOV UR35, URZ ;  /* 0x0000003f00237c82 */ /* 0x000fe20008000000 */
[----:B------:R-:W-:Y:S01]  /*8860*/  ULDC UR9, c[0x0][0x280] ;  /* 0x0000a00000097ab9 */ /* 0x000fe20000000800 */
[----:B------:R-:W-:Y:S02]  /*8870*/  ISETP.NE.AND.EX P0, PT, RZ, UR19, PT, P0 ;  /* 0x00000013ff007c0c */ /* 0x000fe4000bf05300 */
[----:B--2---:R-:W-:Y:S02]  /*8880*/  @P1 R2UR UR4, R6 ;  /* 0x00000000060412ca */ /* 0x004fe400000e0000 */
[----:B----4-:R-:W-:-:S11]  /*8890*/  @P1 R2UR UR7, R0 ;  /* 0x00000000000712ca */ /* 0x010fd600000e0000 */
[----:B------:R-:W-:-:S04]  /*88a0*/  @UP1 ULEA UR4, UR37, UR4, 0x6 ;  /* 0x0000000425041291 */ /* 0x000fc8000f8e303f */
[----:B------:R-:W-:-:S04]  /*88b0*/  @UP1 USHF.R.S32.HI UR5, URZ, 0x1f, UR4 ;  /* 0x0000001f3f051899 */ /* 0x000fc80008011404 */
[----:B------:R-:W-:Y:S01]  /*88c0*/  @UP1 ULEA.HI UR5, UR5, UR4, URZ, 0x6 ;  /* 0x0000000405051291 */ /* 0x000fe2000f8f303f */
[----:B-----5:R-:W-:-:S03]  /*88d0*/  @P2 R2UR UR35, R4 ;  /* 0x00000000042322ca */ /* 0x020fc600000e0000 */
[----:B------:R-:W-:-:S04]  /*88e0*/  @UP1 ULOP3.LUT UR6, UR5, 0xffffffc0, URZ, 0xc0, !UPT ;  /* 0xffffffc005061892 */ /* 0x000fc8000f8ec03f */
[----:B------:R-:W-:Y:S01]  /*88f0*/  @UP1 USHF.R.S32.HI UR17, URZ, 0x1f, UR6 ;  /* 0x0000001f3f111899 */ /* 0x000fe20008011406 */
[----:B---3--:R-:W-:Y:S01]  /*8900*/  @P3 R2UR UR9, R5 ;  /* 0x00000000050932ca */ /* 0x008fe200000e0000 */
[----:B------:R-:W-:-:S14]  /*8910*/  @P3 BRA `(.L_x_5709) ;  /* 0x0000000000283947 */ /* 0x000fdc0003800000 */
[----:B------:R-:W-:Y:S05]  /*8920*/  @!P1 BRA `(.L_x_5709) ;  /* 0x0000000000249947 */ /* 0x000fea0003800000 */
[----:B------:R-:W-:Y:S02]  /*8930*/  IMAD.U32 R4, RZ, RZ, UR10 ;  /* 0x0000000aff047e24 */ /* 0x000fe4000f8e00ff */
[----:B------:R-:W-:Y:S02]  /*8940*/  IMAD.U32 R2, RZ, RZ, UR10 ;  /* 0x0000000aff027e24 */ /* 0x000fe4000f8e00ff */
[----:B------:R-:W-:Y:S02]  /*8950*/  IMAD.U32 R5, RZ, RZ, UR11 ;  /* 0x0000000bff057e24 */ /* 0x000fe4000f8e00ff */
[----:B------:R-:W-:-:S03]  /*8960*/  IMAD.U32 R3, RZ, RZ, UR11 ;  /* 0x0000000bff037e24 */ /* 0x000fc6000f8e00ff */
[----:B------:R-:W2:Y:S04]  /*8970*/  LDG.E R4, desc[UR46][R4.64] ;  /* 0x0000002e04047981 */ /* 0x000ea8000c1e1900 */
[----:B------:R-:W3:Y:S01]  /*8980*/  LDG.E R2, desc[UR46][R2.64+0x4] ;  /* 0x0000042e02027981 */ /* 0x000ee2000c1e1900 */
[----:B--2---:R-:W-:Y:S02]  /*8990*/  R2UR UR4, R4 ;  /* 0x00000000040472ca */ /* 0x004fe400000e0000 */
[----:B---3--:R-:W-:-:S13]  /*89a0*/  R2UR UR9, R2 ;  /* 0x00000000020972ca */ /* 0x008fda00000e0000 */
[----:B------:R-:W-:-:S12]  /*89b0*/  UIADD3 UR9, -UR4, UR9, URZ ;  /* 0x0000000904097290 */ /* 0x000fd8000fffe13f */
.L_x_5709:
        /* <DEDUP_REMOVED lines=13> */
.L_x_5710:
        /* <DEDUP_REMOVED lines=10> */
.L_x_5711:
        /* <DEDUP_REMOVED lines=9> */
[----:B------:R-:W-:-:S04]  /*8bc0*/  ULEA.HI UR6, UR11, UR6, URZ, 0x6 ;  /* 0x000000060b067291 */ /* 0x000fc8000f8f303f */
[----:B------:R-:W-:Y:S01]  /*8bd0*/  VIMNMX R4, RZ, UR12, !PT ;  /* 0x0000000cff047c48 */ /* 0x000fe2000ffe0100 */
[----:B------:R-:W-:Y:S01]  /*8be0*/  USHF.R.S32.HI UR6, URZ, 0x6, UR6 ;  /* 0x000000063f067899 */ /* 0x000fe20008011406 */
[----:B------:R-:W-:Y:S11]  /*8bf0*/  @!P0 BRA `(.L_x_5712) ;  /* 0x0000000000208947 */ /* 0x000ff60003800000 */
[----:B------:R-:W-:Y:S01]  /*8c00*/  UIADD3 UR9, UR8, 0x9f, UR9 ;  /* 0x0000009f08097890 */ /* 0x000fe2000fffe009 */
[----:B------:R-:W-:-:S03]  /*8c10*/  ULDC UR11, c[0x0][0x748] ;  /* 0x0001d200000b7ab9 */ /* 0x000fc60000000800 */
[----:B------:R-:W-:-:S04]  /*8c20*/  UIADD3 UR9, UR9, UR11, -UR10 ;  /* 0x0000000b09097290 */ /* 0x000fc8000fffe80a */
[----:B------:R-:W-:-:S04]  /*8c30*/  USHF.R.S32.HI UR10, URZ, 0x1f, UR9 ;  /* 0x0000001f3f0a7899 */ /* 0x000fc80008011409 */
[----:B------:R-:W-:-:S04]  /*8c40*/  ULEA.HI UR10, UR10, UR9, URZ, 0x6 ;  /* 0x000000090a0a7291 */ /* 0x000fc8000f8f303f */
[----:B------:R-:W-:-:S04]  /*8c50*/  USHF.R.S32.HI UR10, URZ, 0x6, UR10 ;  /* 0x000000063f0a7899 */ /* 0x000fc8000801140a */
[----:B------:R-:W-:-:S04]  /*8c60*/  UISETP.LT.AND UP1, UPT, UR6, UR10, UPT ;  /* 0x0000000a0600728c */ /* 0x000fc8000bf21270 */
[----:B------:R-:W-:-:S12]  /*8c70*/  USEL UR6, UR6, UR10, UP1 ;  /* 0x0000000a06067287 */ /* 0x000fd80008800000 */
.L_x_5712:
[----:B------:R-:W-:Y:S01]  /*8c80*/  ISETP.LT.AND P0, PT, R4, UR6, PT ;  /* 0x0000000604007c0c */ /* 0x000fe2000bf01270 */
[----:B------:R-:W-:Y:S02]  /*8c90*/  IMAD.MOV.U32 R20, RZ, RZ, RZ ;  /* 0x000000ffff147224 */ /* 0x000fe400078e00ff */
[----:B------:R-:W-:-:S10]  /*8ca0*/  IMAD.MOV.U32 R5, RZ, RZ, 0x1 ;  /* 0x00000001ff057424 */ /* 0x000fd400078e00ff */
[----:B------:R-:W-:Y:S05]  /*8cb0*/  @!P0 BRA `(.L_x_5708) ;  /* 0x00000020007c8947 */ /* 0x000fea0003800000 */
[----:B------:R-:W-:Y:S01]  /*8cc0*/  USHF.R.S32.HI UR16, URZ, 0x1f, UR28 ;  /* 0x0000001f3f107899 */ /* 0x000fe2000801141c */
[----:B------:R-:W-:Y:S01]  /*8cd0*/  BSSY B0, `(.L_x_5708) ;  /* 0x000021d000007945 */ /* 0x000fe20003800000 */
[----:B------:R-:W-:Y:S01]  /*8ce0*/  ULDC.64 UR12, c[0x0][0x718] ;  /* 0x0001c600000c7ab9 */ /* 0x000fe20000000a00 */
[----:B------:R-:W-:Y:S01]  /*8cf0*/  UISETP.NE.U32.AND UP1, UPT, UR14, URZ, UPT ;  /* 0x0000003f0e00728c */ /* 0x000fe2000bf25070 */
[----:B------:R-:W-:Y:S01]  /*8d00*/  IMAD.MOV.U32 R20, RZ, RZ, RZ ;  /* 0x000000ffff147224 */ /* 0x000fe200078e00ff */
[----:B------:R-:W-:Y:S01]  /*8d10*/  UIMAD UR9, UR16, UR12, URZ ;  /* 0x0000000c100972a4 */ /* 0x000fe2000f8e023f */
[----:B------:R-:W-:Y:S01]  /*8d20*/  IMAD.MOV.U32 R5, RZ, RZ, 0x1 ;  /* 0x00000001ff057424 */ /* 0x000fe200078e00ff */
[----:B------:R-:W-:Y:S01]  /*8d30*/  UISETP.NE.AND.EX UP1, UPT, UR15, URZ, UPT, UP1 ;  /* 0x0000003f0f00728c */ /* 0x000fe2000bf25310 */
[----:B------:R-:W-:Y:S01]  /*8d40*/  UMOV UR10, UR4 ;  /* 0x00000004000a7c82 */ /* 0x000fe20008000000 */
[----:B------:R-:W-:Y:S01]  /*8d50*/  UMOV UR11, UR5 ;  /* 0x00000005000b7c82 */ /* 0x000fe20008000000 */
[----:B------:R-:W-:Y:S01]  /*8d60*/  ULDC.64 UR14, c[0x0][0x730] ;  /* 0x0001cc00000e7ab9 */ /* 0x000fe20000000a00 */
[----:B------:R-:W-:-:S02]  /*8d70*/  UIMAD UR22, UR28, UR13, UR9 ;  /* 0x0000000d1c1672a4 */ /* 0x000fc4000f8e0209 */
[----:B------:R-:W-:Y:S02]  /*8d80*/  UIMAD.WIDE.U32 UR4, UR28, UR12, UR10 ;  /* 0x0000000c1c0472a5 */ /* 0x000fe4000f8e000a */
[----:B------:R-:W-:Y:S02]  /*8d90*/  USHF.R.S32.HI UR9, URZ, 0x1f, UR37 ;  /* 0x0000001f3f097899 */ /* 0x000fe40008011425 */
[----:B------:R-:W-:Y:S01]  /*8da0*/  UIMAD UR12, UR16, UR14, URZ ;  /* 0x0000000e100c72a4 */ /* 0x000fe2000f8e023f */
[----:B------:R-:W-:Y:S01]  /*8db0*/  ULDC UR13, c[0x0][0x2e8] ;  /* 0x0000ba00000d7ab9 */ /* 0x000fe20000000800 */
[----:B------:R-:W-:Y:S02]  /*8dc0*/  USEL UR9, UR9, URZ, !UP1 ;  /* 0x0000003f09097287 */ /* 0x000fe4000c800000 */
[----:B------:R-:W-:Y:S02]  /*8dd0*/  UISETP.NE.AND UP2, UPT, UR13, 0x1, UPT ;  /* 0x000000010d00788c */ /* 0x000fe4000bf45270 */
[----:B------:R-:W-:-:S02]  /*8de0*/  UIMAD.WIDE.U32 UR10, UR28, UR14, UR10 ;  /* 0x0000000e1c0a72a5 */ /* 0x000fc4000f8e000a */
[----:B------:R-:W-:Y:S02]  /*8df0*/  UIMAD UR12, UR28, UR15, UR12 ;  /* 0x0000000f1c0c72a4 */ /* 0x000fe4000f8e020c */
[----:B------:R-:W-:Y:S01]  /*8e00*/  UIADD3 UR23, UR5, UR22, URZ ;  /* 0x0000001605177290 */ /* 0x000fe2000fffe03f */
[----:B------:R-:W-:Y:S01]  /*8e10*/  ULDC.64 UR14, c[0x0][0x720] ;  /* 0x0001c800000e7ab9 */ /* 0x000fe20000000a00 */
[----:B------:R-:W-:Y:S02]  /*8e20*/  USEL UR29, UR37, URZ, !UP1 ;  /* 0x0000003f251d7287 */ /* 0x000fe4000c800000 */
[----:B------:R-:W-:Y:S01]  /*8e30*/  UIMAD UR5, UR9, UR14, URZ ;  /* 0x0000000e090572a4 */ /* 0x000fe2000f8e023f */
[----:B------:R-:W-:Y:S01]  /*8e40*/  ELECT P0, URZ, PT ;  /* 0x00000000003f782f */ /* 0x000fe20003800000 */
[----:B------:R-:W-:Y:S01]  /*8e50*/  UIADD3 UR11, UR11, UR12, URZ ;  /* 0x0000000c0b0b7290 */ /* 0x000fe2000fffe03f */
[----:B------:R-:W-:Y:S01]  /*8e60*/  UMOV UR22, UR4 ;  /* 0x0000000400167c82 */ /* 0x000fe20008000000 */
[----:B------:R-:W-:Y:S01]  /*8e70*/  ULDC.64 UR16, c[0x0][0x738] ;  /* 0x0001ce0000107ab9 */ /* 0x000fe20000000a00 */
[----:B------:R-:W-:-:S02]  /*8e80*/  UIMAD UR5, UR15, UR29, UR5 ;  /* 0x0000001d0f0572a4 */ /* 0x000fc4000f8e0205 */
[----:B------:R-:W-:Y:S02]  /*8e90*/  UIMAD.WIDE.U32 UR22, UR14, UR29, UR22 ;  /* 0x0000001d0e1672a5 */ /* 0x000fe4000f8e0016 */
[----:B------:R-:W-:Y:S02]  /*8ea0*/  UIMAD.WIDE.U32 UR14, UR16, UR29, UR10 ;  /* 0x0000001d100e72a5 */ /* 0x000fe4000f8e000a */
[----:B------:R-:W-:Y:S01]  /*8eb0*/  UIMAD UR9, UR9, UR16, URZ ;  /* 0x00000010090972a4 */ /* 0x000fe2000f8e023f */
[----:B------:R-:W-:Y:S01]  /*8ec0*/  @UP2 ULDC UR10, c[0x0][0x2ec] ;  /* 0x0000bb00000a2ab9 */ /* 0x000fe20000000800 */
[----:B------:R-:W-:Y:S02]  /*8ed0*/  UIADD3 UR35, UR8, UR35, URZ ;  /* 0x0000002308237290 */ /* 0x000fe4000fffe03f */
[----:B------:R-:W-:Y:S01]  /*8ee0*/  UIMAD.WIDE.U32 UR10, UR28, UR10, URZ ;  /* 0x0000000a1c0a72a5 */ /* 0x000fe2000f8e003f */
[----:B------:R-:W-:Y:S01]  /*8ef0*/  @UP2 ULDC UR8, c[0x0][0x2f0] ;  /* 0x0000bc0000082ab9 */ /* 0x000fe20000000800 */
[----:B------:R-:W-:Y:S01]  /*8f00*/  UMOV UR36, UR28 ;  /* 0x0000001c00247c82 */ /* 0x000fe20008000000 */
[----:B------:R-:W-:-:S02]  /*8f10*/  UIMAD UR4, UR17, UR29, UR9 ;  /* 0x0000001d110472a4 */ /* 0x000fc4000f8e0209 */
[----:B------:R-:W-:Y:S02]  /*8f20*/  USEL UR37, UR37, URZ, !UP0 ;  /* 0x0000003f25257287 */ /* 0x000fe4000c000000 */
        /* <DEDUP_REMOVED lines=14> */
.L_x_5741:
        /* <DEDUP_REMOVED lines=9> */
.L_x_5715:
        /* <DEDUP_REMOVED lines=8> */
[----:B------:R-:W-:Y:S01]  /*9120*/  IMAD.U32 R19, RZ, RZ, UR6 ;  /* 0x00000006ff137e24 */ /* 0x000fe2000f8e00ff */
[----:B------:R-:W-:Y:S01]  /*9130*/  UMOV UR18, 0x40 ;  /* 0x0000004000127882 */ /* 0x000fe20000000000 */
[----:B------:R-:W-:Y:S01]  /*9140*/  UMOV UR20, UR28 ;  /* 0x0000001c00147c82 */ /* 0x000fe20008000000 */
[----:B------:R-:W-:Y:S01]  /*9150*/  UMOV UR21, UR29 ;  /* 0x0000001d00157c82 */ /* 0x000fe20008000000 */
[----:B------:R-:W-:Y:S01]  /*9160*/  VIADD R19, R19, 0xffffffff ;  /* 0xffffffff13137836 */ /* 0x000fe20000000000 */
[----:B------:R-:W-:Y:S01]  /*9170*/  UMOV UR10, 0x80 ;  /* 0x00000080000a7882 */ /* 0x000fe20000000000 */
[----:B------:R-:W-:Y:S01]  /*9180*/  USHF.L.U32 UR27, UR27, 0x6, URZ ;  /* 0x000000061b1b7899 */ /* 0x000fe2000800063f */
[----:B------:R-:W-:Y:S01]  /*9190*/  IMAD.MOV.U32 R20, RZ, RZ, 0x1 ;  /* 0x00000001ff147424 */ /* 0x000fe200078e00ff */
[----:B------:R-:W-:-:S02]  /*91a0*/  UIADD3 UR24, UR32, 0x1e000, URZ ;  /* 0x0001e00020187890 */ /* 0x000fc4000fffe03f */
[----:B------:R-:W-:Y:S02]  /*91b0*/  UIADD3 UR8, UP0, UR27, UR22, URZ ;  /* 0x000000161b087290 */ /* 0x000fe4000ff1e03f */
[----:B------:R-:W-:Y:S01]  /*91c0*/  IMAD.U32 R6, RZ, RZ, UR27 ;  /* 0x0000001bff067e24 */ /* 0x000fe2000f8e00ff */
[----:B------:R-:W-:Y:S02]  /*91d0*/  UIADD3 UR25, UR32, 0x36410, URZ ;  /* 0x0003641020197890 */ /* 0x000fe4000fffe03f */
[----:B------:R-:W-:Y:S01]  /*91e0*/  UIADD3 UR27, UR27, UR7, URZ ;  /* 0x000000071b1b7290 */ /* 0x000fe2000fffe03f */
[----:B--2---:R-:W-:Y:S01]  /*91f0*/  IMAD.MOV.U32 R13, RZ, RZ, R2 ;  /* 0x000000ffff0d7224 */ /* 0x004fe200078e0002 */
[----:B------:R-:W-:Y:S01]  /*9200*/  PLOP3.LUT P4, PT, PT, PT, UP0, 0x80, 0x0 ;  /* 0x000000000000781c */ /* 0x000fe20003f8f008 */
[----:B------:R-:W-:Y:S01]  /*9210*/  IMAD.MOV.U32 R14, RZ, RZ, R3 ;  /* 0x000000ffff0e7224 */ /* 0x000fe200078e0003 */
[----:B------:R-:W-:Y:S01]  /*9220*/  UIADD3 UR16, UR32, 0x20000, URZ ;  /* 0x0002000020107890 */ /* 0x000fe2000fffe03f */
[----:B------:R-:W-:Y:S01]  /*9230*/  IMAD.U32 R16, RZ, RZ, UR8 ;  /* 0x00000008ff107e24 */ /* 0x000fe2000f8e00ff */
[C---:B------:R-:W-:Y:S01]  /*9240*/  IADD3 R0, P1, R13.reuse, 0x2f0, RZ ;  /* 0x000002f00d007810 */ /* 0x040fe20007f3e0ff */
[----:B------:R-:W-:Y:S01]  /*9250*/  UIADD3 UR8, UR32, 0x22000, URZ ;  /* 0x0002200020087890 */ /* 0x000fe2000fffe03f */
[----:B------:R-:W-:Y:S01]  /*9260*/  IADD3 R3, P3, R13, 0x3f0, RZ ;  /* 0x000003f00d037810 */ /* 0x000fe20007f7e0ff */
[----:B------:R-:W-:Y:S01]  /*9270*/  UIADD3 UR33, UR32, 0x36400, URZ ;  /* 0x0003640020217890 */ /* 0x000fe2000fffe03f */
[----:B------:R-:W-:Y:S01]  /*9280*/  R2UR UR56, R0 ;  /* 0x00000000003872ca */ /* 0x000fe200000e0000 */
[--C-:B------:R-:W-:Y:S01]  /*9290*/  IMAD.X R2, RZ, RZ, R14.reuse, P1 ;  /* 0x000000ffff027224 */ /* 0x100fe200008e060e */
[----:B------:R-:W-:Y:S01]  /*92a0*/  R2UR UR54, R3 ;  /* 0x00000000033672ca */ /* 0x000fe200000e0000 */
[----:B------:R-:W-:Y:S01]  /*92b0*/  UMOV UR17, UR25 ;  /* 0x0000001900117c82 */ /* 0x000fe20008000000 */
[----:B------:R-:W-:Y:S01]  /*92c0*/  LEA R0, P1, R16, R7, 0x2 ;  /* 0x0000000710007211 */ /* 0x000fe200078210ff */
[----:B------:R-:W-:Y:S01]  /*92d0*/  UMOV UR19, UR27 ;  /* 0x0000001b00137c82 */ /* 0x000fe20008000000 */
[----:B------:R-:W-:Y:S01]  /*92e0*/  R2UR UR57, R2 ;  /* 0x00000000023972ca */ /* 0x000fe200000e0000 */
[----:B------:R-:W-:Y:S01]  /*92f0*/  UMOV UR12, UR28 ;  /* 0x0000001c000c7c82 */ /* 0x000fe20008000000 */
[----:B------:R-:W-:Y:S01]  /*9300*/  IADD3 R2, P2, R13, 0xf0, RZ ;  /* 0x000000f00d027810 */ /* 0x000fe20007f5e0ff */
[----:B------:R-:W-:Y:S01]  /*9310*/  UMOV UR13, UR29 ;  /* 0x0000001d000d7c82 */ /* 0x000fe20008000000 */
[----:B------:R-:W-:Y:S01]  /*9320*/  R2UR UR58, R0 ;  /* 0x00000000003a72ca */ /* 0x000fe200000e0000 */
[----:B------:R-:W-:Y:S01]  /*9330*/  IMAD.U32 R0, RZ, RZ, UR11 ;  /* 0x0000000bff007e24 */ /* 0x000fe2000f8e00ff */
[----:B------:R-:W-:Y:S01]  /*9340*/  R2UR UR48, R2 ;  /* 0x00000000023072ca */ /* 0x000fe200000e0000 */
[--C-:B------:R-:W-:Y:S01]  /*9350*/  IMAD.X R3, RZ, RZ, R14.reuse, P2 ;  /* 0x000000ffff037224 */ /* 0x100fe200010e060e */
[----:B------:R-:W-:Y:S01]  /*9360*/  LEA.HI.X.SX32 R5, R6, R11, 0x1, P4 ;  /* 0x0000000b06057211 */ /* 0x000fe200020f0eff */
[----:B------:R-:W-:Y:S01]  /*9370*/  IMAD.X R6, RZ, RZ, R14, P3 ;  /* 0x000000ffff067224 */ /* 0x000fe200018e060e */
[----:B------:R-:W-:Y:S01]  /*9380*/  UMOV UR9, UR25 ;  /* 0x0000001900097c82 */ /* 0x000fe20008000000 */
[----:B------:R-:W-:Y:S01]  /*9390*/  UMOV UR11, UR27 ;  /* 0x0000001b000b7c82 */ /* 0x000fe20008000000 */
[----:B------:R-:W-:Y:S01]  /*93a0*/  R2UR UR49, R3 ;  /* 0x00000000033172ca */ /* 0x000fe200000e0000 */
[----:B------:R-:W-:Y:S01]  /*93b0*/  UMOV UR39, 0x10 ;  /* 0x0000001000277882 */ /* 0x000fe20000000000 */
[----:B------:R-:W-:Y:S01]  /*93c0*/  LEA.HI.X R5, R16, R0, R5, 0x2, P1 ;  /* 0x0000000010057211 */ /* 0x000fe200008f1405 */
[----:B------:R-:W-:Y:S01]  /*93d0*/  UMOV UR30, 0x0 ;  /* 0x00000000001e7882 */ /* 0x000fe20000000000 */
[----:B------:R-:W-:Y:S01]  /*93e0*/  R2UR UR55, R6 ;  /* 0x00000000063772ca */ /* 0x000fe200000e0000 */
[----:B------:R-:W-:Y:S01]  /*93f0*/  UMOV UR31, 0x10000000 ;  /* 0x10000000001f7882 */ /* 0x000fe20000000000 */
[----:B------:R-:W-:Y:S01]  /*9400*/  R2UR UR59, R5 ;  /* 0x00000000053b72ca */ /* 0x000fe200000e0000 */
[----:B------:R-:W-:Y:S01]  /*9410*/  IMAD.MOV.U32 R5, RZ, RZ, 0x12000 ;  /* 0x00012000ff057424 */ /* 0x000fe200078e00ff */
[----:B------:R-:W-:Y:S01]  /*9420*/  UMOV UR34, UR26 ;  /* 0x0000001a00227c82 */ /* 0x000fe20008000000 */
[----:B------:R-:W-:Y:S01]  /*9430*/  ISETP.GE.AND P1, PT, R4, R19, PT ;  /* 0x000000130400720c */ /* 0x000fe20003f26270 */
[----:B------:R-:W-:Y:S01]  /*9440*/  UMOV UR50, 0x40 ;  /* 0x0000004000327882 */ /* 0x000fe20000000000 */
        /* <DEDUP_REMOVED lines=8> */
[----:B------:R3:W-:Y:S01]  /*94d0*/  UTMALDG.4D [UR16], [UR48], desc[UR40] ;  /* 0x00002810300075b4 */ /* 0x0007e20008019000 */
[----:B------:R4:W-:Y:S01]  /*94e0*/  UTMALDG.4D [UR8], [UR48], desc[UR40] ;  /* 0x00002808300075b4 */ /* 0x0009e20008019000 */
[----:B--2---:R-:W-:-:S02]  /*94f0*/  UIADD3 UR24, UR32, 0x30000, URZ ;  /* 0x0003000020187890 */ /* 0x004fc4000fffe03f */
[----:B---3--:R-:W-:-:S07]  /*9500*/  UIADD3 UR16, UR32, 0x9000, URZ ;  /* 0x0000900020107890 */ /* 0x008fce000fffe03f */
[----:B------:R-:W-:Y:S01]  /*9510*/  UBLKCP.S.G [UR24], [UR58], UR39 ;  /* 0x000000183a0073ba */ /* 0x000fe20008000227 */
[----:B------:R2:W-:Y:S01]  /*9520*/  SYNCS.ARRIVE.TRANS64 RZ, [R8+URZ+0x36400], R5 ;  /* 0x0364000508ff79a7 */ /* 0x0005e2000800003f */
[----:B------:R-:W-:Y:S01]  /*9530*/  UMOV UR19, UR35 ;  /* 0x0000002300137c82 */ /* 0x000fe20008000000 */
[----:B------:R-:W-:Y:S01]  /*9540*/  UMOV UR20, UR36 ;  /* 0x0000002400147c82 */ /* 0x000fe20008000000 */
[----:B------:R-:W-:Y:S01]  /*9550*/  UMOV UR21, UR37 ;  /* 0x0000002500157c82 */ /* 0x000fe20008000000 */
[----:B------:R-:W-:Y:S01]  /*9560*/  UMOV UR18, UR26 ;  /* 0x0000001a00127c82 */ /* 0x000fe20008000000 */
[----:B------:R-:W-:Y:S01]  /*9570*/  UMOV UR17, UR33 ;  /* 0x0000002100117c82 */ /* 0x000fe20008000000 */
[----:B----4-:R-:W-:Y:S02]  /*9580*/  UIADD3 UR48, UR32, 0x3000, URZ ;  /* 0x0000300020307890 */ /* 0x010fe4000fffe03f */
[----:B------:R3:W-:Y:S01]  /*9590*/  UTMALDG.4D [UR32], [UR56], desc[UR30] ;  /* 0x00001e20380075b4 */ /* 0x0007e20008019000 */
[----:B------:R-:W-:-:S02]  /*95a0*/  UIADD3 UR40, UR32, 0x6000, URZ ;  /* 0x0000600020287890 */ /* 0x000fc4000fffe03f */
        /* <DEDUP_REMOVED lines=21> */
[----:B------:R-:W-:Y:S02]  /*9700*/  IMAD.MOV.U32 R10, RZ, RZ, 0x1 ;  /* 0x00000001ff0a7424 */ /* 0x000fe400078e00ff */
[----:B------:R-:W-:Y:S01]  /*9710*/  IMAD.MOV.U32 R23, RZ, RZ, R4 ;  /* 0x000000ffff177224 */ /* 0x000fe200078e0004 */
        /* <DEDUP_REMOVED lines=12> */
.L_x_5726:
[----:B-1----:R-:W-:-:S05]  /*97e0*/  IMAD.MOV.U32 R9, RZ, RZ, 0x1 ;  /* 0x00000001ff097424 */ /* 0x002fca00078e00ff */
[----:B------:R-:W-:-:S04]  /*97f0*/  SHF.L.U32 R9, R9, 0x1f, RZ ;  /* 0x0000001f09097819 */ /* 0x000fc800000006ff */
[----:B------:R-:W1:Y:S02]  /*9800*/  SYNCS.PHASECHK.TRANS64.TRYWAIT P1, [R8+URZ+0x36438], R9 ;  /* 0x03643809080075a7 */ /* 0x000e64000802017f */
[----:B-1----:R-:W-:Y:S05]  /*9810*/  @!P1 BRA `(.L_x_5718) ;  /* 0x00000018009c9947 */ /* 0x002fea0003800000 */
.L_x_5742:
[----:B------:R-:W-:Y:S05]  /*9820*/  @P0 BRA `(.L_x_5719) ;  /* 0x0000000000140947 */ /* 0x000fea0003800000 */
[----:B------:R-:W-:Y:S01]  /*9830*/  ISETP.NE.AND P1, PT, R22, RZ, PT ;  /* 0x000000ff1600720c */ /* 0x000fe20003f25270 */
[----:B------:R-:W-:-:S04]  /*9840*/  IMAD.MOV.U32 R3, RZ, RZ, 0x6100 ;  /* 0x00006100ff037424 */ /* 0x000fc800078e00ff */
[----:B------:R2:W-:Y:S08]  /*9850*/  SYNCS.ARRIVE.TRANS64 RZ, [R8+URZ+0x36430], R3 ;  /* 0x0364300308ff79a7 */ /* 0x0005f0000800003f */
[----:B------:R-:W-:Y:S05]  /*9860*/  @!P1 BRA `(.L_x_5719) ;  /* 0x0000000000049947 */ /* 0x000fea0003800000 */
[----:B------:R-:W-:Y:S01]  /*9870*/  BPT.TRAP 0x1 ;  /* 0x000000040000795c */ /* 0x000fe20000300000 */
.L_x_5719:
[----:B------:R-:W3:Y:S01]  /*9880*/  LDC.64 R16, c[0x0][0x728] ;  /* 0x0001ca00ff107b82 */ /* 0x000ee20000000a00 */
[----:B--2---:R-:W-:Y:S01]  /*9890*/  IMAD.SHL.U32 R3, R23, 0x40, RZ ;  /* 0x0000004017037824 */ /* 0x004fe200078e00ff */
[----:B------:R-:W-:Y:S01]  /*98a0*/  UMOV UR32, 0x0 ;  /* 0x0000000000207882 */ /* 0x000fe20000000000 */
[C---:B------:R-:W-:Y:S01]  /*98b0*/  VIADD R25, R8.reuse, 0x36430 ;  /* 0x0003643008197836 */ /* 0x040fe20000000000 */
[----:B------:R-:W-:Y:S01]  /*98c0*/  UMOV UR33, 0x14f00000 ;  /* 0x14f0000000217882 */ /* 0x000fe20000000000 */
[C---:B------:R-:W-:Y:S01]  /*98d0*/  VIADD R26, R8.reuse, 0x2a000 ;  /* 0x0002a000081a7836 */ /* 0x040fe20000000000 */
[C---:B------:R-:W-:Y:S01]  /*98e0*/  IADD3 R0, P1, R3.reuse, UR14, RZ ;  /* 0x0000000e03007c10 */ /* 0x040fe2000ff3e0ff */
[C---:B------:R-:W-:Y:S01]  /*98f0*/  VIADD R27, R8.reuse, 0x2c000 ;  /* 0x0002c000081b7836 */ /* 0x040fe20000000000 */
[----:B------:R-:W2:Y:S01]  /*9900*/  LDC.64 R6, c[0x0][0x198] ;  /* 0x00006600ff067b82 */ /* 0x000ea20000000a00 */
[C---:B------:R-:W-:Y:S01]  /*9910*/  R2UR UR27, R3.reuse ;  /* 0x00000000031b72ca */ /* 0x040fe200000e0000 */
[C---:B------:R-:W-:Y:S01]  /*9920*/  VIADD R28, R8.reuse, 0x2e000 ;  /* 0x0002e000081c7836 */ /* 0x040fe20000000000 */
        /* <DEDUP_REMOVED lines=24> */
[----:B------:R-:W-:Y:S01]  /*9ab0*/  UMOV UR11, UR27 ;  /* 0x0000001b000b7c82 */ /* 0x000fe20008000000 */
[----:B------:R-:W-:Y:S01]  /*9ac0*/  IADD3 R4, P1, R13, 0x1f0, RZ ;  /* 0x000001f00d047810 */ /* 0x000fe20007f3e0ff */
[----:B------:R-:W-:Y:S01]  /*9ad0*/  UMOV UR34, 0x10 ;  /* 0x0000001000227882 */ /* 0x000fe20000000000 */
[----:B------:R-:W-:Y:S01]  /*9ae0*/  SHF.L.U32 R7, R10, 0x1f, RZ ;  /* 0x0000001f0a077819 */ /* 0x000fe200000006ff */
[----:B------:R-:W-:Y:S01]  /*9af0*/  UMOV UR43, UR25 ;  /* 0x00000019002b7c82 */ /* 0x000fe20008000000 */
        /* <DEDUP_REMOVED lines=9> */
.L_x_5743:
[----:B------:R-:W-:Y:S05]  /*9b90*/  @P0 BRA `(.L_x_5721) ;  /* 0x0000000000140947 */ /* 0x000fea0003800000 */
[----:B------:R-:W-:Y:S01]  /*9ba0*/  ISETP.NE.AND P1, PT, R22, RZ, PT ;  /* 0x000000ff1600720c */ /* 0x000fe20003f25270 */
[----:B--2---:R-:W-:-:S04]  /*9bb0*/  IMAD.MOV.U32 R7, RZ, RZ, 0x6100 ;  /* 0x00006100ff077424 */ /* 0x004fc800078e00ff */
[----:B------:R3:W-:Y:S08]  /*9bc0*/  SYNCS.ARRIVE.TRANS64 RZ, [R8+URZ+0x36418], R7 ;  /* 0x0364180708ff79a7 */ /* 0x0007f0000800003f */
[----:B------:R-:W-:Y:S05]  /*9bd0*/  @!P1 BRA `(.L_x_5721) ;  /* 0x0000000000049947 */ /* 0x000fea0003800000 */
[----:B------:R-:W-:Y:S01]  /*9be0*/  BPT.TRAP 0x1 ;  /* 0x000000040000795c */ /* 0x000fe20000300000 */
.L_x_5721:
[----:B------:R-:W-:Y:S01]  /*9bf0*/  VIADD R18, R3, 0x40 ;  /* 0x0000004003127836 */ /* 0x000fe20000000000 */
[----:B------:R-:W-:Y:S01]  /*9c00*/  ULDC.64 UR8, c[0x0][0x700] ;  /* 0x0001c00000087ab9 */ /* 0x000fe20000000a00 */
[----:B------:R-:W-:Y:S01]  /*9c10*/  R2UR UR40, R8 ;  /* 0x00000000082872ca */ /* 0x000fe200000e0000 */
[----:B--23--:R-:W-:Y:S01]  /*9c20*/  IMAD.U32 R7, RZ, RZ, UR8 ;  /* 0x00000008ff077e24 */ /* 0x00cfe2000f8e00ff */
[----:B------:R-:W-:Y:S01]  /*9c30*/  UMOV UR32, 0x0 ;  /* 0x0000000000207882 */ /* 0x000fe20000000000 */
[C---:B------:R-:W-:Y:S01]  /*9c40*/  IADD3 R2, P1, R18.reuse, UR22, RZ ;  /* 0x0000001612027c10 */ /* 0x040fe2000ff3e0ff */
[----:B------:R-:W-:Y:S01]  /*9c50*/  VIADD R29, R18, UR7 ;  /* 0x00000007121d7c36 */ /* 0x000fe20008000000 */
[----:B------:R-:W-:Y:S01]  /*9c60*/  SHF.R.S32.HI R6, RZ, 0x1f, R18 ;  /* 0x0000001fff067819 */ /* 0x000fe20000011412 */
[----:B------:R-:W-:Y:S01]  /*9c70*/  UMOV UR33, 0x14f00000 ;  /* 0x14f0000000217882 */ /* 0x000fe20000000000 */
[----:B------:R-:W-:Y:S01]  /*9c80*/  LEA R0, P2, R2, R7, 0x2 ;  /* 0x0000000702007211 */ /* 0x000fe200078410ff */
[----:B------:R-:W-:Y:S01]  /*9c90*/  UMOV UR18, URZ ;  /* 0x0000003f00127c82 */ /* 0x000fe20008000000 */
[----:B------:R-:W-:Y:S01]  /*9ca0*/  R2UR UR19, R29 ;  /* 0x000000001d1372ca */ /* 0x000fe200000e0000 */
[----:B------:R-:W-:Y:S01]  /*9cb0*/  IMAD.X R3, R6, 0x1, R11, P1 ;  /* 0x0000000106037824 */ /* 0x000fe200008e060b */
[----:B------:R-:W-:Y:S01]  /*9cc0*/  R2UR UR42, R0 ;  /* 0x00000000002a72ca */ /* 0x000fe200000e0000 */
[----:B------:R-:W-:Y:S01]  /*9cd0*/  IMAD.U32 R0, RZ, RZ, UR9 ;  /* 0x00000009ff007e24 */ /* 0x000fe2000f8e00ff */
        /* <DEDUP_REMOVED lines=32> */
.L_x_5744:
        /* <DEDUP_REMOVED lines=8> */
.L_x_5723:
        /* <DEDUP_REMOVED lines=37> */
.L_x_5746:
[----:B------:R-:W-:Y:S05]  /*a1b0*/  @P0 BRA `(.L_x_5725) ;  /* 0x0000000000140947 */ /* 0x000fea0003800000 */
[----:B------:R-:W-:Y:S01]  /*a1c0*/  ISETP.NE.AND P1, PT, R22, RZ, PT ;  /* 0x000000ff1600720c */ /* 0x000fe20003f25270 */
[----:B--2---:R-:W-:-:S04]  /*a1d0*/  IMAD.MOV.U32 R5, RZ, RZ, 0x6100 ;  /* 0x00006100ff057424 */ /* 0x004fc800078e00ff */
[----:B------:R3:W-:Y:S08]  /*a1e0*/  SYNCS.ARRIVE.TRANS64 RZ, [R8+URZ+0x36410], R5 ;  /* 0x0364100508ff79a7 */ /* 0x0007f0000800003f */
[----:B------:R-:W-:Y:S05]  /*a1f0*/  @!P1 BRA `(.L_x_5725) ;  /* 0x0000000000049947 */ /* 0x000fea0003800000 */
[----:B------:R-:W-:Y:S01]  /*a200*/  BPT.TRAP 0x1 ;  /* 0x000000040000795c */ /* 0x000fe20000300000 */
.L_x_5725:
        /* <DEDUP_REMOVED lines=19> */
[----:B------:R-:W-:Y:S01]  /*a340*/  IMAD.U32 R4, RZ, RZ, UR19 ;  /* 0x00000013ff047e24 */ /* 0x000fe2000f8e00ff */
[----:B------:R-:W-:Y:S02]  /*a350*/  UIADD3 UR19, UR19, UR7, URZ ;  /* 0x0000000713137290 */ /* 0x000fe4000fffe03f */
[----:B------:R-:W-:Y:S01]  /*a360*/  UIADD3 UR24, UR40, 0x22000, URZ ;  /* 0x0002200028187890 */ /* 0x000fe2000fffe03f */
[----:B------:R-:W-:Y:S01]  /*a370*/  PLOP3.LUT P1, PT, PT, PT, UP0, 0x80, 0x0 ;  /* 0x000000000000781c */ /* 0x000fe20003f2f008 */
[----:B------:R-:W-:Y:S01]  /*a380*/  IMAD.U32 R6, RZ, RZ, UR8 ;  /* 0x00000008ff067e24 */ /* 0x000fe2000f8e00ff */
[----:B------:R-:W-:-:S02]  /*a390*/  UIADD3 UR8, UR40, 0x20000, URZ ;  /* 0x0002000028087890 */ /* 0x000fc4000fffe03f */
[----:B--23--:R-:W-:Y:S01]  /*a3a0*/  LEA.HI.X.SX32 R5, R4, R11, 0x1, P1 ;  /* 0x0000000b04057211 */ /* 0x00cfe200008f0eff */
[----:B------:R-:W-:Y:S01]  /*a3b0*/  UIADD3 UR40, UR40, 0x30000, URZ ;  /* 0x0003000028287890 */ /* 0x000fe2000fffe03f */
[----:B------:R-:W-:Y:S01]  /*a3c0*/  LEA R4, P1, R6, R7, 0x2 ;  /* 0x0000000706047211 */ /* 0x000fe200078210ff */
[----:B------:R-:W-:Y:S01]  /*a3d0*/  UMOV UR9, UR17 ;  /* 0x0000001100097c82 */ /* 0x000fe20008000000 */
[----:B------:R-:W-:Y:S01]  /*a3e0*/  UMOV UR11, UR19 ;  /* 0x00000013000b7c82 */ /* 0x000fe20008000000 */
[----:B------:R-:W-:Y:S01]  /*a3f0*/  UMOV UR26, 0x80 ;  /* 0x00000080001a7882 */ /* 0x000fe20000000000 */
[----:B------:R-:W-:Y:S01]  /*a400*/  R2UR UR42, R4 ;  /* 0x00000000042a72ca */ /* 0x000fe200000e0000 */
[----:B------:R-:W-:Y:S01]  /*a410*/  UMOV UR25, UR17 ;  /* 0x0000001100197c82 */ /* 0x000fe20008000000 */
[----:B------:R-:W-:Y:S01]  /*a420*/  LEA.HI.X R4, R6, R0, R5, 0x2, P1 ;  /* 0x0000000006047211 */ /* 0x000fe200008f1405 */
[----:B------:R2:W-:Y:S01]  /*a430*/  UTMALDG.4D [UR16], [UR30], desc[UR32] ;  /* 0x000020101e0075b4 */ /* 0x0005e20008019000 */
[----:B------:R-:W-:Y:S01]  /*a440*/  ISETP.NE.AND P1, PT, R24, RZ, PT ;  /* 0x000000ff1800720c */ /* 0x000fe20003f25270 */
[----:B------:R-:W-:Y:S01]  /*a450*/  UMOV UR27, UR19 ;  /* 0x00000013001b7c82 */ /* 0x000fe20008000000 */
[----:B------:R-:W-:Y:S01]  /*a460*/  R2UR UR43, R4 ;  /* 0x00000000042b72ca */ /* 0x000fe200000e0000 */
[----:B------:R-:W-:Y:S01]  /*a470*/  UMOV UR41, UR17 ;  /* 0x0000001100297c82 */ /* 0x000fe20008000000 */
[----:B------:R-:W-:Y:S01]  /*a480*/  UMOV UR39, 0x10 ;  /* 0x0000001000277882 */ /* 0x000fe20000000000 */
[----:B------:R2:W-:Y:S01]  /*a490*/  UTMALDG.4D [UR8], [UR30], desc[UR32] ;  /* 0x000020081e0075b4 */ /* 0x0005e20008019000 */
[----:B------:R2:W-:Y:S09]  /*a4a0*/  UTMALDG.4D [UR24], [UR30], desc[UR32] ;  /* 0x000020181e0075b4 */ /* 0x0005f20008019000 */
[----:B------:R2:W-:Y:S02]  /*a4b0*/  UBLKCP.S.G [UR40], [UR42], UR39 ;  /* 0x000000282a0073ba */ /* 0x0005e40008000227 */
[----:B--2---:R-:W-:Y:S05]  /*a4c0*/  @P1 BRA `(.L_x_5726) ;  /* 0xfffffff000c41947 */ /* 0x004fea000383ffff */
.L_x_5717:
[----:B------:R-:W-:Y:S01]  /*a4d0*/  ISETP.NE.AND P1, PT, R21, RZ, PT ;  /* 0x000000ff1500720c */ /* 0x000fe20003f25270 */
[----:B------:R-:W-:Y:S02]  /*a4e0*/  IMAD.MOV.U32 R4, RZ, RZ, R19 ;  /* 0x000000ffff047224 */ /* 0x000fe400078e0013 */
[----:B------:R-:W-:-:S10]  /*a4f0*/  IMAD.MOV.U32 R5, RZ, RZ, 0x1 ;  /* 0x00000001ff057424 */ /* 0x000fd400078e00ff */
[----:B------:R-:W-:Y:S05]  /*a500*/  @!P1 BRA `(.L_x_5716) ;  /* 0x00000004008c9947 */ /* 0x000fea0003800000 */
[----:B------:R-:W2:Y:S02]  /*a510*/  SYNCS.PHASECHK.TRANS64.TRYWAIT P1, [R8+URZ+0x36438], R9 ;  /* 0x03643809080075a7 */ /* 0x000ea4000802017f */
[----:B--2---:R-:W-:Y:S05]  /*a520*/  @!P1 BRA `(.L_x_5727) ;  /* 0x0000000c00b89947 */ /* 0x004fea0003800000 */
.L_x_5747:
[----:B------:R-:W-:Y:S05]  /*a530*/  @P0 BRA `(.L_x_5728) ;  /* 0x0000000000140947 */ /* 0x000fea0003800000 */
[----:B------:R-:W-:Y:S01]  /*a540*/  ISETP.NE.AND P1, PT, R22, RZ, PT ;  /* 0x000000ff1600720c */ /* 0x000fe20003f25270 */
[----:B------:R-:W-:-:S04]  /*a550*/  IMAD.MOV.U32 R5, RZ, RZ, 0x6100 ;  /* 0x00006100ff057424 */ /* 0x000fc800078e00ff */
[----:B------:R3:W-:Y:S08]  /*a560*/  SYNCS.ARRIVE.TRANS64 RZ, [R8+URZ+0x36430], R5 ;  /* 0x0364300508ff79a7 */ /* 0x0007f0000800003f */
[----:B------:R-:W-:Y:S05]  /*a570*/  @!P1 BRA `(.L_x_5728) ;  /* 0x0000000000049947 */ /* 0x000fea0003800000 */
[----:B------:R-:W-:Y:S01]  /*a580*/  BPT.TRAP 0x1 ;  /* 0x000000040000795c */ /* 0x000fe20000300000 */
.L_x_5728:
[----:B---3--:R-:W3:Y:S01]  /*a590*/  LDC.64 R4, c[0x0][0x728] ;  /* 0x0001ca00ff047b82 */ /* 0x008ee20000000a00 */
[----:B------:R-:W-:Y:S01]  /*a5a0*/  IMAD.SHL.U32 R23, R23, 0x40, RZ ;  /* 0x0000004017177824 */ /* 0x000fe200078e00ff */
[----:B------:R-:W-:Y:S01]  /*a5b0*/  R2UR UR24, R8 ;  /* 0x00000000081872ca */ /* 0x000fe200000e0000 */
[----:B------:R-:W-:Y:S01]  /*a5c0*/  UMOV UR32, 0x0 ;  /* 0x0000000000207882 */ /* 0x000fe20000000000 */
[----:B------:R-:W-:Y:S01]  /*a5d0*/  UMOV UR33, 0x14f00000 ;  /* 0x14f0000000217882 */ /* 0x000fe20000000000 */
[----:B------:R-:W-:Y:S01]  /*a5e0*/  UMOV UR18, URZ ;  /* 0x0000003f00127c82 */ /* 0x000fe20008000000 */
[C---:B------:R-:W-:Y:S01]  /*a5f0*/  IADD3 R6, P1, R23.reuse, UR14, RZ ;  /* 0x0000000e17067c10 */ /* 0x040fe2000ff3e0ff */
        /* <DEDUP_REMOVED lines=13> */
[C---:B---3--:R-:W-:Y:S01]  /*a6d0*/  LEA R4, P2, R6.reuse, R4, 0x2 ;  /* 0x0000000406047211 */ /* 0x048fe200078410ff */
        /* <DEDUP_REMOVED lines=21> */
.L_x_5748:
[----:B-1----:R-:W-:Y:S01]  /*a830*/  IMAD.MOV.U32 R5, RZ, RZ, RZ ;  /* 0x000000ffff057224 */ /* 0x002fe200078e00ff */
[----:B------:R-:W-:Y:S06]  /*a840*/  @P0 BRA `(.L_x_5730) ;  /* 0x0000000000140947 */ /* 0x000fec0003800000 */
[----:B------:R-:W-:Y:S01]  /*a850*/  ISETP.NE.AND P1, PT, R22, RZ, PT ;  /* 0x000000ff1600720c */ /* 0x000fe20003f25270 */
[----:B------:R-:W-:-:S04]  /*a860*/  IMAD.MOV.U32 R9, RZ, RZ, 0x6100 ;  /* 0x00006100ff097424 */ /* 0x000fc800078e00ff */
[----:B------:R1:W-:Y:S08]  /*a870*/  SYNCS.ARRIVE.TRANS64 RZ, [R8+URZ+0x36418], R9 ;  /* 0x0364180908ff79a7 */ /* 0x0003f0000800003f */
[----:B------:R-:W-:Y:S05]  /*a880*/  @!P1 BRA `(.L_x_5730) ;  /* 0x0000000000049947 */ /* 0x000fea0003800000 */
[----:B------:R-:W-:Y:S01]  /*a890*/  BPT.TRAP 0x1 ;  /* 0x000000040000795c */ /* 0x000fe20000300000 */
.L_x_5730:
        /* <DEDUP_REMOVED lines=17> */
[----:B------:R-:W-:Y:S01]  /*a9b0*/  IMAD.U32 R4, RZ, RZ, UR19 ;  /* 0x00000013ff047e24 */ /* 0x000fe2000f8e00ff */
[----:B------:R-:W-:Y:S02]  /*a9c0*/  UIADD3 UR17, UR40, 0x36418, URZ ;  /* 0x0003641828117890 */ /* 0x000fe4000fffe03f */
[----:B------:R-:W-:Y:S01]  /*a9d0*/  UIADD3 UR19, UR19, UR7, URZ ;  /* 0x0000000713137290 */ /* 0x000fe2000fffe03f */
[----:B------:R-:W-:Y:S01]  /*a9e0*/  PLOP3.LUT P1, PT, PT, PT, UP0, 0x80, 0x0 ;  /* 0x000000000000781c */ /* 0x000fe20003f2f008 */
[----:B------:R-:W-:Y:S01]  /*a9f0*/  UIADD3 UR24, UR40, 0x28000, URZ ;  /* 0x0002800028187890 */ /* 0x000fe2000fffe03f */
[----:B------:R-:W-:Y:S02]  /*aa00*/  UMOV UR34, 0x10 ;  /* 0x0000001000227882 */ /* 0x000fe40000000000 */
[----:B------:R-:W-:Y:S01]  /*aa10*/  LEA.HI.X.SX32 R11, R4, R11, 0x1, P1 ;  /* 0x0000000b040b7211 */ /* 0x000fe200008f0eff */
[----:B------:R-:W-:Y:S01]  /*aa20*/  IMAD.U32 R4, RZ, RZ, UR8 ;  /* 0x00000008ff047e24 */ /* 0x000fe2000f8e00ff */
[----:B------:R-:W-:-:S02]  /*aa30*/  UIADD3 UR8, UR40, 0x26000, URZ ;  /* 0x0002600028087890 */ /* 0x000fc4000fffe03f */
[----:B------:R-:W-:Y:S01]  /*aa40*/  UIADD3 UR40, UR40, 0x30100, URZ ;  /* 0x0003010028287890 */ /* 0x000fe2000fffe03f */
[----:B------:R2:W-:Y:S01]  /*aa50*/  UTMALDG.4D [UR16], [UR30], desc[UR32] ;  /* 0x000020101e0075b4 */ /* 0x0005e20008019000 */
[C---:B------:R-:W-:Y:S01]  /*aa60*/  LEA R7, P1, R4.reuse, R7, 0x2 ;  /* 0x0000000704077211 */ /* 0x040fe200078210ff */
[----:B------:R-:W-:Y:S01]  /*aa70*/  UMOV UR9, UR17 ;  /* 0x0000001100097c82 */ /* 0x000fe20008000000 */
[----:B------:R-:W-:Y:S01]  /*aa80*/  UMOV UR11, UR19 ;  /* 0x00000013000b7c82 */ /* 0x000fe20008000000 */
[----:B------:R-:W-:Y:S01]  /*aa90*/  UMOV UR25, UR17 ;  /* 0x0000001100197c82 */ /* 0x000fe20008000000 */
[----:B------:R-:W-:Y:S01]  /*aaa0*/  LEA.HI.X R0, R4, R0, R11, 0x2, P1 ;  /* 0x0000000004007211 */ /* 0x000fe200008f140b */
[----:B------:R-:W-:Y:S01]  /*aab0*/  UMOV UR27, UR19 ;  /* 0x00000013001b7c82 */ /* 0x000fe20008000000 */
[----:B------:R-:W-:Y:S01]  /*aac0*/  R2UR UR42, R7 ;  /* 0x00000000072a72ca */ /* 0x000fe200000e0000 */
[----:B------:R-:W-:Y:S01]  /*aad0*/  UMOV UR41, UR17 ;  /* 0x0000001100297c82 */ /* 0x000fe20008000000 */
[----:B------:R-:W-:Y:S01]  /*aae0*/  R2UR UR43, R0 ;  /* 0x00000000002b72ca */ /* 0x000fe200000e0000 */
[----:B------:R2:W-:Y:S01]  /*aaf0*/  UTMALDG.4D [UR8], [UR30], desc[UR32] ;  /* 0x000020081e0075b4 */ /* 0x0005e20008019000 */
[----:B------:R-:W-:Y:S01]  /*ab00*/  IMAD.MOV.U32 R4, RZ, RZ, R19 ;  /* 0x000000ffff047224 */ /* 0x000fe200078e0013 */
[----:B------:R2:W-:Y:S10]  /*ab10*/  UTMALDG.4D [UR24], [UR30], desc[UR32] ;  /* 0x000020181e0075b4 */ /* 0x0005f40008019000 */
[----:B------:R2:W-:Y:S02]  /*ab20*/  UBLKCP.S.G [UR40], [UR42], UR34 ;  /* 0x000000282a0073ba */ /* 0x0005e40008000222 */
[----:B--2---:R-:W-:Y:S01]  /*ab30*/  NOP ;  /* 0x0000000000007918 */ /* 0x004fe20000000000 */
.L_x_5716:
[----:B------:R-:W-:-:S04]  /*ab40*/  SHF.L.U32 R3, R5, 0x1f, RZ ;  /* 0x0000001f05037819 */ /* 0x000fc800000006ff */
[----:B------:R-:W2:Y:S02]  /*ab50*/  SYNCS.PHASECHK.TRANS64.TRYWAIT P1, [R8+URZ+0x36438], R3 ;  /* 0x03643803080075a7 */ /* 0x000ea4000802017f */
[----:B--2---:R-:W-:Y:S05]  /*ab60*/  @!P1 BRA `(.L_x_5731) ;  /* 0x0000000800509947 */ /* 0x004fea0003800000 */
.L_x_5749:
[----:B------:R-:W-:Y:S05]  /*ab70*/  @P0 BRA `(.L_x_5732) ;  /* 0x0000000000180947 */ /* 0x000fea0003800000 */
[----:B------:R-:W3:Y:S01]  /*ab80*/  S2R R0, SR_TID.X ;  /* 0x0000000000007919 */ /* 0x000ee20000002100 */
[----:B--2---:R-:W-:-:S04]  /*ab90*/  IMAD.MOV.U32 R3, RZ, RZ, 0x6100 ;  /* 0x00006100ff037424 */ /* 0x004fc800078e00ff */
[----:B------:R4:W-:Y:S01]  /*aba0*/  SYNCS.ARRIVE.TRANS64 RZ, [R8+URZ+0x36430], R3 ;  /* 0x0364300308ff79a7 */ /* 0x0009e2000800003f */
[----:B---3--:R-:W-:-:S13]  /*abb0*/  LOP3.LUT P0, RZ, R0, 0x1f, RZ, 0xc0, !PT ;  /* 0x0000001f00ff7812 */ /* 0x008fda000780c0ff */
[----:B----4-:R-:W-:Y:S05]  /*abc0*/  @!P0 BRA `(.L_x_5732) ;  /* 0x0000000000048947 */ /* 0x010fea0003800000 */
[----:B------:R-:W-:Y:S01]  /*abd0*/  BPT.TRAP 0x1 ;  /* 0x000000040000795c */ /* 0x000fe20000300000 */
.L_x_5732:
        /* <DEDUP_REMOVED lines=22> */
[----:B--2---:R-:W-:Y:S01]  /*ad40*/  SEL R3, RZ, 0x1, P0 ;  /* 0x00000001ff037807 */ /* 0x004fe20000000000 */
        /* <DEDUP_REMOVED lines=20> */
[----:B--2---:R-:W-:Y:S01]  /*ae90*/  NOP ;  /* 0x0000000000007918 */ /* 0x004fe20000000000 */
.L_x_5713:
[----:B------:R-:W-:Y:S05]  /*aea0*/  BSYNC B0 ;  /* 0x0000000000007941 */ /* 0x000fea0003800000 */
.L_x_5708:
[----:B------:R-:W-:-:S03]  /*aeb0*/  UMOV UR8, 0xffffffff ;  /* 0xffffffff00087882 */ /* 0x000fc60000000000 */
[----:B------:R-:W-:Y:S05]  /*aec0*/  BRA.DIV UR8, `(.L_x_5733) ;  /* 0x00000006088c7947 */ /* 0x000fea000b800000 */
[----:B------:R-:W-:-:S13]  /*aed0*/  ELECT P6, URZ, PT ;  /* 0x00000000003f782f */ /* 0x000fda00038c0000 */
.L_x_5752:
[----:B------:R-:W-:Y:S05]  /*aee0*/  @!P6 BRA `(.L_x_5584) ;  /* 0x000000000074e947 */ /* 0x000fea0003800000 */
[----:B------:R-:W-:-:S06]  /*aef0*/  ULOP3.LUT UR8, UR38, 0x2, URZ, 0xfc, !UPT ;  /* 0x0000000226087892 */ /* 0x000fcc000f8efc3f */
[----:B------:R-:W-:-:S05]  /*af00*/  IMAD.U32 R0, RZ, RZ, UR8 ;  /* 0x00000008ff007e24 */ /* 0x000fca000f8e00ff */
[----:B------:R-:W-:-:S13]  /*af10*/  ISETP.NE.AND P2, PT, R0, 0x3, PT ;  /* 0x000000030000780c */ /* 0x000fda0003f45270 */
[----:B------:R-:W-:Y:S05]  /*af20*/  @!P2 BRA `(.L_x_5734) ;  /* 0x000000000004a947 */ /* 0x000fea0003800000 */
[----:B---3--:R-:W-:Y:S01]  /*af30*/  BPT.TRAP 0x1 ;  /* 0x000000040000795c */ /* 0x008fe20000300000 */
.L_x_5734:
[----:B------:R-:W2:Y:S01]  /*af40*/  S2R R3, SR_CgaCtaId ;  /* 0x0000000000037919 */ /* 0x000ea20000008800 */
[----:B------:R-:W-:-:S04]  /*af50*/  MOV R0, 0x400 ;  /* 0x0000040000007802 */ /* 0x000fc80000000f00 */
[----:B--2---:R-:W-:Y:S02]  /*af60*/  LEA R4, R3, R0, 0x18 ;  /* 0x0000000003047211 */ /* 0x004fe400078ec0ff */
[----:B------:R-:W-:-:S03]  /*af70*/  SHF.L.U32 R0, R10, 0x1f, RZ ;  /* 0x0000001f0a007819 */ /* 0x000fc600000006ff */
[----:B------:R-:W-:-:S04]  /*af80*/  VIADD R3, R4, 0x36420 ;  /* 0x0003642004037836 */ /* 0x000fc80000000000 */
[C---:B-1----:R-:W-:Y:S02]  /*af90*/  IMAD R9, R20.reuse, 0x8, R3 ;  /* 0x0000000814097824 */ /* 0x042fe400078e0203 */
        /* <DEDUP_REMOVED lines=9> */
.L_x_5753:
[----:B------:R-:W2:Y:S02]  /*b030*/  SYNCS.PHASECHK.TRANS64.TRYWAIT P0, [R3+URZ], R2 ;  /* 0x00000002030075a7 */ /* 0x000ea4000800017f */
[----:B--2---:R-:W-:Y:S05]  /*b040*/  @!P0 BRA `(.L_x_5736) ;  /* 0x0000000400608947 */ /* 0x004fea0003800000 */
.L_x_5754:
[----:B------:R-:W-:Y:S05]  /*b050*/  @!P2 BRA `(.L_x_5737) ;  /* 0x000000000004a947 */ /* 0x000fea0003800000 */
[----:B---3--:R-:W-:Y:S01]  /*b060*/  BPT.TRAP 0x1 ;  /* 0x000000040000795c */ /* 0x008fe20000300000 */
.L_x_5737:
[----:B------:R-:W-:-:S07]  /*b070*/  SHF.L.U32 R5, R5, 0x1f, RZ ;  /* 0x0000001f05057819 */ /* 0x000fce00000006ff */
.L_x_5738:
[----:B----4-:R4:W1:Y:S02]  /*b080*/  SYNCS.PHASECHK.TRANS64.TRYWAIT P0, [R4+URZ+0x36438], R5 ;  /* 0x03643805040075a7 */ /* 0x010864000800017f */
[----:B-1----:R-:W-:Y:S05]  /*b090*/  @!P0 NANOSLEEP.SYNCS 0x989680 ;  /* 0x009896800000895d */ /* 0x002fea0003900000 */
[----:B------:R-:W1:Y:S02]  /*b0a0*/  @!P0 SYNCS.PHASECHK.TRANS64 P0, [R4+URZ+0x36438], R5 ;  /* 0x03643805040085a7 */ /* 0x000e64000800007f */
[----:B-1----:R-:W-:Y:S05]  /*b0b0*/  @!P0 BRA `(.L_x_5738) ;  /* 0xfffffffc00f08947 */ /* 0x002fea000383ffff */
.L_x_5584:
[----:B---3--:R-:W-:Y:S05]  /*b0c0*/  BSYNC B6 ;  /* 0x0000000000067941 */ /* 0x008fea0003800000 */
.L_x_5578:
[----:B------:R-:W-:Y:S05]  /*b0d0*/  EXIT ;  /* 0x000000000000794d */ /* 0x000fea0003800000 */
.L_x_5595:
[----:B------:R-:W-:Y:S02]  /*b0e0*/  IMAD.MOV.U32 R12, RZ, RZ, RZ ;  /* 0x000000ffff0c7224 */ /* 0x000fe400078e00ff */
[----:B------:R-:W-:Y:S02]  /*b0f0*/  IMAD.MOV.U32 R11, RZ, RZ, 0x1f ;  /* 0x0000001fff0b7424 */ /* 0x000fe400078e00ff */
[----:B------:R-:W-:-:S07]  /*b100*/  IMAD.MOV.U32 R15, RZ, RZ, -0x1 ;  /* 0xffffffffff0f7424 */ /* 0x000fce00078e00ff */
[----:B------:R-:W-:Y:S05]  /*b110*/  WARPSYNC.COLLECTIVE R15, `(.L_x_5739) ;  /* 0x000000000f087348 */ /* 0x000fea0003c00000 */
[----:B------:R1:W2:Y:S02]  /*b120*/  SHFL.IDX P6, R14, R13, R12, R11 ;  /* 0x0000000c0d0e7389 */ /* 0x0002a400000c000b */
[----:B-12---:R-:W-:Y:S01]  /*b130*/  ENDCOLLECTIVE ;  /* 0x000000000000791b */ /* 0x006fe20003800000 */
.L_x_5739:
[----:B------:R-:W-:Y:S05]  /*b140*/  BRA `(.L_x_5740) ;  /* 0xffffff6000a87947 */ /* 0x000fea000383ffff */
.L_x_5597:
[----:B--2---:R2:W3:Y:S02]  /*b150*/  SYNCS.PHASECHK.TRANS64.TRYWAIT P0, [R154+URZ+0x36400], R11 ;  /* 0x0364000b9a0075a7 */ /* 0x0044e4000800017f */
[----:B---3--:R-:W-:Y:S05]  /*b160*/  @!P0 NANOSLEEP.SYNCS 0x989680 ;  /* 0x009896800000895d */ /* 0x008fea0003900000 */
[----:B------:R-:W3:Y:S02]  /*b170*/  @!P0 SYNCS.PHASECHK.TRANS64 P0, [R154+URZ+0x36400], R11 ;  /* 0x0364000b9a0085a7 */ /* 0x000ee4000800007f */
[----:B---3--:R-:W-:Y:S05]  /*b180*/  @!P0 BRA `(.L_x_5597) ;  /* 0xfffffffc00f08947 */ /* 0x008fea000383ffff */
[----:B------:R-:W-:Y:S05]  /*b190*/  BRA `(.L_x_5596) ;  /* 0xffffff6000e07947 */ /* 0x000fea000383ffff */
.L_x_5601:
[----:B--2---:R2:W3:Y:S02]  /*b1a0*/  SYNCS.PHASECHK.TRANS64.TRYWAIT P1, [R3+URZ+0x36410], R12 ;  /* 0x0364100c030075a7 */ /* 0x0044e4000802017f */
[----:B---3--:R-:W-:Y:S05]  /*b1b0*/  @!P1 NANOSLEEP.SYNCS 0x989680 ;  /* 0x009896800000995d */ /* 0x008fea0003900000 */
[----:B------:R-:W3:Y:S02]  /*b1c0*/  @!P1 SYNCS.PHASECHK.TRANS64 P1, [R3+URZ+0x36410], R12 ;  /* 0x0364100c030095a7 */ /* 0x000ee4000802007f */
[----:B---3--:R-:W-:Y:S05]  /*b1d0*/  @!P1 BRA `(.L_x_5601) ;  /* 0xfffffffc00f09947 */ /* 0x008fea000383ffff */
[----:B------:R-:W-:Y:S05]  /*b1e0*/  BRA `(.L_x_5600) ;  /* 0xffffff6800a87947 */ /* 0x000fea000383ffff */
.L_x_5605:
[----:B------:R1:W1:Y:S02]  /*b1f0*/  SYNCS.PHASECHK.TRANS64.TRYWAIT P1, [R154+URZ+0x36430], R13 ;  /* 0x0364300d9a0075a7 */ /* 0x000264000802017f */
[----:B-1----:R-:W-:Y:S05]  /*b200*/  @!P1 NANOSLEEP.SYNCS 0x989680 ;  /* 0x009896800000995d */ /* 0x002fea0003900000 */
[----:B------:R-:W1:Y:S02]  /*b210*/  @!P1 SYNCS.PHASECHK.TRANS64 P1, [R154+URZ+0x36430], R13 ;  /* 0x0364300d9a0095a7 */ /* 0x000e64000802007f */
[----:B-1----:R-:W-:Y:S05]  /*b220*/  @!P1 BRA `(.L_x_5605) ;  /* 0xfffffffc00f09947 */ /* 0x002fea000383ffff */
[----:B------:R-:W-:Y:S05]  /*b230*/  BRA `(.L_x_5604) ;  /* 0xffffff70004c7947 */ /* 0x000fea000383ffff */
.L_x_5714:
[----:B-1----:R1:W2:Y:S02]  /*b240*/  SYNCS.PHASECHK.TRANS64.TRYWAIT P1, [R8+URZ+0x36420], R9 ;  /* 0x03642009080075a7 */ /* 0x0022a4000802017f */
[----:B--2---:R-:W-:Y:S05]  /*b250*/  @!P1 NANOSLEEP.SYNCS 0x989680 ;  /* 0x009896800000995d */ /* 0x004fea0003900000 */
[----:B------:R-:W2:Y:S02]  /*b260*/  @!P1 SYNCS.PHASECHK.TRANS64 P1, [R8+URZ+0x36420], R9 ;  /* 0x03642009080095a7 */ /* 0x000ea4000802007f */
[----:B--2---:R-:W-:Y:S05]  /*b270*/  @!P1 BRA `(.L_x_5714) ;  /* 0xfffffffc00f09947 */ /* 0x004fea000383ffff */
[----:B------:R-:W-:Y:S05]  /*b280*/  BRA `(.L_x_5741) ;  /* 0xffffffdc00607947 */ /* 0x000fea000383ffff */
.L_x_5718:
[----:B-1----:R1:W2:Y:S02]  /*b290*/  SYNCS.PHASECHK.TRANS64.TRYWAIT P1, [R8+URZ+0x36438], R9 ;  /* 0x03643809080075a7 */ /* 0x0022a4000802017f */
[----:B--2---:R-:W-:Y:S05]  /*b2a0*/  @!P1 NANOSLEEP.SYNCS 0x989680 ;  /* 0x009896800000995d */ /* 0x004fea0003900000 */
[----:B------:R-:W2:Y:S02]  /*b2b0*/  @!P1 SYNCS.PHASECHK.TRANS64 P1, [R8+URZ+0x36438], R9 ;  /* 0x03643809080095a7 */ /* 0x000ea4000802007f */
[----:B--2---:R-:W-:Y:S05]  /*b2c0*/  @!P1 BRA `(.L_x_5718) ;  /* 0xfffffffc00f09947 */ /* 0x004fea000383ffff */
[----:B------:R-:W-:Y:S05]  /*b2d0*/  BRA `(.L_x_5742) ;  /* 0xffffffe400507947 */ /* 0x000fea000383ffff */
.L_x_5720:
[----:B--2---:R2:W3:Y:S02]  /*b2e0*/  SYNCS.PHASECHK.TRANS64.TRYWAIT P1, [R8+URZ+0x36428], R7 ;  /* 0x03642807080075a7 */ /* 0x0044e4000802017f */
[----:B---3--:R-:W-:Y:S05]  /*b2f0*/  @!P1 NANOSLEEP.SYNCS 0x989680 ;  /* 0x009896800000995d */ /* 0x008fea0003900000 */
[----:B------:R-:W3:Y:S02]  /*b300*/  @!P1 SYNCS.PHASECHK.TRANS64 P1, [R8+URZ+0x36428], R7 ;  /* 0x03642807080095a7 */ /* 0x000ee4000802007f */
[----:B---3--:R-:W-:Y:S05]  /*b310*/  @!P1 BRA `(.L_x_5720) ;  /* 0xfffffffc00f09947 */ /* 0x008fea000383ffff */
[----:B------:R-:W-:Y:S05]  /*b320*/  BRA `(.L_x_5743) ;  /* 0xffffffe800187947 */ /* 0x000fea000383ffff */
.L_x_5722:
        /* <DEDUP_REMOVED lines=8> */
.L_x_5724:
[----:B------:R-:W-:-:S07]  /*b3b0*/  SHF.L.U32 R5, R10, 0x1f, RZ ;  /* 0x0000001f0a057819 */ /* 0x000fce00000006ff */
.L_x_5745:
[----:B--2---:R2:W3:Y:S02]  /*b3c0*/  SYNCS.PHASECHK.TRANS64.TRYWAIT P1, [R8+URZ+0x36420], R5 ;  /* 0x03642005080075a7 */ /* 0x0044e4000802017f */
[----:B---3--:R-:W-:Y:S05]  /*b3d0*/  @!P1 NANOSLEEP.SYNCS 0x989680 ;  /* 0x009896800000995d */ /* 0x008fea0003900000 */
[----:B------:R-:W3:Y:S02]  /*b3e0*/  @!P1 SYNCS.PHASECHK.TRANS64 P1, [R8+URZ+0x36420], R5 ;  /* 0x03642005080095a7 */ /* 0x000ee4000802007f */
[----:B---3--:R-:W-:Y:S05]  /*b3f0*/  @!P1 BRA `(.L_x_5745) ;  /* 0xfffffffc00f09947 */ /* 0x008fea000383ffff */
[----:B------:R-:W-:Y:S05]  /*b400*/  BRA `(.L_x_5746) ;  /* 0xffffffec00687947 */ /* 0x000fea000383ffff */
.L_x_5727:
[----:B--2---:R2:W3:Y:S02]  /*b410*/  SYNCS.PHASECHK.TRANS64.TRYWAIT P1, [R8+URZ+0x36438], R9 ;  /* 0x03643809080075a7 */ /* 0x0044e4000802017f */
[----:B---3--:R-:W-:Y:S05]  /*b420*/  @!P1 NANOSLEEP.SYNCS 0x989680 ;  /* 0x009896800000995d */ /* 0x008fea0003900000 */
[----:B------:R-:W3:Y:S02]  /*b430*/  @!P1 SYNCS.PHASECHK.TRANS64 P1, [R8+URZ+0x36438], R9 ;  /* 0x03643809080095a7 */ /* 0x000ee4000802007f */
[----:B---3--:R-:W-:Y:S05]  /*b440*/  @!P1 BRA `(.L_x_5727) ;  /* 0xfffffffc00f09947 */ /* 0x008fea000383ffff */
[----:B------:R-:W-:Y:S05]  /*b450*/  BRA `(.L_x_5747) ;  /* 0xfffffff000347947 */ /* 0x000fea000383ffff */
.L_x_5729:
[----:B-1----:R1:W2:Y:S02]  /*b460*/  SYNCS.PHASECHK.TRANS64.TRYWAIT P1, [R8+URZ+0x36428], R5 ;  /* 0x03642805080075a7 */ /* 0x0022a4000802017f */
[----:B--2---:R-:W-:Y:S05]  /*b470*/  @!P1 NANOSLEEP.SYNCS 0x989680 ;  /* 0x009896800000995d */ /* 0x004fea0003900000 */
[----:B------:R-:W2:Y:S02]  /*b480*/  @!P1 SYNCS.PHASECHK.TRANS64 P1, [R8+URZ+0x36428], R5 ;  /* 0x03642805080095a7 */ /* 0x000ea4000802007f */
[----:B--2---:R-:W-:Y:S05]  /*b490*/  @!P1 BRA `(.L_x_5729) ;  /* 0xfffffffc00f09947 */ /* 0x004fea000383ffff */
[----:B------:R-:W-:Y:S05]  /*b4a0*/  BRA `(.L_x_5748) ;  /* 0xfffffff000e07947 */ /* 0x000fea000383ffff */
.L_x_5731:
[----:B--2---:R2:W3:Y:S02]  /*b4b0*/  SYNCS.PHASECHK.TRANS64.TRYWAIT P1, [R8+URZ+0x36438], R3 ;  /* 0x03643803080075a7 */ /* 0x0044e4000802017f */
[----:B---3--:R-:W-:Y:S05]  /*b4c0*/  @!P1 NANOSLEEP.SYNCS 0x989680 ;  /* 0x009896800000995d */ /* 0x008fea0003900000 */
[----:B------:R-:W3:Y:S02]  /*b4d0*/  @!P1 SYNCS.PHASECHK.TRANS64 P1, [R8+URZ+0x36438], R3 ;  /* 0x03643803080095a7 */ /* 0x000ee4000802007f */
[----:B---3--:R-:W-:Y:S05]  /*b4e0*/  @!P1 BRA `(.L_x_5731) ;  /* 0xfffffffc00f09947 */ /* 0x008fea000383ffff */
[----:B------:R-:W-:Y:S05]  /*b4f0*/  BRA `(.L_x_5749) ;  /* 0xfffffff4009c7947 */ /* 0x000fea000383ffff */
.L_x_5733:
[----:B------:R-:W-:Y:S01]  /*b500*/  BSSY B0, `(.L_x_5750) ;  /* 0x0000006000007945 */ /* 0x000fe20003800000 */
[----:B------:R-:W-:-:S07]  /*b510*/  IMAD.MOV.U32 R15, RZ, RZ, -0x1 ;  /* 0xffffffffff0f7424 */ /* 0x000fce00078e00ff */
[----:B-1-3--:R-:W-:Y:S05]  /*b520*/  WARPSYNC.COLLECTIVE R15, `(.L_x_5751) ;  /* 0x000000000f0c7348 */ /* 0x00afea0003c00000 */
[----:B------:R-:W-:Y:S02]  /*b530*/  ELECT P6, UR62, PT ;  /* 0x00000000003e782f */ /* 0x000fe400038c0000 */
[----:B------:R-:W-:Y:S01]  /*b540*/  MOV R14, UR62 ;  /* 0x0000003e000e7c02 */ /* 0x000fe20008000f00 */
[----:B-1-3--:R-:W-:Y:S10]  /*b550*/  ENDCOLLECTIVE ;  /* 0x000000000000791b */ /* 0x00aff40003800000 */
.L_x_5751:
[----:B------:R-:W-:Y:S05]  /*b560*/  BSYNC B0 ;  /* 0x0000000000007941 */ /* 0x000fea0003800000 */
.L_x_5750:
[----:B------:R-:W-:Y:S05]  /*b570*/  BRA `(.L_x_5752) ;  /* 0xfffffff800587947 */ /* 0x000fea000383ffff */
.L_x_5735:
[----:B-1----:R1:W2:Y:S02]  /*b580*/  SYNCS.PHASECHK.TRANS64.TRYWAIT P0, [R9+URZ], R0 ;  /* 0x00000000090075a7 */ /* 0x0022a4000800017f */
[----:B--2---:R-:W-:Y:S05]  /*b590*/  @!P0 NANOSLEEP.SYNCS 0x989680 ;  /* 0x009896800000895d */ /* 0x004fea0003900000 */
[----:B------:R-:W2:Y:S02]  /*b5a0*/  @!P0 SYNCS.PHASECHK.TRANS64 P0, [R9+URZ], R0 ;  /* 0x00000000090085a7 */ /* 0x000ea4000800007f */
[----:B--2---:R-:W-:Y:S05]  /*b5b0*/  @!P0 BRA `(.L_x_5735) ;  /* 0xfffffffc00f08947 */ /* 0x004fea000383ffff */
[----:B------:R-:W-:Y:S05]  /*b5c0*/  BRA `(.L_x_5753) ;  /* 0xfffffff800987947 */ /* 0x000fea000383ffff */
.L_x_5736:
[----:B--2---:R2:W4:Y:S02]  /*b5d0*/  SYNCS.PHASECHK.TRANS64.TRYWAIT P0, [R3+URZ], R2 ;  /* 0x00000002030075a7 */ /* 0x004524000800017f */
[----:B----4-:R-:W-:Y:S05]  /*b5e0*/  @!P0 NANOSLEEP.SYNCS 0x989680 ;  /* 0x009896800000895d */ /* 0x010fea0003900000 */
[----:B------:R-:W4:Y:S02]  /*b5f0*/  @!P0 SYNCS.PHASECHK.TRANS64 P0, [R3+URZ], R2 ;  /* 0x00000002030085a7 */ /* 0x000f24000800007f */
[----:B----4-:R-:W-:Y:S05]  /*b600*/  @!P0 BRA `(.L_x_5736) ;  /* 0xfffffffc00f08947 */ /* 0x010fea000383ffff */
[----:B------:R-:W-:Y:S05]  /*b610*/  BRA `(.L_x_5754) ;  /* 0xfffffff8008c7947 */ /* 0x000fea000383ffff */
.L_x_5755:
        /* <DEDUP_REMOVED lines=14> */
.L_x_7685:


//--------------------- .text._ZN7cutlass13device_kernelIN5flash11enable_sm90INS1_16FlashAttnBwdSm90INS1_25CollectiveMainloopBwdSm90ILi2ELi1ELi1EN4cute5tupleIJNS5_1CILi1EEES8_S8_EEENS6_IJNS7_ILi64EEENS7_ILi96EEENS7_ILi192EEEEEENS_10bfloat16_tEfNS_4arch4Sm90ELb0ELb1ELb0ELb1ELb1ELb0ELb1ELb0ELi3ELi1ELi1ELi1ELb0EEENS1_21CollectiveEpilogueBwdISD_SE_SG_Li384ELb1ELb1ELi3EEENS1_19SingleTileSchedulerILb1ELb0ELb0ELi96EEEEEEEEEvNT_6ParamsE --------------------------
	.section	.text._ZN7cutlass13device_kernelIN5flash11enable_sm90INS1_16FlashAttnBwdSm90INS1_25CollectiveMainloopBwdSm90ILi2ELi1ELi1EN4cute5tupleIJNS5_1CILi1EEES8_S8_EEENS6_IJNS7_ILi64EEENS7_ILi96EEENS7_ILi192EEEEEENS_10bfloat16_tEfNS_4arch4Sm90ELb0ELb1ELb0ELb1ELb1ELb0ELb1ELb0ELi3ELi1ELi1ELi1ELb0EEENS1_21CollectiveEpilogueBwdISD_SE_SG_Li384ELb1ELb1ELi3EEENS1_19SingleTileSchedulerILb1ELb0ELb0ELi96EEEEEEEEEvNT_6ParamsE,"ax",@progbits
	.align	128
.text._ZN7cutlass13device_kernelIN5flash11enable_sm90INS1_16FlashAttnBwdSm90INS1_25CollectiveMainloopBwdSm90ILi2ELi1ELi1EN4cute5tupleIJNS5_1CILi1EEES8_S8_EEENS6_IJNS7_ILi64EEENS7_ILi96EEENS7_ILi192EEEEEENS_10bfloat16_tEfNS_4arch4Sm90ELb0ELb1ELb0ELb1ELb1ELb0ELb1ELb0ELi3ELi1ELi1ELi1ELb0EEENS1_21CollectiveEpilogueBwdISD_SE_SG_Li384ELb1ELb1ELi3EEENS1_19SingleTileSchedulerILb1ELb0ELb0ELi96EEEEEEEEEvNT_6ParamsE:
        .type           _ZN7cutlass13device_kernelIN5flash11enable_sm90INS1_16FlashAttnBwdSm90INS1_25CollectiveMainloopBwdSm90ILi2ELi1ELi1EN4cute5tupleIJNS5_1CILi1EEES8_S8_EEENS6_IJNS7_ILi64EEENS7_ILi96EEENS7_ILi192EEEEEENS_10bfloat16_tEfNS_4arch4Sm90ELb0ELb1ELb0ELb1ELb1ELb0ELb1ELb0ELi3ELi1ELi1ELi1ELb0EEENS1_21CollectiveEpilogueBwdISD_SE_SG_Li384ELb1ELb1ELi3EEENS1_19SingleTileSchedulerILb1ELb0ELb0ELi96EEEEEEEEEvNT_6ParamsE,@function
        .size           _ZN7cutlass13device_kernelIN5flash11enable_sm90INS1_16FlashAttnBwdSm90INS1_25CollectiveMainloopBwdSm90ILi2ELi1ELi1EN4cute5tupleIJNS5_1CILi1EEES8_S8_EEENS6_IJNS7_ILi64EEENS7_ILi96EEENS7_ILi192EEEEEENS_10bfloat16_tEfNS_4arch4Sm90ELb0ELb1ELb0ELb1ELb1ELb0ELb1ELb0ELi3ELi1ELi1ELi1ELb0EEENS1_21CollectiveEpilogueBwdISD_SE_SG_Li384ELb1ELb1ELi3EEENS1_19SingleTileSchedulerILb1ELb0ELb0ELi96EEEEEEEEEvNT_6ParamsE,(.L_x_7686 - _ZN7cutlass13device_kernelIN5flash11enable_sm90INS1_16FlashAttnBwdSm90INS1_25CollectiveMainloopBwdSm90ILi2ELi1ELi1EN4cute5tupleIJNS5_1CILi1EEES8_S8_EEENS6_IJNS7_ILi64EEENS7_ILi96EEENS7_ILi192EEEEEENS_10bfloat16_tEfNS_4arch4Sm90ELb0ELb1ELb0ELb1ELb1ELb0ELb1ELb0ELi3ELi1ELi1ELi1ELb0EEENS1_21CollectiveEpilogueBwdISD_SE_SG_Li384ELb1ELb1ELi3EEENS1_19SingleTileSchedulerILb1ELb0ELb0ELi96EEEEEEEEEvNT_6ParamsE)
        .other          _ZN7cutlass13device_kernelIN5flash11enable_sm90INS1_16FlashAttnBwdSm90INS1_25CollectiveMainloopBwdSm90ILi2ELi1ELi1EN4cute5tupleIJNS5_1CILi1EEES8_S8_EEENS6_IJNS7_ILi64EEENS7_ILi96EEENS7_ILi192EEEEEENS_10bfloat16_tEfNS_4arch4Sm90ELb0ELb1ELb0ELb1ELb1ELb0ELb1ELb0ELi3ELi1ELi1ELi1ELb0EEENS1_21CollectiveEpilogueBwdISD_SE_SG_Li384ELb1ELb1ELi3EEENS1_19SingleTileSchedulerILb1ELb0ELb0ELi96EEEEEEEEEvNT_6ParamsE,@"STO_CUDA_ENTRY STV_DEFAULT"
_ZN7cutlass13device_kernelIN5flash11enable_sm90INS1_16FlashAttnBwdSm90INS1_25CollectiveMainloopBwdSm90ILi2ELi1ELi1EN4cute5tupleIJNS5_1CILi1EEES8_S8_EEENS6_IJNS7_ILi64EEENS7_ILi96EEENS7_ILi192EEEEEENS_10bfloat16_tEfNS_4arch4Sm90ELb0ELb1ELb0ELb1ELb1ELb0ELb1ELb0ELi3ELi1ELi1ELi1ELb0EEENS1_21CollectiveEpilogueBwdISD_SE_SG_Li384ELb1ELb1ELi3EEENS1_19SingleTileSchedulerILb1ELb0ELb0ELi96EEEEEEEEEvNT_6ParamsE:
        /* <DEDUP_REMOVED lines=23> */
.L_x_5757:
[----:B------:R-:W-:Y:S05]  /*0170*/  BSYNC B0 ;  /* 0x0000000000007941 */ /* 0x000fea0003800000 */
.L_x_5756:
        /* <DEDUP_REMOVED lines=37> */
.L_x_5758:
        /* <DEDUP_REMOVED lines=20> */
.L_x_5759:
[----:B------:R-:W-:Y:S01]  /*0510*/  PLOP3.LUT P0, PT, PT, PT, UP0, 0x80, 0x0 ;  /* 0x000000000000781c */ /* 0x000fe20003f0f008 */
[----:B------:R-:W-:Y:S01]  /*0520*/  NOP ;  /* 0x0000000000007918 */ /* 0x000fe20000000000 */
[----:B------:R-:W-:Y:S01]  /*0530*/  ULDC.64 UR46, c[0x0][0x208] ;  /* 0x00008200002e7ab9 */ /* 0x000fe20000000a00 */
[----:B------:R-:W-:Y:S01]  /*0540*/  BSSY B6, `(.L_x_5760) ;  /* 0x0000b9f000067945 */ /* 0x000fe20003800000 */
[----:B-12-4-:R-:W-:Y:S09]  /*0550*/  BAR.SYNC.DEFER_BLOCKING 0x0 ;  /* 0x0000000000007b1d */ /* 0x016ff20000010000 */
[----:B------:R-:W-:Y:S05]  /*0560*/  @!P0 BRA `(.L_x_5761) ;  /* 0x0000006400cc8947 */ /* 0x000fea0003800000 */
.L_x_5762:
        /* <DEDUP_REMOVED lines=21> */
.L_x_5763:
        /* <DEDUP_REMOVED lines=10> */
.L_x_5765:
[----:B------:R-:W2:Y:S02]  /*0760*/  LDC R0, c[0x0][0x8bc] ;  /* 0x00022f00ff007b82 */ /* 0x000ea40000000800 */
.L_x_5764:
        /* <DEDUP_REMOVED lines=15> */
.L_x_5767:
        /* <DEDUP_REMOVED lines=10> */
.L_x_5768:
        /* <DEDUP_REMOVED lines=8> */
.L_x_5769:
        /* <DEDUP_REMOVED lines=9> */
.L_x_5770:
        /* <DEDUP_REMOVED lines=22> */
.L_x_5771:
        /* <DEDUP_REMOVED lines=78> */
.L_x_5774:
        /* <DEDUP_REMOVED lines=15> */
.L_x_5773:
        /* <DEDUP_REMOVED lines=20> */
.L_x_5776:
        /* <DEDUP_REMOVED lines=15> */
.L_x_5775:
        /* <DEDUP_REMOVED lines=8> */
.L_x_5950:
        /* <DEDUP_REMOVED lines=19> */
.L_x_5778:
        /* <DEDUP_REMOVED lines=108> */
.L_x_5798:
[----:B------:R-:W-:-:S13]  /*1be0*/  ISETP.NE.AND P0, PT, R155, 0x3, PT ;  /* 0x000000039b00780c */ /* 0x000fda0003f05270 */
[----:B-1----:R-:W-:Y:S05]  /*1bf0*/  @!P0 BRA `(.L_x_5780) ;  /* 0x0000000000048947 */ /* 0x002fea0003800000 */
[----:B------:R-:W-:Y:S01]  /*1c00*/  BPT.TRAP 0x1 ;  /* 0x000000040000795c */ /* 0x000fe20000300000 */
.L_x_5780:
[----:B------:R-:W-:Y:S02]  /*1c10*/  LEA R3, R2, UR36, 0x3 ;  /* 0x0000002402037c11 */ /* 0x000fe4000f8e18ff */
[----:B------:R-:W-:-:S04]  /*1c20*/  SHF.L.U32 R12, R7, 0x1f, RZ ;  /* 0x0000001f070c7819 */ /* 0x000fc800000006ff */
[----:B------:R1:W2:Y:S01]  /*1c30*/  SYNCS.PHASECHK.TRANS64.TRYWAIT P1, [R3+URZ+0x36410], R12 ;  /* 0x0364100c030075a7 */ /* 0x0002a2000802017f */
[----:B------:R-:W-:Y:S05]  /*1c40*/  @!P0 BRA `(.L_x_5781) ;  /* 0x0000000000048947 */ /* 0x000fea0003800000 */
[----:B------:R-:W-:Y:S01]  /*1c50*/  BPT.TRAP 0x1 ;  /* 0x000000040000795c */ /* 0x000fe20000300000 */
.L_x_5781:
[----:B--2---:R-:W-:Y:S05]  /*1c60*/  @P1 BRA `(.L_x_5782) ;  /* 0x0000000000081947 */ /* 0x004fea0003800000 */
[----:B------:R-:W2:Y:S02]  /*1c70*/  SYNCS.PHASECHK.TRANS64.TRYWAIT P1, [R3+URZ+0x36410], R12 ;  /* 0x0364100c030075a7 */ /* 0x000ea4000802017f */
[----:B--2---:R-:W-:Y:S05]  /*1c80*/  @!P1 BRA `(.L_x_5783) ;  /* 0x000000a000e09947 */ /* 0x004fea0003800000 */
.L_x_5782:
        /* <DEDUP_REMOVED lines=103> */
.L_x_5784:
[----:B------:R-:W-:-:S04]  /*2300*/  SHF.L.U32 R13, R5, 0x1f, RZ ;  /* 0x0000001f050d7819 */ /* 0x000fc800000006ff */
[----:B------:R4:W1:Y:S01]  /*2310*/  SYNCS.PHASECHK.TRANS64.TRYWAIT P1, [UR36+0x36430], R13 ;  /* 0x0364300dff0075a7 */ /* 0x0008620008020164 */
[----:B------:R-:W-:Y:S05]  /*2320*/  @!P0 BRA `(.L_x_5785) ;  /* 0x0000000000048947 */ /* 0x000fea0003800000 */
[----:B------:R-:W-:Y:S01]  /*2330*/  BPT.TRAP 0x1 ;  /* 0x000000040000795c */ /* 0x000fe20000300000 */
.L_x_5785:
[----:B-1----:R-:W-:Y:S05]  /*2340*/  @P1 BRA `(.L_x_5786) ;  /* 0x0000000000081947 */ /* 0x002fea0003800000 */
[----:B------:R-:W1:Y:S02]  /*2350*/  SYNCS.PHASECHK.TRANS64.TRYWAIT P1, [UR36+0x36430], R13 ;  /* 0x0364300dff0075a7 */ /* 0x000e640008020164 */
[----:B-1----:R-:W-:Y:S05]  /*2360*/  @!P1 BRA `(.L_x_5787) ;  /* 0x0000009c003c9947 */ /* 0x002fea0003800000 */
.L_x_5786:
        /* <DEDUP_REMOVED lines=112> */
.L_x_5790:
[----:B------:R-:W-:-:S06]  /*2a70*/  UISETP.NE.AND UP0, UPT, UR42, 0x1, UPT ;  /* 0x000000012a00788c */ /* 0x000fcc000bf05270 */
[----:B------:R-:W-:-:S05]  /*2a80*/  PLOP3.LUT P1, PT, PT, PT, UP0, 0x80, 0x0 ;  /* 0x000000000000781c */ /* 0x000fca0003f2f008 */
[----:B------:R-:W-:-:S08]  /*2a90*/  @UP0 ULDC UR5, c[0x0][0x754] ;  /* 0x0001d50000050ab9 */ /* 0x000fd00000000800 */
[----:B------:R-:W-:Y:S01]  /*2aa0*/  @P1 IMAD.HI.U32 R12, R23, UR5, RZ ;  /* 0x00000005170c1c27 */ /* 0x000fe2000f8e00ff */
[----:B------:R-:W-:-:S04]  /*2ab0*/  @UP0 ULDC UR5, c[0x0][0x758] ;  /* 0x0001d60000050ab9 */ /* 0x000fc80000000800 */
[----:B------:R-:W-:-:S07]  /*2ac0*/  @P1 SHF.R.U32.HI R23, RZ, UR5, R12 ;  /* 0x00000005ff171c19 */ /* 0x000fce000801160c */
.L_x_5791:
[----:B------:R-:W-:Y:S05]  /*2ad0*/  BSYNC B0 ;  /* 0x0000000000007941 */ /* 0x000fea0003800000 */
.L_x_5789:
[----:B------:R-:W-:Y:S01]  /*2ae0*/  IMAD R23, R23, UR42, R18 ;  /* 0x0000002a17177c24 */ /* 0x000fe2000f8e0212 */
[----:B------:R-:W-:-:S04]  /*2af0*/  IADD3 R12, R15, UR4, R4 ;  /* 0x000000040f0c7c10 */ /* 0x000fc8000fffe004 */
[----:B------:R-:W-:Y:S02]  /*2b00*/  VIADDMNMX R13, R23, UR42, R13, PT ;  /* 0x0000002a170d7c46 */ /* 0x000fe4000b80010d */
[----:B------:R-:W-:-:S07]  /*2b10*/  VIMNMX R12, R12, R23, !PT ;  /* 0x000000170c0c7248 */ /* 0x000fce0007fe0100 */
.L_x_5788:
        /* <DEDUP_REMOVED lines=51> */
.L_x_5794:
[----:B------:R-:W-:-:S06]  /*2e50*/  UISETP.NE.AND UP0, UPT, UR42, 0x1, UPT ;  /* 0x000000012a00788c */ /* 0x000fcc000bf05270 */
[----:B------:R-:W-:-:S05]  /*2e60*/  PLOP3.LUT P6, PT, PT, PT, UP0, 0x80, 0x0 ;  /* 0x000000000000781c */ /* 0x000fca0003fcf008 */
[----:B------:R-:W-:-:S08]  /*2e70*/  @UP0 ULDC UR4, c[0x0][0x754] ;  /* 0x0001d50000040ab9 */ /* 0x000fd00000000800 */
[----:B------:R-:W-:Y:S01]  /*2e80*/  @P6 IMAD.HI.U32 R12, R13, UR4, RZ ;  /* 0x000000040d0c6c27 */ /* 0x000fe2000f8e00ff */
[----:B------:R-:W-:Y:S01]  /*2e90*/  PLOP3.LUT P6, PT, PT, PT, UP0, 0x80, 0x0 ;  /* 0x000000000000781c */ /* 0x000fe20003fcf008 */
[----:B------:R-:W-:-:S12]  /*2ea0*/  @UP0 ULDC UR4, c[0x0][0x758] ;  /* 0x0001d60000040ab9 */ /* 0x000fd80000000800 */
[----:B------:R-:W-:-:S07]  /*2eb0*/  @P6 SHF.R.U32.HI R13, RZ, UR4, R12 ;  /* 0x00000004ff0d6c19 */ /* 0x000fce000801160c */
.L_x_5795:
[----:B------:R-:W-:Y:S05]  /*2ec0*/  BSYNC B0 ;  /* 0x0000000000007941 */ /* 0x000fea0003800000 */
.L_x_5793:
[----:B------:R-:W-:-:S05]  /*2ed0*/  IMAD R13, R13, UR42, R18 ;  /* 0x0000002a0d0d7c24 */ /* 0x000fca000f8e0212 */
[----:B------:R-:W-:Y:S02]  /*2ee0*/  VIMNMX R14, R14, R13, !PT ;  /* 0x0000000d0e0e7248 */ /* 0x000fe40007fe0100 */
[----:B------:R-:W-:-:S07]  /*2ef0*/  VIADDMNMX R20, R13, UR42, R20, PT ;  /* 0x0000002a0d147c46 */ /* 0x000fce000b800114 */
.L_x_5792:
        /* <DEDUP_REMOVED lines=214> */
.L_x_5796:
        /* <DEDUP_REMOVED lines=59> */
.L_x_5797:
        /* <DEDUP_REMOVED lines=62> */
.L_x_5772:
        /* <DEDUP_REMOVED lines=128> */
.L_x_5800:
        /* <DEDUP_REMOVED lines=54> */
.L_x_5802:
[----:B------:R-:W-:Y:S05]  /*4f50*/  BSYNC B0 ;  /* 0x0000000000007941 */ /* 0x000fea0003800000 */
.L_x_5801:
        /* <DEDUP_REMOVED lines=15> */
.L_x_5804:
[----:B------:R-:W-:Y:S05]  /*5050*/  BSYNC B0 ;  /* 0x0000000000007941 */ /* 0x000fea0003800000 */
.L_x_5803:
        /* <DEDUP_REMOVED lines=18> */
.L_x_5806:
[----:B------:R-:W-:Y:S05]  /*5180*/  BSYNC B0 ;  /* 0x0000000000007941 */ /* 0x000fea0003800000 */
.L_x_5805:
        /* <DEDUP_REMOVED lines=17> */
.L_x_5808:
[----:B------:R-:W-:Y:S05]  /*52a0*/  BSYNC B0 ;  /* 0x0000000000007941 */ /* 0x000fea0003800000 */
.L_x_5807:
        /* <DEDUP_REMOVED lines=18> */
.L_x_5810:
[----:B------:R-:W-:Y:S05]  /*53d0*/  BSYNC B0 ;  /* 0x0000000000007941 */ /* 0x000fea0003800000 */
.L_x_5809:
        /* <DEDUP_REMOVED lines=19> */
.L_x_5812:
[----:B------:R-:W-:Y:S05]  /*5510*/  BSYNC B0 ;  /* 0x0000000000007941 */ /* 0x000fea0003800000 */
.L_x_5811:
        /* <DEDUP_REMOVED lines=26> */
.L_x_5814:
[----:B------:R-:W-:Y:S05]  /*56c0*/  BSYNC B0 ;  /* 0x0000000000007941 */ /* 0x000fea0003800000 */
.L_x_5813:
        /* <DEDUP_REMOVED lines=15> */
.L_x_5816:
[----:B------:R-:W-:Y:S05]  /*57c0*/  BSYNC B0 ;  /* 0x0000000000007941 */ /* 0x000fea0003800000 */
.L_x_5815:
        /* <DEDUP_REMOVED lines=15> */
.L_x_5818:
[----:B------:R-:W-:Y:S05]  /*58c0*/  BSYNC B0 ;  /* 0x0000000000007941 */ /* 0x000fea0003800000 */
.L_x_5817:
        /* <DEDUP_REMOVED lines=15> */
.L_x_5820:
[----:B------:R-:W-:Y:S05]  /*59c0*/  BSYNC B0 ;  /* 0x0000000000007941 */ /* 0x000fea0003800000 */
.L_x_5819:
        /* <DEDUP_REMOVED lines=15> */
.L_x_5822:
[----:B------:R-:W-:Y:S05]  /*5ac0*/  BSYNC B0 ;  /* 0x0000000000007941 */ /* 0x000fea0003800000 */
.L_x_5821:
        /* <DEDUP_REMOVED lines=15> */
.L_x_5799:
        /* <DEDUP_REMOVED lines=30> */
.L_x_5823:
        /* <DEDUP_REMOVED lines=45> */
.L_x_5825:
[----:B------:R-:W-:Y:S05]  /*6070*/  BSYNC B0 ;  /* 0x0000000000007941 */ /* 0x000fea0003800000 */
.L_x_5824:
        /* <DEDUP_REMOVED lines=16> */
.L_x_5827:
[----:B------:R-:W-:Y:S05]  /*6180*/  BSYNC B0 ;  /* 0x0000000000007941 */ /* 0x000fea0003800000 */
.L_x_5826:
        /* <DEDUP_REMOVED lines=16> */
.L_x_5829:
[----:B------:R-:W-:Y:S05]  /*6290*/  BSYNC B0 ;  /* 0x0000000000007941 */ /* 0x000fea0003800000 */
.L_x_5828:
        /* <DEDUP_REMOVED lines=17> */
.L_x_5831:
[----:B------:R-:W-:Y:S05]  /*63b0*/  BSYNC B0 ;  /* 0x0000000000007941 */ /* 0x000fea0003800000 */
.L_x_5830:
        /* <DEDUP_REMOVED lines=16> */
.L_x_5833:
[----:B------:R-:W-:Y:S05]  /*64c0*/  BSYNC B0 ;  /* 0x0000000000007941 */ /* 0x000fea0003800000 */
.L_x_5832:
        /* <DEDUP_REMOVED lines=20> */
.L_x_5835:
[----:B------:R-:W-:Y:S05]  /*6610*/  BSYNC B0 ;  /* 0x0000000000007941 */ /* 0x000fea0003800000 */
.L_x_5834:
        /* <DEDUP_REMOVED lines=24> */
.L_x_5837:
[----:B------:R-:W-:Y:S05]  /*67a0*/  BSYNC B0 ;  /* 0x0000000000007941 */ /* 0x000fea0003800000 */
.L_x_5836:
        /* <DEDUP_REMOVED lines=15> */
.L_x_5839:
[----:B------:R-:W-:Y:S05]  /*68a0*/  BSYNC B0 ;  /* 0x0000000000007941 */ /* 0x000fea0003800000 */
.L_x_5838:
        /* <DEDUP_REMOVED lines=15> */
.L_x_5841:
[----:B------:R-:W-:Y:S05]  /*69a0*/  BSYNC B0 ;  /* 0x0000000000007941 */ /* 0x000fea0003800000 */
.L_x_5840:
        /* <DEDUP_REMOVED lines=15> */
.L_x_5843:
[----:B------:R-:W-:Y:S05]  /*6aa0*/  BSYNC B0 ;  /* 0x0000000000007941 */ /* 0x000fea0003800000 */
.L_x_5842:
        /* <DEDUP_REMOVED lines=15> */
.L_x_5845:
[----:B------:R-:W-:Y:S05]  /*6ba0*/  BSYNC B0 ;  /* 0x0000000000007941 */ /* 0x000fea0003800000 */
.L_x_5844:
        /* <DEDUP_REMOVED lines=15> */
.L_x_5761:
        /* <DEDUP_REMOVED lines=21> */
.L_x_5847:
        /* <DEDUP_REMOVED lines=13> */
.L_x_5849:
[----:B------:R-:W-:-:S05]  /*6ec0*/  ULDC UR4, c[0x0][0x8bc] ;  /* 0x00022f0000047ab9 */ /* 0x000fca0000000800 */
.L_x_5848:
        /* <DEDUP_REMOVED lines=44> */
.L_x_5850:
        /* <DEDUP_REMOVED lines=13> */
.L_x_5851:
        /* <DEDUP_REMOVED lines=12> */
.L_x_5852:
[----:B------:R-:W-:Y:S01]  /*7320*/  UIADD3 UR8, -UR12, UR10, UR6 ;  /* 0x0000000a0c087290 */ /* 0x000fe2000fffe106 */
[----:B------:R-:W-:Y:S01]  /*7330*/  ISETP.LE.AND P0, PT, RZ, UR22, PT ;  /* 0x00000016ff007c0c */ /* 0x000fe2000bf03270 */
[----:B------:R-:W-:Y:S01]  /*7340*/  ULDC UR9, c[0x0][0x74c] ;  /* 0x0001d30000097ab9 */ /* 0x000fe20000000800 */
[----:B------:R-:W-:Y:S01]  /*7350*/  ULDC UR20, c[0x0][0x288] ;  /* 0x0000a20000147ab9 */ /* 0x000fe20000000800 */
[----:B------:R-:W-:Y:S02]  /*7360*/  UIADD3 UR9, UR8, -UR9, URZ ;  /* 0x8000000908097290 */ /* 0x000fe4000fffe03f */
[----:B------:R-:W-:Y:S02]  /*7370*/  UIADD3 UR8, UR10, 0x3f, URZ ;  /* 0x0000003f0a087890 */ /* 0x000fe4000fffe03f */
[----:B------:R-:W-:Y:S02]  /*7380*/  USHF.R.S32.HI UR11, URZ, 0x1f, UR9 ;  /* 0x0000001f3f0b7899 */ /* 0x000fe40008011409 */
[----:B------:R-:W-:-:S02]  /*7390*/  USHF.R.S32.HI UR15, URZ, 0x1f, UR14 ;  /* 0x0000001f3f0f7899 */ /* 0x000fc4000801140e */
[----:B------:R-:W-:Y:S02]  /*73a0*/  ULEA.HI UR11, UR11, UR9, URZ, 0x6 ;  /* 0x000000090b0b7291 */ /* 0x000fe4000f8f303f */
[----:B------:R-:W-:Y:S02]  /*73b0*/  USHF.R.S32.HI UR9, URZ, 0x1f, UR8 ;  /* 0x0000001f3f097899 */ /* 0x000fe40008011408 */
[----:B------:R-:W-:Y:S02]  /*73c0*/  USHF.R.S32.HI UR11, URZ, 0x6, UR11 ;  /* 0x000000063f0b7899 */ /* 0x000fe4000801140b */
[----:B------:R-:W-:Y:S02]  /*73d0*/  ULEA.HI UR8, UR9, UR8, URZ, 0x6 ;  /* 0x0000000809087291 */ /* 0x000fe4000f8f303f */
[----:B------:R-:W-:Y:S02]  /*73e0*/  UISETP.LT.AND UP1, UPT, URZ, UR11, UPT ;  /* 0x0000000b3f00728c */ /* 0x000fe4000bf21270 */
[----:B------:R-:W-:-:S02]  /*73f0*/  USHF.R.S32.HI UR8, URZ, 0x6, UR8 ;  /* 0x000000063f087899 */ /* 0x000fc40008011408 */
[----:B------:R-:W-:Y:S02]  /*7400*/  USEL UR13, UR14, URZ, !UP0 ;  /* 0x0000003f0e0d7287 */ /* 0x000fe4000c000000 */
[----:B------:R-:W-:Y:S02]  /*7410*/  USEL UR9, URZ, UR11, !UP1 ;  /* 0x0000000b3f097287 */ /* 0x000fe4000c800000 */
[----:B------:R-:W-:Y:S01]  /*7420*/  UIMAD UR14, UR14, UR20, URZ ;  /* 0x000000140e0e72a4 */ /* 0x000fe2000f8e023f */
[----:B------:R-:W-:Y:S01]  /*7430*/  UMOV UR11, UR8 ;  /* 0x00000008000b7c82 */ /* 0x000fe20008000000 */
        /* <DEDUP_REMOVED lines=8> */
[----:B------:R-:W-:-:S12]  /*74c0*/  USEL UR11, UR8, UR10, UP1 ;  /* 0x0000000a080b7287 */ /* 0x000fd80008800000 */
.L_x_5853:
[----:B------:R-:W-:Y:S02]  /*74d0*/  UISETP.GT.AND UP1, UPT, UR11, UR9, UPT ;  /* 0x000000090b00728c */ /* 0x000fe4000bf24270 */
[----:B------:R-:W-:Y:S02]  /*74e0*/  USEL UR21, UR15, URZ, !UP0 ;  /* 0x0000003f0f157287 */ /* 0x000fe4000c000000 */
[----:B------:R-:W-:Y:S02]  /*74f0*/  UIADD3 UR23, UP0, UR14, UR7, URZ ;  /* 0x000000070e177290 */ /* 0x000fe4000ff1e03f */
[----:B------:R-:W-:Y:S02]  /*7500*/  PLOP3.LUT P1, PT, PT, PT, UP1, 0x80, 0x0 ;  /* 0x000000000000781c */ /* 0x000fe40003f2f018 */
[----:B------:R-:W-:Y:S01]  /*7510*/  ELECT P0, URZ, PT ;  /* 0x00000000003f782f */ /* 0x000fe20003800000 */
[----:B------:R-:W-:-:S10]  /*7520*/  ULEA.HI.X.SX32 UR10, UR14, UR16, 0x1, UP0 ;  /* 0x000000100e0a7291 */ /* 0x000fd400080f0e3f */
[----:B------:R-:W-:Y:S05]  /*7530*/  @!P1 BRA `(.L_x_5854) ;  /* 0x00000014008c9947 */ /* 0x000fea0003800000 */
[----:B------:R-:W-:Y:S01]  /*7540*/  ULDC.64 UR18, c[0x0][0x2d8] ;  /* 0x0000b60000127ab9 */ /* 0x000fe20000000a00 */
[----:B------:R-:W1:Y:S01]  /*7550*/  S2R R0, SR_TID.X ;  /* 0x0000000000007919 */ /* 0x000e620000002100 */
[----:B------:R-:W-:Y:S02]  /*7560*/  UIMAD UR6, UR16, UR18, URZ ;  /* 0x00000012100672a4 */ /* 0x000fe4000f8e023f */
[----:B------:R-:W-:Y:S02]  /*7570*/  UIMAD.WIDE.U32 UR14, UR7, UR18, URZ ;  /* 0x00000012070e72a5 */ /* 0x000fe4000f8e003f */
[----:B------:R-:W-:Y:S02]  /*7580*/  UIMAD UR19, UR7, UR19, UR6 ;  /* 0x00000013071372a4 */ /* 0x000fe4000f8e0206 */
[----:B------:R-:W-:Y:S02]  /*7590*/  UIADD3 UR7, -UR9, UR11, URZ ;  /* 0x0000000b09077290 */ /* 0x000fe4000fffe13f */
[----:B------:R-:W-:-:S02]  /*75a0*/  UIADD3 UR6, UP0, UR4, UR14, URZ ;  /* 0x0000000e04067290 */ /* 0x000fc4000ff1e03f */
[----:B------:R-:W-:Y:S02]  /*75b0*/  UIADD3 UR19, UR15, UR19, URZ ;  /* 0x000000130f137290 */ /* 0x000fe4000fffe03f */
[----:B------:R-:W-:Y:S02]  /*75c0*/  ULOP3.LUT UR12, UR7, 0x1, URZ, 0xc0, !UPT ;  /* 0x00000001070c7892 */ /* 0x000fe4000f8ec03f */
[----:B------:R-:W-:Y:S02]  /*75d0*/  UIADD3.X UR7, UR5, UR19, URZ, UP0, !UPT ;  /* 0x0000001305077290 */ /* 0x000fe400087fe43f */
[----:B------:R-:W-:Y:S01]  /*75e0*/  UISETP.NE.U32.AND UP0, UPT, UR12, 0x1, UPT ;  /* 0x000000010c00788c */ /* 0x000fe2000bf05070 */
[----:B------:R-:W-:Y:S02]  /*75f0*/  ULDC.64 UR16, c[0x0][0x2e0] ;  /* 0x0000b80000107ab9 */ /* 0x000fe40000000a00 */
[----:B------:R-:W-:-:S03]  /*7600*/  UIMAD UR18, UR21, UR16, URZ ;  /* 0x00000010151272a4 */ /* 0x000fc6000f8e023f */
[----:B------:R-:W-:Y:S01]  /*7610*/  PLOP3.LUT P1, PT, PT, PT, UP0, 0x80, 0x0 ;  /* 0x000000000000781c */ /* 0x000fe20003f2f008 */
[----:B------:R-:W-:Y:S02]  /*7620*/  UIMAD.WIDE.U32 UR6, UR13, UR16, UR6 ;  /* 0x000000100d0672a5 */ /* 0x000fe4000f8e0006 */
[----:B------:R-:W-:Y:S01]  /*7630*/  UIMAD UR17, UR13, UR17, UR18 ;  /* 0x000000110d1172a4 */ /* 0x000fe2000f8e0212 */
[----:B------:R-:W-:Y:S02]  /*7640*/  ULDC UR21, c[0x0][0x760] ;  /* 0x0001d80000157ab9 */ /* 0x000fe40000000800 */
[----:B------:R-:W-:Y:S02]  /*7650*/  UIMAD UR12, UR20, UR21, URZ ;  /* 0x00000015140c72a4 */ /* 0x000fe4000f8e023f */
[----:B------:R-:W-:Y:S01]  /*7660*/  UIADD3 UR24, UR7, UR17, URZ ;  /* 0x0000001107187290 */ /* 0x000fe2000fffe03f */
[----:B-1----:R-:W-:-:S04]  /*7670*/  LOP3.LUT R9, R0, 0x1f, RZ, 0xc0, !PT ;  /* 0x0000001f00097812 */ /* 0x002fc800078ec0ff */
[----:B------:R-:W-:Y:S07]  /*7680*/  @P1 BRA `(.L_x_5855) ;  /* 0x0000000400d01947 */ /* 0x000fee0003800000 */
        /* <DEDUP_REMOVED lines=11> */
.L_x_5858:
[----:B------:R-:W2:Y:S04]  /*7740*/  LDG.E.STRONG.GPU R0, desc[UR46][R2.64] ;  /* 0x0000002e02007981 */ /* 0x000ea8000c1ef900 */
[----:B--2---:R-:W-:Y:S01]  /*7750*/  CCTL.IVALL ;  /* 0x00000000ff00798f */ /* 0x004fe20002000000 */
[----:B------:R-:W-:Y:S05]  /*7760*/  YIELD ;  /* 0x0000000000007946 */ /* 0x000fea0003800000 */
[----:B------:R-:W-:-:S13]  /*7770*/  ISETP.NE.AND P1, PT, R0, UR22, PT ;  /* 0x0000001600007c0c */ /* 0x000fda000bf25270 */
[----:B------:R-:W-:Y:S05]  /*7780*/  @P1 BRA `(.L_x_5858) ;  /* 0xfffffffc00ec1947 */ /* 0x000fea000383ffff */
.L_x_5857:
[----:B------:R-:W-:Y:S05]  /*7790*/  BSYNC B0 ;  /* 0x0000000000007941 */ /* 0x000fea0003800000 */
.L_x_5856:
[----:B------:R-:W-:-:S03]  /*77a0*/  UMOV UR18, 0xffffffff ;  /* 0xffffffff00127882 */ /* 0x000fc60000000000 */
[----:B------:R-:W-:Y:S05]  /*77b0*/  BRA.DIV UR18, `(.L_x_5859) ;  /* 0x0000004a123c7947 */ /* 0x000fea000b800000 */
[----:B------:R-:W-:Y:S01]  /*77c0*/  NOP ;  /* 0x0000000000007918 */ /* 0x000fe20000000000 */
.L_x_5953:
        /* <DEDUP_REMOVED lines=22> */
.L_x_5861:
[----:B------:R-:W-:Y:S05]  /*7930*/  BSYNC B0 ;  /* 0x0000000000007941 */ /* 0x000fea0003800000 */
.L_x_5860:
        /* <DEDUP_REMOVED lines=19> */
.L_x_5863:
[----:B------:R-:W-:Y:S05]  /*7a70*/  BSYNC B0 ;  /* 0x0000000000007941 */ /* 0x000fea0003800000 */
.L_x_5862:
        /* <DEDUP_REMOVED lines=20> */
.L_x_5865:
[----:B------:R-:W-:Y:S05]  /*7bc0*/  BSYNC B0 ;  /* 0x0000000000007941 */ /* 0x000fea0003800000 */
.L_x_5864:
[----:B------:R-:W-:Y:S06]  /*7bd0*/  BAR.ARV 0xa, 0xa0 ;  /* 0x0282800000007b1d */ /* 0x000fec0000002000 */
[----:B------:R-:W-:Y:S04]  /*7be0*/  BSSY B0, `(.L_x_5866) ;  /* 0x0000003000007945 */ /* 0x000fe80003800000 */
[----:B------:R-:W-:Y:S05]  /*7bf0*/  @!P0 BRA `(.L_x_5867) ;  /* 0x0000000000048947 */ /* 0x000fea0003800000 */
[----:B------:R-:W-:-:S04]  /*7c00*/  DEPBAR.LE SB0, 0x1 ;  /* 0x000080400000791a */ /* 0x000fc80000000000 */
.L_x_5867:
[----:B------:R-:W-:Y:S05]  /*7c10*/  BSYNC B0 ;  /* 0x0000000000007941 */ /* 0x000fea0003800000 */
.L_x_5866:
[----:B------:R-:W-:Y:S06]  /*7c20*/  BAR.ARV 0xb, 0xa0 ;  /* 0x02c2800000007b1d */ /* 0x000fec0000002000 */
[----:B------:R-:W-:Y:S04]  /*7c30*/  BSSY B0, `(.L_x_5868) ;  /* 0x0000003000007945 */ /* 0x000fe80003800000 */
[----:B------:R-:W-:Y:S05]  /*7c40*/  @!P0 BRA `(.L_x_5869) ;  /* 0x0000000000048947 */ /* 0x000fea0003800000 */
[----:B------:R-:W-:-:S04]  /*7c50*/  DEPBAR.LE SB0, 0x0 ;  /* 0x000080000000791a */ /* 0x000fc80000000000 */
.L_x_5869:
[----:B------:R-:W-:Y:S05]  /*7c60*/  BSYNC B0 ;  /* 0x0000000000007941 */ /* 0x000fea0003800000 */
.L_x_5868:
        /* <DEDUP_REMOVED lines=19> */
.L_x_5871:
[----:B------:R-:W-:Y:S05]  /*7da0*/  BSYNC B0 ;  /* 0x0000000000007941 */ /* 0x000fea0003800000 */
.L_x_5870:
[----:B------:R-:W-:Y:S01]  /*7db0*/  UIADD3 UR18, UR9, 0x1, URZ ;  /* 0x0000000109127890 */ /* 0x000fe2000fffe03f */
[----:B------:R-:W-:Y:S11]  /*7dc0*/  BRA `(.L_x_5872) ;  /* 0x0000000000047947 */ /* 0x000ff60003800000 */
.L_x_5855:
[----:B------:R-:W-:-:S05]  /*7dd0*/  UMOV UR18, UR9 ;  /* 0x0000000900127c82 */ /* 0x000fca0008000000 */
.L_x_5872:
[----:B------:R-:W-:-:S04]  /*7de0*/  UIADD3 UR9, UR9, 0x1, URZ ;  /* 0x0000000109097890 */ /* 0x000fc8000fffe03f */
[----:B------:R-:W-:-:S03]  /*7df0*/  UISETP.NE.AND UP0, UPT, UR11, UR9, UPT ;  /* 0x000000090b00728c */ /* 0x000fc6000bf05270 */
[----:B------:R-:W-:-:S03]  /*7e00*/  UMOV UR9, UR18 ;  /* 0x0000001200097c82 */ /* 0x000fc60008000000 */
[----:B------:R-:W-:-:S13]  /*7e10*/  PLOP3.LUT P1, PT, PT, PT, UP0, 0x80, 0x0 ;  /* 0x000000000000781c */ /* 0x000fda0003f2f008 */
[----:B------:R-:W-:Y:S05]  /*7e20*/  @!P1 BRA `(.L_x_5854) ;  /* 0x0000000c00509947 */ /* 0x000fea0003800000 */
[----:B------:R-:W-:Y:S01]  /*7e30*/  UMOV UR15, UR19 ;  /* 0x00000013000f7c82 */ /* 0x000fe20008000000 */
[----:B------:R-:W-:Y:S01]  /*7e40*/  ULDC.64 UR26, c[0x0][0x2c0] ;  /* 0x0000b000001a7ab9 */ /* 0x000fe20000000a00 */
[----:B------:R-:W-:Y:S01]  /*7e50*/  UIMAD.WIDE.U32 UR14, UR13, UR16, UR14 ;  /* 0x000000100d0e72a5 */ /* 0x000fe2000f8e000e */
[----:B------:R-:W-:-:S03]  /*7e60*/  UMOV UR9, UR18 ;  /* 0x0000001200097c82 */ /* 0x000fc60008000000 */
[----:B------:R-:W-:-:S04]  /*7e70*/  UIADD3 UR21, UP0, UR4, UR14, URZ ;  /* 0x0000000e04157290 */ /* 0x000fc8000ff1e03f */
[----:B------:R-:W-:Y:S02]  /*7e80*/  UIADD3.X UR4, UR5, UR17, UR15, UP0, !UPT ;  /* 0x0000001105047290 */ /* 0x000fe400087fe40f */
[----:B------:R-:W-:-:S04]  /*7e90*/  ULEA UR20, UP0, UR21, UR26, 0x2 ;  /* 0x0000001a15147291 */ /* 0x000fc8000f80103f */
[----:B------:R-:W-:Y:S02]  /*7ea0*/  ULEA.HI.X UR21, UR21, UR27, UR4, 0x2, UP0 ;  /* 0x0000001b15157291 */ /* 0x000fe400080f1404 */
[----:B------:R-:W-:Y:S01]  /*7eb0*/  UIADD3 UR20, UP0, UR20, 0x4000, URZ ;  /* 0x0000400014147890 */ /* 0x000fe2000ff1e03f */
[----:B------:R-:W-:-:S03]  /*7ec0*/  UMOV UR4, URZ ;  /* 0x0000003f00047c82 */ /* 0x000fc60008000000 */
[----:B------:R-:W-:-:S12]  /*7ed0*/  UIADD3.X UR21, URZ, UR21, URZ, UP0, !UPT ;  /* 0x000000153f157290 */ /* 0x000fd800087fe43f */
.L_x_5905:
        /* <DEDUP_REMOVED lines=11> */
.L_x_5875:
[----:B------:R-:W2:Y:S04]  /*7f90*/  LDG.E.STRONG.GPU R0, desc[UR46][R2.64] ;  /* 0x0000002e02007981 */ /* 0x000ea8000c1ef900 */
[----:B--2---:R-:W-:Y:S01]  /*7fa0*/  CCTL.IVALL ;  /* 0x00000000ff00798f */ /* 0x004fe20002000000 */
[----:B------:R-:W-:Y:S05]  /*7fb0*/  YIELD ;  /* 0x0000000000007946 */ /* 0x000fea0003800000 */
[----:B------:R-:W-:-:S13]  /*7fc0*/  ISETP.NE.AND P1, PT, R0, UR22, PT ;  /* 0x0000001600007c0c */ /* 0x000fda000bf25270 */
[----:B------:R-:W-:Y:S05]  /*7fd0*/  @P1 BRA `(.L_x_5875) ;  /* 0xfffffffc00ec1947 */ /* 0x000fea000383ffff */
.L_x_5874:
[----:B------:R-:W-:Y:S05]  /*7fe0*/  BSYNC B0 ;  /* 0x0000000000007941 */ /* 0x000fea0003800000 */
.L_x_5873:
[----:B------:R-:W-:-:S03]  /*7ff0*/  UMOV UR13, 0xffffffff ;  /* 0xffffffff000d7882 */ /* 0x000fc60000000000 */
[----:B------:R-:W-:Y:S05]  /*8000*/  BRA.DIV UR13, `(.L_x_5876) ;  /* 0x000000420d447947 */ /* 0x000fea000b800000 */
[----:B------:R-:W-:Y:S01]  /*8010*/  NOP ;  /* 0x0000000000007918 */ /* 0x000fe20000000000 */
.L_x_5956:
        /* <DEDUP_REMOVED lines=19> */
.L_x_5878:
[----:B------:R-:W-:Y:S05]  /*8150*/  BSYNC B0 ;  /* 0x0000000000007941 */ /* 0x000fea0003800000 */
.L_x_5877:
        /* <DEDUP_REMOVED lines=14> */
.L_x_5880:
[----:B------:R-:W-:Y:S05]  /*8240*/  BSYNC B0 ;  /* 0x0000000000007941 */ /* 0x000fea0003800000 */
.L_x_5879:
        /* <DEDUP_REMOVED lines=15> */
.L_x_5882:
[----:B------:R-:W-:Y:S05]  /*8340*/  BSYNC B0 ;  /* 0x0000000000007941 */ /* 0x000fea0003800000 */
.L_x_5881:
[----:B------:R-:W-:Y:S06]  /*8350*/  BAR.ARV 0xa, 0xa0 ;  /* 0x0282800000007b1d */ /* 0x000fec0000002000 */
[----:B------:R-:W-:Y:S04]  /*8360*/  BSSY B0, `(.L_x_5883) ;  /* 0x0000003000007945 */ /* 0x000fe80003800000 */
[----:B------:R-:W-:Y:S05]  /*8370*/  @!P0 BRA `(.L_x_5884) ;  /* 0x0000000000048947 */ /* 0x000fea0003800000 */
[----:B------:R-:W-:-:S04]  /*8380*/  DEPBAR.LE SB0, 0x1 ;  /* 0x000080400000791a */ /* 0x000fc80000000000 */
.L_x_5884:
[----:B------:R-:W-:Y:S05]  /*8390*/  BSYNC B0 ;  /* 0x0000000000007941 */ /* 0x000fea0003800000 */
.L_x_5883:
[----:B------:R-:W-:Y:S06]  /*83a0*/  BAR.ARV 0xb, 0xa0 ;  /* 0x02c2800000007b1d */ /* 0x000fec0000002000 */
[----:B------:R-:W-:Y:S04]  /*83b0*/  BSSY B0, `(.L_x_5885) ;  /* 0x0000003000007945 */ /* 0x000fe80003800000 */
[----:B------:R-:W-:Y:S05]  /*83c0*/  @!P0 BRA `(.L_x_5886) ;  /* 0x0000000000048947 */ /* 0x000fea0003800000 */
[----:B------:R-:W-:-:S04]  /*83d0*/  DEPBAR.LE SB0, 0x0 ;  /* 0x000080000000791a */ /* 0x000fc80000000000 */
.L_x_5886:
[----:B------:R-:W-:Y:S05]  /*83e0*/  BSYNC B0 ;  /* 0x0000000000007941 */ /* 0x000fea0003800000 */
.L_x_5885:
        /* <DEDUP_REMOVED lines=19> */
.L_x_5888:
[----:B------:R-:W-:Y:S05]  /*8520*/  BSYNC B0 ;  /* 0x0000000000007941 */ /* 0x000fea0003800000 */
.L_x_5887:
        /* <DEDUP_REMOVED lines=9> */
.L_x_5891:
[----:B------:R-:W2:Y:S04]  /*85c0*/  LDG.E.STRONG.GPU R0, desc[UR46][R2.64] ;  /* 0x0000002e02007981 */ /* 0x000ea8000c1ef900 */
[----:B--2---:R-:W-:Y:S01]  /*85d0*/  CCTL.IVALL ;  /* 0x00000000ff00798f */ /* 0x004fe20002000000 */
[----:B------:R-:W-:Y:S05]  /*85e0*/  YIELD ;  /* 0x0000000000007946 */ /* 0x000fea0003800000 */
[----:B------:R-:W-:-:S13]  /*85f0*/  ISETP.NE.AND P1, PT, R0, UR22, PT ;  /* 0x0000001600007c0c */ /* 0x000fda000bf25270 */
[----:B------:R-:W-:Y:S05]  /*8600*/  @P1 BRA `(.L_x_5891) ;  /* 0xfffffffc00ec1947 */ /* 0x000fea000383ffff */
.L_x_5890:
[----:B------:R-:W-:Y:S05]  /*8610*/  BSYNC B0 ;  /* 0x0000000000007941 */ /* 0x000fea0003800000 */
.L_x_5889:
[----:B------:R-:W-:-:S03]  /*8620*/  UMOV UR5, 0xffffffff ;  /* 0xffffffff00057882 */ /* 0x000fc60000000000 */
[----:B------:R-:W-:Y:S05]  /*8630*/  BRA.DIV UR5, `(.L_x_5892) ;  /* 0x0000003a05d47947 */ /* 0x000fea000b800000 */
[----:B------:R-:W-:Y:S01]  /*8640*/  NOP ;  /* 0x0000000000007918 */ /* 0x000fe20000000000 */
.L_x_5959:
        /* <DEDUP_REMOVED lines=15> */
.L_x_5894:
[----:B------:R-:W-:Y:S05]  /*8740*/  BSYNC B0 ;  /* 0x0000000000007941 */ /* 0x000fea0003800000 */
.L_x_5893:
        /* <DEDUP_REMOVED lines=14> */
.L_x_5896:
[----:B------:R-:W-:Y:S05]  /*8830*/  BSYNC B0 ;  /* 0x0000000000007941 */ /* 0x000fea0003800000 */
.L_x_5895:
        /* <DEDUP_REMOVED lines=15> */
.L_x_5898:
[----:B------:R-:W-:Y:S05]  /*8930*/  BSYNC B0 ;  /* 0x0000000000007941 */ /* 0x000fea0003800000 */
.L_x_5897:
[----:B------:R-:W-:Y:S06]  /*8940*/  BAR.ARV 0xa, 0xa0 ;  /* 0x0282800000007b1d */ /* 0x000fec0000002000 */
[----:B------:R-:W-:Y:S04]  /*8950*/  BSSY B0, `(.L_x_5899) ;  /* 0x0000003000007945 */ /* 0x000fe80003800000 */
[----:B------:R-:W-:Y:S05]  /*8960*/  @!P0 BRA `(.L_x_5900) ;  /* 0x0000000000048947 */ /* 0x000fea0003800000 */
[----:B------:R-:W-:-:S04]  /*8970*/  DEPBAR.LE SB0, 0x1 ;  /* 0x000080400000791a */ /* 0x000fc80000000000 */
.L_x_5900:
[----:B------:R-:W-:Y:S05]  /*8980*/  BSYNC B0 ;  /* 0x0000000000007941 */ /* 0x000fea0003800000 */
.L_x_5899:
[----:B------:R-:W-:Y:S06]  /*8990*/  BAR.ARV 0xb, 0xa0 ;  /* 0x02c2800000007b1d */ /* 0x000fec0000002000 */
[----:B------:R-:W-:Y:S04]  /*89a0*/  BSSY B0, `(.L_x_5901) ;  /* 0x0000003000007945 */ /* 0x000fe80003800000 */
[----:B------:R-:W-:Y:S05]  /*89b0*/  @!P0 BRA `(.L_x_5902) ;  /* 0x0000000000048947 */ /* 0x000fea0003800000 */
[----:B------:R-:W-:-:S04]  /*89c0*/  DEPBAR.LE SB0, 0x0 ;  /* 0x000080000000791a */ /* 0x000fc80000000000 */
.L_x_5902:
[----:B------:R-:W-:Y:S05]  /*89d0*/  BSYNC B0 ;  /* 0x0000000000007941 */ /* 0x000fea0003800000 */
.L_x_5901:
        /* <DEDUP_REMOVED lines=19> */
.L_x_5904:
[----:B------:R-:W-:Y:S05]  /*8b10*/  BSYNC B0 ;  /* 0x0000000000007941 */ /* 0x000fea0003800000 */
.L_x_5903:
[----:B------:R-:W-:Y:S02]  /*8b20*/  UIADD3 UR9, UR9, 0x2, URZ ;  /* 0x0000000209097890 */ /* 0x000fe4000fffe03f */
[----:B------:R-:W-:Y:S02]  /*8b30*/  UIADD3 UR4, UR4, 0x6000, URZ ;  /* 0x0000600004047890 */ /* 0x000fe4000fffe03f */
[----:B------:R-:W-:-:S06]  /*8b40*/  UISETP.GE.AND UP0, UPT, UR9, UR11, UPT ;  /* 0x0000000b0900728c */ /* 0x000fcc000bf06270 */
[----:B------:R-:W-:-:S13]  /*8b50*/  PLOP3.LUT P1, PT, PT, PT, UP0, 0x80, 0x0 ;  /* 0x000000000000781c */ /* 0x000fda0003f2f008 */
[----:B------:R-:W-:Y:S05]  /*8b60*/  @!P1 BRA `(.L_x_5905) ;  /* 0xfffffff000dc9947 */ /* 0x000fea000383ffff */
.L_x_5854:
        /* <DEDUP_REMOVED lines=41> */
.L_x_5908:
[----:B------:R-:W-:Y:S05]  /*8e00*/  BSYNC B0 ;  /* 0x0000000000007941 */ /* 0x000fea0003800000 */
.L_x_5907:
[----:B------:R-:W-:Y:S05]  /*8e10*/  BRA `(.L_x_5909) ;  /* 0x0000000000047947 */ /* 0x000fea0003800000 */
.L_x_5906:
[----:B------:R-:W-:-:S05]  /*8e20*/  UMOV UR4, UR9 ;  /* 0x0000000900047c82 */ /* 0x000fca0008000000 */
.L_x_5909:
        /* <DEDUP_REMOVED lines=11> */
.L_x_5914:
        /* <DEDUP_REMOVED lines=24> */
.L_x_5911:
[----:B------:R-:W-:Y:S05]  /*9060*/  BSYNC B0 ;  /* 0x0000000000007941 */ /* 0x000fea0003800000 */
.L_x_5910:
        /* <DEDUP_REMOVED lines=24> */
.L_x_5913:
[----:B------:R-:W-:Y:S05]  /*91f0*/  BSYNC B0 ;  /* 0x0000000000007941 */ /* 0x000fea0003800000 */
.L_x_5912:
[----:B------:R-:W-:Y:S02]  /*9200*/  UIADD3 UR7, UR7, 0x2, URZ ;  /* 0x0000000207077890 */ /* 0x000fe4000fffe03f */
[----:B------:R-:W-:Y:S02]  /*9210*/  ULEA UR5, UR19, UR5, 0x1 ;  /* 0x0000000513057291 */ /* 0x000fe4000f8e083f */
[----:B------:R-:W-:Y:S02]  /*9220*/  ULEA UR6, UR19, UR6, 0x1 ;  /* 0x0000000613067291 */ /* 0x000fe4000f8e083f */
[----:B------:R-:W-:-:S13]  /*9230*/  ISETP.NE.AND P0, PT, RZ, UR7, PT ;  /* 0x00000007ff007c0c */ /* 0x000fda000bf05270 */
[----:B------:R-:W-:Y:S05]  /*9240*/  @!P0 BRA `(.L_x_5766) ;  /* 0x0000002c00388947 */ /* 0x000fea0003800000 */
[----:B------:R-:W-:Y:S05]  /*9250*/  BRA `(.L_x_5914) ;  /* 0xfffffffc00207947 */ /* 0x000fea000383ffff */
.L_x_5846:
        /* <DEDUP_REMOVED lines=14> */
.L_x_5915:
        /* <DEDUP_REMOVED lines=16> */
.L_x_5917:
[----:B------:R-:W-:-:S05]  /*9440*/  ULDC UR4, c[0x0][0x8bc] ;  /* 0x00022f0000047ab9 */ /* 0x000fca0000000800 */
.L_x_5916:
        /* <DEDUP_REMOVED lines=62> */
.L_x_5919:
        /* <DEDUP_REMOVED lines=13> */
.L_x_5920:
        /* <DEDUP_REMOVED lines=10> */
.L_x_5921:
        /* <DEDUP_REMOVED lines=21> */
.L_x_5922:
        /* <DEDUP_REMOVED lines=57> */
.L_x_5960:
        /* <DEDUP_REMOVED lines=9> */
.L_x_5925:
        /* <DEDUP_REMOVED lines=116> */
.L_x_5936:
[----:B-1----:R-:W-:-:S05]  /*a650*/  IMAD.MOV.U32 R9, RZ, RZ, 0x1 ;  /* 0x00000001ff097424 */ /* 0x002fca00078e00ff */
[----:B------:R-:W-:-:S04]  /*a660*/  SHF.L.U32 R9, R9, 0x1f, RZ ;  /* 0x0000001f09097819 */ /* 0x000fc800000006ff */
[----:B------:R-:W1:Y:S02]  /*a670*/  SYNCS.PHASECHK.TRANS64.TRYWAIT P1, [R8+URZ+0x36438], R9 ;  /* 0x03643809080075a7 */ /* 0x000e64000802017f */
[----:B-1----:R-:W-:Y:S05]  /*a680*/  @!P1 BRA `(.L_x_5928) ;  /* 0x0000001800f09947 */ /* 0x002fea0003800000 */
.L_x_5961:
[----:B------:R-:W-:Y:S05]  /*a690*/  @P0 BRA `(.L_x_5929) ;  /* 0x0000000000140947 */ /* 0x000fea0003800000 */
[----:B------:R-:W-:Y:S01]  /*a6a0*/  ISETP.NE.AND P1, PT, R22, RZ, PT ;  /* 0x000000ff1600720c */ /* 0x000fe20003f25270 */
[----:B------:R-:W-:-:S04]  /*a6b0*/  IMAD.MOV.U32 R3, RZ, RZ, 0x6100 ;  /* 0x00006100ff037424 */ /* 0x000fc800078e00ff */
[----:B------:R2:W-:Y:S08]  /*a6c0*/  SYNCS.ARRIVE.TRANS64 RZ, [R8+URZ+0x36430], R3 ;  /* 0x0364300308ff79a7 */ /* 0x0005f0000800003f */
[----:B------:R-:W-:Y:S05]  /*a6d0*/  @!P1 BRA `(.L_x_5929) ;  /* 0x0000000000049947 */ /* 0x000fea0003800000 */
[----:B------:R-:W-:Y:S01]  /*a6e0*/  BPT.TRAP 0x1 ;  /* 0x000000040000795c */ /* 0x000fe20000300000 */
.L_x_5929:
        /* <DEDUP_REMOVED lines=49> */
.L_x_5962:
[----:B------:R-:W-:Y:S05]  /*aa00*/  @P0 BRA `(.L_x_5931) ;  /* 0x0000000000140947 */ /* 0x000fea0003800000 */
[----:B------:R-:W-:Y:S01]  /*aa10*/  ISETP.NE.AND P1, PT, R22, RZ, PT ;  /* 0x000000ff1600720c */ /* 0x000fe20003f25270 */
[----:B--2---:R-:W-:-:S04]  /*aa20*/  IMAD.MOV.U32 R7, RZ, RZ, 0x6100 ;  /* 0x00006100ff077424 */ /* 0x004fc800078e00ff */
[----:B------:R3:W-:Y:S08]  /*aa30*/  SYNCS.ARRIVE.TRANS64 RZ, [R8+URZ+0x36418], R7 ;  /* 0x0364180708ff79a7 */ /* 0x0007f0000800003f */
[----:B------:R-:W-:Y:S05]  /*aa40*/  @!P1 BRA `(.L_x_5931) ;  /* 0x0000000000049947 */ /* 0x000fea0003800000 */
[----:B------:R-:W-:Y:S01]  /*aa50*/  BPT.TRAP 0x1 ;  /* 0x000000040000795c */ /* 0x000fe20000300000 */
.L_x_5931:
        /* <DEDUP_REMOVED lines=47> */
.L_x_5963:
        /* <DEDUP_REMOVED lines=8> */
.L_x_5933:
        /* <DEDUP_REMOVED lines=37> */
.L_x_5965:
[----:B------:R-:W-:Y:S05]  /*b020*/  @P0 BRA `(.L_x_5935) ;  /* 0x0000000000140947 */ /* 0x000fea0003800000 */
[----:B------:R-:W-:Y:S01]  /*b030*/  ISETP.NE.AND P1, PT, R22, RZ, PT ;  /* 0x000000ff1600720c */ /* 0x000fe20003f25270 */
[----:B--2---:R-:W-:-:S04]  /*b040*/  IMAD.MOV.U32 R5, RZ, RZ, 0x6100 ;  /* 0x00006100ff057424 */ /* 0x004fc800078e00ff */
[----:B------:R3:W-:Y:S08]  /*b050*/  SYNCS.ARRIVE.TRANS64 RZ, [R8+URZ+0x36410], R5 ;  /* 0x0364100508ff79a7 */ /* 0x0007f0000800003f */
[----:B------:R-:W-:Y:S05]  /*b060*/  @!P1 BRA `(.L_x_5935) ;  /* 0x0000000000049947 */ /* 0x000fea0003800000 */
[----:B------:R-:W-:Y:S01]  /*b070*/  BPT.TRAP 0x1 ;  /* 0x000000040000795c */ /* 0x000fe20000300000 */
.L_x_5935:
        /* <DEDUP_REMOVED lines=44> */
.L_x_5927:
[----:B------:R-:W-:Y:S01]  /*b340*/  ISETP.NE.AND P1, PT, R21, RZ, PT ;  /* 0x000000ff1500720c */ /* 0x000fe20003f25270 */
[----:B------:R-:W-:Y:S02]  /*b350*/  IMAD.MOV.U32 R4, RZ, RZ, R19 ;  /* 0x000000ffff047224 */ /* 0x000fe400078e0013 */
[----:B------:R-:W-:-:S10]  /*b360*/  IMAD.MOV.U32 R5, RZ, RZ, 0x1 ;  /* 0x00000001ff057424 */ /* 0x000fd400078e00ff */
[----:B------:R-:W-:Y:S05]  /*b370*/  @!P1 BRA `(.L_x_5926) ;  /* 0x00000004008c9947 */ /* 0x000fea0003800000 */
[----:B------:R-:W2:Y:S02]  /*b380*/  SYNCS.PHASECHK.TRANS64.TRYWAIT P1, [R8+URZ+0x36438], R9 ;  /* 0x03643809080075a7 */ /* 0x000ea4000802017f */
[----:B--2---:R-:W-:Y:S05]  /*b390*/  @!P1 BRA `(.L_x_5937) ;  /* 0x00000010000c9947 */ /* 0x004fea0003800000 */
.L_x_5966:
[----:B------:R-:W-:Y:S05]  /*b3a0*/  @P0 BRA `(.L_x_5938) ;  /* 0x0000000000140947 */ /* 0x000fea0003800000 */
[----:B------:R-:W-:Y:S01]  /*b3b0*/  ISETP.NE.AND P1, PT, R22, RZ, PT ;  /* 0x000000ff1600720c */ /* 0x000fe20003f25270 */
[----:B------:R-:W-:-:S04]  /*b3c0*/  IMAD.MOV.U32 R5, RZ, RZ, 0x6100 ;  /* 0x00006100ff057424 */ /* 0x000fc800078e00ff */
[----:B------:R3:W-:Y:S08]  /*b3d0*/  SYNCS.ARRIVE.TRANS64 RZ, [R8+URZ+0x36430], R5 ;  /* 0x0364300508ff79a7 */ /* 0x0007f0000800003f */
[----:B------:R-:W-:Y:S05]  /*b3e0*/  @!P1 BRA `(.L_x_5938) ;  /* 0x0000000000049947 */ /* 0x000fea0003800000 */
[----:B------:R-:W-:Y:S01]  /*b3f0*/  BPT.TRAP 0x1 ;  /* 0x000000040000795c */ /* 0x000fe20000300000 */
.L_x_5938:
        /* <DEDUP_REMOVED lines=42> */
.L_x_5967:
[----:B-1----:R-:W-:Y:S01]  /*b6a0*/  IMAD.MOV.U32 R5, RZ, RZ, RZ ;  /* 0x000000ffff057224 */ /* 0x002fe200078e00ff */
[----:B------:R-:W-:Y:S06]  /*b6b0*/  @P0 BRA `(.L_x_5940) ;  /* 0x0000000000140947 */ /* 0x000fec0003800000 */
[----:B------:R-:W-:Y:S01]  /*b6c0*/  ISETP.NE.AND P1, PT, R22, RZ, PT ;  /* 0x000000ff1600720c */ /* 0x000fe20003f25270 */
[----:B------:R-:W-:-:S04]  /*b6d0*/  IMAD.MOV.U32 R9, RZ, RZ, 0x6100 ;  /* 0x00006100ff097424 */ /* 0x000fc800078e00ff */
[----:B------:R1:W-:Y:S08]  /*b6e0*/  SYNCS.ARRIVE.TRANS64 RZ, [R8+URZ+0x36418], R9 ;  /* 0x0364180908ff79a7 */ /* 0x0003f0000800003f */
[----:B------:R-:W-:Y:S05]  /*b6f0*/  @!P1 BRA `(.L_x_5940) ;  /* 0x0000000000049947 */ /* 0x000fea0003800000 */
[----:B------:R-:W-:Y:S01]  /*b700*/  BPT.TRAP 0x1 ;  /* 0x000000040000795c */ /* 0x000fe20000300000 */
.L_x_5940:
        /* <DEDUP_REMOVED lines=42> */
.L_x_5926:
[----:B------:R-:W-:-:S04]  /*b9b0*/  SHF.L.U32 R3, R5, 0x1f, RZ ;  /* 0x0000001f05037819 */ /* 0x000fc800000006ff */
[----:B------:R-:W2:Y:S02]  /*b9c0*/  SYNCS.PHASECHK.TRANS64.TRYWAIT P1, [R8+URZ+0x36438], R3 ;  /* 0x03643803080075a7 */ /* 0x000ea4000802017f */
[----:B--2---:R-:W-:Y:S05]  /*b9d0*/  @!P1 BRA `(.L_x_5941) ;  /* 0x0000000800a49947 */ /* 0x004fea0003800000 */
.L_x_5968:
[----:B------:R-:W-:Y:S05]  /*b9e0*/  @P0 BRA `(.L_x_5942) ;  /* 0x0000000000180947 */ /* 0x000fea0003800000 */
[----:B------:R-:W3:Y:S01]  /*b9f0*/  S2R R0, SR_TID.X ;  /* 0x0000000000007919 */ /* 0x000ee20000002100 */
[----:B--2---:R-:W-:-:S04]  /*ba00*/  IMAD.MOV.U32 R3, RZ, RZ, 0x6100 ;  /* 0x00006100ff037424 */ /* 0x004fc800078e00ff */
[----:B------:R4:W-:Y:S01]  /*ba10*/  SYNCS.ARRIVE.TRANS64 RZ, [R8+URZ+0x36430], R3 ;  /* 0x0364300308ff79a7 */ /* 0x0009e2000800003f */
[----:B---3--:R-:W-:-:S13]  /*ba20*/  LOP3.LUT P0, RZ, R0, 0x1f, RZ, 0xc0, !PT ;  /* 0x0000001f00ff7812 */ /* 0x008fda000780c0ff */
[----:B----4-:R-:W-:Y:S05]  /*ba30*/  @!P0 BRA `(.L_x_5942) ;  /* 0x0000000000048947 */ /* 0x010fea0003800000 */
[----:B------:R-:W-:Y:S01]  /*ba40*/  BPT.TRAP 0x1 ;  /* 0x000000040000795c */ /* 0x000fe20000300000 */
.L_x_5942:
        /* <DEDUP_REMOVED lines=44> */
.L_x_5923:
[----:B------:R-:W-:Y:S05]  /*bd10*/  BSYNC B0 ;  /* 0x0000000000007941 */ /* 0x000fea0003800000 */
.L_x_5918:
[----:B------:R-:W-:-:S03]  /*bd20*/  UMOV UR8, 0xffffffff ;  /* 0xffffffff00087882 */ /* 0x000fc60000000000 */
[----:B------:R-:W-:Y:S05]  /*bd30*/  BRA.DIV UR8, `(.L_x_5943) ;  /* 0x0000000608e07947 */ /* 0x000fea000b800000 */
[----:B------:R-:W-:-:S13]  /*bd40*/  ELECT P6, URZ, PT ;  /* 0x00000000003f782f */ /* 0x000fda00038c0000 */
.L_x_5971:
[----:B------:R-:W-:Y:S05]  /*bd50*/  @!P6 BRA `(.L_x_5766) ;  /* 0x000000000074e947 */ /* 0x000fea0003800000 */
[----:B------:R-:W-:-:S06]  /*bd60*/  ULOP3.LUT UR8, UR38, 0x2, URZ, 0xfc, !UPT ;  /* 0x0000000226087892 */ /* 0x000fcc000f8efc3f */
[----:B------:R-:W-:-:S05]  /*bd70*/  IMAD.U32 R0, RZ, RZ, UR8 ;  /* 0x00000008ff007e24 */ /* 0x000fca000f8e00ff */
[----:B------:R-:W-:-:S13]  /*bd80*/  ISETP.NE.AND P2, PT, R0, 0x3, PT ;  /* 0x000000030000780c */ /* 0x000fda0003f45270 */
[----:B------:R-:W-:Y:S05]  /*bd90*/  @!P2 BRA `(.L_x_5944) ;  /* 0x000000000004a947 */ /* 0x000fea0003800000 */
[----:B---3--:R-:W-:Y:S01]  /*bda0*/  BPT.TRAP 0x1 ;  /* 0x000000040000795c */ /* 0x008fe20000300000 */
.L_x_5944:
        /* <DEDUP_REMOVED lines=15> */
.L_x_5972:
[----:B------:R-:W2:Y:S02]  /*bea0*/  SYNCS.PHASECHK.TRANS64.TRYWAIT P0, [R3+URZ], R2 ;  /* 0x00000002030075a7 */ /* 0x000ea4000800017f */
[----:B--2---:R-:W-:Y:S05]  /*beb0*/  @!P0 BRA `(.L_x_5946) ;  /* 0x0000000400b48947 */ /* 0x004fea0003800000 */
.L_x_5973:
[----:B------:R-:W-:Y:S05]  /*bec0*/  @!P2 BRA `(.L_x_5947) ;  /* 0x000000000004a947 */ /* 0x000fea0003800000 */
[----:B---3--:R-:W-:Y:S01]  /*bed0*/  BPT.TRAP 0x1 ;  /* 0x000000040000795c */ /* 0x008fe20000300000 */
.L_x_5947:
[----:B------:R-:W-:-:S07]  /*bee0*/  SHF.L.U32 R5, R5, 0x1f, RZ ;  /* 0x0000001f05057819 */ /* 0x000fce00000006ff */
.L_x_5948:
[----:B----4-:R4:W1:Y:S02]  /*bef0*/  SYNCS.PHASECHK.TRANS64.TRYWAIT P0, [R4+URZ+0x36438], R5 ;  /* 0x03643805040075a7 */ /* 0x010864000800017f */
[----:B-1----:R-:W-:Y:S05]  /*bf00*/  @!P0 NANOSLEEP.SYNCS 0x989680 ;  /* 0x009896800000895d */ /* 0x002fea0003900000 */
[----:B------:R-:W1:Y:S02]  /*bf10*/  @!P0 SYNCS.PHASECHK.TRANS64 P0, [R4+URZ+0x36438], R5 ;  /* 0x03643805040085a7 */ /* 0x000e64000800007f */
[----:B-1----:R-:W-:Y:S05]  /*bf20*/  @!P0 BRA `(.L_x_5948) ;  /* 0xfffffffc00f08947 */ /* 0x002fea000383ffff */
.L_x_5766:
[----:B---3--:R-:W-:Y:S05]  /*bf30*/  BSYNC B6 ;  /* 0x0000000000067941 */ /* 0x008fea0003800000 */
.L_x_5760:
[----:B------:R-:W-:Y:S05]  /*bf40*/  EXIT ;  /* 0x000000000000794d */ /* 0x000fea0003800000 */
.L_x_5777:
[----:B------:R-:W-:Y:S02]  /*bf50*/  IMAD.MOV.U32 R12, RZ, RZ, RZ ;  /* 0x000000ffff0c7224 */ /* 0x000fe400078e00ff */
[----:B------:R-:W-:Y:S02]  /*bf60*/  IMAD.MOV.U32 R11, RZ, RZ, 0x1f ;  /* 0x0000001fff0b7424 */ /* 0x000fe400078e00ff */
[----:B------:R-:W-:-:S07]  /*bf70*/  IMAD.MOV.U32 R15, RZ, RZ, -0x1 ;  /* 0xffffffffff0f7424 */ /* 0x000fce00078e00ff */
[----:B------:R-:W-:Y:S05]  /*bf80*/  WARPSYNC.COLLECTIVE R15, `(.L_x_5949) ;  /* 0x000000000f087348 */ /* 0x000fea0003c00000 */
[----:B------:R1:W2:Y:S02]  /*bf90*/  SHFL.IDX P6, R14, R13, R12, R11 ;  /* 0x0000000c0d0e7389 */ /* 0x0002a400000c000b */
[----:B-12---:R-:W-:Y:S01]  /*bfa0*/  ENDCOLLECTIVE ;  /* 0x000000000000791b */ /* 0x006fe20003800000 */
.L_x_5949:
[----:B------:R-:W-:Y:S05]  /*bfb0*/  BRA `(.L_x_5950) ;  /* 0xffffff54000c7947 */ /* 0x000fea000383ffff */
.L_x_5779:
[----:B--2---:R2:W3:Y:S02]  /*bfc0*/  SYNCS.PHASECHK.TRANS64.TRYWAIT P0, [R154+URZ+0x36400], R11 ;  /* 0x0364000b9a0075a7 */ /* 0x0044e4000800017f */
[----:B---3--:R-:W-:Y:S05]  /*bfd0*/  @!P0 NANOSLEEP.SYNCS 0x989680 ;  /* 0x009896800000895d */ /* 0x008fea0003900000 */
[----:B------:R-:W3:Y:S02]  /*bfe0*/  @!P0 SYNCS.PHASECHK.TRANS64 P0, [R154+URZ+0x36400], R11 ;  /* 0x0364000b9a0085a7 */ /* 0x000ee4000800007f */
[----:B---3--:R-:W-:Y:S05]  /*bff0*/  @!P0 BRA `(.L_x_5779) ;  /* 0xfffffffc00f08947 */ /* 0x008fea000383ffff */
[----:B------:R-:W-:Y:S05]  /*c000*/  BRA `(.L_x_5778) ;  /* 0xffffff5400447947 */ /* 0x000fea000383ffff */
.L_x_5783:
[----:B--2---:R2:W3:Y:S02]  /*c010*/  SYNCS.PHASECHK.TRANS64.TRYWAIT P1, [R3+URZ+0x36410], R12 ;  /* 0x0364100c030075a7 */ /* 0x0044e4000802017f */
[----:B---3--:R-:W-:Y:S05]  /*c020*/  @!P1 NANOSLEEP.SYNCS 0x989680 ;  /* 0x009896800000995d */ /* 0x008fea0003900000 */
[----:B------:R-:W3:Y:S02]  /*c030*/  @!P1 SYNCS.PHASECHK.TRANS64 P1, [R3+URZ+0x36410], R12 ;  /* 0x0364100c030095a7 */ /* 0x000ee4000802007f */
[----:B---3--:R-:W-:Y:S05]  /*c040*/  @!P1 BRA `(.L_x_5783) ;  /* 0xfffffffc00f09947 */ /* 0x008fea000383ffff */
[----:B------:R-:W-:Y:S05]  /*c050*/  BRA `(.L_x_5782) ;  /* 0xffffff5c000c7947 */ /* 0x000fea000383ffff */
.L_x_5787:
[----:B------:R1:W1:Y:S02]  /*c060*/  SYNCS.PHASECHK.TRANS64.TRYWAIT P1, [R154+URZ+0x36430], R13 ;  /* 0x0364300d9a0075a7 */ /* 0x000264000802017f */
[----:B-1----:R-:W-:Y:S05]  /*c070*/  @!P1 NANOSLEEP.SYNCS 0x989680 ;  /* 0x009896800000995d */ /* 0x002fea0003900000 */
[----:B------:R-:W1:Y:S02]  /*c080*/  @!P1 SYNCS.PHASECHK.TRANS64 P1, [R154+URZ+0x36430], R13 ;  /* 0x0364300d9a0095a7 */ /* 0x000e64000802007f */
[----:B-1----:R-:W-:Y:S05]  /*c090*/  @!P1 BRA `(.L_x_5787) ;  /* 0xfffffffc00f09947 */ /* 0x002fea000383ffff */
[----:B------:R-:W-:Y:S05]  /*c0a0*/  BRA `(.L_x_5786) ;  /* 0xffffff6000b07947 */ /* 0x000fea000383ffff */
.L_x_5859:
[----:B------:R-:W-:Y:S01]  /*c0b0*/  BSSY B0, `(.L_x_5951) ;  /* 0x0000005000007945 */ /* 0x000fe20003800000 */
[----:B------:R-:W-:-:S07]  /*c0c0*/  IMAD.MOV.U32 R15, RZ, RZ, -0x1 ;  /* 0xffffffffff0f7424 */ /* 0x000fce00078e00ff */
[----:B------:R-:W-:Y:S05]  /*c0d0*/  WARPSYNC.COLLECTIVE R15, `(.L_x_5952) ;  /* 0x000000000f087348 */ /* 0x000fea0003c00000 */
[----:B------:R-:W-:Y:S01]  /*c0e0*/  NOP ;  /* 0x0000000000007918 */ /* 0x000fe20000000000 */
[----:B------:R-:W-:Y:S01]  /*c0f0*/  ENDCOLLECTIVE ;  /* 0x000000000000791b */ /* 0x000fe20003800000 */
.L_x_5952:
[----:B------:R-:W-:Y:S05]  /*c100*/  BSYNC B0 ;  /* 0x0000000000007941 */ /* 0x000fea0003800000 */
.L_x_5951:
[----:B------:R-:W-:Y:S05]  /*c110*/  BRA `(.L_x_5953) ;  /* 0xffffffb400ac7947 */ /* 0x000fea000383ffff */
.L_x_5876:
[----:B------:R-:W-:Y:S01]  /*c120*/  BSSY B0, `(.L_x_5954) ;  /* 0x0000005000007945 */ /* 0x000fe20003800000 */
[----:B------:R-:W-:-:S07]  /*c130*/  IMAD.MOV.U32 R15, RZ, RZ, -0x1 ;  /* 0xffffffffff0f7424 */ /* 0x000fce00078e00ff */
[----:B------:R-:W-:Y:S05]  /*c140*/  WARPSYNC.COLLECTIVE R15, `(.L_x_5955) ;  /* 0x000000000f087348 */ /* 0x000fea0003c00000 */
[----:B------:R-:W-:Y:S01]  /*c150*/  NOP ;  /* 0x0000000000007918 */ /* 0x000fe20000000000 */
[----:B------:R-:W-:Y:S01]  /*c160*/  ENDCOLLECTIVE ;  /* 0x000000000000791b */ /* 0x000fe20003800000 */
.L_x_5955:
[----:B------:R-:W-:Y:S05]  /*c170*/  BSYNC B0 ;  /* 0x0000000000007941 */ /* 0x000fea0003800000 */
.L_x_5954:
[----:B------:R-:W-:Y:S05]  /*c180*/  BRA `(.L_x_5956) ;  /* 0xffffffbc00a47947 */ /* 0x000fea000383ffff */
.L_x_5892:
[----:B------:R-:W-:Y:S01]  /*c190*/  BSSY B0, `(.L_x_5957) ;  /* 0x0000005000007945 */ /* 0x000fe20003800000 */
[----:B------:R-:W-:-:S07]  /*c1a0*/  IMAD.MOV.U32 R15, RZ, RZ, -0x1 ;  /* 0xffffffffff0f7424 */ /* 0x000fce00078e00ff */
[----:B------:R-:W-:Y:S05]  /*c1b0*/  WARPSYNC.COLLECTIVE R15, `(.L_x_5958) ;  /* 0x000000000f087348 */ /* 0x000fea0003c00000 */
[----:B------:R-:W-:Y:S01]  /*c1c0*/  NOP ;  /* 0x0000000000007918 */ /* 0x000fe20000000000 */
[----:B------:R-:W-:Y:S01]  /*c1d0*/  ENDCOLLECTIVE ;  /* 0x000000000000791b */ /* 0x000fe20003800000 */
.L_x_5958:
[----:B------:R-:W-:Y:S05]  /*c1e0*/  BSYNC B0 ;  /* 0x0000000000007941 */ /* 0x000fea0003800000 */
.L_x_5957:
[----:B------:R-:W-:Y:S05]  /*c1f0*/  BRA `(.L_x_5959) ;  /* 0xffffffc400147947 */ /* 0x000fea000383ffff */
.L_x_5924:
[----:B-1----:R1:W2:Y:S02]  /*c200*/  SYNCS.PHASECHK.TRANS64.TRYWAIT P1, [R8+URZ+0x36420], R9 ;  /* 0x03642009080075a7 */ /* 0x0022a4000802017f */
[----:B--2---:R-:W-:Y:S05]  /*c210*/  @!P1 NANOSLEEP.SYNCS 0x989680 ;  /* 0x009896800000995d */ /* 0x004fea0003900000 */
[----:B------:R-:W2:Y:S02]  /*c220*/  @!P1 SYNCS.PHASECHK.TRANS64 P1, [R8+URZ+0x36420], R9 ;  /* 0x03642009080095a7 */ /* 0x000ea4000802007f */
[----:B--2---:R-:W-:Y:S05]  /*c230*/  @!P1 BRA `(.L_x_5924) ;  /* 0xfffffffc00f09947 */ /* 0x004fea000383ffff */
[----:B------:R-:W-:Y:S05]  /*c240*/  BRA `(.L_x_5960) ;  /* 0xffffffdc000c7947 */ /* 0x000fea000383ffff */
.L_x_5928:
[----:B-1----:R1:W2:Y:S02]  /*c250*/  SYNCS.PHASECHK.TRANS64.TRYWAIT P1, [R8+URZ+0x36438], R9 ;  /* 0x03643809080075a7 */ /* 0x0022a4000802017f */
[----:B--2---:R-:W-:Y:S05]  /*c260*/  @!P1 NANOSLEEP.SYNCS 0x989680 ;  /* 0x009896800000995d */ /* 0x004fea0003900000 */
[----:B------:R-:W2:Y:S02]  /*c270*/  @!P1 SYNCS.PHASECHK.TRANS64 P1, [R8+URZ+0x36438], R9 ;  /* 0x03643809080095a7 */ /* 0x000ea4000802007f */
[----:B--2---:R-:W-:Y:S05]  /*c280*/  @!P1 BRA `(.L_x_5928) ;  /* 0xfffffffc00f09947 */ /* 0x004fea000383ffff */
[----:B------:R-:W-:Y:S05]  /*c290*/  BRA `(.L_x_5961) ;  /* 0xffffffe000fc7947 */ /* 0x000fea000383ffff */
.L_x_5930:
[----:B--2---:R2:W3:Y:S02]  /*c2a0*/  SYNCS.PHASECHK.TRANS64.TRYWAIT P1, [R8+URZ+0x36428], R7 ;  /* 0x03642807080075a7 */ /* 0x0044e4000802017f */
[----:B---3--:R-:W-:Y:S05]  /*c2b0*/  @!P1 NANOSLEEP.SYNCS 0x989680 ;  /* 0x009896800000995d */ /* 0x008fea0003900000 */
[----:B------:R-:W3:Y:S02]  /*c2c0*/  @!P1 SYNCS.PHASECHK.TRANS64 P1, [R8+URZ+0x36428], R7 ;  /* 0x03642807080095a7 */ /* 0x000ee4000802007f */
[----:B---3--:R-:W-:Y:S05]  /*c2d0*/  @!P1 BRA `(.L_x_5930) ;  /* 0xfffffffc00f09947 */ /* 0x008fea000383ffff */
[----:B------:R-:W-:Y:S05]  /*c2e0*/  BRA `(.L_x_5962) ;  /* 0xffffffe400c47947 */ /* 0x000fea000383ffff */
.L_x_5932:
        /* <DEDUP_REMOVED lines=8> */
.L_x_5934:
[----:B------:R-:W-:-:S07]  /*c370*/  SHF.L.U32 R5, R10, 0x1f, RZ ;  /* 0x0000001f0a057819 */ /* 0x000fce00000006ff */
.L_x_5964:
[----:B--2---:R2:W3:Y:S02]  /*c380*/  SYNCS.PHASECHK.TRANS64.TRYWAIT P1, [R8+URZ+0x36420], R5 ;  /* 0x03642005080075a7 */ /* 0x0044e4000802017f */
[----:B---3--:R-:W-:Y:S05]  /*c390*/  @!P1 NANOSLEEP.SYNCS 0x989680 ;  /* 0x009896800000995d */ /* 0x008fea0003900000 */
[----:B------:R-:W3:Y:S02]  /*c3a0*/  @!P1 SYNCS.PHASECHK.TRANS64 P1, [R8+URZ+0x36420], R5 ;  /* 0x03642005080095a7 */ /* 0x000ee4000802007f */
[----:B---3--:R-:W-:Y:S05]  /*c3b0*/  @!P1 BRA `(.L_x_5964) ;  /* 0xfffffffc00f09947 */ /* 0x008fea000383ffff */
[----:B------:R-:W-:Y:S05]  /*c3c0*/  BRA `(.L_x_5965) ;  /* 0xffffffec00147947 */ /* 0x000fea000383ffff */
.L_x_5937:
[----:B--2---:R2:W3:Y:S02]  /*c3d0*/  SYNCS.PHASECHK.TRANS64.TRYWAIT P1, [R8+URZ+0x36438], R9 ;  /* 0x03643809080075a7 */ /* 0x0044e4000802017f */
[----:B---3--:R-:W-:Y:S05]  /*c3e0*/  @!P1 NANOSLEEP.SYNCS 0x989680 ;  /* 0x009896800000995d */ /* 0x008fea0003900000 */
[----:B------:R-:W3:Y:S02]  /*c3f0*/  @!P1 SYNCS.PHASECHK.TRANS64 P1, [R8+URZ+0x36438], R9 ;  /* 0x03643809080095a7 */ /* 0x000ee4000802007f */
[----:B---3--:R-:W-:Y:S05]  /*c400*/  @!P1 BRA `(.L_x_5937) ;  /* 0xfffffffc00f09947 */ /* 0x008fea000383ffff */
[----:B------:R-:W-:Y:S05]  /*c410*/  BRA `(.L_x_5966) ;  /* 0xffffffec00e07947 */ /* 0x000fea000383ffff */
.L_x_5939:
[----:B-1----:R1:W2:Y:S02]  /*c420*/  SYNCS.PHASECHK.TRANS64.TRYWAIT P1, [R8+URZ+0x36428], R5 ;  /* 0x03642805080075a7 */ /* 0x0022a4000802017f */
[----:B--2---:R-:W-:Y:S05]  /*c430*/  @!P1 NANOSLEEP.SYNCS 0x989680 ;  /* 0x009896800000995d */ /* 0x004fea0003900000 */
[----:B------:R-:W2:Y:S02]  /*c440*/  @!P1 SYNCS.PHASECHK.TRANS64 P1, [R8+URZ+0x36428], R5 ;  /* 0x03642805080095a7 */ /* 0x000ea4000802007f */
[----:B--2---:R-:W-:Y:S05]  /*c450*/  @!P1 BRA `(.L_x_5939) ;  /* 0xfffffffc00f09947 */ /* 0x004fea000383ffff */
[----:B------:R-:W-:Y:S05]  /*c460*/  BRA `(.L_x_5967) ;  /* 0xfffffff0008c7947 */ /* 0x000fea000383ffff */
.L_x_5941:
[----:B--2---:R2:W3:Y:S02]  /*c470*/  SYNCS.PHASECHK.TRANS64.TRYWAIT P1, [R8+URZ+0x36438], R3 ;  /* 0x03643803080075a7 */ /* 0x0044e4000802017f */
[----:B---3--:R-:W-:Y:S05]  /*c480*/  @!P1 NANOSLEEP.SYNCS 0x989680 ;  /* 0x009896800000995d */ /* 0x008fea0003900000 */
[----:B------:R-:W3:Y:S02]  /*c490*/  @!P1 SYNCS.PHASECHK.TRANS64 P1, [R8+URZ+0x36438], R3 ;  /* 0x03643803080095a7 */ /* 0x000ee4000802007f */
[----:B---3--:R-:W-:Y:S05]  /*c4a0*/  @!P1 BRA `(.L_x_5941) ;  /* 0xfffffffc00f09947 */ /* 0x008fea000383ffff */
[----:B------:R-:W-:Y:S05]  /*c4b0*/  BRA `(.L_x_5968) ;  /* 0xfffffff400487947 */ /* 0x000fea000383ffff */
.L_x_5943:
[----:B------:R-:W-:Y:S01]  /*c4c0*/  BSSY B0, `(.L_x_5969) ;  /* 0x0000006000007945 */ /* 0x000fe20003800000 */
[----:B------:R-:W-:-:S07]  /*c4d0*/  IMAD.MOV.U32 R15, RZ, RZ, -0x1 ;  /* 0xffffffffff0f7424 */ /* 0x000fce00078e00ff */
[----:B-1-3--:R-:W-:Y:S05]  /*c4e0*/  WARPSYNC.COLLECTIVE R15, `(.L_x_5970) ;  /* 0x000000000f0c7348 */ /* 0x00afea0003c00000 */
[----:B------:R-:W-:Y:S02]  /*c4f0*/  ELECT P6, UR62, PT ;  /* 0x00000000003e782f */ /* 0x000fe400038c0000 */
[----:B------:R-:W-:Y:S01]  /*c500*/  MOV R14, UR62 ;  /* 0x0000003e000e7c02 */ /* 0x000fe20008000f00 */
[----:B-1-3--:R-:W-:Y:S10]  /*c510*/  ENDCOLLECTIVE ;  /* 0x000000000000791b */ /* 0x00aff40003800000 */
.L_x_5970:
[----:B------:R-:W-:Y:S05]  /*c520*/  BSYNC B0 ;  /* 0x0000000000007941 */ /* 0x000fea0003800000 */
.L_x_5969:
[----:B------:R-:W-:Y:S05]  /*c530*/  BRA `(.L_x_5971) ;  /* 0xfffffff800047947 */ /* 0x000fea000383ffff */
.L_x_5945:
[----:B-1----:R1:W2:Y:S02]  /*c540*/  SYNCS.PHASECHK.TRANS64.TRYWAIT P0, [R9+URZ], R0 ;  /* 0x00000000090075a7 */ /* 0x0022a4000800017f */
[----:B--2---:R-:W-:Y:S05]  /*c550*/  @!P0 NANOSLEEP.SYNCS 0x989680 ;  /* 0x009896800000895d */ /* 0x004fea0003900000 */
[----:B------:R-:W2:Y:S02]  /*c560*/  @!P0 SYNCS.PHASECHK.TRANS64 P0, [R9+URZ], R0 ;  /* 0x00000000090085a7 */ /* 0x000ea4000800007f */
[----:B--2---:R-:W-:Y:S05]  /*c570*/  @!P0 BRA `(.L_x_5945) ;  /* 0xfffffffc00f08947 */ /* 0x004fea000383ffff */
[----:B------:R-:W-:Y:S05]  /*c580*/  BRA `(.L_x_5972) ;  /* 0xfffffff800447947 */ /* 0x000fea000383ffff */
.L_x_5946:
[----:B--2---:R2:W4:Y:S02]  /*c590*/  SYNCS.PHASECHK.TRANS64.TRYWAIT P0, [R3+URZ], R2 ;  /* 0x00000002030075a7 */ /* 0x004524000800017f */
[----:B----4-:R-:W-:Y:S05]  /*c5a0*/  @!P0 NANOSLEEP.SYNCS 0x989680 ;  /* 0x009896800000895d */ /* 0x010fea0003900000 */
[----:B------:R-:W4:Y:S02]  /*c5b0*/  @!P0 SYNCS.PHASECHK.TRANS64 P0, [R3+URZ], R2 ;  /* 0x00000002030085a7 */ /* 0x000f24000800007f */
[----:B----4-:R-:W-:Y:S05]  /*c5c0*/  @!P0 BRA `(.L_x_5946) ;  /* 0xfffffffc00f08947 */ /* 0x010fea000383ffff */
[----:B------:R-:W-:Y:S05]  /*c5d0*/  BRA `(.L_x_5973) ;  /* 0xfffffff800387947 */ /* 0x000fea000383ffff */
.L_x_5974:
        /* <DEDUP_REMOVED lines=10> */
.L_x_7686:


//--------------------- .text._ZN7cutlass13device_kernelIN5flash11enable_sm90INS1_16FlashAttnBwdSm90INS1_25CollectiveMainloopBwdSm90ILi2ELi1ELi1EN4cute5tupleIJNS5_1CILi1EEES8_S8_EEENS6_IJNS7_ILi64EEENS7_ILi96EEENS7_ILi192EEEEEENS_10bfloat16_tEfNS_4arch4Sm90ELb0ELb1ELb0ELb1ELb0ELb0ELb1ELb0ELi3ELi1ELi1ELi1ELb0EEENS1_24CollectiveEpilogueBwdGQAISD_fSG_Li384ELb1ELb0EEENS1_19SingleTileSchedulerILb1ELb0ELb0ELi96EEEEEEEEEvNT_6ParamsE --------------------------
	.section	.text._ZN7cutlass13device_kernelIN5flash11enable_sm90INS1_16FlashAttnBwdSm90INS1_25CollectiveMainloopBwdSm90ILi2ELi1ELi1EN4cute5tupleIJNS5_1CILi1EEES8_S8_EEENS6_IJNS7_ILi64EEENS7_ILi96EEENS7_ILi192EEEEEENS_10bfloat16_tEfNS_4arch4Sm90ELb0ELb1ELb0ELb1ELb0ELb0ELb1ELb0ELi3ELi1ELi1ELi1ELb0EEENS1_24CollectiveEpilogueBwdGQAISD_fSG_Li384ELb1ELb0EEENS1_19SingleTileSchedulerILb1ELb0ELb0ELi96EEEEEEEEEvNT_6ParamsE,"ax",@progbits
	.align	128
.text._ZN7cutlass13device_kernelIN5flash11enable_sm90INS1_16FlashAttnBwdSm90INS1_25CollectiveMainloopBwdSm90ILi2ELi1ELi1EN4cute5tupleIJNS5_1CILi1EEES8_S8_EEENS6_IJNS7_ILi64EEENS7_ILi96EEENS7_ILi192EEEEEENS_10bfloat16_tEfNS_4arch4Sm90ELb0ELb1ELb0ELb1ELb0ELb0ELb1ELb0ELi3ELi1ELi1ELi1ELb0EEENS1_24CollectiveEpilogueBwdGQAISD_fSG_Li384ELb1ELb0EEENS1_19SingleTileSchedulerILb1ELb0ELb0ELi96EEEEEEEEEvNT_6ParamsE:
        .type           _ZN7cutlass13device_kernelIN5flash11enable_sm90INS1_16FlashAttnBwdSm90INS1_25CollectiveMainloopBwdSm90ILi2ELi1ELi1EN4cute5tupleIJNS5_1CILi1EEES8_S8_EEENS6_IJNS7_ILi64EEENS7_ILi96EEENS7_ILi192EEEEEENS_10bfloat16_tEfNS_4arch4Sm90ELb0ELb1ELb0ELb1ELb0ELb0ELb1ELb0ELi3ELi1ELi1ELi1ELb0EEENS1_24CollectiveEpilogueBwdGQAISD_fSG_Li384ELb1ELb0EEENS1_19SingleTileSchedulerILb1ELb0ELb0ELi96EEEEEEEEEvNT_6ParamsE,@function
        .size           _ZN7cutlass13device_kernelIN5flash11enable_sm90INS1_16FlashAttnBwdSm90INS1_25CollectiveMainloopBwdSm90ILi2ELi1ELi1EN4cute5tupleIJNS5_1CILi1EEES8_S8_EEENS6_IJNS7_ILi64EEENS7_ILi96EEENS7_ILi192EEEEEENS_10bfloat16_tEfNS_4arch4Sm90ELb0ELb1ELb0ELb1ELb0ELb0ELb1ELb0ELi3ELi1ELi1ELi1ELb0EEENS1_24CollectiveEpilogueBwdGQAISD_fSG_Li384ELb1ELb0EEENS1_19SingleTileSchedulerILb1ELb0ELb0ELi96EEEEEEEEEvNT_6ParamsE,(.L_x_7687 - _ZN7cutlass13device_kernelIN5flash11enable_sm90INS1_16FlashAttnBwdSm90INS1_25CollectiveMainloopBwdSm90ILi2ELi1ELi1EN4cute5tupleIJNS5_1CILi1EEES8_S8_EEENS6_IJNS7_ILi64EEENS7_ILi96EEENS7_ILi192EEEEEENS_10bfloat16_tEfNS_4arch4Sm90ELb0ELb1ELb0ELb1ELb0ELb0ELb1ELb0ELi3ELi1ELi1ELi1ELb0EEENS1_24CollectiveEpilogueBwdGQAISD_fSG_Li384ELb1ELb0EEENS1_19SingleTileSchedulerILb1ELb0ELb0ELi96EEEEEEEEEvNT_6ParamsE)
        .other          _ZN7cutlass13device_kernelIN5flash11enable_sm90INS1_16FlashAttnBwdSm90INS1_25CollectiveMainloopBwdSm90ILi2ELi1ELi1EN4cute5tupleIJNS5_1CILi1EEES8_S8_EEENS6_IJNS7_ILi64EEENS7_ILi96EEENS7_ILi192EEEEEENS_10bfloat16_tEfNS_4arch4Sm90ELb0ELb1ELb0ELb1ELb0ELb0ELb1ELb0ELi3ELi1ELi1ELi1ELb0EEENS1_24CollectiveEpilogueBwdGQAISD_fSG_Li384ELb1ELb0EEENS1_19SingleTileSchedulerILb1ELb0ELb0ELi96EEEEEEEEEvNT_6ParamsE,@"STO_CUDA_ENTRY STV_DEFAULT"
_ZN7cutlass13device_kernelIN5flash11enable_sm90INS1_16FlashAttnBwdSm90INS1_25CollectiveMainloopBwdSm90ILi2ELi1ELi1EN4cute5tupleIJNS5_1CILi1EEES8_S8_EEENS6_IJNS7_ILi64EEENS7_ILi96EEENS7_ILi192EEEEEENS_10bfloat16_tEfNS_4arch4Sm90ELb0ELb1ELb0ELb1ELb0ELb0ELb1ELb0ELi3ELi1ELi1ELi1ELb0EEENS1_24CollectiveEpilogueBwdGQAISD_fSG_Li384ELb1ELb0EEENS1_19SingleTileSchedulerILb1ELb0ELb0ELi96EEEEEEEEEvNT_6ParamsE:
        /* <DEDUP_REMOVED lines=23> */
.L_x_5976:
[----:B------:R-:W-:Y:S05]  /*0170*/  BSYNC B0 ;  /* 0x0000000000007941 */ /* 0x000fea0003800000 */
.L_x_5975:
        /* <DEDUP_REMOVED lines=37> */
.L_x_5977:
        /* <DEDUP_REMOVED lines=20> */
.L_x_5978:
[----:B------:R-:W-:Y:S01]  /*0510*/  PLOP3.LUT P0, PT, PT, PT, UP0, 0x80, 0x0 ;  /* 0x000000000000781c */ /* 0x000fe20003f0f008 */
[----:B------:R-:W-:Y:S01]  /*0520*/  NOP ;  /* 0x0000000000007918 */ /* 0x000fe20000000000 */
[----:B------:R-:W-:Y:S01]  /*0530*/  ULDC.64 UR46, c[0x0][0x208] ;  /* 0x00008200002e7ab9 */ /* 0x000fe20000000a00 */
[----:B------:R-:W-:Y:S01]  /*0540*/  BSSY B6, `(.L_x_5979) ;  /* 0x00008bb000067945 */ /* 0x000fe20003800000 */
[----:B-12-4-:R-:W-:Y:S09]  /*0550*/  BAR.SYNC.DEFER_BLOCKING 0x0 ;  /* 0x0000000000007b1d */ /* 0x016ff20000010000 */
[----:B------:R-:W-:Y:S05]  /*0560*/  @!P0 BRA `(.L_x_5980) ;  /* 0x0000004400d88947 */ /* 0x000fea0003800000 */
.L_x_5981:
        /* <DEDUP_REMOVED lines=21> */
.L_x_5982:
        /* <DEDUP_REMOVED lines=10> */
.L_x_5984:
[----:B------:R-:W2:Y:S02]  /*0760*/  LDC R0, c[0x0][0x8c4] ;  /* 0x00023100ff007b82 */ /* 0x000ea40000000800 */
.L_x_5983:
        /* <DEDUP_REMOVED lines=15> */
.L_x_5986:
        /* <DEDUP_REMOVED lines=10> */
.L_x_5987:
        /* <DEDUP_REMOVED lines=8> */
.L_x_5988:
        /* <DEDUP_REMOVED lines=9> */
.L_x_5989:
        /* <DEDUP_REMOVED lines=22> */
.L_x_5990:
        /* <DEDUP_REMOVED lines=78> */
.L_x_5993:
        /* <DEDUP_REMOVED lines=15> */
.L_x_5992:
        /* <DEDUP_REMOVED lines=20> */
.L_x_5995:
        /* <DEDUP_REMOVED lines=15> */
.L_x_5994:
        /* <DEDUP_REMOVED lines=8> */
.L_x_6098:
        /* <DEDUP_REMOVED lines=19> */
.L_x_5997:
        /* <DEDUP_REMOVED lines=40> */
[----:B------:R-:W-:Y:S01]  /*17a0*/  IMAD.IADD R11, R19, 0x1, R18 ;  /* 0x00000001130b7824 */ /* 0x000fe200078e0212 */
[----:B------:R-:W-:Y:S01]  /*17b0*/  LEA.HI R5, R5, R4, RZ, 0x3 ;  /* 0x0000000405057211 */ /* 0x000fe200078f18ff */
[----:B------:R-:W-:Y:S01]  /*17c0*/  IMAD.IADD R10, R18, 0x1, -R17 ;  /* 0x00000001120a7824 */ /* 0x000fe200078e0a11 */
[----:B------:R-:W-:Y:S01]  /*17d0*/  LOP3.LUT P0, RZ, R7, 0x2, RZ, 0xc0, !PT ;  /* 0x0000000207ff7812 */ /* 0x000fe2000780c0ff */
[----:B------:R-:W-:Y:S01]  /*17e0*/  IMAD.IADD R9, R9, 0x1, R0 ;  /* 0x0000000109097824 */ /* 0x000fe200078e0200 */
[----:B------:R-:W-:Y:S01]  /*17f0*/  LOP3.LUT R5, R5, 0xfffffff8, RZ, 0xc0, !PT ;  /* 0xfffffff805057812 */ /* 0x000fe200078ec0ff */
[----:B------:R-:W-:Y:S01]  /*1800*/  IMAD.SHL.U32 R0, R15, 0x4, RZ ;  /* 0x000000040f007824 */ /* 0x000fe200078e00ff */
[----:B------:R-:W-:Y:S01]  /*1810*/  IADD3 R17, -R17, 0x1, R11 ;  /* 0x0000000111117810 */ /* 0x000fe20007ffe10b */
[----:B------:R-:W-:Y:S01]  /*1820*/  IMAD.SHL.U32 R18, R13, 0x2, RZ ;  /* 0x000000020d127824 */ /* 0x000fe200078e00ff */
[----:B------:R-:W-:Y:S01]  /*1830*/  SHF.R.S32.HI R3, RZ, 0x5, R3 ;  /* 0x00000005ff037819 */ /* 0x000fe20000011403 */
[----:B------:R-:W-:Y:S01]  /*1840*/  IMAD.IADD R6, R4, 0x1, -R5 ;  /* 0x0000000104067824 */ /* 0x000fe200078e0a05 */
[----:B------:R-:W-:Y:S01]  /*1850*/  SEL R12, R12, 0xffffffe0, !P0 ;  /* 0xffffffe00c0c7807 */ /* 0x000fe20004000000 */
[--C-:B------:R-:W-:Y:S01]  /*1860*/  IMAD.IADD R11, R11, 0x1, -R18.reuse ;  /* 0x000000010b0b7824 */ /* 0x100fe200078e0a12 */
[----:B------:R-:W-:Y:S01]  /*1870*/  LEA R9, R9, UR36, 0x1 ;  /* 0x0000002409097c11 */ /* 0x000fe2000f8e08ff */
[----:B------:R-:W-:Y:S01]  /*1880*/  IMAD.IADD R4, R17, 0x1, -R18 ;  /* 0x0000000111047824 */ /* 0x000fe200078e0a12 */
[----:B------:R-:W-:Y:S01]  /*1890*/  CS2R R112, SRZ ;  /* 0x0000000000707805 */ /* 0x000fe2000001ff00 */
[----:B------:R-:W-:Y:S01]  /*18a0*/  IMAD R6, R3, 0x10, R6 ;  /* 0x0000001003067824 */ /* 0x000fe200078e0206 */
[----:B------:R-:W-:Y:S01]  /*18b0*/  CS2R R110, SRZ ;  /* 0x00000000006e7805 */ /* 0x000fe2000001ff00 */
        /* <DEDUP_REMOVED lines=46> */
[----:B------:R-:W-:Y:S01]  /*1ba0*/  LOP3.LUT R155, R155, 0x1, RZ, 0xfc, !PT ;  /* 0x000000019b9b7812 */ /* 0x000fe200078efcff */
[----:B------:R-:W-:Y:S01]  /*1bb0*/  IMAD.IADD R18, R19, 0x1, -R18 ;  /* 0x0000000113127824 */ /* 0x000fe200078e0a12 */
[----:B------:R-:W-:-:S02]  /*1bc0*/  LEA R0, R0, UR36, 0x2 ;  /* 0x0000002400007c11 */ /* 0x000fc4000f8e10ff */
[----:B------:R-:W-:-:S07]  /*1bd0*/  IADD3 R17, R12, 0x30400, R9 ;  /* 0x000304000c117810 */ /* 0x000fce0007ffe009 */
.L_x_6017:
[----:B------:R-:W-:-:S13]  /*1be0*/  ISETP.NE.AND P0, PT, R155, 0x3, PT ;  /* 0x000000039b00780c */ /* 0x000fda0003f05270 */
[----:B-1----:R-:W-:Y:S05]  /*1bf0*/  @!P0 BRA `(.L_x_5999) ;  /* 0x0000000000048947 */ /* 0x002fea0003800000 */
[----:B------:R-:W-:Y:S01]  /*1c00*/  BPT.TRAP 0x1 ;  /* 0x000000040000795c */ /* 0x000fe20000300000 */
.L_x_5999:
[----:B------:R-:W-:Y:S02]  /*1c10*/  LEA R3, R2, UR36, 0x3 ;  /* 0x0000002402037c11 */ /* 0x000fe4000f8e18ff */
[----:B------:R-:W-:-:S04]  /*1c20*/  SHF.L.U32 R12, R7, 0x1f, RZ ;  /* 0x0000001f070c7819 */ /* 0x000fc800000006ff */
[----:B------:R1:W2:Y:S01]  /*1c30*/  SYNCS.PHASECHK.TRANS64.TRYWAIT P1, [R3+URZ+0x36410], R12 ;  /* 0x0364100c030075a7 */ /* 0x0002a2000802017f */
[----:B------:R-:W-:Y:S05]  /*1c40*/  @!P0 BRA `(.L_x_6000) ;  /* 0x0000000000048947 */ /* 0x000fea0003800000 */
[----:B------:R-:W-:Y:S01]  /*1c50*/  BPT.TRAP 0x1 ;  /* 0x000000040000795c */ /* 0x000fe20000300000 */
.L_x_6000:
[----:B--2---:R-:W-:Y:S05]  /*1c60*/  @P1 BRA `(.L_x_6001) ;  /* 0x0000000000081947 */ /* 0x004fea0003800000 */
[----:B------:R-:W2:Y:S02]  /*1c70*/  SYNCS.PHASECHK.TRANS64.TRYWAIT P1, [R3+URZ+0x36410], R12 ;  /* 0x0364100c030075a7 */ /* 0x000ea4000802017f */
[----:B--2---:R-:W-:Y:S05]  /*1c80*/  @!P1 BRA `(.L_x_6002) ;  /* 0x0000007400509947 */ /* 0x004fea0003800000 */
.L_x_6001:
        /* <DEDUP_REMOVED lines=103> */
.L_x_6003:
[----:B------:R-:W-:-:S04]  /*2300*/  SHF.L.U32 R13, R5, 0x1f, RZ ;  /* 0x0000001f050d7819 */ /* 0x000fc800000006ff */
[----:B------:R4:W1:Y:S01]  /*2310*/  SYNCS.PHASECHK.TRANS64.TRYWAIT P1, [UR36+0x36430], R13 ;  /* 0x0364300dff0075a7 */ /* 0x0008620008020164 */
[----:B------:R-:W-:Y:S05]  /*2320*/  @!P0 BRA `(.L_x_6004) ;  /* 0x0000000000048947 */ /* 0x000fea0003800000 */
[----:B------:R-:W-:Y:S01]  /*2330*/  BPT.TRAP 0x1 ;  /* 0x000000040000795c */ /* 0x000fe20000300000 */
.L_x_6004:
[----:B-1----:R-:W-:Y:S05]  /*2340*/  @P1 BRA `(.L_x_6005) ;  /* 0x0000000000081947 */ /* 0x002fea0003800000 */
[----:B------:R-:W1:Y:S02]  /*2350*/  SYNCS.PHASECHK.TRANS64.TRYWAIT P1, [UR36+0x36430], R13 ;  /* 0x0364300dff0075a7 */ /* 0x000e640008020164 */
[----:B-1----:R-:W-:Y:S05]  /*2360*/  @!P1 BRA `(.L_x_6006) ;  /* 0x0000006c00ac9947 */ /* 0x002fea0003800000 */
.L_x_6005:
        /* <DEDUP_REMOVED lines=112> */
.L_x_6009:
[----:B------:R-:W-:-:S06]  /*2a70*/  UISETP.NE.AND UP0, UPT, UR42, 0x1, UPT ;  /* 0x000000012a00788c */ /* 0x000fcc000bf05270 */
[----:B------:R-:W-:-:S05]  /*2a80*/  PLOP3.LUT P1, PT, PT, PT, UP0, 0x80, 0x0 ;  /* 0x000000000000781c */ /* 0x000fca0003f2f008 */
[----:B------:R-:W-:-:S08]  /*2a90*/  @UP0 ULDC UR5, c[0x0][0x754] ;  /* 0x0001d50000050ab9 */ /* 0x000fd00000000800 */
[----:B------:R-:W-:Y:S01]  /*2aa0*/  @P1 IMAD.HI.U32 R12, R23, UR5, RZ ;  /* 0x00000005170c1c27 */ /* 0x000fe2000f8e00ff */
[----:B------:R-:W-:-:S04]  /*2ab0*/  @UP0 ULDC UR5, c[0x0][0x758] ;  /* 0x0001d60000050ab9 */ /* 0x000fc80000000800 */
[----:B------:R-:W-:-:S07]  /*2ac0*/  @P1 SHF.R.U32.HI R23, RZ, UR5, R12 ;  /* 0x00000005ff171c19 */ /* 0x000fce000801160c */
.L_x_6010:
[----:B------:R-:W-:Y:S05]  /*2ad0*/  BSYNC B0 ;  /* 0x0000000000007941 */ /* 0x000fea0003800000 */
.L_x_6008:
[----:B------:R-:W-:Y:S01]  /*2ae0*/  IMAD R23, R23, UR42, R18 ;  /* 0x0000002a17177c24 */ /* 0x000fe2000f8e0212 */
[----:B------:R-:W-:-:S04]  /*2af0*/  IADD3 R12, R15, UR4, R4 ;  /* 0x000000040f0c7c10 */ /* 0x000fc8000fffe004 */
[----:B------:R-:W-:Y:S02]  /*2b00*/  VIADDMNMX R13, R23, UR42, R13, PT ;  /* 0x0000002a170d7c46 */ /* 0x000fe4000b80010d */
[----:B------:R-:W-:-:S07]  /*2b10*/  VIMNMX R12, R12, R23, !PT ;  /* 0x000000170c0c7248 */ /* 0x000fce0007fe0100 */
.L_x_6007:
        /* <DEDUP_REMOVED lines=51> */
.L_x_6013:
[----:B------:R-:W-:-:S06]  /*2e50*/  UISETP.NE.AND UP0, UPT, UR42, 0x1, UPT ;  /* 0x000000012a00788c */ /* 0x000fcc000bf05270 */
[----:B------:R-:W-:-:S05]  /*2e60*/  PLOP3.LUT P6, PT, PT, PT, UP0, 0x80, 0x0 ;  /* 0x000000000000781c */ /* 0x000fca0003fcf008 */
[----:B------:R-:W-:-:S08]  /*2e70*/  @UP0 ULDC UR4, c[0x0][0x754] ;  /* 0x0001d50000040ab9 */ /* 0x000fd00000000800 */
[----:B------:R-:W-:Y:S01]  /*2e80*/  @P6 IMAD.HI.U32 R12, R13, UR4, RZ ;  /* 0x000000040d0c6c27 */ /* 0x000fe2000f8e00ff */
[----:B------:R-:W-:Y:S01]  /*2e90*/  PLOP3.LUT P6, PT, PT, PT, UP0, 0x80, 0x0 ;  /* 0x000000000000781c */ /* 0x000fe20003fcf008 */
[----:B------:R-:W-:-:S12]  /*2ea0*/  @UP0 ULDC UR4, c[0x0][0x758] ;  /* 0x0001d60000040ab9 */ /* 0x000fd80000000800 */
[----:B------:R-:W-:-:S07]  /*2eb0*/  @P6 SHF.R.U32.HI R13, RZ, UR4, R12 ;  /* 0x00000004ff0d6c19 */ /* 0x000fce000801160c */
.L_x_6014:
[----:B------:R-:W-:Y:S05]  /*2ec0*/  BSYNC B0 ;  /* 0x0000000000007941 */ /* 0x000fea0003800000 */
.L_x_6012:
[----:B------:R-:W-:-:S05]  /*2ed0*/  IMAD R13, R13, UR42, R18 ;  /* 0x0000002a0d0d7c24 */ /* 0x000fca000f8e0212 */
[----:B------:R-:W-:Y:S02]  /*2ee0*/  VIMNMX R14, R14, R13, !PT ;  /* 0x0000000d0e0e7248 */ /* 0x000fe40007fe0100 */
[----:B------:R-:W-:-:S07]  /*2ef0*/  VIADDMNMX R20, R13, UR42, R20, PT ;  /* 0x0000002a0d147c46 */ /* 0x000fce000b800114 */
.L_x_6011:
        /* <DEDUP_REMOVED lines=22> */
[C---:B------:R-:W-:Y:S01]  /*3060*/  ISETP.GE.AND P6, PT, R19.reuse, 0x1a, PT ;  /* 0x0000001a1300780c */ /* 0x040fe20003fc6270 */
        /* <DEDUP_REMOVED lines=191> */
.L_x_6015:
        /* <DEDUP_REMOVED lines=59> */
.L_x_6016:
        /* <DEDUP_REMOVED lines=62> */
.L_x_5991:
[----:B------:R-:W-:Y:S05]  /*43f0*/  @P0 BRA `(.L_x_5985) ;  /* 0x0000004c003c0947 */ /* 0x000fea0003800000 */
[----:B-1----:R-:W1:Y:S01]  /*4400*/  LDC.64 R2, c[0x0][0x878] ;  /* 0x00021e00ff027b82 */ /* 0x002e620000000a00 */
        /* <DEDUP_REMOVED lines=19> */
[----:B------:R-:W-:-:S05]  /*4540*/  ULEA UR4, UR5, UR4, 0x18 ;  /* 0x0000000405047291 */ /* 0x000fca000f8ec03f */
[----:B------:R-:W4:Y:S01]  /*4550*/  LDC.64 R22, c[0x0][0x828] ;  /* 0x00020a00ff167b82 */ /* 0x000f220000000a00 */
[----:B------:R-:W-:Y:S01]  /*4560*/  SHF.R.S32.HI R3, RZ, 0x1f, R2 ;  /* 0x0000001fff037819 */ /* 0x000fe20000011402 */
[----:B------:R-:W-:Y:S03]  /*4570*/  BSSY B0, `(.L_x_6018) ;  /* 0x0000051000007945 */ /* 0x000fe60003800000 */
[----:B------:R-:W-:-:S03]  /*4580*/  LEA.HI R7, R3, R2, RZ, 0x7 ;  /* 0x0000000203077211 */ /* 0x000fc600078f38ff */
[----:B------:R-:W1:Y:S01]  /*4590*/  @P1 LDC R9, c[0x0][0x854] ;  /* 0x00021500ff091b82 */ /* 0x000e620000000800 */
        /* <DEDUP_REMOVED lines=9> */
[----:B-1----:R-:W-:Y:S02]  /*4630*/  @P1 IMAD.HI.U32 R4, R6, R9, RZ ;  /* 0x0000000906041227 */ /* 0x002fe400078e00ff */
[----:B------:R1:W-:Y:S04]  /*4640*/  STS.128 [R8], R24 ;  /* 0x0000001808007388 */ /* 0x0003e80000000c00 */
[----:B------:R1:W-:Y:S01]  /*4650*/  STS.128 [R8+0x800], R28 ;  /* 0x0008001c08007388 */ /* 0x0003e20000000c00 */
[----:B---3--:R-:W-:-:S03]  /*4660*/  @P1 SHF.R.U32.HI R3, RZ, R11, R4 ;  /* 0x0000000bff031219 */ /* 0x008fc60000011604 */
[----:B------:R1:W-:Y:S01]  /*4670*/  STS.128 [R8+0x1000], R32 ;  /* 0x0010002008007388 */ /* 0x0003e20000000c00 */
[----:B------:R-:W-:-:S03]  /*4680*/  SHF.R.S32.HI R9, RZ, 0x1f, R3 ;  /* 0x0000001fff097819 */ /* 0x000fc60000011403 */
[----:B------:R1:W-:Y:S04]  /*4690*/  STS.128 [R8+0x1800], R36 ;  /* 0x0018002408007388 */ /* 0x0003e80000000c00 */
[----:B------:R1:W-:Y:S01]  /*46a0*/  STS.128 [R8+0x2000], R40 ;  /* 0x0020002808007388 */ /* 0x0003e20000000c00 */
[----:B------:R-:W-:-:S03]  /*46b0*/  IMAD R10, R9, R16, RZ ;  /* 0x00000010090a7224 */ /* 0x000fc600078e02ff */
        /* <DEDUP_REMOVED lines=13> */
[----:B--2---:R-:W-:-:S04]  /*4790*/  @P0 IMAD R5, R152, 0x60, R5 ;  /* 0x0000006098050824 */ /* 0x004fc800078e0205 */
        /* <DEDUP_REMOVED lines=26> */
[----:B----4-:R-:W-:Y:S01]  /*4940*/  LEA R22, P2, R6, R22, 0x2 ;  /* 0x0000001606167211 */ /* 0x010fe200078410ff */
        /* <DEDUP_REMOVED lines=12> */
.L_x_6020:
[----:B------:R-:W-:Y:S01]  /*4a10*/  @P0 ELECT P1, URZ, PT ;  /* 0x00000000003f082f */ /* 0x000fe20003820000 */
[----:B------:R1:W-:-:S12]  /*4a20*/  UBLKRED.G.S.ADD.F32.RN [UR6], [UR4], UR5, desc[UR8] ;  /* 0x00000806040073bb */ /* 0x0003d800080a1405 */
[----:B------:R-:W-:Y:S02]  /*4a30*/  @P1 PLOP3.LUT P0, PT, P1, PT, PT, 0x8, 0x0 ;  /* 0x000000000000181c */ /* 0x000fe40000f0e170 */
[----:B------:R-:W-:-:S11]  /*4a40*/  PLOP3.LUT P1, PT, PT, PT, PT, 0x8, 0x0 ;  /* 0x000000000000781c */ /* 0x000fd60003f2e170 */
[----:B-1----:R-:W-:Y:S05]  /*4a50*/  @P0 BRA.U.ANY `(.L_x_6020) ;  /* 0xfffffffd00ec0947 */ /* 0x002fea000393ffff */
[----:B------:R0:W-:Y:S01]  /*4a60*/  UTMACMDFLUSH ;  /* 0x00000000000079b7 */ /* 0x0001e20000000000 */
[----:B------:R-:W-:-:S04]  /*4a70*/  DEPBAR.LE SB0, 0x0 ;  /* 0x000080000000791a */ /* 0x000fc80000000000 */
.L_x_6019:
[----:B------:R-:W-:Y:S05]  /*4a80*/  BSYNC B0 ;  /* 0x0000000000007941 */ /* 0x000fea0003800000 */
.L_x_6018:
        /* <DEDUP_REMOVED lines=28> */
.L_x_6021:
        /* <DEDUP_REMOVED lines=8> */
.L_x_5980:
        /* <DEDUP_REMOVED lines=21> */
.L_x_6023:
        /* <DEDUP_REMOVED lines=13> */
.L_x_6025:
[----:B------:R-:W-:-:S05]  /*4ef0*/  ULDC UR4, c[0x0][0x8c4] ;  /* 0x0002310000047ab9 */ /* 0x000fca0000000800 */
.L_x_6024:
        /* <DEDUP_REMOVED lines=44> */
.L_x_6026:
        /* <DEDUP_REMOVED lines=13> */
.L_x_6027:
        /* <DEDUP_REMOVED lines=12> */
.L_x_6028:
        /* <DEDUP_REMOVED lines=22> */
.L_x_6029:
        /* <DEDUP_REMOVED lines=40> */
.L_x_6032:
[----:B------:R-:W-:Y:S05]  /*5730*/  BSYNC B0 ;  /* 0x0000000000007941 */ /* 0x000fea0003800000 */
.L_x_6031:
        /* <DEDUP_REMOVED lines=18> */
.L_x_6034:
[----:B------:R-:W-:Y:S05]  /*5860*/  BSYNC B0 ;  /* 0x0000000000007941 */ /* 0x000fea0003800000 */
.L_x_6033:
        /* <DEDUP_REMOVED lines=19> */
.L_x_6036:
[----:B------:R-:W-:Y:S05]  /*59a0*/  BSYNC B0 ;  /* 0x0000000000007941 */ /* 0x000fea0003800000 */
.L_x_6035:
[----:B------:R-:W-:Y:S06]  /*59b0*/  BAR.ARV 0xa, 0xa0 ;  /* 0x0282800000007b1d */ /* 0x000fec0000002000 */
[----:B------:R-:W-:Y:S04]  /*59c0*/  BSSY B0, `(.L_x_6037) ;  /* 0x0000003000007945 */ /* 0x000fe80003800000 */
[----:B------:R-:W-:Y:S05]  /*59d0*/  @!P0 BRA `(.L_x_6038) ;  /* 0x0000000000048947 */ /* 0x000fea0003800000 */
[----:B------:R-:W-:-:S04]  /*59e0*/  DEPBAR.LE SB0, 0x1 ;  /* 0x000080400000791a */ /* 0x000fc80000000000 */
.L_x_6038:
[----:B------:R-:W-:Y:S05]  /*59f0*/  BSYNC B0 ;  /* 0x0000000000007941 */ /* 0x000fea0003800000 */
.L_x_6037:
[----:B------:R-:W-:Y:S06]  /*5a00*/  BAR.ARV 0xb, 0xa0 ;  /* 0x02c2800000007b1d */ /* 0x000fec0000002000 */
[----:B------:R-:W-:Y:S04]  /*5a10*/  BSSY B0, `(.L_x_6039) ;  /* 0x0000003000007945 */ /* 0x000fe80003800000 */
[----:B------:R-:W-:Y:S05]  /*5a20*/  @!P0 BRA `(.L_x_6040) ;  /* 0x0000000000048947 */ /* 0x000fea0003800000 */
[----:B------:R-:W-:-:S04]  /*5a30*/  DEPBAR.LE SB0, 0x0 ;  /* 0x000080000000791a */ /* 0x000fc80000000000 */
.L_x_6040:
[----:B------:R-:W-:Y:S05]  /*5a40*/  BSYNC B0 ;  /* 0x0000000000007941 */ /* 0x000fea0003800000 */
.L_x_6039:
[----:B------:R-:W-:Y:S06]  /*5a50*/  BAR.ARV 0xc, 0xa0 ;  /* 0x0302800000007b1d */ /* 0x000fec0000002000 */
[----:B------:R-:W-:Y:S01]  /*5a60*/  UIADD3 UR19, UR7, 0x1, URZ ;  /* 0x0000000107137890 */ /* 0x000fe2000fffe03f */
[----:B------:R-:W-:Y:S11]  /*5a70*/  BRA `(.L_x_6041) ;  /* 0x0000000000047947 */ /* 0x000ff60003800000 */
.L_x_6030:
[----:B------:R-:W-:-:S05]  /*5a80*/  UMOV UR19, UR7 ;  /* 0x0000000700137c82 */ /* 0x000fca0008000000 */
.L_x_6041:
        /* <DEDUP_REMOVED lines=25> */
.L_x_6062:
        /* <DEDUP_REMOVED lines=32> */
.L_x_6043:
[----:B------:R-:W-:Y:S05]  /*5e20*/  BSYNC B0 ;  /* 0x0000000000007941 */ /* 0x000fea0003800000 */
.L_x_6042:
        /* <DEDUP_REMOVED lines=12> */
.L_x_6045:
[----:B------:R-:W-:Y:S05]  /*5ef0*/  BSYNC B0 ;  /* 0x0000000000007941 */ /* 0x000fea0003800000 */
.L_x_6044:
        /* <DEDUP_REMOVED lines=13> */
.L_x_6047:
[----:B------:R-:W-:Y:S05]  /*5fd0*/  BSYNC B0 ;  /* 0x0000000000007941 */ /* 0x000fea0003800000 */
.L_x_6046:
[----:B------:R-:W-:Y:S06]  /*5fe0*/  BAR.ARV 0xa, 0xa0 ;  /* 0x0282800000007b1d */ /* 0x000fec0000002000 */
[----:B------:R-:W-:Y:S04]  /*5ff0*/  BSSY B0, `(.L_x_6048) ;  /* 0x0000003000007945 */ /* 0x000fe80003800000 */
[----:B------:R-:W-:Y:S05]  /*6000*/  @!P0 BRA `(.L_x_6049) ;  /* 0x0000000000048947 */ /* 0x000fea0003800000 */
[----:B------:R-:W-:-:S04]  /*6010*/  DEPBAR.LE SB0, 0x1 ;  /* 0x000080400000791a */ /* 0x000fc80000000000 */
.L_x_6049:
[----:B------:R-:W-:Y:S05]  /*6020*/  BSYNC B0 ;  /* 0x0000000000007941 */ /* 0x000fea0003800000 */
.L_x_6048:
[----:B------:R-:W-:Y:S06]  /*6030*/  BAR.ARV 0xb, 0xa0 ;  /* 0x02c2800000007b1d */ /* 0x000fec0000002000 */
[----:B------:R-:W-:Y:S04]  /*6040*/  BSSY B0, `(.L_x_6050) ;  /* 0x0000003000007945 */ /* 0x000fe80003800000 */
[----:B------:R-:W-:Y:S05]  /*6050*/  @!P0 BRA `(.L_x_6051) ;  /* 0x0000000000048947 */ /* 0x000fea0003800000 */
[----:B------:R-:W-:-:S04]  /*6060*/  DEPBAR.LE SB0, 0x0 ;  /* 0x000080000000791a */ /* 0x000fc80000000000 */
.L_x_6051:
[----:B------:R-:W-:Y:S05]  /*6070*/  BSYNC B0 ;  /* 0x0000000000007941 */ /* 0x000fea0003800000 */
.L_x_6050:
        /* <DEDUP_REMOVED lines=13> */
.L_x_6053:
[----:B------:R-:W-:Y:S05]  /*6150*/  BSYNC B0 ;  /* 0x0000000000007941 */ /* 0x000fea0003800000 */
.L_x_6052:
        /* <DEDUP_REMOVED lines=12> */
.L_x_6055:
[----:B------:R-:W-:Y:S05]  /*6220*/  BSYNC B0 ;  /* 0x0000000000007941 */ /* 0x000fea0003800000 */
.L_x_6054:
        /* <DEDUP_REMOVED lines=13> */
.L_x_6057:
[----:B------:R-:W-:Y:S05]  /*6300*/  BSYNC B0 ;  /* 0x0000000000007941 */ /* 0x000fea0003800000 */
.L_x_6056:
[----:B------:R-:W-:Y:S06]  /*6310*/  BAR.ARV 0xa, 0xa0 ;  /* 0x0282800000007b1d */ /* 0x000fec0000002000 */
[----:B------:R-:W-:Y:S04]  /*6320*/  BSSY B0, `(.L_x_6058) ;  /* 0x0000003000007945 */ /* 0x000fe80003800000 */
[----:B------:R-:W-:Y:S05]  /*6330*/  @!P0 BRA `(.L_x_6059) ;  /* 0x0000000000048947 */ /* 0x000fea0003800000 */
[----:B------:R-:W-:-:S04]  /*6340*/  DEPBAR.LE SB0, 0x1 ;  /* 0x000080400000791a */ /* 0x000fc80000000000 */
.L_x_6059:
[----:B------:R-:W-:Y:S05]  /*6350*/  BSYNC B0 ;  /* 0x0000000000007941 */ /* 0x000fea0003800000 */
.L_x_6058:
[----:B------:R-:W-:Y:S01]  /*6360*/  UIADD3 UR19, UR19, 0x2, URZ ;  /* 0x0000000213137890 */ /* 0x000fe2000fffe03f */
[----:B------:R-:W-:Y:S06]  /*6370*/  BAR.ARV 0xb, 0xa0 ;  /* 0x02c2800000007b1d */ /* 0x000fec0000002000 */
[----:B------:R-:W-:Y:S01]  /*6380*/  BSSY B0, `(.L_x_6060) ;  /* 0x0000004000007945 */ /* 0x000fe20003800000 */
[----:B------:R-:W-:-:S03]  /*6390*/  ISETP.LE.AND P1, PT, R2, UR19, PT ;  /* 0x0000001302007c0c */ /* 0x000fc6000bf23270 */
[----:B------:R-:W-:Y:S10]  /*63a0*/  @!P0 BRA `(.L_x_6061) ;  /* 0x0000000000048947 */ /* 0x000ff40003800000 */
[----:B------:R-:W-:-:S04]  /*63b0*/  DEPBAR.LE SB0, 0x0 ;  /* 0x000080000000791a */ /* 0x000fc80000000000 */
.L_x_6061:
[----:B------:R-:W-:Y:S05]  /*63c0*/  BSYNC B0 ;  /* 0x0000000000007941 */ /* 0x000fea0003800000 */
.L_x_6060:
[----:B------:R-:W-:Y:S06]  /*63d0*/  BAR.ARV 0xc, 0xa0 ;  /* 0x0302800000007b1d */ /* 0x000fec0000002000 */
[----:B------:R-:W-:Y:S02]  /*63e0*/  UIADD3 UR45, UR45, 0x6000, URZ ;  /* 0x000060002d2d7890 */ /* 0x000fe4000fffe03f */
[----:B------:R-:W-:Y:S01]  /*63f0*/  UIADD3 UR6, UR6, 0x6000, URZ ;  /* 0x0000600006067890 */ /* 0x000fe2000fffe03f */
[----:B------:R-:W-:Y:S11]  /*6400*/  @!P1 BRA `(.L_x_6062) ;  /* 0xfffffff800049947 */ /* 0x000ff6000383ffff */
[----:B------:R-:W-:Y:S05]  /*6410*/  BRA `(.L_x_5985) ;  /* 0x0000002c00347947 */ /* 0x000fea0003800000 */
.L_x_6022:
        /* <DEDUP_REMOVED lines=14> */
.L_x_6063:
        /* <DEDUP_REMOVED lines=16> */
.L_x_6065:
[----:B------:R-:W-:-:S05]  /*6600*/  ULDC UR4, c[0x0][0x8c4] ;  /* 0x0002310000047ab9 */ /* 0x000fca0000000800 */
.L_x_6064:
        /* <DEDUP_REMOVED lines=62> */
.L_x_6067:
        /* <DEDUP_REMOVED lines=13> */
.L_x_6068:
        /* <DEDUP_REMOVED lines=10> */
.L_x_6069:
        /* <DEDUP_REMOVED lines=21> */
.L_x_6070:
        /* <DEDUP_REMOVED lines=57> */
.L_x_6099:
        /* <DEDUP_REMOVED lines=9> */
.L_x_6073:
        /* <DEDUP_REMOVED lines=116> */
.L_x_6084:
[----:B-1----:R-:W-:-:S05]  /*7810*/  IMAD.MOV.U32 R9, RZ, RZ, 0x1 ;  /* 0x00000001ff097424 */ /* 0x002fca00078e00ff */
[----:B------:R-:W-:-:S04]  /*7820*/  SHF.L.U32 R9, R9, 0x1f, RZ ;  /* 0x0000001f09097819 */ /* 0x000fc800000006ff */
[----:B------:R-:W1:Y:S02]  /*7830*/  SYNCS.PHASECHK.TRANS64.TRYWAIT P1, [R8+URZ+0x36438], R9 ;  /* 0x03643809080075a7 */ /* 0x000e64000802017f */
[----:B-1----:R-:W-:Y:S05]  /*7840*/  @!P1 BRA `(.L_x_6076) ;  /* 0x00000018009c9947 */ /* 0x002fea0003800000 */
.L_x_6100:
[----:B------:R-:W-:Y:S05]  /*7850*/  @P0 BRA `(.L_x_6077) ;  /* 0x0000000000140947 */ /* 0x000fea0003800000 */
[----:B------:R-:W-:Y:S01]  /*7860*/  ISETP.NE.AND P1, PT, R22, RZ, PT ;  /* 0x000000ff1600720c */ /* 0x000fe20003f25270 */
[----:B------:R-:W-:-:S04]  /*7870*/  IMAD.MOV.U32 R3, RZ, RZ, 0x6100 ;  /* 0x00006100ff037424 */ /* 0x000fc800078e00ff */
[----:B------:R2:W-:Y:S08]  /*7880*/  SYNCS.ARRIVE.TRANS64 RZ, [R8+URZ+0x36430], R3 ;  /* 0x0364300308ff79a7 */ /* 0x0005f0000800003f */
[----:B------:R-:W-:Y:S05]  /*7890*/  @!P1 BRA `(.L_x_6077) ;  /* 0x0000000000049947 */ /* 0x000fea0003800000 */
[----:B------:R-:W-:Y:S01]  /*78a0*/  BPT.TRAP 0x1 ;  /* 0x000000040000795c */ /* 0x000fe20000300000 */
.L_x_6077:
        /* <DEDUP_REMOVED lines=49> */
.L_x_6101:
[----:B------:R-:W-:Y:S05]  /*7bc0*/  @P0 BRA `(.L_x_6079) ;  /* 0x0000000000140947 */ /* 0x000fea0003800000 */
[----:B------:R-:W-:Y:S01]  /*7bd0*/  ISETP.NE.AND P1, PT, R22, RZ, PT ;  /* 0x000000ff1600720c */ /* 0x000fe20003f25270 */
[----:B--2---:R-:W-:-:S04]  /*7be0*/  IMAD.MOV.U32 R7, RZ, RZ, 0x6100 ;  /* 0x00006100ff077424 */ /* 0x004fc800078e00ff */
[----:B------:R3:W-:Y:S08]  /*7bf0*/  SYNCS.ARRIVE.TRANS64 RZ, [R8+URZ+0x36418], R7 ;  /* 0x0364180708ff79a7 */ /* 0x0007f0000800003f */
[----:B------:R-:W-:Y:S05]  /*7c00*/  @!P1 BRA `(.L_x_6079) ;  /* 0x0000000000049947 */ /* 0x000fea0003800000 */
[----:B------:R-:W-:Y:S01]  /*7c10*/  BPT.TRAP 0x1 ;  /* 0x000000040000795c */ /* 0x000fe20000300000 */
.L_x_6079:
        /* <DEDUP_REMOVED lines=47> */
.L_x_6102:
        /* <DEDUP_REMOVED lines=8> */
.L_x_6081:
        /* <DEDUP_REMOVED lines=37> */
.L_x_6104:
[----:B------:R-:W-:Y:S05]  /*81e0*/  @P0 BRA `(.L_x_6083) ;  /* 0x0000000000140947 */ /* 0x000fea0003800000 */
[----:B------:R-:W-:Y:S01]  /*81f0*/  ISETP.NE.AND P1, PT, R22, RZ, PT ;  /* 0x000000ff1600720c */ /* 0x000fe20003f25270 */
[----:B--2---:R-:W-:-:S04]  /*8200*/  IMAD.MOV.U32 R5, RZ, RZ, 0x6100 ;  /* 0x00006100ff057424 */ /* 0x004fc800078e00ff */
[----:B------:R3:W-:Y:S08]  /*8210*/  SYNCS.ARRIVE.TRANS64 RZ, [R8+URZ+0x36410], R5 ;  /* 0x0364100508ff79a7 */ /* 0x0007f0000800003f */
[----:B------:R-:W-:Y:S05]  /*8220*/  @!P1 BRA `(.L_x_6083) ;  /* 0x0000000000049947 */ /* 0x000fea0003800000 */
[----:B------:R-:W-:Y:S01]  /*8230*/  BPT.TRAP 0x1 ;  /* 0x000000040000795c */ /* 0x000fe20000300000 */
.L_x_6083:
        /* <DEDUP_REMOVED lines=44> */
.L_x_6075:
[----:B------:R-:W-:Y:S01]  /*8500*/  ISETP.NE.AND P1, PT, R21, RZ, PT ;  /* 0x000000ff1500720c */ /* 0x000fe20003f25270 */
[----:B------:R-:W-:Y:S02]  /*8510*/  IMAD.MOV.U32 R4, RZ, RZ, R19 ;  /* 0x000000ffff047224 */ /* 0x000fe400078e0013 */
[----:B------:R-:W-:-:S10]  /*8520*/  IMAD.MOV.U32 R5, RZ, RZ, 0x1 ;  /* 0x00000001ff057424 */ /* 0x000fd400078e00ff */
[----:B------:R-:W-:Y:S05]  /*8530*/  @!P1 BRA `(.L_x_6074) ;  /* 0x00000004008c9947 */ /* 0x000fea0003800000 */
[----:B------:R-:W2:Y:S02]  /*8540*/  SYNCS.PHASECHK.TRANS64.TRYWAIT P1, [R8+URZ+0x36438], R9 ;  /* 0x03643809080075a7 */ /* 0x000ea4000802017f */
[----:B--2---:R-:W-:Y:S05]  /*8550*/  @!P1 BRA `(.L_x_6085) ;  /* 0x0000000c00b89947 */ /* 0x004fea0003800000 */
.L_x_6105:
[----:B------:R-:W-:Y:S05]  /*8560*/  @P0 BRA `(.L_x_6086) ;  /* 0x0000000000140947 */ /* 0x000fea0003800000 */
[----:B------:R-:W-:Y:S01]  /*8570*/  ISETP.NE.AND P1, PT, R22, RZ, PT ;  /* 0x000000ff1600720c */ /* 0x000fe20003f25270 */
[----:B------:R-:W-:-:S04]  /*8580*/  IMAD.MOV.U32 R5, RZ, RZ, 0x6100 ;  /* 0x00006100ff057424 */ /* 0x000fc800078e00ff */
[----:B------:R3:W-:Y:S08]  /*8590*/  SYNCS.ARRIVE.TRANS64 RZ, [R8+URZ+0x36430], R5 ;  /* 0x0364300508ff79a7 */ /* 0x0007f0000800003f */
[----:B------:R-:W-:Y:S05]  /*85a0*/  @!P1 BRA `(.L_x_6086) ;  /* 0x0000000000049947 */ /* 0x000fea0003800000 */
[----:B------:R-:W-:Y:S01]  /*85b0*/  BPT.TRAP 0x1 ;  /* 0x000000040000795c */ /* 0x000fe20000300000 */
.L_x_6086:
        /* <DEDUP_REMOVED lines=42> */
.L_x_6106:
[----:B-1----:R-:W-:Y:S01]  /*8860*/  IMAD.MOV.U32 R5, RZ, RZ, RZ ;  /* 0x000000ffff057224 */ /* 0x002fe200078e00ff */
[----:B------:R-:W-:Y:S06]  /*8870*/  @P0 BRA `(.L_x_6088) ;  /* 0x0000000000140947 */ /* 0x000fec0003800000 */
[----:B------:R-:W-:Y:S01]  /*8880*/  ISETP.NE.AND P1, PT, R22, RZ, PT ;  /* 0x000000ff1600720c */ /* 0x000fe20003f25270 */
[----:B------:R-:W-:-:S04]  /*8890*/  IMAD.MOV.U32 R9, RZ, RZ, 0x6100 ;  /* 0x00006100ff097424 */ /* 0x000fc800078e00ff */
[----:B------:R1:W-:Y:S08]  /*88a0*/  SYNCS.ARRIVE.TRANS64 RZ, [R8+URZ+0x36418], R9 ;  /* 0x0364180908ff79a7 */ /* 0x0003f0000800003f */
[----:B------:R-:W-:Y:S05]  /*88b0*/  @!P1 BRA `(.L_x_6088) ;  /* 0x0000000000049947 */ /* 0x000fea0003800000 */
[----:B------:R-:W-:Y:S01]  /*88c0*/  BPT.TRAP 0x1 ;  /* 0x000000040000795c */ /* 0x000fe20000300000 */
.L_x_6088:
        /* <DEDUP_REMOVED lines=42> */
.L_x_6074:
[----:B------:R-:W-:-:S04]  /*8b70*/  SHF.L.U32 R3, R5, 0x1f, RZ ;  /* 0x0000001f05037819 */ /* 0x000fc800000006ff */
[----:B------:R-:W2:Y:S02]  /*8b80*/  SYNCS.PHASECHK.TRANS64.TRYWAIT P1, [R8+URZ+0x36438], R3 ;  /* 0x03643803080075a7 */ /* 0x000ea4000802017f */
[----:B--2---:R-:W-:Y:S05]  /*8b90*/  @!P1 BRA `(.L_x_6089) ;  /* 0x0000000800509947 */ /* 0x004fea0003800000 */
.L_x_6107:
[----:B------:R-:W-:Y:S05]  /*8ba0*/  @P0 BRA `(.L_x_6090) ;  /* 0x0000000000180947 */ /* 0x000fea0003800000 */
[----:B------:R-:W3:Y:S01]  /*8bb0*/  S2R R0, SR_TID.X ;  /* 0x0000000000007919 */ /* 0x000ee20000002100 */
[----:B--2---:R-:W-:-:S04]  /*8bc0*/  IMAD.MOV.U32 R3, RZ, RZ, 0x6100 ;  /* 0x00006100ff037424 */ /* 0x004fc800078e00ff */
[----:B------:R4:W-:Y:S01]  /*8bd0*/  SYNCS.ARRIVE.TRANS64 RZ, [R8+URZ+0x36430], R3 ;  /* 0x0364300308ff79a7 */ /* 0x0009e2000800003f */
[----:B---3--:R-:W-:-:S13]  /*8be0*/  LOP3.LUT P0, RZ, R0, 0x1f, RZ, 0xc0, !PT ;  /* 0x0000001f00ff7812 */ /* 0x008fda000780c0ff */
[----:B----4-:R-:W-:Y:S05]  /*8bf0*/  @!P0 BRA `(.L_x_6090) ;  /* 0x0000000000048947 */ /* 0x010fea0003800000 */
[----:B------:R-:W-:Y:S01]  /*8c00*/  BPT.TRAP 0x1 ;  /* 0x000000040000795c */ /* 0x000fe20000300000 */
.L_x_6090:
        /* <DEDUP_REMOVED lines=44> */
.L_x_6071:
[----:B------:R-:W-:Y:S05]  /*8ed0*/  BSYNC B0 ;  /* 0x0000000000007941 */ /* 0x000fea0003800000 */
.L_x_6066:
[----:B------:R-:W-:-:S03]  /*8ee0*/  UMOV UR8, 0xffffffff ;  /* 0xffffffff00087882 */ /* 0x000fc60000000000 */
[----:B------:R-:W-:Y:S05]  /*8ef0*/  BRA.DIV UR8, `(.L_x_6091) ;  /* 0x00000006088c7947 */ /* 0x000fea000b800000 */
[----:B------:R-:W-:-:S13]  /*8f00*/  ELECT P6, URZ, PT ;  /* 0x00000000003f782f */ /* 0x000fda00038c0000 */
.L_x_6110:
[----:B------:R-:W-:Y:S05]  /*8f10*/  @!P6 BRA `(.L_x_5985) ;  /* 0x000000000074e947 */ /* 0x000fea0003800000 */
[----:B------:R-:W-:-:S06]  /*8f20*/  ULOP3.LUT UR8, UR38, 0x2, URZ, 0xfc, !UPT ;  /* 0x0000000226087892 */ /* 0x000fcc000f8efc3f */
[----:B------:R-:W-:-:S05]  /*8f30*/  IMAD.U32 R0, RZ, RZ, UR8 ;  /* 0x00000008ff007e24 */ /* 0x000fca000f8e00ff */
[----:B------:R-:W-:-:S13]  /*8f40*/  ISETP.NE.AND P2, PT, R0, 0x3, PT ;  /* 0x000000030000780c */ /* 0x000fda0003f45270 */
[----:B------:R-:W-:Y:S05]  /*8f50*/  @!P2 BRA `(.L_x_6092) ;  /* 0x000000000004a947 */ /* 0x000fea0003800000 */
[----:B---3--:R-:W-:Y:S01]  /*8f60*/  BPT.TRAP 0x1 ;  /* 0x000000040000795c */ /* 0x008fe20000300000 */
.L_x_6092:
        /* <DEDUP_REMOVED lines=15> */
.L_x_6111:
[----:B------:R-:W2:Y:S02]  /*9060*/  SYNCS.PHASECHK.TRANS64.TRYWAIT P0, [R3+URZ], R2 ;  /* 0x00000002030075a7 */ /* 0x000ea4000800017f */
[----:B--2---:R-:W-:Y:S05]  /*9070*/  @!P0 BRA `(.L_x_6094) ;  /* 0x0000000400608947 */ /* 0x004fea0003800000 */
.L_x_6112:
[----:B------:R-:W-:Y:S05]  /*9080*/  @!P2 BRA `(.L_x_6095) ;  /* 0x000000000004a947 */ /* 0x000fea0003800000 */
[----:B---3--:R-:W-:Y:S01]  /*9090*/  BPT.TRAP 0x1 ;  /* 0x000000040000795c */ /* 0x008fe20000300000 */
.L_x_6095:
[----:B------:R-:W-:-:S07]  /*90a0*/  SHF.L.U32 R5, R5, 0x1f, RZ ;  /* 0x0000001f05057819 */ /* 0x000fce00000006ff */
.L_x_6096:
[----:B----4-:R4:W1:Y:S02]  /*90b0*/  SYNCS.PHASECHK.TRANS64.TRYWAIT P0, [R4+URZ+0x36438], R5 ;  /* 0x03643805040075a7 */ /* 0x010864000800017f */
[----:B-1----:R-:W-:Y:S05]  /*90c0*/  @!P0 NANOSLEEP.SYNCS 0x989680 ;  /* 0x009896800000895d */ /* 0x002fea0003900000 */
[----:B------:R-:W1:Y:S02]  /*90d0*/  @!P0 SYNCS.PHASECHK.TRANS64 P0, [R4+URZ+0x36438], R5 ;  /* 0x03643805040085a7 */ /* 0x000e64000800007f */
[----:B-1----:R-:W-:Y:S05]  /*90e0*/  @!P0 BRA `(.L_x_6096) ;  /* 0xfffffffc00f08947 */ /* 0x002fea000383ffff */
.L_x_5985:
[----:B---3--:R-:W-:Y:S05]  /*90f0*/  BSYNC B6 ;  /* 0x0000000000067941 */ /* 0x008fea0003800000 */
.L_x_5979:
[----:B------:R-:W-:Y:S05]  /*9100*/  EXIT ;  /* 0x000000000000794d */ /* 0x000fea0003800000 */
.L_x_5996:
[----:B------:R-:W-:Y:S02]  /*9110*/  IMAD.MOV.U32 R12, RZ, RZ, RZ ;  /* 0x000000ffff0c7224 */ /* 0x000fe400078e00ff */
[----:B------:R-:W-:Y:S02]  /*9120*/  IMAD.MOV.U32 R11, RZ, RZ, 0x1f ;  /* 0x0000001fff0b7424 */ /* 0x000fe400078e00ff */
[----:B------:R-:W-:-:S07]  /*9130*/  IMAD.MOV.U32 R15, RZ, RZ, -0x1 ;  /* 0xffffffffff0f7424 */ /* 0x000fce00078e00ff */
[----:B------:R-:W-:Y:S05]  /*9140*/  WARPSYNC.COLLECTIVE R15, `(.L_x_6097) ;  /* 0x000000000f087348 */ /* 0x000fea0003c00000 */
[----:B------:R1:W2:Y:S02]  /*9150*/  SHFL.IDX P6, R14, R13, R12, R11 ;  /* 0x0000000c0d0e7389 */ /* 0x0002a400000c000b */
[----:B-12---:R-:W-:Y:S01]  /*9160*/  ENDCOLLECTIVE ;  /* 0x000000000000791b */ /* 0x006fe20003800000 */
.L_x_6097:
[----:B------:R-:W-:Y:S05]  /*9170*/  BRA `(.L_x_6098) ;  /* 0xffffff80009c7947 */ /* 0x000fea000383ffff */
.L_x_5998:
[----:B--2---:R2:W3:Y:S02]  /*9180*/  SYNCS.PHASECHK.TRANS64.TRYWAIT P0, [R154+URZ+0x36400], R11 ;  /* 0x0364000b9a0075a7 */ /* 0x0044e4000800017f */
[----:B---3--:R-:W-:Y:S05]  /*9190*/  @!P0 NANOSLEEP.SYNCS 0x989680 ;  /* 0x009896800000895d */ /* 0x008fea0003900000 */
[----:B------:R-:W3:Y:S02]  /*91a0*/  @!P0 SYNCS.PHASECHK.TRANS64 P0, [R154+URZ+0x36400], R11 ;  /* 0x0364000b9a0085a7 */ /* 0x000ee4000800007f */
[----:B---3--:R-:W-:Y:S05]  /*91b0*/  @!P0 BRA `(.L_x_5998) ;  /* 0xfffffffc00f08947 */ /* 0x008fea000383ffff */
[----:B------:R-:W-:Y:S05]  /*91c0*/  BRA `(.L_x_5997) ;  /* 0xffffff8000d47947 */ /* 0x000fea000383ffff */
.L_x_6002:
[----:B--2---:R2:W3:Y:S02]  /*91d0*/  SYNCS.PHASECHK.TRANS64.TRYWAIT P1, [R3+URZ+0x36410], R12 ;  /* 0x0364100c030075a7 */ /* 0x0044e4000802017f */
[----:B---3--:R-:W-:Y:S05]  /*91e0*/  @!P1 NANOSLEEP.SYNCS 0x989680 ;  /* 0x009896800000995d */ /* 0x008fea0003900000 */
[----:B------:R-:W3:Y:S02]  /*91f0*/  @!P1 SYNCS.PHASECHK.TRANS64 P1, [R3+URZ+0x36410], R12 ;  /* 0x0364100c030095a7 */ /* 0x000ee4000802007f */
[----:B---3--:R-:W-:Y:S05]  /*9200*/  @!P1 BRA `(.L_x_6002) ;  /* 0xfffffffc00f09947 */ /* 0x008fea000383ffff */
[----:B------:R-:W-:Y:S05]  /*9210*/  BRA `(.L_x_6001) ;  /* 0xffffff88009c7947 */ /* 0x000fea000383ffff */
.L_x_6006:
[----:B------:R1:W1:Y:S02]  /*9220*/  SYNCS.PHASECHK.TRANS64.TRYWAIT P1, [R154+URZ+0x36430], R13 ;  /* 0x0364300d9a0075a7 */ /* 0x000264000802017f */
[----:B-1----:R-:W-:Y:S05]  /*9230*/  @!P1 NANOSLEEP.SYNCS 0x989680 ;  /* 0x009896800000995d */ /* 0x002fea0003900000 */
[----:B------:R-:W1:Y:S02]  /*9240*/  @!P1 SYNCS.PHASECHK.TRANS64 P1, [R154+URZ+0x36430], R13 ;  /* 0x0364300d9a0095a7 */ /* 0x000e64000802007f */
[----:B-1----:R-:W-:Y:S05]  /*9250*/  @!P1 BRA `(.L_x_6006) ;  /* 0xfffffffc00f09947 */ /* 0x002fea000383ffff */
[----:B------:R-:W-:Y:S05]  /*9260*/  BRA `(.L_x_6005) ;  /* 0xffffff9000407947 */ /* 0x000fea000383ffff */
.L_x_6072:
[----:B-1----:R1:W2:Y:S02]  /*9270*/  SYNCS.PHASECHK.TRANS64.TRYWAIT P1, [R8+URZ+0x36420], R9 ;  /* 0x03642009080075a7 */ /* 0x0022a4000802017f */
[----:B--2---:R-:W-:Y:S05]  /*9280*/  @!P1 NANOSLEEP.SYNCS 0x989680 ;  /* 0x009896800000995d */ /* 0x004fea0003900000 */
[----:B------:R-:W2:Y:S02]  /*9290*/  @!P1 SYNCS.PHASECHK.TRANS64 P1, [R8+URZ+0x36420], R9 ;  /* 0x03642009080095a7 */ /* 0x000ea4000802007f */
[----:B--2---:R-:W-:Y:S05]  /*92a0*/  @!P1 BRA `(.L_x_6072) ;  /* 0xfffffffc00f09947 */ /* 0x004fea000383ffff */
[----:B------:R-:W-:Y:S05]  /*92b0*/  BRA `(.L_x_6099) ;  /* 0xffffffdc00607947 */ /* 0x000fea000383ffff */
.L_x_6076:
[----:B-1----:R1:W2:Y:S02]  /*92c0*/  SYNCS.PHASECHK.TRANS64.TRYWAIT P1, [R8+URZ+0x36438], R9 ;  /* 0x03643809080075a7 */ /* 0x0022a4000802017f */
[----:B--2---:R-:W-:Y:S05]  /*92d0*/  @!P1 NANOSLEEP.SYNCS 0x989680 ;  /* 0x009896800000995d */ /* 0x004fea0003900000 */
[----:B------:R-:W2:Y:S02]  /*92e0*/  @!P1 SYNCS.PHASECHK.TRANS64 P1, [R8+URZ+0x36438], R9 ;  /* 0x03643809080095a7 */ /* 0x000ea4000802007f */
[----:B--2---:R-:W-:Y:S05]  /*92f0*/  @!P1 BRA `(.L_x_6076) ;  /* 0xfffffffc00f09947 */ /* 0x004fea000383ffff */
[----:B------:R-:W-:Y:S05]  /*9300*/  BRA `(.L_x_6100) ;  /* 0xffffffe400507947 */ /* 0x000fea000383ffff */
.L_x_6078:
[----:B--2---:R2:W3:Y:S02]  /*9310*/  SYNCS.PHASECHK.TRANS64.TRYWAIT P1, [R8+URZ+0x36428], R7 ;  /* 0x03642807080075a7 */ /* 0x0044e4000802017f */
[----:B---3--:R-:W-:Y:S05]  /*9320*/  @!P1 NANOSLEEP.SYNCS 0x989680 ;  /* 0x009896800000995d */ /* 0x008fea0003900000 */
[----:B------:R-:W3:Y:S02]  /*9330*/  @!P1 SYNCS.PHASECHK.TRANS64 P1, [R8+URZ+0x36428], R7 ;  /* 0x03642807080095a7 */ /* 0x000ee4000802007f */
[----:B---3--:R-:W-:Y:S05]  /*9340*/  @!P1 BRA `(.L_x_6078) ;  /* 0xfffffffc00f09947 */ /* 0x008fea000383ffff */
[----:B------:R-:W-:Y:S05]  /*9350*/  BRA `(.L_x_6101) ;  /* 0xffffffe800187947 */ /* 0x000fea000383ffff */
.L_x_6080:
        /* <DEDUP_REMOVED lines=8> */
.L_x_6082:
[----:B------:R-:W-:-:S07]  /*93e0*/  SHF.L.U32 R5, R10, 0x1f, RZ ;  /* 0x0000001f0a057819 */ /* 0x000fce00000006ff */
.L_x_6103:
[----:B--2---:R2:W3:Y:S02]  /*93f0*/  SYNCS.PHASECHK.TRANS64.TRYWAIT P1, [R8+URZ+0x36420], R5 ;  /* 0x03642005080075a7 */ /* 0x0044e4000802017f */
[----:B---3--:R-:W-:Y:S05]  /*9400*/  @!P1 NANOSLEEP.SYNCS 0x989680 ;  /* 0x009896800000995d */ /* 0x008fea0003900000 */
[----:B------:R-:W3:Y:S02]  /*9410*/  @!P1 SYNCS.PHASECHK.TRANS64 P1, [R8+URZ+0x36420], R5 ;  /* 0x03642005080095a7 */ /* 0x000ee4000802007f */
[----:B---3--:R-:W-:Y:S05]  /*9420*/  @!P1 BRA `(.L_x_6103) ;  /* 0xfffffffc00f09947 */ /* 0x008fea000383ffff */
[----:B------:R-:W-:Y:S05]  /*9430*/  BRA `(.L_x_6104) ;  /* 0xffffffec00687947 */ /* 0x000fea000383ffff */
.L_x_6085:
[----:B--2---:R2:W3:Y:S02]  /*9440*/  SYNCS.PHASECHK.TRANS64.TRYWAIT P1, [R8+URZ+0x36438], R9 ;  /* 0x03643809080075a7 */ /* 0x0044e4000802017f */
[----:B---3--:R-:W-:Y:S05]  /*9450*/  @!P1 NANOSLEEP.SYNCS 0x989680 ;  /* 0x009896800000995d */ /* 0x008fea0003900000 */
[----:B------:R-:W3:Y:S02]  /*9460*/  @!P1 SYNCS.PHASECHK.TRANS64 P1, [R8+URZ+0x36438], R9 ;  /* 0x03643809080095a7 */ /* 0x000ee4000802007f */
[----:B---3--:R-:W-:Y:S05]  /*9470*/  @!P1 BRA `(.L_x_6085) ;  /* 0xfffffffc00f09947 */ /* 0x008fea000383ffff */
[----:B------:R-:W-:Y:S05]  /*9480*/  BRA `(.L_x_6105) ;  /* 0xfffffff000347947 */ /* 0x000fea000383ffff */
.L_x_6087:
[----:B-1----:R1:W2:Y:S02]  /*9490*/  SYNCS.PHASECHK.TRANS64.TRYWAIT P1, [R8+URZ+0x36428], R5 ;  /* 0x03642805080075a7 */ /* 0x0022a4000802017f */
[----:B--2---:R-:W-:Y:S05]  /*94a0*/  @!P1 NANOSLEEP.SYNCS 0x989680 ;  /* 0x009896800000995d */ /* 0x004fea0003900000 */
[----:B------:R-:W2:Y:S02]  /*94b0*/  @!P1 SYNCS.PHASECHK.TRANS64 P1, [R8+URZ+0x36428], R5 ;  /* 0x03642805080095a7 */ /* 0x000ea4000802007f */
[----:B--2---:R-:W-:Y:S05]  /*94c0*/  @!P1 BRA `(.L_x_6087) ;  /* 0xfffffffc00f09947 */ /* 0x004fea000383ffff */
[----:B------:R-:W-:Y:S05]  /*94d0*/  BRA `(.L_x_6106) ;  /* 0xfffffff000e07947 */ /* 0x000fea000383ffff */
.L_x_6089:
[----:B--2---:R2:W3:Y:S02]  /*94e0*/  SYNCS.PHASECHK.TRANS64.TRYWAIT P1, [R8+URZ+0x36438], R3 ;  /* 0x03643803080075a7 */ /* 0x0044e4000802017f */
[----:B---3--:R-:W-:Y:S05]  /*94f0*/  @!P1 NANOSLEEP.SYNCS 0x989680 ;  /* 0x009896800000995d */ /* 0x008fea0003900000 */
[----:B------:R-:W3:Y:S02]  /*9500*/  @!P1 SYNCS.PHASECHK.TRANS64 P1, [R8+URZ+0x36438], R3 ;  /* 0x03643803080095a7 */ /* 0x000ee4000802007f */
[----:B---3--:R-:W-:Y:S05]  /*9510*/  @!P1 BRA `(.L_x_6089) ;  /* 0xfffffffc00f09947 */ /* 0x008fea000383ffff */
[----:B------:R-:W-:Y:S05]  /*9520*/  BRA `(.L_x_6107) ;  /* 0xfffffff4009c7947 */ /* 0x000fea000383ffff */
.L_x_6091:
[----:B------:R-:W-:Y:S01]  /*9530*/  BSSY B0, `(.L_x_6108) ;  /* 0x0000006000007945 */ /* 0x000fe20003800000 */
[----:B------:R-:W-:-:S07]  /*9540*/  IMAD.MOV.U32 R15, RZ, RZ, -0x1 ;  /* 0xffffffffff0f7424 */ /* 0x000fce00078e00ff */
[----:B-1-3--:R-:W-:Y:S05]  /*9550*/  WARPSYNC.COLLECTIVE R15, `(.L_x_6109) ;  /* 0x000000000f0c7348 */ /* 0x00afea0003c00000 */
[----:B------:R-:W-:Y:S02]  /*9560*/  ELECT P6, UR62, PT ;  /* 0x00000000003e782f */ /* 0x000fe400038c0000 */
[----:B------:R-:W-:Y:S01]  /*9570*/  MOV R14, UR62 ;  /* 0x0000003e000e7c02 */ /* 0x000fe20008000f00 */
[----:B-1-3--:R-:W-:Y:S10]  /*9580*/  ENDCOLLECTIVE ;  /* 0x000000000000791b */ /* 0x00aff40003800000 */
.L_x_6109:
[----:B------:R-:W-:Y:S05]  /*9590*/  BSYNC B0 ;  /* 0x0000000000007941 */ /* 0x000fea0003800000 */
.L_x_6108:
[----:B------:R-:W-:Y:S05]  /*95a0*/  BRA `(.L_x_6110) ;  /* 0xfffffff800587947 */ /* 0x000fea000383ffff */
.L_x_6093:
[----:B-1----:R1:W2:Y:S02]  /*95b0*/  SYNCS.PHASECHK.TRANS64.TRYWAIT P0, [R9+URZ], R0 ;  /* 0x00000000090075a7 */ /* 0x0022a4000800017f */
[----:B--2---:R-:W-:Y:S05]  /*95c0*/  @!P0 NANOSLEEP.SYNCS 0x989680 ;  /* 0x009896800000895d */ /* 0x004fea0003900000 */
[----:B------:R-:W2:Y:S02]  /*95d0*/  @!P0 SYNCS.PHASECHK.TRANS64 P0, [R9+URZ], R0 ;  /* 0x00000000090085a7 */ /* 0x000ea4000800007f */
[----:B--2---:R-:W-:Y:S05]  /*95e0*/  @!P0 BRA `(.L_x_6093) ;  /* 0xfffffffc00f08947 */ /* 0x004fea000383ffff */
[----:B------:R-:W-:Y:S05]  /*95f0*/  BRA `(.L_x_6111) ;  /* 0xfffffff800987947 */ /* 0x000fea000383ffff */
.L_x_6094:
[----:B--2---:R2:W4:Y:S02]  /*9600*/  SYNCS.PHASECHK.TRANS64.TRYWAIT P0, [R3+URZ], R2 ;  /* 0x00000002030075a7 */ /* 0x004524000800017f */
[----:B----4-:R-:W-:Y:S05]  /*9610*/  @!P0 NANOSLEEP.SYNCS 0x989680 ;  /* 0x009896800000895d */ /* 0x010fea0003900000 */
[----:B------:R-:W4:Y:S02]  /*9620*/  @!P0 SYNCS.PHASECHK.TRANS64 P0, [R3+URZ], R2 ;  /* 0x00000002030085a7 */ /* 0x000f24000800007f */
[----:B----4-:R-:W-:Y:S05]  /*9630*/  @!P0 BRA `(.L_x_6094) ;  /* 0xfffffffc00f08947 */ /* 0x010fea000383ffff */
[----:B------:R-:W-:Y:S05]  /*9640*/  BRA `(.L_x_6112) ;  /* 0xfffffff8008c7947 */ /* 0x000fea000383ffff */
.L_x_6113:
        /* <DEDUP_REMOVED lines=11> */
.L_x_7687:


//--------------------- .text._ZN7cutlass13device_kernelIN5flash11enable_sm90INS1_16FlashAttnBwdSm90INS1_25CollectiveMainloopBwdSm90ILi2ELi1ELi1EN4cute5tupleIJNS5_1CILi1EEES8_S8_EEENS6_IJNS7_ILi64EEENS7_ILi96EEENS7_ILi192EEEEEENS_10bfloat16_tEfNS_4arch4Sm90ELb0ELb1ELb0ELb1ELb1ELb0ELb1ELb0ELi3ELi1ELi1ELi1ELb0EEENS1_24CollectiveEpilogueBwdGQAISD_fSG_Li384ELb1ELb1EEENS1_19SingleTileSchedulerILb1ELb0ELb0ELi96EEEEEEEEEvNT_6ParamsE --------------------------
	.section	.text._ZN7cutlass13device_kernelIN5flash11enable_sm90INS1_16FlashAttnBwdSm90INS1_25CollectiveMainloopBwdSm90ILi2ELi1ELi1EN4cute5tupleIJNS5_1CILi1EEES8_S8_EEENS6_IJNS7_ILi64EEENS7_ILi96EEENS7_ILi192EEEEEENS_10bfloat16_tEfNS_4arch4Sm90ELb0ELb1ELb0ELb1ELb1ELb0ELb1ELb0ELi3ELi1ELi1ELi1ELb0EEENS1_24CollectiveEpilogueBwdGQAISD_fSG_Li384ELb1ELb1EEENS1_19SingleTileSchedulerILb1ELb0ELb0ELi96EEEEEEEEEvNT_6ParamsE,"ax",@progbits
	.align	128
.text._ZN7cutlass13device_kernelIN5flash11enable_sm90INS1_16FlashAttnBwdSm90INS1_25CollectiveMainloopBwdSm90ILi2ELi1ELi1EN4cute5tupleIJNS5_1CILi1EEES8_S8_EEENS6_IJNS7_ILi64EEENS7_ILi96EEENS7_ILi192EEEEEENS_10bfloat16_tEfNS_4arch4Sm90ELb0ELb1ELb0ELb1ELb1ELb0ELb1ELb0ELi3ELi1ELi1ELi1ELb0EEENS1_24CollectiveEpilogueBwdGQAISD_fSG_Li384ELb1ELb1EEENS1_19SingleTileSchedulerILb1ELb0ELb0ELi96EEEEEEEEEvNT_6ParamsE:
        .type           _ZN7cutlass13device_kernelIN5flash11enable_sm90INS1_16FlashAttnBwdSm90INS1_25CollectiveMainloopBwdSm90ILi2ELi1ELi1EN4cute5tupleIJNS5_1CILi1EEES8_S8_EEENS6_IJNS7_ILi64EEENS7_ILi96EEENS7_ILi192EEEEEENS_10bfloat16_tEfNS_4arch4Sm90ELb0ELb1ELb0ELb1ELb1ELb0ELb1ELb0ELi3ELi1ELi1ELi1ELb0EEENS1_24CollectiveEpilogueBwdGQAISD_fSG_Li384ELb1ELb1EEENS1_19SingleTileSchedulerILb1ELb0ELb0ELi96EEEEEEEEEvNT_6ParamsE,@function
        .size           _ZN7cutlass13device_kernelIN5flash11enable_sm90INS1_16FlashAttnBwdSm90INS1_25CollectiveMainloopBwdSm90ILi2ELi1ELi1EN4cute5tupleIJNS5_1CILi1EEES8_S8_EEENS6_IJNS7_ILi64EEENS7_ILi96EEENS7_ILi192EEEEEENS_10bfloat16_tEfNS_4arch4Sm90ELb0ELb1ELb0ELb1ELb1ELb0ELb1ELb0ELi3ELi1ELi1ELi1ELb0EEENS1_24CollectiveEpilogueBwdGQAISD_fSG_Li384ELb1ELb1EEENS1_19SingleTileSchedulerILb1ELb0ELb0ELi96EEEEEEEEEvNT_6ParamsE,(.L_x_7688 - _ZN7cutlass13device_kernelIN5flash11enable_sm90INS1_16FlashAttnBwdSm90INS1_25CollectiveMainloopBwdSm90ILi2ELi1ELi1EN4cute5tupleIJNS5_1CILi1EEES8_S8_EEENS6_IJNS7_ILi64EEENS7_ILi96EEENS7_ILi192EEEEEENS_10bfloat16_tEfNS_4arch4Sm90ELb0ELb1ELb0ELb1ELb1ELb0ELb1ELb0ELi3ELi1ELi1ELi1ELb0EEENS1_24CollectiveEpilogueBwdGQAISD_fSG_Li384ELb1ELb1EEENS1_19SingleTileSchedulerILb1ELb0ELb0ELi96EEEEEEEEEvNT_6ParamsE)
        .other          _ZN7cutlass13device_kernelIN5flash11enable_sm90INS1_16FlashAttnBwdSm90INS1_25CollectiveMainloopBwdSm90ILi2ELi1ELi1EN4cute5tupleIJNS5_1CILi1EEES8_S8_EEENS6_IJNS7_ILi64EEENS7_ILi96EEENS7_ILi192EEEEEENS_10bfloat16_tEfNS_4arch4Sm90ELb0ELb1ELb0ELb1ELb1ELb0ELb1ELb0ELi3ELi1ELi1ELi1ELb0EEENS1_24CollectiveEpilogueBwdGQAISD_fSG_Li384ELb1ELb1EEENS1_19SingleTileSchedulerILb1ELb0ELb0ELi96EEEEEEEEEvNT_6ParamsE,@"STO_CUDA_ENTRY STV_DEFAULT"
_ZN7cutlass13device_kernelIN5flash11enable_sm90INS1_16FlashAttnBwdSm90INS1_25CollectiveMainloopBwdSm90ILi2ELi1ELi1EN4cute5tupleIJNS5_1CILi1EEES8_S8_EEENS6_IJNS7_ILi64EEENS7_ILi96EEENS7_ILi192EEEEEENS_10bfloat16_tEfNS_4arch4Sm90ELb0ELb1ELb0ELb1ELb1ELb0ELb1ELb0ELi3ELi1ELi1ELi1ELb0EEENS1_24CollectiveEpilogueBwdGQAISD_fSG_Li384ELb1ELb1EEENS1_19SingleTileSchedulerILb1ELb0ELb0ELi96EEEEEEEEEvNT_6ParamsE:
        /* <DEDUP_REMOVED lines=23> */
.L_x_6115:
[----:B------:R-:W-:Y:S05]  /*0170*/  BSYNC B0 ;  /* 0x0000000000007941 */ /* 0x000fea0003800000 */
.L_x_6114:
        /* <DEDUP_REMOVED lines=37> */
.L_x_6116:
        /* <DEDUP_REMOVED lines=20> */
.L_x_6117:
[----:B------:R-:W-:Y:S01]  /*0510*/  PLOP3.LUT P0, PT, PT, PT, UP0, 0x80, 0x0 ;  /* 0x000000000000781c */ /* 0x000fe20003f0f008 */
[----:B------:R-:W-:Y:S01]  /*0520*/  NOP ;  /* 0x0000000000007918 */ /* 0x000fe20000000000 */
[----:B------:R-:W-:Y:S01]  /*0530*/  ULDC.64 UR46, c[0x0][0x208] ;  /* 0x00008200002e7ab9 */ /* 0x000fe20000000a00 */
[----:B------:R-:W-:Y:S01]  /*0540*/  BSSY B6, `(.L_x_6118) ;  /* 0x00009eb000067945 */ /* 0x000fe20003800000 */
[----:B-12-4-:R-:W-:Y:S09]  /*0550*/  BAR.SYNC.DEFER_BLOCKING 0x0 ;  /* 0x0000000000007b1d */ /* 0x016ff20000010000 */
[----:B------:R-:W-:Y:S05]  /*0560*/  @!P0 BRA `(.L_x_6119) ;  /* 0x0000004800fc8947 */ /* 0x000fea0003800000 */
.L_x_6120:
        /* <DEDUP_REMOVED lines=21> */
.L_x_6121:
        /* <DEDUP_REMOVED lines=10> */
.L_x_6123:
[----:B------:R-:W2:Y:S02]  /*0760*/  LDC R0, c[0x0][0x8c4] ;  /* 0x00023100ff007b82 */ /* 0x000ea40000000800 */
.L_x_6122:
        /* <DEDUP_REMOVED lines=15> */
.L_x_6125:
        /* <DEDUP_REMOVED lines=10> */
.L_x_6126:
        /* <DEDUP_REMOVED lines=8> */
.L_x_6127:
        /* <DEDUP_REMOVED lines=9> */
.L_x_6128:
        /* <DEDUP_REMOVED lines=22> */
.L_x_6129:
        /* <DEDUP_REMOVED lines=78> */
.L_x_6132:
        /* <DEDUP_REMOVED lines=15> */
.L_x_6131:
        /* <DEDUP_REMOVED lines=20> */
.L_x_6134:
        /* <DEDUP_REMOVED lines=15> */
.L_x_6133:
        /* <DEDUP_REMOVED lines=8> */
.L_x_6277:
        /* <DEDUP_REMOVED lines=19> */
.L_x_6136:
        /* <DEDUP_REMOVED lines=108> */
.L_x_6156:
[----:B------:R-:W-:-:S13]  /*1be0*/  ISETP.NE.AND P0, PT, R155, 0x3, PT ;  /* 0x000000039b00780c */ /* 0x000fda0003f05270 */
[----:B-1----:R-:W-:Y:S05]  /*1bf0*/  @!P0 BRA `(.L_x_6138) ;  /* 0x0000000000048947 */ /* 0x002fea0003800000 */
[----:B------:R-:W-:Y:S01]  /*1c00*/  BPT.TRAP 0x1 ;  /* 0x000000040000795c */ /* 0x000fe20000300000 */
.L_x_6138:
[----:B------:R-:W-:Y:S02]  /*1c10*/  LEA R3, R2, UR36, 0x3 ;  /* 0x0000002402037c11 */ /* 0x000fe4000f8e18ff */
[----:B------:R-:W-:-:S04]  /*1c20*/  SHF.L.U32 R12, R7, 0x1f, RZ ;  /* 0x0000001f070c7819 */ /* 0x000fc800000006ff */
[----:B------:R1:W2:Y:S01]  /*1c30*/  SYNCS.PHASECHK.TRANS64.TRYWAIT P1, [R3+URZ+0x36410], R12 ;  /* 0x0364100c030075a7 */ /* 0x0002a2000802017f */
[----:B------:R-:W-:Y:S05]  /*1c40*/  @!P0 BRA `(.L_x_6139) ;  /* 0x0000000000048947 */ /* 0x000fea0003800000 */
[----:B------:R-:W-:Y:S01]  /*1c50*/  BPT.TRAP 0x1 ;  /* 0x000000040000795c */ /* 0x000fe20000300000 */
.L_x_6139:
[----:B--2---:R-:W-:Y:S05]  /*1c60*/  @P1 BRA `(.L_x_6140) ;  /* 0x0000000000081947 */ /* 0x004fea0003800000 */
[----:B------:R-:W2:Y:S02]  /*1c70*/  SYNCS.PHASECHK.TRANS64.TRYWAIT P1, [R3+URZ+0x36410], R12 ;  /* 0x0364100c030075a7 */ /* 0x000ea4000802017f */
[----:B--2---:R-:W-:Y:S05]  /*1c80*/  @!P1 BRA `(.L_x_6141) ;  /* 0x0000008800109947 */ /* 0x004fea0003800000 */
.L_x_6140:
        /* <DEDUP_REMOVED lines=103> */
.L_x_6142:
[----:B------:R-:W-:-:S04]  /*2300*/  SHF.L.U32 R13, R5, 0x1f, RZ ;  /* 0x0000001f050d7819 */ /* 0x000fc800000006ff */
[----:B------:R4:W1:Y:S01]  /*2310*/  SYNCS.PHASECHK.TRANS64.TRYWAIT P1, [UR36+0x36430], R13 ;  /* 0x0364300dff0075a7 */ /* 0x0008620008020164 */
[----:B------:R-:W-:Y:S05]  /*2320*/  @!P0 BRA `(.L_x_6143) ;  /* 0x0000000000048947 */ /* 0x000fea0003800000 */
[----:B------:R-:W-:Y:S01]  /*2330*/  BPT.TRAP 0x1 ;  /* 0x000000040000795c */ /* 0x000fe20000300000 */
.L_x_6143:
[----:B-1----:R-:W-:Y:S05]  /*2340*/  @P1 BRA `(.L_x_6144) ;  /* 0x0000000000081947 */ /* 0x002fea0003800000 */
[----:B------:R-:W1:Y:S02]  /*2350*/  SYNCS.PHASECHK.TRANS64.TRYWAIT P1, [UR36+0x36430], R13 ;  /* 0x0364300dff0075a7 */ /* 0x000e640008020164 */
[----:B-1----:R-:W-:Y:S05]  /*2360*/  @!P1 BRA `(.L_x_6145) ;  /* 0x00000080006c9947 */ /* 0x002fea0003800000 */
.L_x_6144:
        /* <DEDUP_REMOVED lines=112> */
.L_x_6148:
[----:B------:R-:W-:-:S06]  /*2a70*/  UISETP.NE.AND UP0, UPT, UR42, 0x1, UPT ;  /* 0x000000012a00788c */ /* 0x000fcc000bf05270 */
[----:B------:R-:W-:-:S05]  /*2a80*/  PLOP3.LUT P1, PT, PT, PT, UP0, 0x80, 0x0 ;  /* 0x000000000000781c */ /* 0x000fca0003f2f008 */
[----:B------:R-:W-:-:S08]  /*2a90*/  @UP0 ULDC UR5, c[0x0][0x754] ;  /* 0x0001d50000050ab9 */ /* 0x000fd00000000800 */
[----:B------:R-:W-:Y:S01]  /*2aa0*/  @P1 IMAD.HI.U32 R12, R23, UR5, RZ ;  /* 0x00000005170c1c27 */ /* 0x000fe2000f8e00ff */
[----:B------:R-:W-:-:S04]  /*2ab0*/  @UP0 ULDC UR5, c[0x0][0x758] ;  /* 0x0001d60000050ab9 */ /* 0x000fc80000000800 */
[----:B------:R-:W-:-:S07]  /*2ac0*/  @P1 SHF.R.U32.HI R23, RZ, UR5, R12 ;  /* 0x00000005ff171c19 */ /* 0x000fce000801160c */
.L_x_6149:
[----:B------:R-:W-:Y:S05]  /*2ad0*/  BSYNC B0 ;  /* 0x0000000000007941 */ /* 0x000fea0003800000 */
.L_x_6147:
[----:B------:R-:W-:Y:S01]  /*2ae0*/  IMAD R23, R23, UR42, R18 ;  /* 0x0000002a17177c24 */ /* 0x000fe2000f8e0212 */
[----:B------:R-:W-:-:S04]  /*2af0*/  IADD3 R12, R15, UR4, R4 ;  /* 0x000000040f0c7c10 */ /* 0x000fc8000fffe004 */
[----:B------:R-:W-:Y:S02]  /*2b00*/  VIADDMNMX R13, R23, UR42, R13, PT ;  /* 0x0000002a170d7c46 */ /* 0x000fe4000b80010d */
[----:B------:R-:W-:-:S07]  /*2b10*/  VIMNMX R12, R12, R23, !PT ;  /* 0x000000170c0c7248 */ /* 0x000fce0007fe0100 */
.L_x_6146:
        /* <DEDUP_REMOVED lines=51> */
.L_x_6152:
[----:B------:R-:W-:-:S06]  /*2e50*/  UISETP.NE.AND UP0, UPT, UR42, 0x1, UPT ;  /* 0x000000012a00788c */ /* 0x000fcc000bf05270 */
[----:B------:R-:W-:-:S05]  /*2e60*/  PLOP3.LUT P6, PT, PT, PT, UP0, 0x80, 0x0 ;  /* 0x000000000000781c */ /* 0x000fca0003fcf008 */
[----:B------:R-:W-:-:S08]  /*2e70*/  @UP0 ULDC UR4, c[0x0][0x754] ;  /* 0x0001d50000040ab9 */ /* 0x000fd00000000800 */
[----:B------:R-:W-:Y:S01]  /*2e80*/  @P6 IMAD.HI.U32 R12, R13, UR4, RZ ;  /* 0x000000040d0c6c27 */ /* 0x000fe2000f8e00ff */
[----:B------:R-:W-:Y:S01]  /*2e90*/  PLOP3.LUT P6, PT, PT, PT, UP0, 0x80, 0x0 ;  /* 0x000000000000781c */ /* 0x000fe20003fcf008 */
[----:B------:R-:W-:-:S12]  /*2ea0*/  @UP0 ULDC UR4, c[0x0][0x758] ;  /* 0x0001d60000040ab9 */ /* 0x000fd80000000800 */
[----:B------:R-:W-:-:S07]  /*2eb0*/  @P6 SHF.R.U32.HI R13, RZ, UR4, R12 ;  /* 0x00000004ff0d6c19 */ /* 0x000fce000801160c */
.L_x_6153:
[----:B------:R-:W-:Y:S05]  /*2ec0*/  BSYNC B0 ;  /* 0x0000000000007941 */ /* 0x000fea0003800000 */
.L_x_6151:
[----:B------:R-:W-:-:S05]  /*2ed0*/  IMAD R13, R13, UR42, R18 ;  /* 0x0000002a0d0d7c24 */ /* 0x000fca000f8e0212 */
[----:B------:R-:W-:Y:S02]  /*2ee0*/  VIMNMX R14, R14, R13, !PT ;  /* 0x0000000d0e0e7248 */ /* 0x000fe40007fe0100 */
[----:B------:R-:W-:-:S07]  /*2ef0*/  VIADDMNMX R20, R13, UR42, R20, PT ;  /* 0x0000002a0d147c46 */ /* 0x000fce000b800114 */
.L_x_6150:
        /* <DEDUP_REMOVED lines=214> */
.L_x_6154:
        /* <DEDUP_REMOVED lines=59> */
.L_x_6155:
        /* <DEDUP_REMOVED lines=62> */
.L_x_6130:
[----:B------:R-:W-:Y:S05]  /*43f0*/  @P0 BRA `(.L_x_6124) ;  /* 0x0000005c00fc0947 */ /* 0x000fea0003800000 */
[----:B-1----:R-:W1:Y:S01]  /*4400*/  LDC.64 R2, c[0x0][0x878] ;  /* 0x00021e00ff027b82 */ /* 0x002e620000000a00 */
        /* <DEDUP_REMOVED lines=12> */
[----:B------:R-:W2:Y:S08]  /*44d0*/  @P0 LDC.64 R4, c[0x0][0x878] ;  /* 0x00021e00ff040b82 */ /* 0x000eb00000000a00 */
[----:B------:R-:W1:Y:S01]  /*44e0*/  LDC.64 R22, c[0x0][0x800] ;  /* 0x00020000ff167b82 */ /* 0x000e620000000a00 */
        /* <DEDUP_REMOVED lines=84> */
.L_x_6159:
[----:B------:R-:W2:Y:S04]  /*4a30*/  LDG.E.STRONG.GPU R0, desc[UR46][R10.64] ;  /* 0x0000002e0a007981 */ /* 0x000ea8000c1ef900 */
[----:B--2---:R-:W-:Y:S01]  /*4a40*/  CCTL.IVALL ;  /* 0x00000000ff00798f */ /* 0x004fe20002000000 */
[----:B------:R-:W-:Y:S05]  /*4a50*/  YIELD ;  /* 0x0000000000007946 */ /* 0x000fea0003800000 */
[----:B------:R-:W-:-:S13]  /*4a60*/  ISETP.NE.AND P0, PT, R0, R17, PT ;  /* 0x000000110000720c */ /* 0x000fda0003f05270 */
[----:B------:R-:W-:Y:S05]  /*4a70*/  @P0 BRA `(.L_x_6159) ;  /* 0xfffffffc00ec0947 */ /* 0x000fea000383ffff */
.L_x_6158:
[----:B------:R-:W-:Y:S05]  /*4a80*/  BSYNC B0 ;  /* 0x0000000000007941 */ /* 0x000fea0003800000 */
.L_x_6157:
[----:B------:R-:W-:Y:S01]  /*4a90*/  UMOV UR5, 0xffffffff ;  /* 0xffffffff00057882 */ /* 0x000fe20000000000 */
[----:B------:R-:W-:Y:S02]  /*4aa0*/  LEA.HI.X R23, R4, R23, R3, 0x2, P3 ;  /* 0x0000001704177211 */ /* 0x000fe400018f1403 */
[----:B------:R-:W-:Y:S01]  /*4ab0*/  LEA.HI.X R2, R6, R25, R2, 0x2, P4 ;  /* 0x0000001906027211 */ /* 0x000fe200020f1402 */
[----:B------:R-:W-:Y:S06]  /*4ac0*/  BRA.DIV UR5, `(.L_x_6160) ;  /* 0x0000005a05a87947 */ /* 0x000fec000b800000 */
[----:B------:R-:W-:Y:S01]  /*4ad0*/  NOP ;  /* 0x0000000000007918 */ /* 0x000fe20000000000 */
.L_x_6280:
        /* <DEDUP_REMOVED lines=16> */
.L_x_6163:
[----:B------:R-:W-:Y:S01]  /*4be0*/  @P0 ELECT P2, URZ, PT ;  /* 0x00000000003f082f */ /* 0x000fe20003840000 */
[----:B------:R1:W-:-:S12]  /*4bf0*/  UBLKRED.G.S.ADD.F32.RN [UR6], [UR4], UR5, desc[UR8] ;  /* 0x00000806040073bb */ /* 0x0003d800080a1405 */
[----:B------:R-:W-:Y:S02]  /*4c00*/  @P2 PLOP3.LUT P0, PT, P2, PT, PT, 0x8, 0x0 ;  /* 0x000000000000281c */ /* 0x000fe4000170e170 */
[----:B------:R-:W-:-:S11]  /*4c10*/  PLOP3.LUT P2, PT, PT, PT, PT, 0x8, 0x0 ;  /* 0x000000000000781c */ /* 0x000fd60003f4e170 */
[----:B-1----:R-:W-:Y:S05]  /*4c20*/  @P0 BRA.U.ANY `(.L_x_6163) ;  /* 0xfffffffd00ec0947 */ /* 0x002fea000393ffff */
[----:B------:R0:W-:Y:S01]  /*4c30*/  UTMACMDFLUSH ;  /* 0x00000000000079b7 */ /* 0x0001e20000000000 */
[----:B------:R-:W-:-:S04]  /*4c40*/  DEPBAR.LE SB0, 0x0 ;  /* 0x000080000000791a */ /* 0x000fc80000000000 */
.L_x_6162:
[----:B------:R-:W-:Y:S05]  /*4c50*/  BSYNC B0 ;  /* 0x0000000000007941 */ /* 0x000fea0003800000 */
.L_x_6161:
        /* <DEDUP_REMOVED lines=14> */
.L_x_6165:
[----:B------:R-:W-:Y:S05]  /*4d40*/  BSYNC B0 ;  /* 0x0000000000007941 */ /* 0x000fea0003800000 */
.L_x_6164:
        /* <DEDUP_REMOVED lines=18> */
.L_x_6168:
[----:B------:R-:W2:Y:S04]  /*4e70*/  LDG.E.STRONG.GPU R0, desc[UR46][R2.64] ;  /* 0x0000002e02007981 */ /* 0x000ea8000c1ef900 */
[----:B--2---:R-:W-:Y:S01]  /*4e80*/  CCTL.IVALL ;  /* 0x00000000ff00798f */ /* 0x004fe20002000000 */
[----:B------:R-:W-:Y:S05]  /*4e90*/  YIELD ;  /* 0x0000000000007946 */ /* 0x000fea0003800000 */
[----:B------:R-:W-:-:S13]  /*4ea0*/  ISETP.NE.AND P0, PT, R0, R17, PT ;  /* 0x000000110000720c */ /* 0x000fda0003f05270 */
[----:B------:R-:W-:Y:S05]  /*4eb0*/  @P0 BRA `(.L_x_6168) ;  /* 0xfffffffc00ec0947 */ /* 0x000fea000383ffff */
.L_x_6167:
[----:B------:R-:W-:Y:S05]  /*4ec0*/  BSYNC B0 ;  /* 0x0000000000007941 */ /* 0x000fea0003800000 */
.L_x_6166:
[----:B------:R-:W-:-:S03]  /*4ed0*/  UMOV UR5, 0xffffffff ;  /* 0xffffffff00057882 */ /* 0x000fc60000000000 */
[----:B------:R-:W-:Y:S05]  /*4ee0*/  BRA.DIV UR5, `(.L_x_6169) ;  /* 0x0000005605bc7947 */ /* 0x000fea000b800000 */
[----:B------:R-:W-:Y:S01]  /*4ef0*/  NOP ;  /* 0x0000000000007918 */ /* 0x000fe20000000000 */
.L_x_6283:
        /* <DEDUP_REMOVED lines=16> */
.L_x_6172:
[----:B------:R-:W-:Y:S01]  /*5000*/  @P0 ELECT P2, URZ, PT ;  /* 0x00000000003f082f */ /* 0x000fe20003840000 */
[----:B------:R2:W-:-:S12]  /*5010*/  UBLKRED.G.S.ADD.F32.RN [UR6], [UR4], UR5, desc[UR8] ;  /* 0x00000806040073bb */ /* 0x0005d800080a1405 */
[----:B------:R-:W-:Y:S02]  /*5020*/  @P2 PLOP3.LUT P0, PT, P2, PT, PT, 0x8, 0x0 ;  /* 0x000000000000281c */ /* 0x000fe4000170e170 */
[----:B------:R-:W-:-:S11]  /*5030*/  PLOP3.LUT P2, PT, PT, PT, PT, 0x8, 0x0 ;  /* 0x000000000000781c */ /* 0x000fd60003f4e170 */
[----:B--2---:R-:W-:Y:S05]  /*5040*/  @P0 BRA.U.ANY `(.L_x_6172) ;  /* 0xfffffffd00ec0947 */ /* 0x004fea000393ffff */
[----:B------:R0:W-:Y:S01]  /*5050*/  UTMACMDFLUSH ;  /* 0x00000000000079b7 */ /* 0x0001e20000000000 */
[----:B------:R-:W-:-:S04]  /*5060*/  DEPBAR.LE SB0, 0x0 ;  /* 0x000080000000791a */ /* 0x000fc80000000000 */
.L_x_6171:
[----:B------:R-:W-:Y:S05]  /*5070*/  BSYNC B0 ;  /* 0x0000000000007941 */ /* 0x000fea0003800000 */
.L_x_6170:
        /* <DEDUP_REMOVED lines=14> */
.L_x_6119:
        /* <DEDUP_REMOVED lines=21> */
.L_x_6174:
        /* <DEDUP_REMOVED lines=13> */
.L_x_6176:
[----:B------:R-:W-:-:S05]  /*5380*/  ULDC UR4, c[0x0][0x8c4] ;  /* 0x0002310000047ab9 */ /* 0x000fca0000000800 */
.L_x_6175:
        /* <DEDUP_REMOVED lines=44> */
.L_x_6177:
        /* <DEDUP_REMOVED lines=13> */
.L_x_6178:
        /* <DEDUP_REMOVED lines=12> */
.L_x_6179:
        /* <DEDUP_REMOVED lines=27> */
.L_x_6180:
        /* <DEDUP_REMOVED lines=39> */
.L_x_6185:
[----:B------:R-:W2:Y:S04]  /*5c00*/  LDG.E.STRONG.GPU R0, desc[UR46][R2.64] ;  /* 0x0000002e02007981 */ /* 0x000ea8000c1ef900 */
[----:B--2---:R-:W-:Y:S01]  /*5c10*/  CCTL.IVALL ;  /* 0x00000000ff00798f */ /* 0x004fe20002000000 */
[----:B------:R-:W-:Y:S05]  /*5c20*/  YIELD ;  /* 0x0000000000007946 */ /* 0x000fea0003800000 */
[----:B------:R-:W-:-:S13]  /*5c30*/  ISETP.NE.AND P1, PT, R0, UR22, PT ;  /* 0x0000001600007c0c */ /* 0x000fda000bf25270 */
[----:B------:R-:W-:Y:S05]  /*5c40*/  @P1 BRA `(.L_x_6185) ;  /* 0xfffffffc00ec1947 */ /* 0x000fea000383ffff */
.L_x_6184:
[----:B------:R-:W-:Y:S05]  /*5c50*/  BSYNC B0 ;  /* 0x0000000000007941 */ /* 0x000fea0003800000 */
.L_x_6183:
[----:B------:R-:W-:-:S03]  /*5c60*/  UMOV UR18, 0xffffffff ;  /* 0xffffffff00127882 */ /* 0x000fc60000000000 */
[----:B------:R-:W-:Y:S05]  /*5c70*/  BRA.DIV UR18, `(.L_x_6186) ;  /* 0x0000004a12747947 */ /* 0x000fea000b800000 */
[----:B------:R-:W-:Y:S01]  /*5c80*/  NOP ;  /* 0x0000000000007918 */ /* 0x000fe20000000000 */
.L_x_6286:
        /* <DEDUP_REMOVED lines=22> */
.L_x_6188:
[----:B------:R-:W-:Y:S05]  /*5df0*/  BSYNC B0 ;  /* 0x0000000000007941 */ /* 0x000fea0003800000 */
.L_x_6187:
        /* <DEDUP_REMOVED lines=19> */
.L_x_6190:
[----:B------:R-:W-:Y:S05]  /*5f30*/  BSYNC B0 ;  /* 0x0000000000007941 */ /* 0x000fea0003800000 */
.L_x_6189:
        /* <DEDUP_REMOVED lines=20> */
.L_x_6192:
[----:B------:R-:W-:Y:S05]  /*6080*/  BSYNC B0 ;  /* 0x0000000000007941 */ /* 0x000fea0003800000 */
.L_x_6191:
[----:B------:R-:W-:Y:S06]  /*6090*/  BAR.ARV 0xa, 0xa0 ;  /* 0x0282800000007b1d */ /* 0x000fec0000002000 */
[----:B------:R-:W-:Y:S04]  /*60a0*/  BSSY B0, `(.L_x_6193) ;  /* 0x0000003000007945 */ /* 0x000fe80003800000 */
[----:B------:R-:W-:Y:S05]  /*60b0*/  @!P0 BRA `(.L_x_6194) ;  /* 0x0000000000048947 */ /* 0x000fea0003800000 */
[----:B------:R-:W-:-:S04]  /*60c0*/  DEPBAR.LE SB0, 0x1 ;  /* 0x000080400000791a */ /* 0x000fc80000000000 */
.L_x_6194:
[----:B------:R-:W-:Y:S05]  /*60d0*/  BSYNC B0 ;  /* 0x0000000000007941 */ /* 0x000fea0003800000 */
.L_x_6193:
[----:B------:R-:W-:Y:S06]  /*60e0*/  BAR.ARV 0xb, 0xa0 ;  /* 0x02c2800000007b1d */ /* 0x000fec0000002000 */
[----:B------:R-:W-:Y:S04]  /*60f0*/  BSSY B0, `(.L_x_6195) ;  /* 0x0000003000007945 */ /* 0x000fe80003800000 */
[----:B------:R-:W-:Y:S05]  /*6100*/  @!P0 BRA `(.L_x_6196) ;  /* 0x0000000000048947 */ /* 0x000fea0003800000 */
[----:B------:R-:W-:-:S04]  /*6110*/  DEPBAR.LE SB0, 0x0 ;  /* 0x000080000000791a */ /* 0x000fc80000000000 */
.L_x_6196:
[----:B------:R-:W-:Y:S05]  /*6120*/  BSYNC B0 ;  /* 0x0000000000007941 */ /* 0x000fea0003800000 */
.L_x_6195:
        /* <DEDUP_REMOVED lines=19> */
.L_x_6198:
[----:B------:R-:W-:Y:S05]  /*6260*/  BSYNC B0 ;  /* 0x0000000000007941 */ /* 0x000fea0003800000 */
.L_x_6197:
[----:B------:R-:W-:Y:S01]  /*6270*/  UIADD3 UR18, UR9, 0x1, URZ ;  /* 0x0000000109127890 */ /* 0x000fe2000fffe03f */
[----:B------:R-:W-:Y:S11]  /*6280*/  BRA `(.L_x_6199) ;  /* 0x0000000000047947 */ /* 0x000ff60003800000 */
.L_x_6182:
[----:B------:R-:W-:-:S05]  /*6290*/  UMOV UR18, UR9 ;  /* 0x0000000900127c82 */ /* 0x000fca0008000000 */
.L_x_6199:
        /* <DEDUP_REMOVED lines=16> */
.L_x_6232:
        /* <DEDUP_REMOVED lines=11> */
.L_x_6202:
[----:B------:R-:W2:Y:S04]  /*6450*/  LDG.E.STRONG.GPU R0, desc[UR46][R2.64] ;  /* 0x0000002e02007981 */ /* 0x000ea8000c1ef900 */
[----:B--2---:R-:W-:Y:S01]  /*6460*/  CCTL.IVALL ;  /* 0x00000000ff00798f */ /* 0x004fe20002000000 */
[----:B------:R-:W-:Y:S05]  /*6470*/  YIELD ;  /* 0x0000000000007946 */ /* 0x000fea0003800000 */
[----:B------:R-:W-:-:S13]  /*6480*/  ISETP.NE.AND P1, PT, R0, UR22, PT ;  /* 0x0000001600007c0c */ /* 0x000fda000bf25270 */
[----:B------:R-:W-:Y:S05]  /*6490*/  @P1 BRA `(.L_x_6202) ;  /* 0xfffffffc00ec1947 */ /* 0x000fea000383ffff */
.L_x_6201:
[----:B------:R-:W-:Y:S05]  /*64a0*/  BSYNC B0 ;  /* 0x0000000000007941 */ /* 0x000fea0003800000 */
.L_x_6200:
[----:B------:R-:W-:-:S03]  /*64b0*/  UMOV UR13, 0xffffffff ;  /* 0xffffffff000d7882 */ /* 0x000fc60000000000 */
[----:B------:R-:W-:Y:S05]  /*64c0*/  BRA.DIV UR13, `(.L_x_6203) ;  /* 0x000000420d7c7947 */ /* 0x000fea000b800000 */
[----:B------:R-:W-:Y:S01]  /*64d0*/  NOP ;  /* 0x0000000000007918 */ /* 0x000fe20000000000 */
.L_x_6289:
        /* <DEDUP_REMOVED lines=19> */
.L_x_6205:
[----:B------:R-:W-:Y:S05]  /*6610*/  BSYNC B0 ;  /* 0x0000000000007941 */ /* 0x000fea0003800000 */
.L_x_6204:
        /* <DEDUP_REMOVED lines=14> */
.L_x_6207:
[----:B------:R-:W-:Y:S05]  /*6700*/  BSYNC B0 ;  /* 0x0000000000007941 */ /* 0x000fea0003800000 */
.L_x_6206:
        /* <DEDUP_REMOVED lines=15> */
.L_x_6209:
[----:B------:R-:W-:Y:S05]  /*6800*/  BSYNC B0 ;  /* 0x0000000000007941 */ /* 0x000fea0003800000 */
.L_x_6208:
[----:B------:R-:W-:Y:S06]  /*6810*/  BAR.ARV 0xa, 0xa0 ;  /* 0x0282800000007b1d */ /* 0x000fec0000002000 */
[----:B------:R-:W-:Y:S04]  /*6820*/  BSSY B0, `(.L_x_6210) ;  /* 0x0000003000007945 */ /* 0x000fe80003800000 */
[----:B------:R-:W-:Y:S05]  /*6830*/  @!P0 BRA `(.L_x_6211) ;  /* 0x0000000000048947 */ /* 0x000fea0003800000 */
[----:B------:R-:W-:-:S04]  /*6840*/  DEPBAR.LE SB0, 0x1 ;  /* 0x000080400000791a */ /* 0x000fc80000000000 */
.L_x_6211:
[----:B------:R-:W-:Y:S05]  /*6850*/  BSYNC B0 ;  /* 0x0000000000007941 */ /* 0x000fea0003800000 */
.L_x_6210:
[----:B------:R-:W-:Y:S06]  /*6860*/  BAR.ARV 0xb, 0xa0 ;  /* 0x02c2800000007b1d */ /* 0x000fec0000002000 */
[----:B------:R-:W-:Y:S04]  /*6870*/  BSSY B0, `(.L_x_6212) ;  /* 0x0000003000007945 */ /* 0x000fe80003800000 */
[----:B------:R-:W-:Y:S05]  /*6880*/  @!P0 BRA `(.L_x_6213) ;  /* 0x0000000000048947 */ /* 0x000fea0003800000 */
[----:B------:R-:W-:-:S04]  /*6890*/  DEPBAR.LE SB0, 0x0 ;  /* 0x000080000000791a */ /* 0x000fc80000000000 */
.L_x_6213:
[----:B------:R-:W-:Y:S05]  /*68a0*/  BSYNC B0 ;  /* 0x0000000000007941 */ /* 0x000fea0003800000 */
.L_x_6212:
        /* <DEDUP_REMOVED lines=19> */
.L_x_6215:
[----:B------:R-:W-:Y:S05]  /*69e0*/  BSYNC B0 ;  /* 0x0000000000007941 */ /* 0x000fea0003800000 */
.L_x_6214:
        /* <DEDUP_REMOVED lines=9> */
.L_x_6218:
[----:B------:R-:W2:Y:S04]  /*6a80*/  LDG.E.STRONG.GPU R0, desc[UR46][R2.64] ;  /* 0x0000002e02007981 */ /* 0x000ea8000c1ef900 */
[----:B--2---:R-:W-:Y:S01]  /*6a90*/  CCTL.IVALL ;  /* 0x00000000ff00798f */ /* 0x004fe20002000000 */
[----:B------:R-:W-:Y:S05]  /*6aa0*/  YIELD ;  /* 0x0000000000007946 */ /* 0x000fea0003800000 */
[----:B------:R-:W-:-:S13]  /*6ab0*/  ISETP.NE.AND P1, PT, R0, UR22, PT ;  /* 0x0000001600007c0c */ /* 0x000fda000bf25270 */
[----:B------:R-:W-:Y:S05]  /*6ac0*/  @P1 BRA `(.L_x_6218) ;  /* 0xfffffffc00ec1947 */ /* 0x000fea000383ffff */
.L_x_6217:
[----:B------:R-:W-:Y:S05]  /*6ad0*/  BSYNC B0 ;  /* 0x0000000000007941 */ /* 0x000fea0003800000 */
.L_x_6216:
[----:B------:R-:W-:-:S03]  /*6ae0*/  UMOV UR5, 0xffffffff ;  /* 0xffffffff00057882 */ /* 0x000fc60000000000 */
[----:B------:R-:W-:Y:S05]  /*6af0*/  BRA.DIV UR5, `(.L_x_6219) ;  /* 0x0000003e050c7947 */ /* 0x000fea000b800000 */
[----:B------:R-:W-:Y:S01]  /*6b00*/  NOP ;  /* 0x0000000000007918 */ /* 0x000fe20000000000 */
.L_x_6292:
        /* <DEDUP_REMOVED lines=15> */
.L_x_6221:
[----:B------:R-:W-:Y:S05]  /*6c00*/  BSYNC B0 ;  /* 0x0000000000007941 */ /* 0x000fea0003800000 */
.L_x_6220:
        /* <DEDUP_REMOVED lines=14> */
.L_x_6223:
[----:B------:R-:W-:Y:S05]  /*6cf0*/  BSYNC B0 ;  /* 0x0000000000007941 */ /* 0x000fea0003800000 */
.L_x_6222:
        /* <DEDUP_REMOVED lines=15> */
.L_x_6225:
[----:B------:R-:W-:Y:S05]  /*6df0*/  BSYNC B0 ;  /* 0x0000000000007941 */ /* 0x000fea0003800000 */
.L_x_6224:
[----:B------:R-:W-:Y:S06]  /*6e00*/  BAR.ARV 0xa, 0xa0 ;  /* 0x0282800000007b1d */ /* 0x000fec0000002000 */
[----:B------:R-:W-:Y:S04]  /*6e10*/  BSSY B0, `(.L_x_6226) ;  /* 0x0000003000007945 */ /* 0x000fe80003800000 */
[----:B------:R-:W-:Y:S05]  /*6e20*/  @!P0 BRA `(.L_x_6227) ;  /* 0x0000000000048947 */ /* 0x000fea0003800000 */
[----:B------:R-:W-:-:S04]  /*6e30*/  DEPBAR.LE SB0, 0x1 ;  /* 0x000080400000791a */ /* 0x000fc80000000000 */
.L_x_6227:
[----:B------:R-:W-:Y:S05]  /*6e40*/  BSYNC B0 ;  /* 0x0000000000007941 */ /* 0x000fea0003800000 */
.L_x_6226:
[----:B------:R-:W-:Y:S06]  /*6e50*/  BAR.ARV 0xb, 0xa0 ;  /* 0x02c2800000007b1d */ /* 0x000fec0000002000 */
[----:B------:R-:W-:Y:S04]  /*6e60*/  BSSY B0, `(.L_x_6228) ;  /* 0x0000003000007945 */ /* 0x000fe80003800000 */
[----:B------:R-:W-:Y:S05]  /*6e70*/  @!P0 BRA `(.L_x_6229) ;  /* 0x0000000000048947 */ /* 0x000fea0003800000 */
[----:B------:R-:W-:-:S04]  /*6e80*/  DEPBAR.LE SB0, 0x0 ;  /* 0x000080000000791a */ /* 0x000fc80000000000 */
.L_x_6229:
[----:B------:R-:W-:Y:S05]  /*6e90*/  BSYNC B0 ;  /* 0x0000000000007941 */ /* 0x000fea0003800000 */
.L_x_6228:
        /* <DEDUP_REMOVED lines=19> */
.L_x_6231:
[----:B------:R-:W-:Y:S05]  /*6fd0*/  BSYNC B0 ;  /* 0x0000000000007941 */ /* 0x000fea0003800000 */
.L_x_6230:
[----:B------:R-:W-:Y:S02]  /*6fe0*/  UIADD3 UR9, UR9, 0x2, URZ ;  /* 0x0000000209097890 */ /* 0x000fe4000fffe03f */
[----:B------:R-:W-:Y:S02]  /*6ff0*/  UIADD3 UR4, UR4, 0x6000, URZ ;  /* 0x0000600004047890 */ /* 0x000fe4000fffe03f */
[----:B------:R-:W-:-:S06]  /*7000*/  UISETP.GE.AND UP0, UPT, UR9, UR11, UPT ;  /* 0x0000000b0900728c */ /* 0x000fcc000bf06270 */
[----:B------:R-:W-:-:S13]  /*7010*/  PLOP3.LUT P1, PT, PT, PT, UP0, 0x80, 0x0 ;  /* 0x000000000000781c */ /* 0x000fda0003f2f008 */
[----:B------:R-:W-:Y:S05]  /*7020*/  @!P1 BRA `(.L_x_6232) ;  /* 0xfffffff000dc9947 */ /* 0x000fea000383ffff */
.L_x_6181:
        /* <DEDUP_REMOVED lines=41> */
.L_x_6235:
[----:B------:R-:W-:Y:S05]  /*72c0*/  BSYNC B0 ;  /* 0x0000000000007941 */ /* 0x000fea0003800000 */
.L_x_6234:
[----:B------:R-:W-:Y:S05]  /*72d0*/  BRA `(.L_x_6236) ;  /* 0x0000000000047947 */ /* 0x000fea0003800000 */
.L_x_6233:
[----:B------:R-:W-:-:S05]  /*72e0*/  UMOV UR4, UR9 ;  /* 0x0000000900047c82 */ /* 0x000fca0008000000 */
.L_x_6236:
        /* <DEDUP_REMOVED lines=11> */
.L_x_6241:
        /* <DEDUP_REMOVED lines=24> */
.L_x_6238:
[----:B------:R-:W-:Y:S05]  /*7520*/  BSYNC B0 ;  /* 0x0000000000007941 */ /* 0x000fea0003800000 */
.L_x_6237:
        /* <DEDUP_REMOVED lines=24> */
.L_x_6240:
[----:B------:R-:W-:Y:S05]  /*76b0*/  BSYNC B0 ;  /* 0x0000000000007941 */ /* 0x000fea0003800000 */
.L_x_6239:
[----:B------:R-:W-:Y:S02]  /*76c0*/  UIADD3 UR7, UR7, 0x2, URZ ;  /* 0x0000000207077890 */ /* 0x000fe4000fffe03f */
[----:B------:R-:W-:Y:S02]  /*76d0*/  ULEA UR5, UR19, UR5, 0x1 ;  /* 0x0000000513057291 */ /* 0x000fe4000f8e083f */
[----:B------:R-:W-:Y:S02]  /*76e0*/  ULEA UR6, UR19, UR6, 0x1 ;  /* 0x0000000613067291 */ /* 0x000fe4000f8e083f */
[----:B------:R-:W-:-:S13]  /*76f0*/  ISETP.NE.AND P0, PT, RZ, UR7, PT ;  /* 0x00000007ff007c0c */ /* 0x000fda000bf05270 */
[----:B------:R-:W-:Y:S05]  /*7700*/  @!P0 BRA `(.L_x_6124) ;  /* 0x0000002c00388947 */ /* 0x000fea0003800000 */
[----:B------:R-:W-:Y:S05]  /*7710*/  BRA `(.L_x_6241) ;  /* 0xfffffffc00207947 */ /* 0x000fea000383ffff */
.L_x_6173:
        /* <DEDUP_REMOVED lines=14> */
.L_x_6242:
        /* <DEDUP_REMOVED lines=16> */
.L_x_6244:
[----:B------:R-:W-:-:S05]  /*7900*/  ULDC UR4, c[0x0][0x8c4] ;  /* 0x0002310000047ab9 */ /* 0x000fca0000000800 */
.L_x_6243:
        /* <DEDUP_REMOVED lines=62> */
.L_x_6246:
        /* <DEDUP_REMOVED lines=13> */
.L_x_6247:
        /* <DEDUP_REMOVED lines=10> */
.L_x_6248:
        /* <DEDUP_REMOVED lines=21> */
.L_x_6249:
        /* <DEDUP_REMOVED lines=57> */
.L_x_6293:
        /* <DEDUP_REMOVED lines=9> */
.L_x_6252:
        /* <DEDUP_REMOVED lines=116> */
.L_x_6263:
[----:B-1----:R-:W-:-:S05]  /*8b10*/  IMAD.MOV.U32 R9, RZ, RZ, 0x1 ;  /* 0x00000001ff097424 */ /* 0x002fca00078e00ff */
[----:B------:R-:W-:-:S04]  /*8b20*/  SHF.L.U32 R9, R9, 0x1f, RZ ;  /* 0x0000001f09097819 */ /* 0x000fc800000006ff */
[----:B------:R-:W1:Y:S02]  /*8b30*/  SYNCS.PHASECHK.TRANS64.TRYWAIT P1, [R8+URZ+0x36438], R9 ;  /* 0x03643809080075a7 */ /* 0x000e64000802017f */
[----:B-1----:R-:W-:Y:S05]  /*8b40*/  @!P1 BRA `(.L_x_6255) ;  /* 0x0000001c00289947 */ /* 0x002fea0003800000 */
.L_x_6294:
[----:B------:R-:W-:Y:S05]  /*8b50*/  @P0 BRA `(.L_x_6256) ;  /* 0x0000000000140947 */ /* 0x000fea0003800000 */
[----:B------:R-:W-:Y:S01]  /*8b60*/  ISETP.NE.AND P1, PT, R22, RZ, PT ;  /* 0x000000ff1600720c */ /* 0x000fe20003f25270 */
[----:B------:R-:W-:-:S04]  /*8b70*/  IMAD.MOV.U32 R3, RZ, RZ, 0x6100 ;  /* 0x00006100ff037424 */ /* 0x000fc800078e00ff */
[----:B------:R2:W-:Y:S08]  /*8b80*/  SYNCS.ARRIVE.TRANS64 RZ, [R8+URZ+0x36430], R3 ;  /* 0x0364300308ff79a7 */ /* 0x0005f0000800003f */
[----:B------:R-:W-:Y:S05]  /*8b90*/  @!P1 BRA `(.L_x_6256) ;  /* 0x0000000000049947 */ /* 0x000fea0003800000 */
[----:B------:R-:W-:Y:S01]  /*8ba0*/  BPT.TRAP 0x1 ;  /* 0x000000040000795c */ /* 0x000fe20000300000 */
.L_x_6256:
        /* <DEDUP_REMOVED lines=49> */
.L_x_6295:
[----:B------:R-:W-:Y:S05]  /*8ec0*/  @P0 BRA `(.L_x_6258) ;  /* 0x0000000000140947 */ /* 0x000fea0003800000 */
[----:B------:R-:W-:Y:S01]  /*8ed0*/  ISETP.NE.AND P1, PT, R22, RZ, PT ;  /* 0x000000ff1600720c */ /* 0x000fe20003f25270 */
[----:B--2---:R-:W-:-:S04]  /*8ee0*/  IMAD.MOV.U32 R7, RZ, RZ, 0x6100 ;  /* 0x00006100ff077424 */ /* 0x004fc800078e00ff */
[----:B------:R3:W-:Y:S08]  /*8ef0*/  SYNCS.ARRIVE.TRANS64 RZ, [R8+URZ+0x36418], R7 ;  /* 0x0364180708ff79a7 */ /* 0x0007f0000800003f */
[----:B------:R-:W-:Y:S05]  /*8f00*/  @!P1 BRA `(.L_x_6258) ;  /* 0x0000000000049947 */ /* 0x000fea0003800000 */
[----:B------:R-:W-:Y:S01]  /*8f10*/  BPT.TRAP 0x1 ;  /* 0x000000040000795c */ /* 0x000fe20000300000 */
.L_x_6258:
        /* <DEDUP_REMOVED lines=47> */
.L_x_6296:
        /* <DEDUP_REMOVED lines=8> */
.L_x_6260:
        /* <DEDUP_REMOVED lines=37> */
.L_x_6298:
[----:B------:R-:W-:Y:S05]  /*94e0*/  @P0 BRA `(.L_x_6262) ;  /* 0x0000000000140947 */ /* 0x000fea0003800000 */
[----:B------:R-:W-:Y:S01]  /*94f0*/  ISETP.NE.AND P1, PT, R22, RZ, PT ;  /* 0x000000ff1600720c */ /* 0x000fe20003f25270 */
[----:B--2---:R-:W-:-:S04]  /*9500*/  IMAD.MOV.U32 R5, RZ, RZ, 0x6100 ;  /* 0x00006100ff057424 */ /* 0x004fc800078e00ff */
[----:B------:R3:W-:Y:S08]  /*9510*/  SYNCS.ARRIVE.TRANS64 RZ, [R8+URZ+0x36410], R5 ;  /* 0x0364100508ff79a7 */ /* 0x0007f0000800003f */
[----:B------:R-:W-:Y:S05]  /*9520*/  @!P1 BRA `(.L_x_6262) ;  /* 0x0000000000049947 */ /* 0x000fea0003800000 */
[----:B------:R-:W-:Y:S01]  /*9530*/  BPT.TRAP 0x1 ;  /* 0x000000040000795c */ /* 0x000fe20000300000 */
.L_x_6262:
        /* <DEDUP_REMOVED lines=44> */
.L_x_6254:
[----:B------:R-:W-:Y:S01]  /*9800*/  ISETP.NE.AND P1, PT, R21, RZ, PT ;  /* 0x000000ff1500720c */ /* 0x000fe20003f25270 */
[----:B------:R-:W-:Y:S02]  /*9810*/  IMAD.MOV.U32 R4, RZ, RZ, R19 ;  /* 0x000000ffff047224 */ /* 0x000fe400078e0013 */
[----:B------:R-:W-:-:S10]  /*9820*/  IMAD.MOV.U32 R5, RZ, RZ, 0x1 ;  /* 0x00000001ff057424 */ /* 0x000fd400078e00ff */
[----:B------:R-:W-:Y:S05]  /*9830*/  @!P1 BRA `(.L_x_6253) ;  /* 0x00000004008c9947 */ /* 0x000fea0003800000 */
[----:B------:R-:W2:Y:S02]  /*9840*/  SYNCS.PHASECHK.TRANS64.TRYWAIT P1, [R8+URZ+0x36438], R9 ;  /* 0x03643809080075a7 */ /* 0x000ea4000802017f */
[----:B--2---:R-:W-:Y:S05]  /*9850*/  @!P1 BRA `(.L_x_6264) ;  /* 0x0000001000449947 */ /* 0x004fea0003800000 */
.L_x_6299:
[----:B------:R-:W-:Y:S05]  /*9860*/  @P0 BRA `(.L_x_6265) ;  /* 0x0000000000140947 */ /* 0x000fea0003800000 */
[----:B------:R-:W-:Y:S01]  /*9870*/  ISETP.NE.AND P1, PT, R22, RZ, PT ;  /* 0x000000ff1600720c */ /* 0x000fe20003f25270 */
[----:B------:R-:W-:-:S04]  /*9880*/  IMAD.MOV.U32 R5, RZ, RZ, 0x6100 ;  /* 0x00006100ff057424 */ /* 0x000fc800078e00ff */
[----:B------:R3:W-:Y:S08]  /*9890*/  SYNCS.ARRIVE.TRANS64 RZ, [R8+URZ+0x36430], R5 ;  /* 0x0364300508ff79a7 */ /* 0x0007f0000800003f */
[----:B------:R-:W-:Y:S05]  /*98a0*/  @!P1 BRA `(.L_x_6265) ;  /* 0x0000000000049947 */ /* 0x000fea0003800000 */
[----:B------:R-:W-:Y:S01]  /*98b0*/  BPT.TRAP 0x1 ;  /* 0x000000040000795c */ /* 0x000fe20000300000 */
.L_x_6265:
        /* <DEDUP_REMOVED lines=42> */
.L_x_6300:
[----:B-1----:R-:W-:Y:S01]  /*9b60*/  IMAD.MOV.U32 R5, RZ, RZ, RZ ;  /* 0x000000ffff057224 */ /* 0x002fe200078e00ff */
[----:B------:R-:W-:Y:S06]  /*9b70*/  @P0 BRA `(.L_x_6267) ;  /* 0x0000000000140947 */ /* 0x000fec0003800000 */
[----:B------:R-:W-:Y:S01]  /*9b80*/  ISETP.NE.AND P1, PT, R22, RZ, PT ;  /* 0x000000ff1600720c */ /* 0x000fe20003f25270 */
[----:B------:R-:W-:-:S04]  /*9b90*/  IMAD.MOV.U32 R9, RZ, RZ, 0x6100 ;  /* 0x00006100ff097424 */ /* 0x000fc800078e00ff */
[----:B------:R1:W-:Y:S08]  /*9ba0*/  SYNCS.ARRIVE.TRANS64 RZ, [R8+URZ+0x36418], R9 ;  /* 0x0364180908ff79a7 */ /* 0x0003f0000800003f */
[----:B------:R-:W-:Y:S05]  /*9bb0*/  @!P1 BRA `(.L_x_6267) ;  /* 0x0000000000049947 */ /* 0x000fea0003800000 */
[----:B------:R-:W-:Y:S01]  /*9bc0*/  BPT.TRAP 0x1 ;  /* 0x000000040000795c */ /* 0x000fe20000300000 */
.L_x_6267:
        /* <DEDUP_REMOVED lines=42> */
.L_x_6253:
[----:B------:R-:W-:-:S04]  /*9e70*/  SHF.L.U32 R3, R5, 0x1f, RZ ;  /* 0x0000001f05037819 */ /* 0x000fc800000006ff */
[----:B------:R-:W2:Y:S02]  /*9e80*/  SYNCS.PHASECHK.TRANS64.TRYWAIT P1, [R8+URZ+0x36438], R3 ;  /* 0x03643803080075a7 */ /* 0x000ea4000802017f */
[----:B--2---:R-:W-:Y:S05]  /*9e90*/  @!P1 BRA `(.L_x_6268) ;  /* 0x0000000800dc9947 */ /* 0x004fea0003800000 */
.L_x_6301:
[----:B------:R-:W-:Y:S05]  /*9ea0*/  @P0 BRA `(.L_x_6269) ;  /* 0x0000000000180947 */ /* 0x000fea0003800000 */
[----:B------:R-:W3:Y:S01]  /*9eb0*/  S2R R0, SR_TID.X ;  /* 0x0000000000007919 */ /* 0x000ee20000002100 */
[----:B--2---:R-:W-:-:S04]  /*9ec0*/  IMAD.MOV.U32 R3, RZ, RZ, 0x6100 ;  /* 0x00006100ff037424 */ /* 0x004fc800078e00ff */
[----:B------:R4:W-:Y:S01]  /*9ed0*/  SYNCS.ARRIVE.TRANS64 RZ, [R8+URZ+0x36430], R3 ;  /* 0x0364300308ff79a7 */ /* 0x0009e2000800003f */
[----:B---3--:R-:W-:-:S13]  /*9ee0*/  LOP3.LUT P0, RZ, R0, 0x1f, RZ, 0xc0, !PT ;  /* 0x0000001f00ff7812 */ /* 0x008fda000780c0ff */
[----:B----4-:R-:W-:Y:S05]  /*9ef0*/  @!P0 BRA `(.L_x_6269) ;  /* 0x0000000000048947 */ /* 0x010fea0003800000 */
[----:B------:R-:W-:Y:S01]  /*9f00*/  BPT.TRAP 0x1 ;  /* 0x000000040000795c */ /* 0x000fe20000300000 */
.L_x_6269:
        /* <DEDUP_REMOVED lines=44> */
.L_x_6250:
[----:B------:R-:W-:Y:S05]  /*a1d0*/  BSYNC B0 ;  /* 0x0000000000007941 */ /* 0x000fea0003800000 */
.L_x_6245:
[----:B------:R-:W-:-:S03]  /*a1e0*/  UMOV UR8, 0xffffffff ;  /* 0xffffffff00087882 */ /* 0x000fc60000000000 */
[----:B------:R-:W-:Y:S05]  /*a1f0*/  BRA.DIV UR8, `(.L_x_6270) ;  /* 0x0000000a08187947 */ /* 0x000fea000b800000 */
[----:B------:R-:W-:-:S13]  /*a200*/  ELECT P6, URZ, PT ;  /* 0x00000000003f782f */ /* 0x000fda00038c0000 */
.L_x_6304:
[----:B------:R-:W-:Y:S05]  /*a210*/  @!P6 BRA `(.L_x_6124) ;  /* 0x000000000074e947 */ /* 0x000fea0003800000 */
[----:B------:R-:W-:-:S06]  /*a220*/  ULOP3.LUT UR8, UR38, 0x2, URZ, 0xfc, !UPT ;  /* 0x0000000226087892 */ /* 0x000fcc000f8efc3f */
[----:B------:R-:W-:-:S05]  /*a230*/  IMAD.U32 R0, RZ, RZ, UR8 ;  /* 0x00000008ff007e24 */ /* 0x000fca000f8e00ff */
[----:B------:R-:W-:-:S13]  /*a240*/  ISETP.NE.AND P2, PT, R0, 0x3, PT ;  /* 0x000000030000780c */ /* 0x000fda0003f45270 */
[----:B------:R-:W-:Y:S05]  /*a250*/  @!P2 BRA `(.L_x_6271) ;  /* 0x000000000004a947 */ /* 0x000fea0003800000 */
[----:B---3--:R-:W-:Y:S01]  /*a260*/  BPT.TRAP 0x1 ;  /* 0x000000040000795c */ /* 0x008fe20000300000 */
.L_x_6271:
        /* <DEDUP_REMOVED lines=15> */
.L_x_6305:
[----:B------:R-:W2:Y:S02]  /*a360*/  SYNCS.PHASECHK.TRANS64.TRYWAIT P0, [R3+URZ], R2 ;  /* 0x00000002030075a7 */ /* 0x000ea4000800017f */
[----:B--2---:R-:W-:Y:S05]  /*a370*/  @!P0 BRA `(.L_x_6273) ;  /* 0x0000000400ec8947 */ /* 0x004fea0003800000 */
.L_x_6306:
[----:B------:R-:W-:Y:S05]  /*a380*/  @!P2 BRA `(.L_x_6274) ;  /* 0x000000000004a947 */ /* 0x000fea0003800000 */
[----:B---3--:R-:W-:Y:S01]  /*a390*/  BPT.TRAP 0x1 ;  /* 0x000000040000795c */ /* 0x008fe20000300000 */
.L_x_6274:
[----:B------:R-:W-:-:S07]  /*a3a0*/  SHF.L.U32 R5, R5, 0x1f, RZ ;  /* 0x0000001f05057819 */ /* 0x000fce00000006ff */
.L_x_6275:
[----:B----4-:R4:W1:Y:S02]  /*a3b0*/  SYNCS.PHASECHK.TRANS64.TRYWAIT P0, [R4+URZ+0x36438], R5 ;  /* 0x03643805040075a7 */ /* 0x010864000800017f */
[----:B-1----:R-:W-:Y:S05]  /*a3c0*/  @!P0 NANOSLEEP.SYNCS 0x989680 ;  /* 0x009896800000895d */ /* 0x002fea0003900000 */
[----:B------:R-:W1:Y:S02]  /*a3d0*/  @!P0 SYNCS.PHASECHK.TRANS64 P0, [R4+URZ+0x36438], R5 ;  /* 0x03643805040085a7 */ /* 0x000e64000800007f */
[----:B-1----:R-:W-:Y:S05]  /*a3e0*/  @!P0 BRA `(.L_x_6275) ;  /* 0xfffffffc00f08947 */ /* 0x002fea000383ffff */
.L_x_6124:
[----:B---3--:R-:W-:Y:S05]  /*a3f0*/  BSYNC B6 ;  /* 0x0000000000067941 */ /* 0x008fea0003800000 */
.L_x_6118:
[----:B------:R-:W-:Y:S05]  /*a400*/  EXIT ;  /* 0x000000000000794d */ /* 0x000fea0003800000 */
.L_x_6135:
[----:B------:R-:W-:Y:S02]  /*a410*/  IMAD.MOV.U32 R12, RZ, RZ, RZ ;  /* 0x000000ffff0c7224 */ /* 0x000fe400078e00ff */
[----:B------:R-:W-:Y:S02]  /*a420*/  IMAD.MOV.U32 R11, RZ, RZ, 0x1f ;  /* 0x0000001fff0b7424 */ /* 0x000fe400078e00ff */
[----:B------:R-:W-:-:S07]  /*a430*/  IMAD.MOV.U32 R15, RZ, RZ, -0x1 ;  /* 0xffffffffff0f7424 */ /* 0x000fce00078e00ff */
[----:B------:R-:W-:Y:S05]  /*a440*/  WARPSYNC.COLLECTIVE R15, `(.L_x_6276) ;  /* 0x000000000f087348 */ /* 0x000fea0003c00000 */
[----:B------:R1:W2:Y:S02]  /*a450*/  SHFL.IDX P6, R14, R13, R12, R11 ;  /* 0x0000000c0d0e7389 */ /* 0x0002a400000c000b */
[----:B-12---:R-:W-:Y:S01]  /*a460*/  ENDCOLLECTIVE ;  /* 0x000000000000791b */ /* 0x006fe20003800000 */
.L_x_6276:
[----:B------:R-:W-:Y:S05]  /*a470*/  BRA `(.L_x_6277) ;  /* 0xffffff6c00dc7947 */ /* 0x000fea000383ffff */
.L_x_6137:
[----:B--2---:R2:W3:Y:S02]  /*a480*/  SYNCS.PHASECHK.TRANS64.TRYWAIT P0, [R154+URZ+0x36400], R11 ;  /* 0x0364000b9a0075a7 */ /* 0x0044e4000800017f */
[----:B---3--:R-:W-:Y:S05]  /*a490*/  @!P0 NANOSLEEP.SYNCS 0x989680 ;  /* 0x009896800000895d */ /* 0x008fea0003900000 */
[----:B------:R-:W3:Y:S02]  /*a4a0*/  @!P0 SYNCS.PHASECHK.TRANS64 P0, [R154+URZ+0x36400], R11 ;  /* 0x0364000b9a0085a7 */ /* 0x000ee4000800007f */
[----:B---3--:R-:W-:Y:S05]  /*a4b0*/  @!P0 BRA `(.L_x_6137) ;  /* 0xfffffffc00f08947 */ /* 0x008fea000383ffff */
[----:B------:R-:W-:Y:S05]  /*a4c0*/  BRA `(.L_x_6136) ;  /* 0xffffff7000147947 */ /* 0x000fea000383ffff */
.L_x_6141:
[----:B--2---:R2:W3:Y:S02]  /*a4d0*/  SYNCS.PHASECHK.TRANS64.TRYWAIT P1, [R3+URZ+0x36410], R12 ;  /* 0x0364100c030075a7 */ /* 0x0044e4000802017f */
[----:B---3--:R-:W-:Y:S05]  /*a4e0*/  @!P1 NANOSLEEP.SYNCS 0x989680 ;  /* 0x009896800000995d */ /* 0x008fea0003900000 */
[----:B------:R-:W3:Y:S02]  /*a4f0*/  @!P1 SYNCS.PHASECHK.TRANS64 P1, [R3+URZ+0x36410], R12 ;  /* 0x0364100c030095a7 */ /* 0x000ee4000802007f */
[----:B---3--:R-:W-:Y:S05]  /*a500*/  @!P1 BRA `(.L_x_6141) ;  /* 0xfffffffc00f09947 */ /* 0x008fea000383ffff */
[----:B------:R-:W-:Y:S05]  /*a510*/  BRA `(.L_x_6140) ;  /* 0xffffff7400dc7947 */ /* 0x000fea000383ffff */
.L_x_6145:
[----:B------:R1:W1:Y:S02]  /*a520*/  SYNCS.PHASECHK.TRANS64.TRYWAIT P1, [R154+URZ+0x36430], R13 ;  /* 0x0364300d9a0075a7 */ /* 0x000264000802017f */
[----:B-1----:R-:W-:Y:S05]  /*a530*/  @!P1 NANOSLEEP.SYNCS 0x989680 ;  /* 0x009896800000995d */ /* 0x002fea0003900000 */
[----:B------:R-:W1:Y:S02]  /*a540*/  @!P1 SYNCS.PHASECHK.TRANS64 P1, [R154+URZ+0x36430], R13 ;  /* 0x0364300d9a0095a7 */ /* 0x000e64000802007f */
[----:B-1----:R-:W-:Y:S05]  /*a550*/  @!P1 BRA `(.L_x_6145) ;  /* 0xfffffffc00f09947 */ /* 0x002fea000383ffff */
[----:B------:R-:W-:Y:S05]  /*a560*/  BRA `(.L_x_6144) ;  /* 0xffffff7c00807947 */ /* 0x000fea000383ffff */
.L_x_6160:
[----:B------:R-:W-:Y:S01]  /*a570*/  BSSY B0, `(.L_x_6278) ;  /* 0x0000005000007945 */ /* 0x000fe20003800000 */
[----:B------:R-:W-:-:S07]  /*a580*/  IMAD.MOV.U32 R15, RZ, RZ, -0x1 ;  /* 0xffffffffff0f7424 */ /* 0x000fce00078e00ff */
[----:B------:R-:W-:Y:S05]  /*a590*/  WARPSYNC.COLLECTIVE R15, `(.L_x_6279) ;  /* 0x000000000f087348 */ /* 0x000fea0003c00000 */
[----:B------:R-:W-:Y:S01]  /*a5a0*/  NOP ;  /* 0x0000000000007918 */ /* 0x000fe20000000000 */
[----:B------:R-:W-:Y:S01]  /*a5b0*/  ENDCOLLECTIVE ;  /* 0x000000000000791b */ /* 0x000fe20003800000 */
.L_x_6279:
[----:B------:R-:W-:Y:S05]  /*a5c0*/  BSYNC B0 ;  /* 0x0000000000007941 */ /* 0x000fea0003800000 */
.L_x_6278:
[----:B------:R-:W-:Y:S05]  /*a5d0*/  BRA `(.L_x_6280) ;  /* 0xffffffa400407947 */ /* 0x000fea000383ffff */
.L_x_6169:
[----:B------:R-:W-:Y:S01]  /*a5e0*/  BSSY B0, `(.L_x_6281) ;  /* 0x0000005000007945 */ /* 0x000fe20003800000 */
[----:B------:R-:W-:-:S07]  /*a5f0*/  IMAD.MOV.U32 R15, RZ, RZ, -0x1 ;  /* 0xffffffffff0f7424 */ /* 0x000fce00078e00ff */
[----:B-1----:R-:W-:Y:S05]  /*a600*/  WARPSYNC.COLLECTIVE R15, `(.L_x_6282) ;  /* 0x000000000f087348 */ /* 0x002fea0003c00000 */
[----:B------:R-:W-:Y:S01]  /*a610*/  NOP ;  /* 0x0000000000007918 */ /* 0x000fe20000000000 */
[----:B-1----:R-:W-:Y:S01]  /*a620*/  ENDCOLLECTIVE ;  /* 0x000000000000791b */ /* 0x002fe20003800000 */
.L_x_6282:
[----:B------:R-:W-:Y:S05]  /*a630*/  BSYNC B0 ;  /* 0x0000000000007941 */ /* 0x000fea0003800000 */
.L_x_6281:
[----:B------:R-:W-:Y:S05]  /*a640*/  BRA `(.L_x_6283) ;  /* 0xffffffa8002c7947 */ /* 0x000fea000383ffff */
.L_x_6186:
[----:B------:R-:W-:Y:S01]  /*a650*/  BSSY B0, `(.L_x_6284) ;  /* 0x0000005000007945 */ /* 0x000fe20003800000 */
[----:B------:R-:W-:-:S07]  /*a660*/  IMAD.MOV.U32 R15, RZ, RZ, -0x1 ;  /* 0xffffffffff0f7424 */ /* 0x000fce00078e00ff */
[----:B------:R-:W-:Y:S05]  /*a670*/  WARPSYNC.COLLECTIVE R15, `(.L_x_6285) ;  /* 0x000000000f087348 */ /* 0x000fea0003c00000 */
[----:B------:R-:W-:Y:S01]  /*a680*/  NOP ;  /* 0x0000000000007918 */ /* 0x000fe20000000000 */
[----:B------:R-:W-:Y:S01]  /*a690*/  ENDCOLLECTIVE ;  /* 0x000000000000791b */ /* 0x000fe20003800000 */
.L_x_6285:
[----:B------:R-:W-:Y:S05]  /*a6a0*/  BSYNC B0 ;  /* 0x0000000000007941 */ /* 0x000fea0003800000 */
.L_x_6284:
[----:B------:R-:W-:Y:S05]  /*a6b0*/  BRA `(.L_x_6286) ;  /* 0xffffffb400747947 */ /* 0x000fea000383ffff */
.L_x_6203:
[----:B------:R-:W-:Y:S01]  /*a6c0*/  BSSY B0, `(.L_x_6287) ;  /* 0x0000005000007945 */ /* 0x000fe20003800000 */
[----:B------:R-:W-:-:S07]  /*a6d0*/  IMAD.MOV.U32 R15, RZ, RZ, -0x1 ;  /* 0xffffffffff0f7424 */ /* 0x000fce00078e00ff */
[----:B------:R-:W-:Y:S05]  /*a6e0*/  WARPSYNC.COLLECTIVE R15, `(.L_x_6288) ;  /* 0x000000000f087348 */ /* 0x000fea0003c00000 */
[----:B------:R-:W-:Y:S01]  /*a6f0*/  NOP ;  /* 0x0000000000007918 */ /* 0x000fe20000000000 */
[----:B------:R-:W-:Y:S01]  /*a700*/  ENDCOLLECTIVE ;  /* 0x000000000000791b */ /* 0x000fe20003800000 */
.L_x_6288:
[----:B------:R-:W-:Y:S05]  /*a710*/  BSYNC B0 ;  /* 0x0000000000007941 */ /* 0x000fea0003800000 */
.L_x_6287:
[----:B------:R-:W-:Y:S05]  /*a720*/  BRA `(.L_x_6289) ;  /* 0xffffffbc006c7947 */ /* 0x000fea000383ffff */
.L_x_6219:
[----:B------:R-:W-:Y:S01]  /*a730*/  BSSY B0, `(.L_x_6290) ;  /* 0x0000005000007945 */ /* 0x000fe20003800000 */
[----:B------:R-:W-:-:S07]  /*a740*/  IMAD.MOV.U32 R15, RZ, RZ, -0x1 ;  /* 0xffffffffff0f7424 */ /* 0x000fce00078e00ff */
[----:B------:R-:W-:Y:S05]  /*a750*/  WARPSYNC.COLLECTIVE R15, `(.L_x_6291) ;  /* 0x000000000f087348 */ /* 0x000fea0003c00000 */
[----:B------:R-:W-:Y:S01]  /*a760*/  NOP ;  /* 0x0000000000007918 */ /* 0x000fe20000000000 */
[----:B------:R-:W-:Y:S01]  /*a770*/  ENDCOLLECTIVE ;  /* 0x000000000000791b */ /* 0x000fe20003800000 */
.L_x_6291:
[----:B------:R-:W-:Y:S05]  /*a780*/  BSYNC B0 ;  /* 0x0000000000007941 */ /* 0x000fea0003800000 */
.L_x_6290:
[----:B------:R-:W-:Y:S05]  /*a790*/  BRA `(.L_x_6292) ;  /* 0xffffffc000dc7947 */ /* 0x000fea000383ffff */
.L_x_6251:
[----:B-1----:R1:W2:Y:S02]  /*a7a0*/  SYNCS.PHASECHK.TRANS64.TRYWAIT P1, [R8+URZ+0x36420], R9 ;  /* 0x03642009080075a7 */ /* 0x0022a4000802017f */
[----:B--2---:R-:W-:Y:S05]  /*a7b0*/  @!P1 NANOSLEEP.SYNCS 0x989680 ;  /* 0x009896800000995d */ /* 0x004fea0003900000 */
[----:B------:R-:W2:Y:S02]  /*a7c0*/  @!P1 SYNCS.PHASECHK.TRANS64 P1, [R8+URZ+0x36420], R9 ;  /* 0x03642009080095a7 */ /* 0x000ea4000802007f */
[----:B--2---:R-:W-:Y:S05]  /*a7d0*/  @!P1 BRA `(.L_x_6251) ;  /* 0xfffffffc00f09947 */ /* 0x004fea000383ffff */
[----:B------:R-:W-:Y:S05]  /*a7e0*/  BRA `(.L_x_6293) ;  /* 0xffffffd800d47947 */ /* 0x000fea000383ffff */
.L_x_6255:
[----:B-1----:R1:W2:Y:S02]  /*a7f0*/  SYNCS.PHASECHK.TRANS64.TRYWAIT P1, [R8+URZ+0x36438], R9 ;  /* 0x03643809080075a7 */ /* 0x0022a4000802017f */
[----:B--2---:R-:W-:Y:S05]  /*a800*/  @!P1 NANOSLEEP.SYNCS 0x989680 ;  /* 0x009896800000995d */ /* 0x004fea0003900000 */
[----:B------:R-:W2:Y:S02]  /*a810*/  @!P1 SYNCS.PHASECHK.TRANS64 P1, [R8+URZ+0x36438], R9 ;  /* 0x03643809080095a7 */ /* 0x000ea4000802007f */
[----:B--2---:R-:W-:Y:S05]  /*a820*/  @!P1 BRA `(.L_x_6255) ;  /* 0xfffffffc00f09947 */ /* 0x004fea000383ffff */
[----:B------:R-:W-:Y:S05]  /*a830*/  BRA `(.L_x_6294) ;  /* 0xffffffe000c47947 */ /* 0x000fea000383ffff */
.L_x_6257:
[----:B--2---:R2:W3:Y:S02]  /*a840*/  SYNCS.PHASECHK.TRANS64.TRYWAIT P1, [R8+URZ+0x36428], R7 ;  /* 0x03642807080075a7 */ /* 0x0044e4000802017f */
[----:B---3--:R-:W-:Y:S05]  /*a850*/  @!P1 NANOSLEEP.SYNCS 0x989680 ;  /* 0x009896800000995d */ /* 0x008fea0003900000 */
[----:B------:R-:W3:Y:S02]  /*a860*/  @!P1 SYNCS.PHASECHK.TRANS64 P1, [R8+URZ+0x36428], R7 ;  /* 0x03642807080095a7 */ /* 0x000ee4000802007f */
[----:B---3--:R-:W-:Y:S05]  /*a870*/  @!P1 BRA `(.L_x_6257) ;  /* 0xfffffffc00f09947 */ /* 0x008fea000383ffff */
[----:B------:R-:W-:Y:S05]  /*a880*/  BRA `(.L_x_6295) ;  /* 0xffffffe4008c7947 */ /* 0x000fea000383ffff */
.L_x_6259:
        /* <DEDUP_REMOVED lines=8> */
.L_x_6261:
[----:B------:R-:W-:-:S07]  /*a910*/  SHF.L.U32 R5, R10, 0x1f, RZ ;  /* 0x0000001f0a057819 */ /* 0x000fce00000006ff */
.L_x_6297:
[----:B--2---:R2:W3:Y:S02]  /*a920*/  SYNCS.PHASECHK.TRANS64.TRYWAIT P1, [R8+URZ+0x36420], R5 ;  /* 0x03642005080075a7 */ /* 0x0044e4000802017f */
[----:B---3--:R-:W-:Y:S05]  /*a930*/  @!P1 NANOSLEEP.SYNCS 0x989680 ;  /* 0x009896800000995d */ /* 0x008fea0003900000 */
[----:B------:R-:W3:Y:S02]  /*a940*/  @!P1 SYNCS.PHASECHK.TRANS64 P1, [R8+URZ+0x36420], R5 ;  /* 0x03642005080095a7 */ /* 0x000ee4000802007f */
[----:B---3--:R-:W-:Y:S05]  /*a950*/  @!P1 BRA `(.L_x_6297) ;  /* 0xfffffffc00f09947 */ /* 0x008fea000383ffff */
[----:B------:R-:W-:Y:S05]  /*a960*/  BRA `(.L_x_6298) ;  /* 0xffffffe800dc7947 */ /* 0x000fea000383ffff */
.L_x_6264:
[----:B--2---:R2:W3:Y:S02]  /*a970*/  SYNCS.PHASECHK.TRANS64.TRYWAIT P1, [R8+URZ+0x36438], R9 ;  /* 0x03643809080075a7 */ /* 0x0044e4000802017f */
[----:B---3--:R-:W-:Y:S05]  /*a980*/  @!P1 NANOSLEEP.SYNCS 0x989680 ;  /* 0x009896800000995d */ /* 0x008fea0003900000 */
[----:B------:R-:W3:Y:S02]  /*a990*/  @!P1 SYNCS.PHASECHK.TRANS64 P1, [R8+URZ+0x36438], R9 ;  /* 0x03643809080095a7 */ /* 0x000ee4000802007f */
[----:B---3--:R-:W-:Y:S05]  /*a9a0*/  @!P1 BRA `(.L_x_6264) ;  /* 0xfffffffc00f09947 */ /* 0x008fea000383ffff */
[----:B------:R-:W-:Y:S05]  /*a9b0*/  BRA `(.L_x_6299) ;  /* 0xffffffec00a87947 */ /* 0x000fea000383ffff */
.L_x_6266:
[----:B-1----:R1:W2:Y:S02]  /*a9c0*/  SYNCS.PHASECHK.TRANS64.TRYWAIT P1, [R8+URZ+0x36428], R5 ;  /* 0x03642805080075a7 */ /* 0x0022a4000802017f */
[----:B--2---:R-:W-:Y:S05]  /*a9d0*/  @!P1 NANOSLEEP.SYNCS 0x989680 ;  /* 0x009896800000995d */ /* 0x004fea0003900000 */
[----:B------:R-:W2:Y:S02]  /*a9e0*/  @!P1 SYNCS.PHASECHK.TRANS64 P1, [R8+URZ+0x36428], R5 ;  /* 0x03642805080095a7 */ /* 0x000ea4000802007f */
[----:B--2---:R-:W-:Y:S05]  /*a9f0*/  @!P1 BRA `(.L_x_6266) ;  /* 0xfffffffc00f09947 */ /* 0x004fea000383ffff */
[----:B------:R-:W-:Y:S05]  /*aa00*/  BRA `(.L_x_6300) ;  /* 0xfffffff000547947 */ /* 0x000fea000383ffff */
.L_x_6268:
[----:B--2---:R2:W3:Y:S02]  /*aa10*/  SYNCS.PHASECHK.TRANS64.TRYWAIT P1, [R8+URZ+0x36438], R3 ;  /* 0x03643803080075a7 */ /* 0x0044e4000802017f */
[----:B---3--:R-:W-:Y:S05]  /*aa20*/  @!P1 NANOSLEEP.SYNCS 0x989680 ;  /* 0x009896800000995d */ /* 0x008fea0003900000 */
[----:B------:R-:W3:Y:S02]  /*aa30*/  @!P1 SYNCS.PHASECHK.TRANS64 P1, [R8+URZ+0x36438], R3 ;  /* 0x03643803080095a7 */ /* 0x000ee4000802007f */
[----:B---3--:R-:W-:Y:S05]  /*aa40*/  @!P1 BRA `(.L_x_6268) ;  /* 0xfffffffc00f09947 */ /* 0x008fea000383ffff */
[----:B------:R-:W-:Y:S05]  /*aa50*/  BRA `(.L_x_6301) ;  /* 0xfffffff400107947 */ /* 0x000fea000383ffff */
.L_x_6270:
[----:B------:R-:W-:Y:S01]  /*aa60*/  BSSY B0, `(.L_x_6302) ;  /* 0x0000006000007945 */ /* 0x000fe20003800000 */
[----:B------:R-:W-:-:S07]  /*aa70*/  IMAD.MOV.U32 R15, RZ, RZ, -0x1 ;  /* 0xffffffffff0f7424 */ /* 0x000fce00078e00ff */
[----:B-1-3--:R-:W-:Y:S05]  /*aa80*/  WARPSYNC.COLLECTIVE R15, `(.L_x_6303) ;  /* 0x000000000f0c7348 */ /* 0x00afea0003c00000 */
[----:B------:R-:W-:Y:S02]  /*aa90*/  ELECT P6, UR62, PT ;  /* 0x00000000003e782f */ /* 0x000fe400038c0000 */
[----:B------:R-:W-:Y:S01]  /*aaa0*/  MOV R14, UR62 ;  /* 0x0000003e000e7c02 */ /* 0x000fe20008000f00 */
[----:B-1-3--:R-:W-:Y:S10]  /*aab0*/  ENDCOLLECTIVE ;  /* 0x000000000000791b */ /* 0x00aff40003800000 */
.L_x_6303:
[----:B------:R-:W-:Y:S05]  /*aac0*/  BSYNC B0 ;  /* 0x0000000000007941 */ /* 0x000fea0003800000 */
.L_x_6302:
[----:B------:R-:W-:Y:S05]  /*aad0*/  BRA `(.L_x_6304) ;  /* 0xfffffff400cc7947 */ /* 0x000fea000383ffff */
.L_x_6272:
[----:B-1----:R1:W2:Y:S02]  /*aae0*/  SYNCS.PHASECHK.TRANS64.TRYWAIT P0, [R9+URZ], R0 ;  /* 0x00000000090075a7 */ /* 0x0022a4000800017f */
[----:B--2---:R-:W-:Y:S05]  /*aaf0*/  @!P0 NANOSLEEP.SYNCS 0x989680 ;  /* 0x009896800000895d */ /* 0x004fea0003900000 */
[----:B------:R-:W2:Y:S02]  /*ab00*/  @!P0 SYNCS.PHASECHK.TRANS64 P0, [R9+URZ], R0 ;  /* 0x00000000090085a7 */ /* 0x000ea4000800007f */
[----:B--2---:R-:W-:Y:S05]  /*ab10*/  @!P0 BRA `(.L_x_6272) ;  /* 0xfffffffc00f08947 */ /* 0x004fea000383ffff */
[----:B------:R-:W-:Y:S05]  /*ab20*/  BRA `(.L_x_6305) ;  /* 0xfffffff8000c7947 */ /* 0x000fea000383ffff */
.L_x_6273:
[----:B--2---:R2:W4:Y:S02]  /*ab30*/  SYNCS.PHASECHK.TRANS64.TRYWAIT P0, [R3+URZ], R2 ;  /* 0x00000002030075a7 */ /* 0x004524000800017f */
[----:B----4-:R-:W-:Y:S05]  /*ab40*/  @!P0 NANOSLEEP.SYNCS 0x989680 ;  /* 0x009896800000895d */ /* 0x010fea0003900000 */
[----:B------:R-:W4:Y:S02]  /*ab50*/  @!P0 SYNCS.PHASECHK.TRANS64 P0, [R3+URZ], R2 ;  /* 0x00000002030085a7 */ /* 0x000f24000800007f */
[----:B----4-:R-:W-:Y:S05]  /*ab60*/  @!P0 BRA `(.L_x_6273) ;  /* 0xfffffffc00f08947 */ /* 0x010fea000383ffff */
[----:B------:R-:W-:Y:S05]  /*ab70*/  BRA `(.L_x_6306) ;  /* 0xfffffff800007947 */ /* 0x000fea000383ffff */
.L_x_6307:
        /* <DEDUP_REMOVED lines=16> */
.L_x_7688:


//--------------------- .text._ZN7cutlass13device_kernelIN5flash11enable_sm90INS1_16FlashAttnBwdSm90INS1_25CollectiveMainloopBwdSm90ILi2ELi1ELi1EN4cute5tupleIJNS5_1CILi1EEES8_S8_EEENS6_IJNS7_ILi64EEENS7_ILi96EEENS7_ILi192EEEEEENS_10bfloat16_tEfNS_4arch4Sm90ELb1ELb0ELb0ELb0ELb0ELb0ELb1ELb0ELi3ELi1ELi1ELi1ELb0EEENS1_21CollectiveEpilogueBwdISD_SE_SG_Li384ELb0ELb1ELi3EEENS1_25SingleTileBwdLPTSchedulerILb0ELi96ELb0EEEEEEEEEvNT_6ParamsE --------------------------
	.section	.text._ZN7cutlass13device_kernelIN5flash11enable_sm90INS1_16FlashAttnBwdSm90INS1_25CollectiveMainloopBwdSm90ILi2ELi1ELi1EN4cute5tupleIJNS5_1CILi1EEES8_S8_EEENS6_IJNS7_ILi64EEENS7_ILi96EEENS7_ILi192EEEEEENS_10bfloat16_tEfNS_4arch4Sm90ELb1ELb0ELb0ELb0ELb0ELb0ELb1ELb0ELi3ELi1ELi1ELi1ELb0EEENS1_21CollectiveEpilogueBwdISD_SE_SG_Li384ELb0ELb1ELi3EEENS1_25SingleTileBwdLPTSchedulerILb0ELi96ELb0EEEEEEEEEvNT_6ParamsE,"ax",@progbits
	.align	128
.text._ZN7cutlass13device_kernelIN5flash11enable_sm90INS1_16FlashAttnBwdSm90INS1_25CollectiveMainloopBwdSm90ILi2ELi1ELi1EN4cute5tupleIJNS5_1CILi1EEES8_S8_EEENS6_IJNS7_ILi64EEENS7_ILi96EEENS7_ILi192EEEEEENS_10bfloat16_tEfNS_4arch4Sm90ELb1ELb0ELb0ELb0ELb0ELb0ELb1ELb0ELi3ELi1ELi1ELi1ELb0EEENS1_21CollectiveEpilogueBwdISD_SE_SG_Li384ELb0ELb1ELi3EEENS1_25SingleTileBwdLPTSchedulerILb0ELi96ELb0EEEEEEEEEvNT_6ParamsE:
        .type           _ZN7cutlass13device_kernelIN5flash11enable_sm90INS1_16FlashAttnBwdSm90INS1_25CollectiveMainloopBwdSm90ILi2ELi1ELi1EN4cute5tupleIJNS5_1CILi1EEES8_S8_EEENS6_IJNS7_ILi64EEENS7_ILi96EEENS7_ILi192EEEEEENS_10bfloat16_tEfNS_4arch4Sm90ELb1ELb0ELb0ELb0ELb0ELb0ELb1ELb0ELi3ELi1ELi1ELi1ELb0EEENS1_21CollectiveEpilogueBwdISD_SE_SG_Li384ELb0ELb1ELi3EEENS1_25SingleTileBwdLPTSchedulerILb0ELi96ELb0EEEEEEEEEvNT_6ParamsE,@function
        .size           _ZN7cutlass13device_kernelIN5flash11enable_sm90INS1_16FlashAttnBwdSm90INS1_25CollectiveMainloopBwdSm90ILi2ELi1ELi1EN4cute5tupleIJNS5_1CILi1EEES8_S8_EEENS6_IJNS7_ILi64EEENS7_ILi96EEENS7_ILi192EEEEEENS_10bfloat16_tEfNS_4arch4Sm90ELb1ELb0ELb0ELb0ELb0ELb0ELb1ELb0ELi3ELi1ELi1ELi1ELb0EEENS1_21CollectiveEpilogueBwdISD_SE_SG_Li384ELb0ELb1ELi3EEENS1_25SingleTileBwdLPTSchedulerILb0ELi96ELb0EEEEEEEEEvNT_6ParamsE,(.L_x_7689 - _ZN7cutlass13device_kernelIN5flash11enable_sm90INS1_16FlashAttnBwdSm90INS1_25CollectiveMainloopBwdSm90ILi2ELi1ELi1EN4cute5tupleIJNS5_1CILi1EEES8_S8_EEENS6_IJNS7_ILi64EEENS7_ILi96EEENS7_ILi192EEEEEENS_10bfloat16_tEfNS_4arch4Sm90ELb1ELb0ELb0ELb0ELb0ELb0ELb1ELb0ELi3ELi1ELi1ELi1ELb0EEENS1_21CollectiveEpilogueBwdISD_SE_SG_Li384ELb0ELb1ELi3EEENS1_25SingleTileBwdLPTSchedulerILb0ELi96ELb0EEEEEEEEEvNT_6ParamsE)
        .other          _ZN7cutlass13device_kernelIN5flash11enable_sm90INS1_16FlashAttnBwdSm90INS1_25CollectiveMainloopBwdSm90ILi2ELi1ELi1EN4cute5tupleIJNS5_1CILi1EEES8_S8_EEENS6_IJNS7_ILi64EEENS7_ILi96EEENS7_ILi192EEEEEENS_10bfloat16_tEfNS_4arch4Sm90ELb1ELb0ELb0ELb0ELb0ELb0ELb1ELb0ELi3ELi1ELi1ELi1ELb0EEENS1_21CollectiveEpilogueBwdISD_SE_SG_Li384ELb0ELb1ELi3EEENS1_25SingleTileBwdLPTSchedulerILb0ELi96ELb0EEEEEEEEEvNT_6ParamsE,@"STO_CUDA_ENTRY STV_DEFAULT"
_ZN7cutlass13device_kernelIN5flash11enable_sm90INS1_16FlashAttnBwdSm90INS1_25CollectiveMainloopBwdSm90ILi2ELi1ELi1EN4cute5tupleIJNS5_1CILi1EEES8_S8_EEENS6_IJNS7_ILi64EEENS7_ILi96EEENS7_ILi192EEEEEENS_10bfloat16_tEfNS_4arch4Sm90ELb1ELb0ELb0ELb0ELb0ELb0ELb1ELb0ELi3ELi1ELi1ELi1ELb0EEENS1_21CollectiveEpilogueBwdISD_SE_SG_Li384ELb0ELb1ELi3EEENS1_25SingleTileBwdLPTSchedulerILb0ELi96ELb0EEEEEEEEEvNT_6ParamsE:
        /* <DEDUP_REMOVED lines=29> */
.L_x_6309:
[----:B------:R-:W-:Y:S05]  /*01d0*/  BSYNC B0 ;  /* 0x0000000000007941 */ /* 0x000fea0003800000 */
.L_x_6308:
        /* <DEDUP_REMOVED lines=34> */
.L_x_6310:
        /* <DEDUP_REMOVED lines=20> */
.L_x_6311:
[----:B---3--:R-:W-:Y:S01]  /*0540*/  ISETP.NE.AND P0, PT, R2, RZ, PT ;  /* 0x000000ff0200720c */ /* 0x008fe20003f05270 */
[----:B------:R-:W-:Y:S01]  /*0550*/  IMAD.MOV.U32 R2, RZ, RZ, 0x1 ;  /* 0x00000001ff027424 */ /* 0x000fe200078e00ff */
[----:B------:R-:W-:-:S04]  /*0560*/  NOP ;  /* 0x0000000000007918 */ /* 0x000fc80000000000 */
[----:B------:R-:W-:-:S05]  /*0570*/  SEL R2, R2, 0x2, !P0 ;  /* 0x0000000202027807 */ /* 0x000fca0004000000 */
[----:B------:R3:W-:Y:S01]  /*0580*/  STL [R1+0x8], R2 ;  /* 0x0000080201007387 */ /* 0x0007e20000100800 */
[----:B-12-4-:R-:W-:Y:S06]  /*0590*/  BAR.SYNC.DEFER_BLOCKING 0x0 ;  /* 0x0000000000007b1d */ /* 0x016fec0000010000 */
[----:B------:R-:W-:Y:S05]  /*05a0*/  @!P0 BRA `(.L_x_6312) ;  /* 0x00000054000c8947 */ /* 0x000fea0003800000 */
.L_x_6313:
        /* <DEDUP_REMOVED lines=32> */
.L_x_6314:
[----:B------:R-:W-:Y:S01]  /*07b0*/  ULDC UR7, c[0x0][0xb44] ;  /* 0x0002d10000077ab9 */ /* 0x000fe20000000800 */
[----:B------:R-:W-:Y:S01]  /*07c0*/  UMOV UR38, UR10 ;  /* 0x0000000a00267c82 */ /* 0x000fe20008000000 */
[----:B------:R-:W-:-:S11]  /*07d0*/  UISETP.NE.AND UP0, UPT, UR7, 0x1, UPT ;  /* 0x000000010700788c */ /* 0x000fd6000bf05270 */
[----:B------:R-:W-:Y:S02]  /*07e0*/  @UP0 ULDC.64 UR8, c[0x0][0xb48] ;  /* 0x0002d20000080ab9 */ /* 0x000fe40000000a00 */
[----:B------:R-:W-:-:S04]  /*07f0*/  UIMAD.WIDE.U32 UR4, UR10, UR8, URZ ;  /* 0x000000080a0472a5 */ /* 0x000fc8000f8e003f */
[----:B------:R-:W-:-:S04]  /*0800*/  @UP0 USHF.R.U32.HI UR38, URZ, UR9, UR5 ;  /* 0x000000093f260299 */ /* 0x000fc80008011605 */
[----:B------:R-:W-:-:S12]  /*0810*/  UIMAD UR4, UR38, UR7, URZ ;  /* 0x00000007260472a4 */ /* 0x000fd8000f8e023f */
.L_x_6315:
        /* <DEDUP_REMOVED lines=102> */
.L_x_6318:
        /* <DEDUP_REMOVED lines=15> */
.L_x_6317:
        /* <DEDUP_REMOVED lines=20> */
.L_x_6320:
        /* <DEDUP_REMOVED lines=15> */
.L_x_6319:
        /* <DEDUP_REMOVED lines=8> */
.L_x_6434:
        /* <DEDUP_REMOVED lines=19> */
.L_x_6322:
        /* <DEDUP_REMOVED lines=32> */
[----:B------:R-:W-:Y:S01]  /*1550*/  SHF.R.U32.HI R7, RZ, 0x3, R7 ;  /* 0x00000003ff077819 */ /* 0x000fe20000011607 */
[----:B------:R-:W-:Y:S01]  /*1560*/  IMAD.IADD R11, R0, 0x1, -R11 ;  /* 0x00000001000b7824 */ /* 0x000fe200078e0a0b */
[--C-:B------:R-:W-:Y:S01]  /*1570*/  SHF.R.S32.HI R5, RZ, 0x2, R2.reuse ;  /* 0x00000002ff057819 */ /* 0x100fe20000011402 */
[----:B------:R-:W-:Y:S01]  /*1580*/  IMAD R9, R12, 0x200, R9 ;  /* 0x000002000c097824 */ /* 0x000fe200078e0209 */
[----:B------:R-:W-:Y:S01]  /*1590*/  SHF.R.S32.HI R6, RZ, 0x1f, R2 ;  /* 0x0000001fff067819 */ /* 0x000fe20000011402 */
[----:B------:R-:W-:Y:S01]  /*15a0*/  IMAD R11, R20, 0x10, R11 ;  /* 0x00000010140b7824 */ /* 0x000fe200078e020b */
[----:B------:R-:W-:Y:S01]  /*15b0*/  LOP3.LUT R14, R14, R7, RZ, 0x3c, !PT ;  /* 0x000000070e0e7212 */ /* 0x000fe200078e3cff */
[----:B-1----:R-:W-:Y:S01]  /*15c0*/  IMAD R13, R13, 0x400, R0 ;  /* 0x000004000d0d7824 */ /* 0x002fe200078e0200 */
[----:B------:R-:W-:Y:S01]  /*15d0*/  LEA.HI R6, R6, R5, RZ, 0x3 ;  /* 0x0000000506067211 */ /* 0x000fe200078f18ff */
[----:B------:R-:W-:Y:S01]  /*15e0*/  IMAD.MOV.U32 R12, RZ, RZ, 0x20 ;  /* 0x00000020ff0c7424 */ /* 0x000fe200078e00ff */
[----:B------:R-:W-:Y:S01]  /*15f0*/  LEA.HI R3, R3, R0, RZ, 0x5 ;  /* 0x0000000003037211 */ /* 0x000fe200078f28ff */
[----:B------:R-:W-:Y:S01]  /*1600*/  IMAD.IADD R9, R9, 0x1, R14 ;  /* 0x0000000109097824 */ /* 0x000fe200078e020e */
[----:B------:R-:W-:Y:S01]  /*1610*/  LOP3.LUT R6, R6, 0xfffffff8, RZ, 0xc0, !PT ;  /* 0xfffffff806067812 */ /* 0x000fe200078ec0ff */
[----:B------:R-:W-:Y:S01]  /*1620*/  IMAD.SHL.U32 R0, R13, 0x4, RZ ;  /* 0x000000040d007824 */ /* 0x000fe200078e00ff */
        /* <DEDUP_REMOVED lines=59> */
[----:B------:R-:W-:Y:S02]  /*19e0*/  IADD3 R17, R12, 0x30400, R11 ;  /* 0x000304000c117810 */ /* 0x000fe40007ffe00b */
[----:B---3--:R-:W-:-:S07]  /*19f0*/  LOP3.LUT R10, R15, 0x1, RZ, 0xfc, !PT ;  /* 0x000000010f0a7812 */ /* 0x008fce00078efcff */
.L_x_6334:
[----:B------:R-:W-:Y:S01]  /*1a00*/  ISETP.NE.AND P0, PT, R10, 0x3, PT ;  /* 0x000000030a00780c */ /* 0x000fe20003f05270 */
[----:B------:R-:W-:-:S12]  /*1a10*/  YIELD ;  /* 0x0000000000007946 */ /* 0x000fd80003800000 */
[----:B-1----:R-:W-:Y:S05]  /*1a20*/  @!P0 BRA `(.L_x_6324) ;  /* 0x0000000000048947 */ /* 0x002fea0003800000 */
[----:B------:R-:W-:Y:S01]  /*1a30*/  BPT.TRAP 0x1 ;  /* 0x000000040000795c */ /* 0x000fe20000300000 */
.L_x_6324:
[----:B------:R-:W-:Y:S02]  /*1a40*/  LEA R3, R2, UR37, 0x3 ;  /* 0x0000002502037c11 */ /* 0x000fe4000f8e18ff */
[----:B------:R-:W-:-:S04]  /*1a50*/  SHF.L.U32 R12, R7, 0x1f, RZ ;  /* 0x0000001f070c7819 */ /* 0x000fc800000006ff */
[----:B------:R1:W2:Y:S01]  /*1a60*/  SYNCS.PHASECHK.TRANS64.TRYWAIT P1, [R3+URZ+0x36410], R12 ;  /* 0x0364100c030075a7 */ /* 0x0002a2000802017f */
[----:B------:R-:W-:Y:S05]  /*1a70*/  @!P0 BRA `(.L_x_6325) ;  /* 0x0000000000048947 */ /* 0x000fea0003800000 */
[----:B------:R-:W-:Y:S01]  /*1a80*/  BPT.TRAP 0x1 ;  /* 0x000000040000795c */ /* 0x000fe20000300000 */
.L_x_6325:
[----:B--2---:R-:W-:Y:S05]  /*1a90*/  @P1 BRA `(.L_x_6326) ;  /* 0x0000000000081947 */ /* 0x004fea0003800000 */
[----:B------:R-:W2:Y:S02]  /*1aa0*/  SYNCS.PHASECHK.TRANS64.TRYWAIT P1, [R3+URZ+0x36410], R12 ;  /* 0x0364100c030075a7 */ /* 0x000ea4000802017f */
[----:B--2---:R-:W-:Y:S05]  /*1ab0*/  @!P1 BRA `(.L_x_6327) ;  /* 0x0000007800749947 */ /* 0x004fea0003800000 */
.L_x_6326:
        /* <DEDUP_REMOVED lines=103> */
.L_x_6328:
[----:B------:R-:W-:-:S04]  /*2130*/  SHF.L.U32 R14, R5, 0x1f, RZ ;  /* 0x0000001f050e7819 */ /* 0x000fc800000006ff */
[----:B------:R4:W1:Y:S01]  /*2140*/  SYNCS.PHASECHK.TRANS64.TRYWAIT P1, [UR37+0x36430], R14 ;  /* 0x0364300eff0075a7 */ /* 0x0008620008020165 */
[----:B------:R-:W-:Y:S05]  /*2150*/  @!P0 BRA `(.L_x_6329) ;  /* 0x0000000000048947 */ /* 0x000fea0003800000 */
[----:B------:R-:W-:Y:S01]  /*2160*/  BPT.TRAP 0x1 ;  /* 0x000000040000795c */ /* 0x000fe20000300000 */
.L_x_6329:
[----:B-1----:R-:W-:Y:S05]  /*2170*/  @P1 BRA `(.L_x_6330) ;  /* 0x0000000000081947 */ /* 0x002fea0003800000 */
[----:B------:R-:W1:Y:S02]  /*2180*/  SYNCS.PHASECHK.TRANS64.TRYWAIT P1, [UR37+0x36430], R14 ;  /* 0x0364300eff0075a7 */ /* 0x000e640008020165 */
[----:B-1----:R-:W-:Y:S05]  /*2190*/  @!P1 BRA `(.L_x_6331) ;  /* 0x0000007000d09947 */ /* 0x002fea0003800000 */
.L_x_6330:
[----:B------:R-:W-:Y:S01]  /*21a0*/  UIADD3 UR5, UR37, 0x2a000, URZ ;  /* 0x0002a00025057890 */ /* 0x000fe2000fffe03f */
[----:B------:R-:W-:Y:S01]  /*21b0*/  WARPGROUP.ARRIVE ;  /* 0x00000000000079c5 */ /* 0x000fe20000000000 */
[----:B------:R-:W-:Y:S01]  /*21c0*/  UIADD3 UR4, UR4, 0x9000, URZ ;  /* 0x0000900004047890 */ /* 0x000fe2000fffe03f */
[----:B------:R-:W-:Y:S01]  /*21d0*/  IMAD R21, R16, 0x40, R6 ;  /* 0x0000004010157824 */ /* 0x000fe200078e0206 */
[----:B------:R-:W-:Y:S02]  /*21e0*/  USHF.R.U32.HI UR6, URZ, 0x4, UR5 ;  /* 0x000000043f067899 */ /* 0x000fe40008011605 */
[----:B------:R-:W-:Y:S02]  /*21f0*/  USHF.R.U32.HI UR4, URZ, 0x4, UR4 ;  /* 0x000000043f047899 */ /* 0x000fe40008011604 */
[----:B------:R-:W-:Y:S01]  /*2200*/  ULOP3.LUT UR7, UR6, 0x3fff, URZ, 0xc0, !UPT ;  /* 0x00003fff06077892 */ /* 0x000fe2000f8ec03f */
[----:B------:R-:W-:Y:S01]  /*2210*/  VIADDMNMX R22, R21, R8, R9, PT ;  /* 0x0000000815167246 */ /* 0x000fe20003800109 */
[----:B------:R-:W-:-:S02]  /*2220*/  ULOP3.LUT UR6, UR4, 0x3fff, URZ, 0xc0, !UPT ;  /* 0x00003fff04067892 */ /* 0x000fc4000f8ec03f */
[----:B------:R-:W-:Y:S01]  /*2230*/  ULOP3.LUT UR4, UR7, 0x10000, URZ, 0xfc, !UPT ;  /* 0x0001000007047892 */ /* 0x000fe2000f8efc3f */
[C---:B------:R-:W-:Y:S01]  /*2240*/  ISETP.GT.AND P1, PT, R22.reuse, RZ, PT ;  /* 0x000000ff1600720c */ /* 0x040fe20003f24270 */
[----:B------:R-:W-:Y:S01]  /*2250*/  ULOP3.LUT UR6, UR6, 0x10000, URZ, 0xfc, !UPT ;  /* 0x0001000006067892 */ /* 0x000fe2000f8efc3f */
[----:B------:R-:W-:Y:S01]  /*2260*/  ISETP.GT.AND P2, PT, R22, 0x18, PT ;  /* 0x000000181600780c */ /* 0x000fe20003f44270 */
[----:B------:R-:W-:Y:S01]  /*2270*/  UMOV UR9, 0x40000040 ;  /* 0x4000004000097882 */ /* 0x000fe20000000000 */
[----:B------:R-:W-:Y:S01]  /*2280*/  UMOV UR11, 0x40000040 ;  /* 0x40000040000b7882 */ /* 0x000fe20000000000 */
[----:B------:R-:W-:Y:S01]  /*2290*/  FSEL R136, R136, -INF , P1 ;  /* 0xff80000088887808 */ /* 0x000fe20000800000 */
[----:B------:R-:W-:Y:S01]  /*22a0*/  UMOV UR8, UR4 ;  /* 0x0000000400087c82 */ /* 0x000fe20008000000 */
[C---:B------:R-:W-:Y:S01]  /*22b0*/  ISETP.GT.AND P1, PT, R22.reuse, 0x1, PT ;  /* 0x000000011600780c */ /* 0x040fe20003f24270 */
[----:B------:R-:W-:Y:S01]  /*22c0*/  UMOV UR10, UR6 ;  /* 0x00000006000a7c82 */ /* 0x000fe20008000000 */
[C---:B------:R-:W-:Y:S01]  /*22d0*/  ISETP.GT.AND P3, PT, R22.reuse, 0x19, PT ;  /* 0x000000191600780c */ /* 0x040fe20003f64270 */
[----:B------:R-:W-:Y:S01]  /*22e0*/  HGMMA.64x32x16.F32.BF16 R120, gdesc[UR8], RZ, !UPT, gsb0 ;  /* 0x00600000087879f0 */ /* 0x000fe2000c0018ff */
[----:B------:R-:W-:Y:S01]  /*22f0*/  UIADD3 UR10, UR6, 0x2, URZ ;  /* 0x00000002060a7890 */ /* 0x000fe2000fffe03f */
[----:B----4-:R-:W-:Y:S01]  /*2300*/  FSEL R14, R137, -INF , P1 ;  /* 0xff800000890e7808 */ /* 0x010fe20000800000 */
[----:B------:R-:W-:Y:S01]  /*2310*/  UIADD3 UR8, UR4, 0x2, URZ ;  /* 0x0000000204087890 */ /* 0x000fe2000fffe03f */
[----:B------:R-:W-:Y:S01]  /*2320*/  ISETP.GT.AND P1, PT, R22, 0x8, PT ;  /* 0x000000081600780c */ /* 0x000fe20003f24270 */
[----:B------:R-:W-:Y:S01]  /*2330*/  UMOV UR11, 0x40000040 ;  /* 0x40000040000b7882 */ /* 0x000fe20000000000 */
[----:B------:R-:W-:Y:S01]  /*2340*/  UMOV UR9, 0x40000040 ;  /* 0x4000004000097882 */ /* 0x000fe20000000000 */
[--C-:B--2---:R-:W-:Y:S01]  /*2350*/  FFMA.FTZ R13, R136, UR40, -R23.reuse ;  /* 0x00000028880d7c23 */ /* 0x104fe20008010817 */
[----:B------:R-:W-:Y:S01]  /*2360*/  FSEL R140, R140, -INF , P1 ;  /* 0xff8000008c8c7808 */ /* 0x000fe20000800000 */
[--C-:B------:R-:W-:Y:S01]  /*2370*/  FFMA.FTZ R14, R14, UR40, -R23.reuse ;  /* 0x000000280e0e7c23 */ /* 0x100fe20008010817 */
[----:B------:R-:W-:Y:S01]  /*2380*/  ISETP.GT.AND P1, PT, R22, 0x9, PT ;  /* 0x000000091600780c */ /* 0x000fe20003f24270 */
[----:B------:R-:W-:Y:S01]  /*2390*/  UMOV UR7, 0x80000020 ;  /* 0x8000002000077882 */ /* 0x000fe20000000000 */
[----:B------:R-:W-:Y:S01]  /*23a0*/  FSEL R148, R148, -INF , P2 ;  /* 0xff80000094947808 */ /* 0x000fe20001000000 */
[--C-:B------:R-:W-:Y:S01]  /*23b0*/  FFMA.FTZ R15, R140, UR40, -R23.reuse ;  /* 0x000000288c0f7c23 */ /* 0x100fe20008010817 */
[----:B------:R-:W-:Y:S01]  /*23c0*/  FSEL R20, R141, -INF , P1 ;  /* 0xff8000008d147808 */ /* 0x000fe20000800000 */
[----:B------:R-:W1:Y:S01]  /*23d0*/  MUFU.EX2 R13, R13 ;  /* 0x0000000d000d7308 */ /* 0x000e620000000800 */
[----:B------:R-:W-:Y:S01]  /*23e0*/  ISETP.GT.AND P1, PT, R22, 0x10, PT ;  /* 0x000000101600780c */ /* 0x000fe20003f24270 */
[--C-:B------:R-:W-:Y:S01]  /*23f0*/  FFMA.FTZ R148, R148, UR40, -R23.reuse ;  /* 0x0000002894947c23 */ /* 0x100fe20008010817 */
[----:B------:R-:W-:Y:S01]  /*2400*/  FSEL R140, R149, -INF , P3 ;  /* 0xff800000958c7808 */ /* 0x000fe20001800000 */
[----:B------:R-:W-:Y:S01]  /*2410*/  FFMA.FTZ R136, R20, UR40, -R23 ;  /* 0x0000002814887c23 */ /* 0x000fe20008010817 */
[----:B------:R-:W-:-:S02]  /*2420*/  FSEL R144, R144, -INF , P1 ;  /* 0xff80000090907808 */ /* 0x000fc40000800000 */
[----:B------:R-:W-:Y:S01]  /*2430*/  ISETP.GT.AND P1, PT, R22, 0x11, PT ;  /* 0x000000111600780c */ /* 0x000fe20003f24270 */
[----:B------:R-:W2:Y:S01]  /*2440*/  MUFU.EX2 R14, R14 ;  /* 0x0000000e000e7308 */ /* 0x000ea20000000800 */
[----:B------:R-:W-:Y:S01]  /*2450*/  LEA R149, R6, UR37, 0x2 ;  /* 0x0000002506957c11 */ /* 0x000fe2000f8e10ff */
[----:B------:R-:W-:Y:S01]  /*2460*/  FFMA.FTZ R20, R144, UR40, -R23 ;  /* 0x0000002890147c23 */ /* 0x000fe20008010817 */
[----:B------:R-:W-:-:S05]  /*2470*/  FSEL R22, R145, -INF , P1 ;  /* 0xff80000091167808 */ /* 0x000fca0000800000 */
[----:B------:R-:W-:Y:S01]  /*2480*/  FFMA.FTZ R144, R22, UR40, -R23 ;  /* 0x0000002816907c23 */ /* 0x000fe20008010817 */
[----:B------:R-:W-:Y:S01]  /*2490*/  IADD3 R22, R8, 0x8, R21 ;  /* 0x0000000808167810 */ /* 0x000fe20007ffe015 */
[----:B------:R-:W-:Y:S01]  /*24a0*/  FFMA.FTZ R23, R140, UR40, -R23 ;  /* 0x000000288c177c23 */ /* 0x000fe20008010817 */
[----:B------:R-:W4:Y:S02]  /*24b0*/  MUFU.EX2 R15, R15 ;  /* 0x0000000f000f7308 */ /* 0x000f240000000800 */
[----:B------:R-:W-:-:S04]  /*24c0*/  VIMNMX R137, R9, R22, PT ;  /* 0x0000001609897248 */ /* 0x000fc80003fe0100 */
[C---:B------:R-:W-:Y:S02]  /*24d0*/  ISETP.GT.AND P1, PT, R137.reuse, RZ, PT ;  /* 0x000000ff8900720c */ /* 0x040fe40003f24270 */
[----:B------:R5:W-:Y:S01]  /*24e0*/  MUFU.EX2 R21, R144 ;  /* 0x0000009000157308 */ /* 0x000be20000000800 */
[C---:B------:R-:W-:Y:S02]  /*24f0*/  ISETP.GT.AND P2, PT, R137.reuse, 0x18, PT ;  /* 0x000000188900780c */ /* 0x040fe40003f44270 */
[----:B------:R-:W-:Y:S02]  /*2500*/  FSEL R141, R138, -INF , P1 ;  /* 0xff8000008a8d7808 */ /* 0x000fe40000800000 */
[C---:B------:R-:W-:Y:S02]  /*2510*/  ISETP.GT.AND P1, PT, R137.reuse, 0x1, PT ;  /* 0x000000018900780c */ /* 0x040fe40003f24270 */
[----:B------:R-:W-:Y:S01]  /*2520*/  ISETP.GT.AND P3, PT, R137, 0x19, PT ;  /* 0x000000198900780c */ /* 0x000fe20003f64270 */
[----:B---3--:R-:W-:Y:S01]  /*2530*/  FFMA.FTZ R138, R141, UR40, -R12 ;  /* 0x000000288d8a7c23 */ /* 0x008fe2000801080c */
[----:B------:R-:W-:Y:S01]  /*2540*/  FSEL R139, R139, -INF , P1 ;  /* 0xff8000008b8b7808 */ /* 0x000fe20000800000 */
[----:B------:R-:W3:Y:S01]  /*2550*/  MUFU.EX2 R136, R136 ;  /* 0x0000008800887308 */ /* 0x000ee20000000800 */
[----:B------:R-:W-:-:S02]  /*2560*/  ISETP.GT.AND P1, PT, R137, 0x8, PT ;  /* 0x000000088900780c */ /* 0x000fc40003f24270 */
[----:B------:R-:W-:Y:S01]  /*2570*/  FSEL R151, R151, -INF , P3 ;  /* 0xff80000097977808 */ /* 0x000fe20001800000 */
[--C-:B------:R-:W-:Y:S01]  /*2580*/  FFMA.FTZ R139, R139, UR40, -R12.reuse ;  /* 0x000000288b8b7c23 */ /* 0x100fe2000801080c */
[----:B------:R-:W-:Y:S02]  /*2590*/  FSEL R141, R142, -INF , P1 ;  /* 0xff8000008e8d7808 */ /* 0x000fe40000800000 */
[----:B------:R-:W-:Y:S01]  /*25a0*/  ISETP.GT.AND P1, PT, R137, 0x9, PT ;  /* 0x000000098900780c */ /* 0x000fe20003f24270 */
[----:B------:R-:W-:Y:S02]  /*25b0*/  WARPGROUP.DEPBAR.LE gsb0, 0x0 ;  /* 0x00008000000079c5 */ /* 0x000fe40000010000 */
[----:B------:R-:W-:Y:S01]  /*25c0*/  WARPGROUP.ARRIVE ;  /* 0x00000000000079c5 */ /* 0x000fe20000000000 */
[----:B------:R-:W-:Y:S01]  /*25d0*/  FSEL R143, R143, -INF , P1 ;  /* 0xff8000008f8f7808 */ /* 0x000fe20000800000 */
[--C-:B------:R-:W-:Y:S01]  /*25e0*/  FFMA.FTZ R141, R141, UR40, -R12.reuse ;  /* 0x000000288d8d7c23 */ /* 0x100fe2000801080c */
[----:B------:R-:W-:Y:S01]  /*25f0*/  ISETP.GT.AND P1, PT, R137, 0x10, PT ;  /* 0x000000108900780c */ /* 0x000fe20003f24270 */
[----:B------:R1:W-:Y:S02]  /*2600*/  MUFU.EX2 R22, R148 ;  /* 0x0000009400167308 */ /* 0x0003e40000000800 */
[----:B------:R-:W-:Y:S01]  /*2610*/  HGMMA.64x32x16.F32.BF16 R120, gdesc[UR8], R120, gsb0 ;  /* 0x00600000087879f0 */ /* 0x000fe20008001878 */
[----:B------:R-:W-:Y:S01]  /*2620*/  UIADD3 UR10, UR6, 0x4, URZ ;  /* 0x00000004060a7890 */ /* 0x000fe2000fffe03f */
[--C-:B-----5:R-:W-:Y:S01]  /*2630*/  FFMA.FTZ R144, R143, UR40, -R12.reuse ;  /* 0x000000288f907c23 */ /* 0x120fe2000801080c */
[----:B------:R-:W-:Y:S01]  /*2640*/  UIADD3 UR8, UR4, 0x4, URZ ;  /* 0x0000000404087890 */ /* 0x000fe2000fffe03f */
[----:B------:R-:W-:Y:S01]  /*2650*/  FSEL R143, R146, -INF , P1 ;  /* 0xff800000928f7808 */ /* 0x000fe20000800000 */
[----:B------:R-:W-:Y:S01]  /*2660*/  UMOV UR11, 0x40000040 ;  /* 0x40000040000b7882 */ /* 0x000fe20000000000 */
[----:B------:R-:W-:Y:S01]  /*2670*/  UMOV UR9, 0x40000040 ;  /* 0x4000004000097882 */ /* 0x000fe20000000000 */
[----:B------:R-:W-:Y:S01]  /*2680*/  ISETP.GT.AND P1, PT, R137, 0x11, PT ;  /* 0x000000118900780c */ /* 0x000fe20003f24270 */
[--C-:B------:R-:W-:Y:S01]  /*2690*/  FFMA.FTZ R146, R151, UR40, -R12.reuse ;  /* 0x0000002897927c23 */ /* 0x100fe2000801080c */
[----:B------:R-:W-:Y:S01]  /*26a0*/  FFMA.FTZ R137, R143, UR40, -R12 ;  /* 0x000000288f897c23 */ /* 0x000fe2000801080c */
[----:B------:R-:W-:Y:S01]  /*26b0*/  FSEL R143, R150, -INF , P2 ;  /* 0xff800000968f7808 */ /* 0x000fe20001000000 */
[----:B------:R-:W-:Y:S01]  /*26c0*/  MUFU.EX2 R141, R141 ;  /* 0x0000008d008d7308 */ /* 0x000fe20000000800 */
[----:B------:R-:W-:-:S05]  /*26d0*/  FSEL R147, R147, -INF , P1 ;  /* 0xff80000093937808 */ /* 0x000fca0000800000 */
[--C-:B------:R-:W-:Y:S01]  /*26e0*/  FFMA.FTZ R142, R147, UR40, -R12.reuse ;  /* 0x00000028938e7c23 */ /* 0x100fe2000801080c */
[----:B------:R-:W-:Y:S01]  /*26f0*/  FFMA.FTZ R147, R143, UR40, -R12 ;  /* 0x000000288f937c23 */ /* 0x000fe2000801080c */
[----:B------:R-:W5:Y:S08]  /*2700*/  MUFU.EX2 R144, R144 ;  /* 0x0000009000907308 */ /* 0x000f700000000800 */
[----:B------:R-:W-:Y:S08]  /*2710*/  MUFU.EX2 R138, R138 ;  /* 0x0000008a008a7308 */ /* 0x000ff00000000800 */
[----:B------:R-:W5:Y:S08]  /*2720*/  MUFU.EX2 R139, R139 ;  /* 0x0000008b008b7308 */ /* 0x000f700000000800 */
[----:B------:R-:W5:Y:S08]  /*2730*/  MUFU.EX2 R20, R20 ;  /* 0x0000001400147308 */ /* 0x000f700000000800 */
[----:B------:R-:W5:Y:S08]  /*2740*/  MUFU.EX2 R23, R23 ;  /* 0x0000001700177308 */ /* 0x000f700000000800 */
[----:B------:R-:W-:Y:S01]  /*2750*/  MUFU.EX2 R137, R137 ;  /* 0x0000008900897308 */ /* 0x000fe20000000800 */
[----:B------:R-:W-:-:S02]  /*2760*/  WARPGROUP.DEPBAR.LE gsb0, 0x0 ;  /* 0x00008000000079c5 */ /* 0x000fc40000010000 */
[----:B------:R-:W-:-:S05]  /*2770*/  WARPGROUP.ARRIVE ;  /* 0x00000000000079c5 */ /* 0x000fca0000000000 */
[----:B------:R-:W5:Y:S01]  /*2780*/  MUFU.EX2 R142, R142 ;  /* 0x0000008e008e7308 */ /* 0x000f620000000800 */
        /* <DEDUP_REMOVED lines=77> */
[----:B------:R2:W4:Y:S02]  /*2c60*/  LDS R140, [R149+0x30220] ;  /* 0x03022000958c7984 */ /* 0x0005240000000800 */
[--C-:B--2---:R-:W-:Y:S01]  /*2c70*/  FADD.FTZ R149, R121, -R145.reuse ;  /* 0x8000009179957221 */ /* 0x104fe20000010000 */
[--C-:B------:R-:W-:Y:S01]  /*2c80*/  FADD.FTZ R121, R128, -R145.reuse ;  /* 0x8000009180797221 */ /* 0x100fe20000010000 */
[--C-:B-1----:R-:W-:Y:S01]  /*2c90*/  FADD.FTZ R148, R133, -R145.reuse ;  /* 0x8000009185947221 */ /* 0x102fe20000010000 */
[----:B------:R-:W-:Y:S01]  /*2ca0*/  MUFU.EX2 R128, R147 ;  /* 0x0000009300807308 */ /* 0x000fe20000000800 */
[--C-:B------:R-:W-:Y:S01]  /*2cb0*/  FADD.FTZ R12, R120, -R145.reuse ;  /* 0x80000091780c7221 */ /* 0x100fe20000010000 */
[--C-:B------:R-:W-:Y:S01]  /*2cc0*/  FADD.FTZ R150, R124, -R145.reuse ;  /* 0x800000917c967221 */ /* 0x100fe20000010000 */
[--C-:B------:R-:W-:Y:S01]  /*2cd0*/  FADD.FTZ R151, R125, -R145.reuse ;  /* 0x800000917d977221 */ /* 0x100fe20000010000 */
[--C-:B------:R-:W-:Y:S01]  /*2ce0*/  FADD.FTZ R120, R129, -R145.reuse ;  /* 0x8000009181787221 */ /* 0x100fe20000010000 */
[----:B------:R-:W-:Y:S01]  /*2cf0*/  FADD.FTZ R143, R132, -R145 ;  /* 0x80000091848f7221 */ /* 0x000fe20000010000 */
[--C-:B----4-:R-:W-:Y:S01]  /*2d00*/  FADD.FTZ R145, R122, -R140.reuse ;  /* 0x8000008c7a917221 */ /* 0x110fe20000010000 */
[----:B------:R-:W-:Y:S01]  /*2d10*/  FMUL.FTZ R124, R13, R12 ;  /* 0x0000000c0d7c7220 */ /* 0x000fe20000410000 */
[----:B------:R-:W1:Y:S01]  /*2d20*/  MUFU.EX2 R133, R146 ;  /* 0x0000009200857308 */ /* 0x000e620000000800 */
[--C-:B------:R-:W-:Y:S01]  /*2d30*/  FADD.FTZ R122, R123, -R140.reuse ;  /* 0x8000008c7b7a7221 */ /* 0x100fe20000010000 */
[--C-:B------:R-:W-:Y:S01]  /*2d40*/  FADD.FTZ R126, R126, -R140.reuse ;  /* 0x8000008c7e7e7221 */ /* 0x100fe20000010000 */
[C---:B------:R-:W-:Y:S01]  /*2d50*/  FMUL.FTZ R125, R14.reuse, R149 ;  /* 0x000000950e7d7220 */ /* 0x040fe20000410000 */
[----:B------:R-:W-:Y:S01]  /*2d60*/  F2FP.BF16.F32.PACK_AB R12, R14, R13 ;  /* 0x0000000d0e0c723e */ /* 0x000fe200000010ff */
[--C-:B------:R-:W-:Y:S01]  /*2d70*/  FADD.FTZ R123, R127, -R140.reuse ;  /* 0x8000008c7f7b7221 */ /* 0x100fe20000010000 */
[----:B------:R-:W-:Y:S01]  /*2d80*/  FMUL.FTZ R132, R15, R150 ;  /* 0x000000960f847220 */ /* 0x000fe20000410000 */
[----:B---3--:R-:W-:Y:S01]  /*2d90*/  F2FP.BF16.F32.PACK_AB R14, R136, R15 ;  /* 0x0000000f880e723e */ /* 0x008fe200000010ff */
[--C-:B------:R-:W-:Y:S01]  /*2da0*/  FADD.FTZ R130, R130, -R140.reuse ;  /* 0x8000008c82827221 */ /* 0x100fe20000010000 */
[----:B-----5:R-:W-:Y:S01]  /*2db0*/  F2FP.BF16.F32.PACK_AB R15, R144, R141 ;  /* 0x0000008d900f723e */ /* 0x020fe200000010ff */
[--C-:B------:R-:W-:Y:S01]  /*2dc0*/  FADD.FTZ R131, R131, -R140.reuse ;  /* 0x8000008c83837221 */ /* 0x100fe20000010000 */
[--C-:B------:R-:W-:Y:S01]  /*2dd0*/  FADD.FTZ R127, R134, -R140.reuse ;  /* 0x8000008c867f7221 */ /* 0x100fe20000010000 */
[----:B------:R-:W-:Y:S01]  /*2de0*/  F2FP.BF16.F32.PACK_AB R13, R139, R138 ;  /* 0x0000008a8b0d723e */ /* 0x000fe200000010ff */
[----:B------:R-:W-:Y:S01]  /*2df0*/  BAR.SYNC.DEFER_BLOCKING 0x9, 0x180 ;  /* 0x0246000000007b1d */ /* 0x000fe20000010000 */
[----:B------:R-:W-:Y:S01]  /*2e00*/  FADD.FTZ R140, R135, -R140 ;  /* 0x8000008c878c7221 */ /* 0x000fe20000010000 */
[----:B------:R-:W-:Y:S01]  /*2e10*/  FMUL.FTZ R141, R141, R126 ;  /* 0x0000007e8d8d7220 */ /* 0x000fe20000410000 */
[----:B------:R-:W-:Y:S01]  /*2e20*/  FMUL.FTZ R139, R139, R122 ;  /* 0x0000007a8b8b7220 */ /* 0x000fe20000410000 */
[----:B------:R-:W-:Y:S01]  /*2e30*/  FMUL.FTZ R144, R144, R123 ;  /* 0x0000007b90907220 */ /* 0x000fe20000410000 */
[----:B------:R-:W-:Y:S01]  /*2e40*/  FMUL.FTZ R126, R20, R121 ;  /* 0x00000079147e7220 */ /* 0x000fe20000410000 */
[C---:B------:R-:W-:Y:S01]  /*2e50*/  FMUL.FTZ R135, R21.reuse, R120 ;  /* 0x0000007815877220 */ /* 0x040fe20000410000 */
[----:B------:R-:W-:Y:S01]  /*2e60*/  F2FP.BF16.F32.PACK_AB R120, R21, R20 ;  /* 0x000000141578723e */ /* 0x000fe200000010ff */
[----:B------:R-:W-:Y:S01]  /*2e70*/  FMUL.FTZ R129, R136, R151 ;  /* 0x0000009788817220 */ /* 0x000fe20000410000 */
[C---:B------:R-:W-:Y:S01]  /*2e80*/  F2FP.BF16.F32.PACK_AB R122, R23.reuse, R22 ;  /* 0x00000016177a723e */ /* 0x040fe200000010ff */
[----:B------:R-:W-:Y:S01]  /*2e90*/  FMUL.FTZ R138, R138, R145 ;  /* 0x000000918a8a7220 */ /* 0x000fe20000410000 */
[----:B------:R-:W-:Y:S01]  /*2ea0*/  F2FP.BF16.F32.PACK_AB R121, R142, R137 ;  /* 0x000000898e79723e */ /* 0x000fe200000010ff */
[----:B------:R-:W-:Y:S01]  /*2eb0*/  FMUL.FTZ R148, R23, R148 ;  /* 0x0000009417947220 */ /* 0x000fe20000410000 */
[----:B-1----:R-:W-:Y:S01]  /*2ec0*/  F2FP.BF16.F32.PACK_AB R123, R133, R128 ;  /* 0x00000080857b723e */ /* 0x002fe200000010ff */
[----:B------:R-:W-:Y:S01]  /*2ed0*/  FMUL.FTZ R143, R22, R143 ;  /* 0x0000008f168f7220 */ /* 0x000fe20000410000 */
[----:B------:R-:W-:Y:S01]  /*2ee0*/  FMUL.FTZ R21, R137, R130 ;  /* 0x0000008289157220 */ /* 0x000fe20000410000 */
[----:B------:R-:W-:Y:S01]  /*2ef0*/  FMUL.FTZ R142, R142, R131 ;  /* 0x000000838e8e7220 */ /* 0x000fe20000410000 */
[----:B------:R-:W-:Y:S01]  /*2f00*/  FMUL.FTZ R23, R128, R127 ;  /* 0x0000007f80177220 */ /* 0x000fe20000410000 */
[----:B------:R-:W-:Y:S01]  /*2f10*/  FMUL.FTZ R140, R133, R140 ;  /* 0x0000008c858c7220 */ /* 0x000fe20000410000 */
[----:B------:R-:W-:-:S02]  /*2f20*/  F2FP.BF16.F32.PACK_AB R20, R135, R126 ;  /* 0x0000007e8714723e */ /* 0x000fc400000010ff */
[----:B------:R-:W-:Y:S02]  /*2f30*/  F2FP.BF16.F32.PACK_AB R22, R148, R143 ;  /* 0x0000008f9416723e */ /* 0x000fe400000010ff */
[----:B------:R-:W-:Y:S01]  /*2f40*/  F2FP.BF16.F32.PACK_AB R21, R142, R21 ;  /* 0x000000158e15723e */ /* 0x000fe200000010ff */
[----:B------:R1:W-:Y:S01]  /*2f50*/  STSM.16.M88.4 [R11+0x30400], R12 ;  /* 0x0304000c0b007844 */ /* 0x0003e20000000200 */
[----:B------:R-:W-:-:S03]  /*2f60*/  F2FP.BF16.F32.PACK_AB R23, R140, R23 ;  /* 0x000000178c17723e */ /* 0x000fc600000010ff */
[----:B------:R2:W-:Y:S01]  /*2f70*/  STSM.16.M88.4 [R17], R120 ;  /* 0x0000007811007844 */ /* 0x0005e20000000200 */
[----:B------:R-:W-:Y:S01]  /*2f80*/  @!PT LDS RZ, [RZ] ;  /* 0x00000000fffff984 */ /* 0x000fe20000000800 */
[----:B------:R-:W-:Y:S01]  /*2f90*/  @!PT LDS RZ, [RZ] ;  /* 0x00000000fffff984 */ /* 0x000fe20000000800 */
[----:B------:R-:W-:Y:S01]  /*2fa0*/  @!PT LDS RZ, [RZ] ;  /* 0x00000000fffff984 */ /* 0x000fe20000000800 */
[----:B------:R-:W-:Y:S01]  /*2fb0*/  @!PT LDS RZ, [RZ] ;  /* 0x00000000fffff984 */ /* 0x000fe20000000800 */
[----:B------:R3:W-:Y:S06]  /*2fc0*/  MEMBAR.ALL.CTA ;  /* 0x0000000000007992 */ /* 0x0007ec0000008000 */
[----:B---3--:R-:W3:Y:S01]  /*2fd0*/  FENCE.VIEW.ASYNC.S ;  /* 0x00000000000073c6 */ /* 0x008ee20000000000 */
[----:B-1----:R-:W-:Y:S02]  /*2fe0*/  F2FP.BF16.F32.PACK_AB R12, R125, R124 ;  /* 0x0000007c7d0c723e */ /* 0x002fe400000010ff */
[----:B------:R-:W-:-:S02]  /*2ff0*/  F2FP.BF16.F32.PACK_AB R14, R129, R132 ;  /* 0x00000084810e723e */ /* 0x000fc400000010ff */
[----:B------:R-:W-:Y:S02]  /*3000*/  F2FP.BF16.F32.PACK_AB R13, R139, R138 ;  /* 0x0000008a8b0d723e */ /* 0x000fe400000010ff */
        /* <DEDUP_REMOVED lines=84> */
.L_x_6332:
        /* <DEDUP_REMOVED lines=60> */
.L_x_6333:
        /* <DEDUP_REMOVED lines=62> */
.L_x_6316:
        /* <DEDUP_REMOVED lines=23> */
.L_x_6336:
        /* <DEDUP_REMOVED lines=20> */
.L_x_6337:
        /* <DEDUP_REMOVED lines=18> */
.L_x_6338:
        /* <DEDUP_REMOVED lines=18> */
.L_x_6339:
        /* <DEDUP_REMOVED lines=134> */
.L_x_6341:
[----:B------:R-:W-:Y:S05]  /*4a40*/  BSYNC B0 ;  /* 0x0000000000007941 */ /* 0x000fea0003800000 */
.L_x_6340:
[----:B------:R-:W-:-:S04]  /*4a50*/  DEPBAR.LE SB0, 0x0 ;  /* 0x000080000000791a */ /* 0x000fc80000000000 */
[----:B------:R-:W-:Y:S05]  /*4a60*/  EXIT ;  /* 0x000000000000794d */ /* 0x000fea0003800000 */
.L_x_6335:
        /* <DEDUP_REMOVED lines=51> */
.L_x_6343:
[----:B------:R-:W-:Y:S05]  /*4da0*/  BSYNC B0 ;  /* 0x0000000000007941 */ /* 0x000fea0003800000 */
.L_x_6342:
        /* <DEDUP_REMOVED lines=16> */
.L_x_6345:
[----:B------:R-:W-:Y:S05]  /*4eb0*/  BSYNC B0 ;  /* 0x0000000000007941 */ /* 0x000fea0003800000 */
.L_x_6344:
        /* <DEDUP_REMOVED lines=16> */
.L_x_6347:
[----:B------:R-:W-:Y:S05]  /*4fc0*/  BSYNC B0 ;  /* 0x0000000000007941 */ /* 0x000fea0003800000 */
.L_x_6346:
        /* <DEDUP_REMOVED lines=17> */
.L_x_6349:
[----:B------:R-:W-:Y:S05]  /*50e0*/  BSYNC B0 ;  /* 0x0000000000007941 */ /* 0x000fea0003800000 */
.L_x_6348:
        /* <DEDUP_REMOVED lines=20> */
.L_x_6351:
[----:B------:R-:W-:Y:S05]  /*5230*/  BSYNC B0 ;  /* 0x0000000000007941 */ /* 0x000fea0003800000 */
.L_x_6350:
        /* <DEDUP_REMOVED lines=26> */
.L_x_6353:
[----:B------:R-:W-:Y:S05]  /*53e0*/  BSYNC B0 ;  /* 0x0000000000007941 */ /* 0x000fea0003800000 */
.L_x_6352:
        /* <DEDUP_REMOVED lines=13> */
.L_x_6355:
[----:B------:R-:W-:Y:S05]  /*54c0*/  BSYNC B0 ;  /* 0x0000000000007941 */ /* 0x000fea0003800000 */
.L_x_6354:
        /* <DEDUP_REMOVED lines=15> */
.L_x_6357:
[----:B------:R-:W-:Y:S05]  /*55c0*/  BSYNC B0 ;  /* 0x0000000000007941 */ /* 0x000fea0003800000 */
.L_x_6356:
        /* <DEDUP_REMOVED lines=15> */
.L_x_6359:
[----:B------:R-:W-:Y:S05]  /*56c0*/  BSYNC B0 ;  /* 0x0000000000007941 */ /* 0x000fea0003800000 */
.L_x_6358:
        /* <DEDUP_REMOVED lines=15> */
.L_x_6361:
[----:B------:R-:W-:Y:S05]  /*57c0*/  BSYNC B0 ;  /* 0x0000000000007941 */ /* 0x000fea0003800000 */
.L_x_6360:
        /* <DEDUP_REMOVED lines=15> */
.L_x_6363:
[----:B------:R-:W-:Y:S05]  /*58c0*/  BSYNC B0 ;  /* 0x0000000000007941 */ /* 0x000fea0003800000 */
.L_x_6362:
        /* <DEDUP_REMOVED lines=15> */
.L_x_6365:
[----:B------:R-:W-:Y:S05]  /*59c0*/  BSYNC B0 ;  /* 0x0000000000007941 */ /* 0x000fea0003800000 */
.L_x_6364:
[----:B------:R-:W-:Y:S05]  /*59d0*/  EXIT ;  /* 0x000000000000794d */ /* 0x000fea0003800000 */
.L_x_6312:
        /* <DEDUP_REMOVED lines=30> */
.L_x_6369:
[----:B------:R-:W-:Y:S01]  /*5bc0*/  ULDC UR9, c[0x0][0xb44] ;  /* 0x0002d10000097ab9 */ /* 0x000fe20000000800 */
[----:B------:R-:W-:Y:S01]  /*5bd0*/  UMOV UR7, UR8 ;  /* 0x0000000800077c82 */ /* 0x000fe20008000000 */
[----:B------:R-:W-:-:S11]  /*5be0*/  UISETP.NE.AND UP0, UPT, UR9, 0x1, UPT ;  /* 0x000000010900788c */ /* 0x000fd6000bf05270 */
[----:B------:R-:W-:Y:S02]  /*5bf0*/  @UP0 ULDC.64 UR10, c[0x0][0xb48] ;  /* 0x0002d200000a0ab9 */ /* 0x000fe40000000a00 */
[----:B------:R-:W-:-:S04]  /*5c00*/  UIMAD.WIDE.U32 UR4, UR8, UR10, URZ ;  /* 0x0000000a080472a5 */ /* 0x000fc8000f8e003f */
[----:B------:R-:W-:-:S04]  /*5c10*/  @UP0 USHF.R.U32.HI UR7, URZ, UR11, UR5 ;  /* 0x0000000b3f070299 */ /* 0x000fc80008011605 */
[----:B------:R-:W-:-:S12]  /*5c20*/  UIMAD UR4, UR7, UR9, URZ ;  /* 0x00000009070472a4 */ /* 0x000fd8000f8e023f */
.L_x_6370:
        /* <DEDUP_REMOVED lines=67> */
.L_x_6373:
[----:B------:R-:W-:Y:S05]  /*6060*/  BSYNC B1 ;  /* 0x0000000000017941 */ /* 0x000fea0003800000 */
.L_x_6372:
        /* <DEDUP_REMOVED lines=18> */
.L_x_6375:
[----:B------:R-:W-:Y:S05]  /*6190*/  BSYNC B1 ;  /* 0x0000000000017941 */ /* 0x000fea0003800000 */
.L_x_6374:
        /* <DEDUP_REMOVED lines=19> */
.L_x_6377:
[----:B------:R-:W-:Y:S05]  /*62d0*/  BSYNC B1 ;  /* 0x0000000000017941 */ /* 0x000fea0003800000 */
.L_x_6376:
[----:B------:R-:W-:Y:S06]  /*62e0*/  BAR.ARV 0xa, 0xa0 ;  /* 0x0282800000007b1d */ /* 0x000fec0000002000 */
[----:B------:R-:W-:Y:S04]  /*62f0*/  BSSY B1, `(.L_x_6378) ;  /* 0x0000003000017945 */ /* 0x000fe80003800000 */
[----:B------:R-:W-:Y:S05]  /*6300*/  @!P0 BRA `(.L_x_6379) ;  /* 0x0000000000048947 */ /* 0x000fea0003800000 */
[----:B------:R-:W-:-:S04]  /*6310*/  DEPBAR.LE SB0, 0x1 ;  /* 0x000080400000791a */ /* 0x000fc80000000000 */
.L_x_6379:
[----:B------:R-:W-:Y:S05]  /*6320*/  BSYNC B1 ;  /* 0x0000000000017941 */ /* 0x000fea0003800000 */
.L_x_6378:
[----:B------:R-:W-:Y:S06]  /*6330*/  BAR.ARV 0xb, 0xa0 ;  /* 0x02c2800000007b1d */ /* 0x000fec0000002000 */
[----:B------:R-:W-:Y:S04]  /*6340*/  BSSY B1, `(.L_x_6380) ;  /* 0x0000003000017945 */ /* 0x000fe80003800000 */
[----:B------:R-:W-:Y:S05]  /*6350*/  @!P0 BRA `(.L_x_6381) ;  /* 0x0000000000048947 */ /* 0x000fea0003800000 */
[----:B------:R-:W-:-:S04]  /*6360*/  DEPBAR.LE SB0, 0x0 ;  /* 0x000080000000791a */ /* 0x000fc80000000000 */
.L_x_6381:
[----:B------:R-:W-:Y:S05]  /*6370*/  BSYNC B1 ;  /* 0x0000000000017941 */ /* 0x000fea0003800000 */
.L_x_6380:
[----:B------:R-:W-:Y:S06]  /*6380*/  BAR.ARV 0xc, 0xa0 ;  /* 0x0302800000007b1d */ /* 0x000fec0000002000 */
[----:B------:R-:W-:Y:S01]  /*6390*/  UIADD3 UR12, UR8, 0x1, URZ ;  /* 0x00000001080c7890 */ /* 0x000fe2000fffe03f */
[----:B------:R-:W-:Y:S11]  /*63a0*/  BRA `(.L_x_6382) ;  /* 0x0000000000047947 */ /* 0x000ff60003800000 */
.L_x_6371:
[----:B------:R-:W-:-:S05]  /*63b0*/  UMOV UR12, UR8 ;  /* 0x00000008000c7c82 */ /* 0x000fca0008000000 */
.L_x_6382:
        /* <DEDUP_REMOVED lines=22> */
.L_x_6403:
        /* <DEDUP_REMOVED lines=22> */
.L_x_6384:
[----:B------:R-:W-:Y:S05]  /*6680*/  BSYNC B1 ;  /* 0x0000000000017941 */ /* 0x000fea0003800000 */
.L_x_6383:
        /* <DEDUP_REMOVED lines=12> */
.L_x_6386:
[----:B------:R-:W-:Y:S05]  /*6750*/  BSYNC B1 ;  /* 0x0000000000017941 */ /* 0x000fea0003800000 */
.L_x_6385:
        /* <DEDUP_REMOVED lines=13> */
.L_x_6388:
[----:B------:R-:W-:Y:S05]  /*6830*/  BSYNC B1 ;  /* 0x0000000000017941 */ /* 0x000fea0003800000 */
.L_x_6387:
[----:B------:R-:W-:Y:S06]  /*6840*/  BAR.ARV 0xa, 0xa0 ;  /* 0x0282800000007b1d */ /* 0x000fec0000002000 */
[----:B------:R-:W-:Y:S04]  /*6850*/  BSSY B1, `(.L_x_6389) ;  /* 0x0000003000017945 */ /* 0x000fe80003800000 */
[----:B------:R-:W-:Y:S05]  /*6860*/  @!P0 BRA `(.L_x_6390) ;  /* 0x0000000000048947 */ /* 0x000fea0003800000 */
[----:B------:R-:W-:-:S04]  /*6870*/  DEPBAR.LE SB0, 0x1 ;  /* 0x000080400000791a */ /* 0x000fc80000000000 */
.L_x_6390:
[----:B------:R-:W-:Y:S05]  /*6880*/  BSYNC B1 ;  /* 0x0000000000017941 */ /* 0x000fea0003800000 */
.L_x_6389:
[----:B------:R-:W-:Y:S06]  /*6890*/  BAR.ARV 0xb, 0xa0 ;  /* 0x02c2800000007b1d */ /* 0x000fec0000002000 */
[----:B------:R-:W-:Y:S04]  /*68a0*/  BSSY B1, `(.L_x_6391) ;  /* 0x0000003000017945 */ /* 0x000fe80003800000 */
[----:B------:R-:W-:Y:S05]  /*68b0*/  @!P0 BRA `(.L_x_6392) ;  /* 0x0000000000048947 */ /* 0x000fea0003800000 */
[----:B------:R-:W-:-:S04]  /*68c0*/  DEPBAR.LE SB0, 0x0 ;  /* 0x000080000000791a */ /* 0x000fc80000000000 */
.L_x_6392:
[----:B------:R-:W-:Y:S05]  /*68d0*/  BSYNC B1 ;  /* 0x0000000000017941 */ /* 0x000fea0003800000 */
.L_x_6391:
        /* <DEDUP_REMOVED lines=13> */
.L_x_6394:
[----:B------:R-:W-:Y:S05]  /*69b0*/  BSYNC B1 ;  /* 0x0000000000017941 */ /* 0x000fea0003800000 */
.L_x_6393:
        /* <DEDUP_REMOVED lines=12> */
.L_x_6396:
[----:B------:R-:W-:Y:S05]  /*6a80*/  BSYNC B1 ;  /* 0x0000000000017941 */ /* 0x000fea0003800000 */
.L_x_6395:
        /* <DEDUP_REMOVED lines=13> */
.L_x_6398:
[----:B------:R-:W-:Y:S05]  /*6b60*/  BSYNC B1 ;  /* 0x0000000000017941 */ /* 0x000fea0003800000 */
.L_x_6397:
[----:B------:R-:W-:Y:S06]  /*6b70*/  BAR.ARV 0xa, 0xa0 ;  /* 0x0282800000007b1d */ /* 0x000fec0000002000 */
[----:B------:R-:W-:Y:S04]  /*6b80*/  BSSY B1, `(.L_x_6399) ;  /* 0x0000003000017945 */ /* 0x000fe80003800000 */
[----:B------:R-:W-:Y:S05]  /*6b90*/  @!P0 BRA `(.L_x_6400) ;  /* 0x0000000000048947 */ /* 0x000fea0003800000 */
[----:B------:R-:W-:-:S04]  /*6ba0*/  DEPBAR.LE SB0, 0x1 ;  /* 0x000080400000791a */ /* 0x000fc80000000000 */
.L_x_6400:
[----:B------:R-:W-:Y:S05]  /*6bb0*/  BSYNC B1 ;  /* 0x0000000000017941 */ /* 0x000fea0003800000 */
.L_x_6399:
[----:B------:R-:W-:Y:S01]  /*6bc0*/  UIADD3 UR12, UR12, 0x2, URZ ;  /* 0x000000020c0c7890 */ /* 0x000fe2000fffe03f */
[----:B------:R-:W-:Y:S06]  /*6bd0*/  BAR.ARV 0xb, 0xa0 ;  /* 0x02c2800000007b1d */ /* 0x000fec0000002000 */
[----:B------:R-:W-:Y:S01]  /*6be0*/  UISETP.GE.AND UP0, UPT, UR12, UR5, UPT ;  /* 0x000000050c00728c */ /* 0x000fe2000bf06270 */
[----:B------:R-:W-:Y:S04]  /*6bf0*/  BSSY B1, `(.L_x_6401) ;  /* 0x0000003000017945 */ /* 0x000fe80003800000 */
[----:B------:R-:W-:Y:S06]  /*6c00*/  @!P0 BRA `(.L_x_6402) ;  /* 0x0000000000048947 */ /* 0x000fec0003800000 */
[----:B------:R-:W-:-:S04]  /*6c10*/  DEPBAR.LE SB0, 0x0 ;  /* 0x000080000000791a */ /* 0x000fc80000000000 */
.L_x_6402:
[----:B------:R-:W-:Y:S05]  /*6c20*/  BSYNC B1 ;  /* 0x0000000000017941 */ /* 0x000fea0003800000 */
.L_x_6401:
[----:B------:R-:W-:Y:S06]  /*6c30*/  BAR.ARV 0xc, 0xa0 ;  /* 0x0302800000007b1d */ /* 0x000fec0000002000 */
[----:B------:R-:W-:Y:S01]  /*6c40*/  PLOP3.LUT P1, PT, PT, PT, UP0, 0x80, 0x0 ;  /* 0x000000000000781c */ /* 0x000fe20003f2f008 */
[----:B------:R-:W-:Y:S02]  /*6c50*/  UIADD3 UR24, UR24, 0x6000, URZ ;  /* 0x0000600018187890 */ /* 0x000fe4000fffe03f */
[----:B------:R-:W-:-:S10]  /*6c60*/  UIADD3 UR4, UR4, 0x6000, URZ ;  /* 0x0000600004047890 */ /* 0x000fd4000fffe03f */
[----:B------:R-:W-:Y:S05]  /*6c70*/  @!P1 BRA `(.L_x_6403) ;  /* 0xfffffff800289947 */ /* 0x000fea000383ffff */
[----:B------:R-:W-:Y:S05]  /*6c80*/  BRA `(.L_x_6368) ;  /* 0x0000002400c87947 */ /* 0x000fea0003800000 */
.L_x_6367:
        /* <DEDUP_REMOVED lines=21> */
.L_x_6404:
[----:B------:R-:W-:Y:S01]  /*6de0*/  ULDC UR8, c[0x0][0xb44] ;  /* 0x0002d10000087ab9 */ /* 0x000fe20000000800 */
[----:B------:R-:W-:Y:S01]  /*6df0*/  UMOV UR35, UR7 ;  /* 0x0000000700237c82 */ /* 0x000fe20008000000 */
[----:B------:R-:W-:-:S11]  /*6e00*/  UISETP.NE.AND UP0, UPT, UR8, 0x1, UPT ;  /* 0x000000010800788c */ /* 0x000fd6000bf05270 */
[----:B------:R-:W-:Y:S02]  /*6e10*/  @UP0 ULDC.64 UR10, c[0x0][0xb48] ;  /* 0x0002d200000a0ab9 */ /* 0x000fe40000000a00 */
[----:B------:R-:W-:-:S04]  /*6e20*/  UIMAD.WIDE.U32 UR4, UR7, UR10, URZ ;  /* 0x0000000a070472a5 */ /* 0x000fc8000f8e003f */
[----:B------:R-:W-:-:S04]  /*6e30*/  @UP0 USHF.R.U32.HI UR35, URZ, UR11, UR5 ;  /* 0x0000000b3f230299 */ /* 0x000fc80008011605 */
[----:B------:R-:W-:-:S12]  /*6e40*/  UIMAD UR4, UR35, UR8, URZ ;  /* 0x00000008230472a4 */ /* 0x000fd8000f8e023f */
.L_x_6405:
        /* <DEDUP_REMOVED lines=77> */
.L_x_6435:
        /* <DEDUP_REMOVED lines=9> */
.L_x_6409:
        /* <DEDUP_REMOVED lines=103> */
[----:B------:R2:W-:Y:S04]  /*7a20*/  STL [R1], R4 ;  /* 0x0000000401007387 */ /* 0x0005e80000100800 */
[----:B------:R-:W-:Y:S05]  /*7a30*/  @!P1 BRA `(.L_x_6411) ;  /* 0x0000000c005c9947 */ /* 0x000fea0003800000 */
[----:B------:R-:W-:Y:S02]  /*7a40*/  IMAD.IADD R25, R17, 0x1, -R4 ;  /* 0x0000000111197824 */ /* 0x000fe400078e0a04 */
[----:B------:R-:W-:Y:S02]  /*7a50*/  IMAD.MOV.U32 R24, RZ, RZ, R5 ;  /* 0x000000ffff187224 */ /* 0x000fe400078e0005 */
[----:B------:R-:W-:-:S07]  /*7a60*/  IMAD.MOV.U32 R16, RZ, RZ, 0x1 ;  /* 0x00000001ff107424 */ /* 0x000fce00078e00ff */
.L_x_6420:
[----:B-1----:R-:W-:-:S05]  /*7a70*/  IMAD.MOV.U32 R13, RZ, RZ, 0x1 ;  /* 0x00000001ff0d7424 */ /* 0x002fca00078e00ff */
[----:B------:R-:W-:-:S04]  /*7a80*/  SHF.L.U32 R13, R13, 0x1f, RZ ;  /* 0x0000001f0d0d7819 */ /* 0x000fc800000006ff */
[----:B------:R-:W1:Y:S02]  /*7a90*/  SYNCS.PHASECHK.TRANS64.TRYWAIT P1, [R12+URZ+0x36438], R13 ;  /* 0x0364380d0c0075a7 */ /* 0x000e64000802017f */
[----:B-1----:R-:W-:Y:S05]  /*7aa0*/  @!P1 BRA `(.L_x_6412) ;  /* 0x0000001800b49947 */ /* 0x002fea0003800000 */
.L_x_6436:
        /* <DEDUP_REMOVED lines=8> */
.L_x_6413:
        /* <DEDUP_REMOVED lines=48> */
.L_x_6437:
        /* <DEDUP_REMOVED lines=8> */
.L_x_6415:
        /* <DEDUP_REMOVED lines=46> */
.L_x_6438:
        /* <DEDUP_REMOVED lines=12> */
.L_x_6417:
        /* <DEDUP_REMOVED lines=37> */
.L_x_6440:
        /* <DEDUP_REMOVED lines=8> */
.L_x_6419:
        /* <DEDUP_REMOVED lines=41> */
.L_x_6411:
[----:B--2---:R-:W2:Y:S01]  /*87b0*/  LDL.LU R4, [R1] ;  /* 0x0000000001047983 */ /* 0x004ea20000300800 */
[----:B------:R-:W-:-:S03]  /*87c0*/  IMAD.MOV.U32 R10, RZ, RZ, 0x1 ;  /* 0x00000001ff0a7424 */ /* 0x000fc600078e00ff */
[----:B------:R3:W5:Y:S01]  /*87d0*/  LDL R5, [R1+0x4] ;  /* 0x0000040001057983 */ /* 0x0007620000100800 */
[----:B--2---:R-:W-:-:S13]  /*87e0*/  ISETP.NE.AND P1, PT, R4, RZ, PT ;  /* 0x000000ff0400720c */ /* 0x004fda0003f25270 */
[----:B---3--:R-:W-:Y:S05]  /*87f0*/  @!P1 BRA `(.L_x_6410) ;  /* 0x0000000400889947 */ /* 0x008fea0003800000 */
[----:B------:R-:W2:Y:S02]  /*8800*/  SYNCS.PHASECHK.TRANS64.TRYWAIT P1, [R12+URZ+0x36438], R13 ;  /* 0x0364380d0c0075a7 */ /* 0x000ea4000802017f */
[----:B--2---:R-:W-:Y:S05]  /*8810*/  @!P1 BRA `(.L_x_6421) ;  /* 0x0000000c00b89947 */ /* 0x004fea0003800000 */
.L_x_6441:
        /* <DEDUP_REMOVED lines=8> */
.L_x_6422:
        /* <DEDUP_REMOVED lines=41> */
.L_x_6442:
        /* <DEDUP_REMOVED lines=9> */
.L_x_6424:
        /* <DEDUP_REMOVED lines=38> */
.L_x_6410:
[----:B------:R-:W-:-:S04]  /*8e20*/  SHF.L.U32 R3, R10, 0x1f, RZ ;  /* 0x0000001f0a037819 */ /* 0x000fc800000006ff */
[----:B------:R-:W2:Y:S02]  /*8e30*/  SYNCS.PHASECHK.TRANS64.TRYWAIT P1, [R12+URZ+0x36438], R3 ;  /* 0x036438030c0075a7 */ /* 0x000ea4000802017f */
[----:B--2---:R-:W-:Y:S05]  /*8e40*/  @!P1 BRA `(.L_x_6425) ;  /* 0x0000000800549947 */ /* 0x004fea0003800000 */
.L_x_6443:
[----:B------:R-:W-:Y:S05]  /*8e50*/  @P0 BRA `(.L_x_6426) ;  /* 0x0000000000180947 */ /* 0x000fea0003800000 */
[----:B------:R-:W3:Y:S01]  /*8e60*/  S2R R0, SR_TID.X ;  /* 0x0000000000007919 */ /* 0x000ee20000002100 */
[----:B--2---:R-:W-:-:S04]  /*8e70*/  IMAD.MOV.U32 R3, RZ, RZ, 0x6100 ;  /* 0x00006100ff037424 */ /* 0x004fc800078e00ff */
[----:B------:R4:W-:Y:S01]  /*8e80*/  SYNCS.ARRIVE.TRANS64 RZ, [R12+URZ+0x36430], R3 ;  /* 0x036430030cff79a7 */ /* 0x0009e2000800003f */
[----:B---3--:R-:W-:-:S13]  /*8e90*/  LOP3.LUT P0, RZ, R0, 0x1f, RZ, 0xc0, !PT ;  /* 0x0000001f00ff7812 */ /* 0x008fda000780c0ff */
[----:B----4-:R-:W-:Y:S05]  /*8ea0*/  @!P0 BRA `(.L_x_6426) ;  /* 0x0000000000048947 */ /* 0x010fea0003800000 */
[----:B------:R-:W-:Y:S01]  /*8eb0*/  BPT.TRAP 0x1 ;  /* 0x000000040000795c */ /* 0x000fe20000300000 */
.L_x_6426:
        /* <DEDUP_REMOVED lines=45> */
.L_x_6407:
[----:B------:R-:W-:Y:S05]  /*9190*/  BSYNC B1 ;  /* 0x0000000000017941 */ /* 0x000fea0003800000 */
.L_x_6406:
[----:B------:R-:W-:-:S03]  /*91a0*/  UMOV UR4, 0xffffffff ;  /* 0xffffffff00047882 */ /* 0x000fc60000000000 */
[----:B------:R-:W-:Y:S05]  /*91b0*/  BRA.DIV UR4, `(.L_x_6427) ;  /* 0x00000006048c7947 */ /* 0x000fea000b800000 */
[----:B------:R-:W-:-:S13]  /*91c0*/  ELECT P6, URZ, PT ;  /* 0x00000000003f782f */ /* 0x000fda00038c0000 */
.L_x_6446:
[----:B------:R-:W-:Y:S05]  /*91d0*/  @!P6 BRA `(.L_x_6368) ;  /* 0x000000000074e947 */ /* 0x000fea0003800000 */
[----:B------:R-:W2:Y:S02]  /*91e0*/  LDL.LU R0, [R1+0x8] ;  /* 0x0000080001007983 */ /* 0x000ea40000300800 */
[----:B--2---:R-:W-:-:S04]  /*91f0*/  LOP3.LUT R0, R0, 0x2, RZ, 0xfc, !PT ;  /* 0x0000000200007812 */ /* 0x004fc800078efcff */
[----:B------:R-:W-:-:S13]  /*9200*/  ISETP.NE.AND P2, PT, R0, 0x3, PT ;  /* 0x000000030000780c */ /* 0x000fda0003f45270 */
[----:B------:R-:W-:Y:S05]  /*9210*/  @!P2 BRA `(.L_x_6428) ;  /* 0x000000000004a947 */ /* 0x000fea0003800000 */
[----:B------:R-:W-:Y:S01]  /*9220*/  BPT.TRAP 0x1 ;  /* 0x000000040000795c */ /* 0x000fe20000300000 */
.L_x_6428:
        /* <DEDUP_REMOVED lines=15> */
.L_x_6447:
[----:B------:R-:W3:Y:S02]  /*9320*/  SYNCS.PHASECHK.TRANS64.TRYWAIT P0, [R23+URZ], R0 ;  /* 0x00000000170075a7 */ /* 0x000ee4000800017f */
[----:B---3--:R-:W-:Y:S05]  /*9330*/  @!P0 BRA `(.L_x_6430) ;  /* 0x0000000400608947 */ /* 0x008fea0003800000 */
.L_x_6448:
[----:B------:R-:W-:Y:S05]  /*9340*/  @!P2 BRA `(.L_x_6431) ;  /* 0x000000000004a947 */ /* 0x000fea0003800000 */
[----:B------:R-:W-:Y:S01]  /*9350*/  BPT.TRAP 0x1 ;  /* 0x000000040000795c */ /* 0x000fe20000300000 */
.L_x_6431:
[----:B------:R-:W-:-:S07]  /*9360*/  SHF.L.U32 R10, R10, 0x1f, RZ ;  /* 0x0000001f0a0a7819 */ /* 0x000fce00000006ff */
.L_x_6432:
[----:B----4-:R4:W1:Y:S02]  /*9370*/  SYNCS.PHASECHK.TRANS64.TRYWAIT P0, [R7+URZ+0x36438], R10 ;  /* 0x0364380a070075a7 */ /* 0x010864000800017f */
[----:B-1----:R-:W-:Y:S05]  /*9380*/  @!P0 NANOSLEEP.SYNCS 0x989680 ;  /* 0x009896800000895d */ /* 0x002fea0003900000 */
[----:B------:R-:W1:Y:S02]  /*9390*/  @!P0 SYNCS.PHASECHK.TRANS64 P0, [R7+URZ+0x36438], R10 ;  /* 0x0364380a070085a7 */ /* 0x000e64000800007f */
[----:B-1----:R-:W-:Y:S05]  /*93a0*/  @!P0 BRA `(.L_x_6432) ;  /* 0xfffffffc00f08947 */ /* 0x002fea000383ffff */
.L_x_6368:
[----:B------:R-:W-:Y:S05]  /*93b0*/  BSYNC B0 ;  /* 0x0000000000007941 */ /* 0x000fea0003800000 */
.L_x_6366:
[----:B------:R-:W-:Y:S05]  /*93c0*/  EXIT ;  /* 0x000000000000794d */ /* 0x000fea0003800000 */
.L_x_6321:
[----:B------:R-:W-:Y:S02]  /*93d0*/  IMAD.MOV.U32 R12, RZ, RZ, RZ ;  /* 0x000000ffff0c7224 */ /* 0x000fe400078e00ff */
[----:B------:R-:W-:Y:S02]  /*93e0*/  IMAD.MOV.U32 R11, RZ, RZ, 0x1f ;  /* 0x0000001fff0b7424 */ /* 0x000fe400078e00ff */
[----:B------:R-:W-:-:S07]  /*93f0*/  IMAD.MOV.U32 R15, RZ, RZ, -0x1 ;  /* 0xffffffffff0f7424 */ /* 0x000fce00078e00ff */
[----:B------:R-:W-:Y:S05]  /*9400*/  WARPSYNC.COLLECTIVE R15, `(.L_x_6433) ;  /* 0x000000000f087348 */ /* 0x000fea0003c00000 */
[----:B------:R1:W2:Y:S02]  /*9410*/  SHFL.IDX P6, R14, R13, R12, R11 ;  /* 0x0000000c0d0e7389 */ /* 0x0002a400000c000b */
[----:B-12---:R-:W-:Y:S01]  /*9420*/  ENDCOLLECTIVE ;  /* 0x000000000000791b */ /* 0x006fe20003800000 */
.L_x_6433:
[----:B------:R-:W-:Y:S05]  /*9430*/  BRA `(.L_x_6434) ;  /* 0xffffff7c00787947 */ /* 0x000fea000383ffff */
.L_x_6323:
[----:B--2---:R2:W3:Y:S02]  /*9440*/  SYNCS.PHASECHK.TRANS64.TRYWAIT P0, [R19+URZ+0x36400], R10 ;  /* 0x0364000a130075a7 */ /* 0x0044e4000800017f */
[----:B---3--:R-:W-:Y:S05]  /*9450*/  @!P0 NANOSLEEP.SYNCS 0x989680 ;  /* 0x009896800000895d */ /* 0x008fea0003900000 */
[----:B------:R-:W3:Y:S02]  /*9460*/  @!P0 SYNCS.PHASECHK.TRANS64 P0, [R19+URZ+0x36400], R10 ;  /* 0x0364000a130085a7 */ /* 0x000ee4000800007f */
[----:B---3--:R-:W-:Y:S05]  /*9470*/  @!P0 BRA `(.L_x_6323) ;  /* 0xfffffffc00f08947 */ /* 0x008fea000383ffff */
[----:B------:R-:W-:Y:S05]  /*9480*/  BRA `(.L_x_6322) ;  /* 0xffffff7c00b07947 */ /* 0x000fea000383ffff */
.L_x_6327:
[----:B--2---:R2:W3:Y:S02]  /*9490*/  SYNCS.PHASECHK.TRANS64.TRYWAIT P1, [R3+URZ+0x36410], R12 ;  /* 0x0364100c030075a7 */ /* 0x0044e4000802017f */
[----:B---3--:R-:W-:Y:S05]  /*94a0*/  @!P1 NANOSLEEP.SYNCS 0x989680 ;  /* 0x009896800000995d */ /* 0x008fea0003900000 */
[----:B------:R-:W3:Y:S02]  /*94b0*/  @!P1 SYNCS.PHASECHK.TRANS64 P1, [R3+URZ+0x36410], R12 ;  /* 0x0364100c030095a7 */ /* 0x000ee4000802007f */
[----:B---3--:R-:W-:Y:S05]  /*94c0*/  @!P1 BRA `(.L_x_6327) ;  /* 0xfffffffc00f09947 */ /* 0x008fea000383ffff */
[----:B------:R-:W-:Y:S05]  /*94d0*/  BRA `(.L_x_6326) ;  /* 0xffffff8400787947 */ /* 0x000fea000383ffff */
.L_x_6331:
[----:B------:R1:W1:Y:S02]  /*94e0*/  SYNCS.PHASECHK.TRANS64.TRYWAIT P1, [R19+URZ+0x36430], R14 ;  /* 0x0364300e130075a7 */ /* 0x000264000802017f */
[----:B-1----:R-:W-:Y:S05]  /*94f0*/  @!P1 NANOSLEEP.SYNCS 0x989680 ;  /* 0x009896800000995d */ /* 0x002fea0003900000 */
[----:B------:R-:W1:Y:S02]  /*9500*/  @!P1 SYNCS.PHASECHK.TRANS64 P1, [R19+URZ+0x36430], R14 ;  /* 0x0364300e130095a7 */ /* 0x000e64000802007f */
[----:B-1----:R-:W-:Y:S05]  /*9510*/  @!P1 BRA `(.L_x_6331) ;  /* 0xfffffffc00f09947 */ /* 0x002fea000383ffff */
[----:B------:R-:W-:Y:S05]  /*9520*/  BRA `(.L_x_6330) ;  /* 0xffffff8c001c7947 */ /* 0x000fea000383ffff */
.L_x_6408:
[----:B-1----:R1:W2:Y:S02]  /*9530*/  SYNCS.PHASECHK.TRANS64.TRYWAIT P1, [R12+URZ+0x36420], R13 ;  /* 0x0364200d0c0075a7 */ /* 0x0022a4000802017f */
[----:B--2---:R-:W-:Y:S05]  /*9540*/  @!P1 NANOSLEEP.SYNCS 0x989680 ;  /* 0x009896800000995d */ /* 0x004fea0003900000 */
[----:B------:R-:W2:Y:S02]  /*9550*/  @!P1 SYNCS.PHASECHK.TRANS64 P1, [R12+URZ+0x36420], R13 ;  /* 0x0364200d0c0095a7 */ /* 0x000ea4000802007f */
[----:B--2---:R-:W-:Y:S05]  /*9560*/  @!P1 BRA `(.L_x_6408) ;  /* 0xfffffffc00f09947 */ /* 0x004fea000383ffff */
[----:B------:R-:W-:Y:S05]  /*9570*/  BRA `(.L_x_6435) ;  /* 0xffffffdc00687947 */ /* 0x000fea000383ffff */
.L_x_6412:
[----:B-1----:R1:W3:Y:S02]  /*9580*/  SYNCS.PHASECHK.TRANS64.TRYWAIT P1, [R12+URZ+0x36438], R13 ;  /* 0x0364380d0c0075a7 */ /* 0x0022e4000802017f */
[----:B---3--:R-:W-:Y:S05]  /*9590*/  @!P1 NANOSLEEP.SYNCS 0x989680 ;  /* 0x009896800000995d */ /* 0x008fea0003900000 */
[----:B------:R-:W3:Y:S02]  /*95a0*/  @!P1 SYNCS.PHASECHK.TRANS64 P1, [R12+URZ+0x36438], R13 ;  /* 0x0364380d0c0095a7 */ /* 0x000ee4000802007f */
[----:B---3--:R-:W-:Y:S05]  /*95b0*/  @!P1 BRA `(.L_x_6412) ;  /* 0xfffffffc00f09947 */ /* 0x008fea000383ffff */
[----:B------:R-:W-:Y:S05]  /*95c0*/  BRA `(.L_x_6436) ;  /* 0xffffffe400387947 */ /* 0x000fea000383ffff */
.L_x_6414:
[----:B--2---:R2:W3:Y:S02]  /*95d0*/  SYNCS.PHASECHK.TRANS64.TRYWAIT P1, [R12+URZ+0x36428], R0 ;  /* 0x036428000c0075a7 */ /* 0x0044e4000802017f */
[----:B---3--:R-:W-:Y:S05]  /*95e0*/  @!P1 NANOSLEEP.SYNCS 0x989680 ;  /* 0x009896800000995d */ /* 0x008fea0003900000 */
[----:B------:R-:W3:Y:S02]  /*95f0*/  @!P1 SYNCS.PHASECHK.TRANS64 P1, [R12+URZ+0x36428], R0 ;  /* 0x036428000c0095a7 */ /* 0x000ee4000802007f */
[----:B---3--:R-:W-:Y:S05]  /*9600*/  @!P1 BRA `(.L_x_6414) ;  /* 0xfffffffc00f09947 */ /* 0x008fea000383ffff */
[----:B------:R-:W-:Y:S05]  /*9610*/  BRA `(.L_x_6437) ;  /* 0xffffffe800047947 */ /* 0x000fea000383ffff */
.L_x_6416:
        /* <DEDUP_REMOVED lines=8> */
.L_x_6418:
[----:B------:R-:W-:-:S07]  /*96a0*/  SHF.L.U32 R5, R16, 0x1f, RZ ;  /* 0x0000001f10057819 */ /* 0x000fce00000006ff */
.L_x_6439:
[----:B---3--:R3:W4:Y:S02]  /*96b0*/  SYNCS.PHASECHK.TRANS64.TRYWAIT P1, [R12+URZ+0x36420], R5 ;  /* 0x036420050c0075a7 */ /* 0x008724000802017f */
[----:B----4-:R-:W-:Y:S05]  /*96c0*/  @!P1 NANOSLEEP.SYNCS 0x989680 ;  /* 0x009896800000995d */ /* 0x010fea0003900000 */
[----:B------:R-:W4:Y:S02]  /*96d0*/  @!P1 SYNCS.PHASECHK.TRANS64 P1, [R12+URZ+0x36420], R5 ;  /* 0x036420050c0095a7 */ /* 0x000f24000802007f */
[----:B----4-:R-:W-:Y:S05]  /*96e0*/  @!P1 BRA `(.L_x_6439) ;  /* 0xfffffffc00f09947 */ /* 0x010fea000383ffff */
[----:B------:R-:W-:Y:S05]  /*96f0*/  BRA `(.L_x_6440) ;  /* 0xffffffec00687947 */ /* 0x000fea000383ffff */
.L_x_6421:
[----:B--2---:R2:W3:Y:S02]  /*9700*/  SYNCS.PHASECHK.TRANS64.TRYWAIT P1, [R12+URZ+0x36438], R13 ;  /* 0x0364380d0c0075a7 */ /* 0x0044e4000802017f */
[----:B---3--:R-:W-:Y:S05]  /*9710*/  @!P1 NANOSLEEP.SYNCS 0x989680 ;  /* 0x009896800000995d */ /* 0x008fea0003900000 */
[----:B------:R-:W3:Y:S02]  /*9720*/  @!P1 SYNCS.PHASECHK.TRANS64 P1, [R12+URZ+0x36438], R13 ;  /* 0x0364380d0c0095a7 */ /* 0x000ee4000802007f */
[----:B---3--:R-:W-:Y:S05]  /*9730*/  @!P1 BRA `(.L_x_6421) ;  /* 0xfffffffc00f09947 */ /* 0x008fea000383ffff */
[----:B------:R-:W-:Y:S05]  /*9740*/  BRA `(.L_x_6441) ;  /* 0xfffffff000347947 */ /* 0x000fea000383ffff */
.L_x_6423:
[----:B-1----:R1:W2:Y:S02]  /*9750*/  SYNCS.PHASECHK.TRANS64.TRYWAIT P1, [R12+URZ+0x36428], R5 ;  /* 0x036428050c0075a7 */ /* 0x0022a4000802017f */
[----:B--2---:R-:W-:Y:S05]  /*9760*/  @!P1 NANOSLEEP.SYNCS 0x989680 ;  /* 0x009896800000995d */ /* 0x004fea0003900000 */
[----:B------:R-:W2:Y:S02]  /*9770*/  @!P1 SYNCS.PHASECHK.TRANS64 P1, [R12+URZ+0x36428], R5 ;  /* 0x036428050c0095a7 */ /* 0x000ea4000802007f */
[----:B--2---:R-:W-:Y:S05]  /*9780*/  @!P1 BRA `(.L_x_6423) ;  /* 0xfffffffc00f09947 */ /* 0x004fea000383ffff */
[----:B------:R-:W-:Y:S05]  /*9790*/  BRA `(.L_x_6442) ;  /* 0xfffffff000e47947 */ /* 0x000fea000383ffff */
.L_x_6425:
[----:B--2---:R2:W3:Y:S02]  /*97a0*/  SYNCS.PHASECHK.TRANS64.TRYWAIT P1, [R12+URZ+0x36438], R3 ;  /* 0x036438030c0075a7 */ /* 0x0044e4000802017f */
[----:B---3--:R-:W-:Y:S05]  /*97b0*/  @!P1 NANOSLEEP.SYNCS 0x989680 ;  /* 0x009896800000995d */ /* 0x008fea0003900000 */
[----:B------:R-:W3:Y:S02]  /*97c0*/  @!P1 SYNCS.PHASECHK.TRANS64 P1, [R12+URZ+0x36438], R3 ;  /* 0x036438030c0095a7 */ /* 0x000ee4000802007f */
[----:B---3--:R-:W-:Y:S05]  /*97d0*/  @!P1 BRA `(.L_x_6425) ;  /* 0xfffffffc00f09947 */ /* 0x008fea000383ffff */
[----:B------:R-:W-:Y:S05]  /*97e0*/  BRA `(.L_x_6443) ;  /* 0xfffffff400987947 */ /* 0x000fea000383ffff */
.L_x_6427:
[----:B------:R-:W-:Y:S01]  /*97f0*/  BSSY B1, `(.L_x_6444) ;  /* 0x0000006000017945 */ /* 0x000fe20003800000 */
[----:B------:R-:W-:-:S07]  /*9800*/  IMAD.MOV.U32 R15, RZ, RZ, -0x1 ;  /* 0xffffffffff0f7424 */ /* 0x000fce00078e00ff */
[----:B-1----:R-:W-:Y:S05]  /*9810*/  WARPSYNC.COLLECTIVE R15, `(.L_x_6445) ;  /* 0x000000000f0c7348 */ /* 0x002fea0003c00000 */
[----:B------:R-:W-:Y:S02]  /*9820*/  ELECT P6, UR62, PT ;  /* 0x00000000003e782f */ /* 0x000fe400038c0000 */
[----:B------:R-:W-:Y:S01]  /*9830*/  MOV R14, UR62 ;  /* 0x0000003e000e7c02 */ /* 0x000fe20008000f00 */
[----:B-1----:R-:W-:Y:S10]  /*9840*/  ENDCOLLECTIVE ;  /* 0x000000000000791b */ /* 0x002ff40003800000 */
.L_x_6445:
[----:B------:R-:W-:Y:S05]  /*9850*/  BSYNC B1 ;  /* 0x0000000000017941 */ /* 0x000fea0003800000 */
.L_x_6444:
[----:B------:R-:W-:Y:S05]  /*9860*/  BRA `(.L_x_6446) ;  /* 0xfffffff800587947 */ /* 0x000fea000383ffff */
.L_x_6429:
[----:B--2---:R2:W3:Y:S02]  /*9870*/  SYNCS.PHASECHK.TRANS64.TRYWAIT P0, [R5+URZ], R2 ;  /* 0x00000002050075a7 */ /* 0x0044e4000800017f */
[----:B---3--:R-:W-:Y:S05]  /*9880*/  @!P0 NANOSLEEP.SYNCS 0x989680 ;  /* 0x009896800000895d */ /* 0x008fea0003900000 */
[----:B------:R-:W3:Y:S02]  /*9890*/  @!P0 SYNCS.PHASECHK.TRANS64 P0, [R5+URZ], R2 ;  /* 0x00000002050085a7 */ /* 0x000ee4000800007f */
[----:B---3--:R-:W-:Y:S05]  /*98a0*/  @!P0 BRA `(.L_x_6429) ;  /* 0xfffffffc00f08947 */ /* 0x008fea000383ffff */
[----:B------:R-:W-:Y:S05]  /*98b0*/  BRA `(.L_x_6447) ;  /* 0xfffffff800987947 */ /* 0x000fea000383ffff */
.L_x_6430:
[----:B---3--:R3:W4:Y:S02]  /*98c0*/  SYNCS.PHASECHK.TRANS64.TRYWAIT P0, [R23+URZ], R0 ;  /* 0x00000000170075a7 */ /* 0x008724000800017f */
[----:B----4-:R-:W-:Y:S05]  /*98d0*/  @!P0 NANOSLEEP.SYNCS 0x989680 ;  /* 0x009896800000895d */ /* 0x010fea0003900000 */
[----:B------:R-:W4:Y:S02]  /*98e0*/  @!P0 SYNCS.PHASECHK.TRANS64 P0, [R23+URZ], R0 ;  /* 0x00000000170085a7 */ /* 0x000f24000800007f */
[----:B----4-:R-:W-:Y:S05]  /*98f0*/  @!P0 BRA `(.L_x_6430) ;  /* 0xfffffffc00f08947 */ /* 0x010fea000383ffff */
[----:B------:R-:W-:Y:S05]  /*9900*/  BRA `(.L_x_6448) ;  /* 0xfffffff8008c7947 */ /* 0x000fea000383ffff */
.L_x_6449:
        /* <DEDUP_REMOVED lines=15> */
.L_x_7689:


//--------------------- .text._ZN7cutlass13device_kernelIN5flash11enable_sm90INS1_16FlashAttnBwdSm90INS1_25CollectiveMainloopBwdSm90ILi2ELi1ELi1EN4cute5tupleIJNS5_1CILi1EEES8_S8_EEENS6_IJNS7_ILi64EEENS7_ILi96EEENS7_ILi192EEEEEENS_10bfloat16_tEfNS_4arch4Sm90ELb1ELb0ELb0ELb0ELb1ELb0ELb1ELb0ELi3ELi1ELi1ELi1ELb0EEENS1_21CollectiveEpilogueBwdISD_SE_SG_Li384ELb0ELb1ELi3EEENS1_25SingleTileBwdLPTSchedulerILb0ELi96ELb1EEEEEEEEEvNT_6ParamsE --------------------------
	.section	.text._ZN7cutlass13device_kernelIN5flash11enable_sm90INS1_16FlashAttnBwdSm90INS1_25CollectiveMainloopBwdSm90ILi2ELi1ELi1EN4cute5tupleIJNS5_1CILi1EEES8_S8_EEENS6_IJNS7_ILi64EEENS7_ILi96EEENS7_ILi192EEEEEENS_10bfloat16_tEfNS_4arch4Sm90ELb1ELb0ELb0ELb0ELb1ELb0ELb1ELb0ELi3ELi1ELi1ELi1ELb0EEENS1_21CollectiveEpilogueBwdISD_SE_SG_Li384ELb0ELb1ELi3EEENS1_25SingleTileBwdLPTSchedulerILb0ELi96ELb1EEEEEEEEEvNT_6ParamsE,"ax",@progbits
	.align	128
.text._ZN7cutlass13device_kernelIN5flash11enable_sm90INS1_16FlashAttnBwdSm90INS1_25CollectiveMainloopBwdSm90ILi2ELi1ELi1EN4cute5tupleIJNS5_1CILi1EEES8_S8_EEENS6_IJNS7_ILi64EEENS7_ILi96EEENS7_ILi192EEEEEENS_10bfloat16_tEfNS_4arch4Sm90ELb1ELb0ELb0ELb0ELb1ELb0ELb1ELb0ELi3ELi1ELi1ELi1ELb0EEENS1_21CollectiveEpilogueBwdISD_SE_SG_Li384ELb0ELb1ELi3EEENS1_25SingleTileBwdLPTSchedulerILb0ELi96ELb1EEEEEEEEEvNT_6ParamsE:
        .type           _ZN7cutlass13device_kernelIN5flash11enable_sm90INS1_16FlashAttnBwdSm90INS1_25CollectiveMainloopBwdSm90ILi2ELi1ELi1EN4cute5tupleIJNS5_1CILi1EEES8_S8_EEENS6_IJNS7_ILi64EEENS7_ILi96EEENS7_ILi192EEEEEENS_10bfloat16_tEfNS_4arch4Sm90ELb1ELb0ELb0ELb0ELb1ELb0ELb1ELb0ELi3ELi1ELi1ELi1ELb0EEENS1_21CollectiveEpilogueBwdISD_SE_SG_Li384ELb0ELb1ELi3EEENS1_25SingleTileBwdLPTSchedulerILb0ELi96ELb1EEEEEEEEEvNT_6ParamsE,@function
        .size           _ZN7cutlass13device_kernelIN5flash11enable_sm90INS1_16FlashAttnBwdSm90INS1_25CollectiveMainloopBwdSm90ILi2ELi1ELi1EN4cute5tupleIJNS5_1CILi1EEES8_S8_EEENS6_IJNS7_ILi64EEENS7_ILi96EEENS7_ILi192EEEEEENS_10bfloat16_tEfNS_4arch4Sm90ELb1ELb0ELb0ELb0ELb1ELb0ELb1ELb0ELi3ELi1ELi1ELi1ELb0EEENS1_21CollectiveEpilogueBwdISD_SE_SG_Li384ELb0ELb1ELi3EEENS1_25SingleTileBwdLPTSchedulerILb0ELi96ELb1EEEEEEEEEvNT_6ParamsE,(.L_x_7690 - _ZN7cutlass13device_kernelIN5flash11enable_sm90INS1_16FlashAttnBwdSm90INS1_25CollectiveMainloopBwdSm90ILi2ELi1ELi1EN4cute5tupleIJNS5_1CILi1EEES8_S8_EEENS6_IJNS7_ILi64EEENS7_ILi96EEENS7_ILi192EEEEEENS_10bfloat16_tEfNS_4arch4Sm90ELb1ELb0ELb0ELb0ELb1ELb0ELb1ELb0ELi3ELi1ELi1ELi1ELb0EEENS1_21CollectiveEpilogueBwdISD_SE_SG_Li384ELb0ELb1ELi3EEENS1_25SingleTileBwdLPTSchedulerILb0ELi96ELb1EEEEEEEEEvNT_6ParamsE)
        .other          _ZN7cutlass13device_kernelIN5flash11enable_sm90INS1_16FlashAttnBwdSm90INS1_25CollectiveMainloopBwdSm90ILi2ELi1ELi1EN4cute5tupleIJNS5_1CILi1EEES8_S8_EEENS6_IJNS7_ILi64EEENS7_ILi96EEENS7_ILi192EEEEEENS_10bfloat16_tEfNS_4arch4Sm90ELb1ELb0ELb0ELb0ELb1ELb0ELb1ELb0ELi3ELi1ELi1ELi1ELb0EEENS1_21CollectiveEpilogueBwdISD_SE_SG_Li384ELb0ELb1ELi3EEENS1_25SingleTileBwdLPTSchedulerILb0ELi96ELb1EEEEEEEEEvNT_6ParamsE,@"STO_CUDA_ENTRY STV_DEFAULT"
_ZN7cutlass13device_kernelIN5flash11enable_sm90INS1_16FlashAttnBwdSm90INS1_25CollectiveMainloopBwdSm90ILi2ELi1ELi1EN4cute5tupleIJNS5_1CILi1EEES8_S8_EEENS6_IJNS7_ILi64EEENS7_ILi96EEENS7_ILi192EEEEEENS_10bfloat16_tEfNS_4arch4Sm90ELb1ELb0ELb0ELb0ELb1ELb0ELb1ELb0ELi3ELi1ELi1ELi1ELb0EEENS1_21CollectiveEpilogueBwdISD_SE_SG_Li384ELb0ELb1ELi3EEENS1_25SingleTileBwdLPTSchedulerILb0ELi96ELb1EEEEEEEEEvNT_6ParamsE:
        /* <DEDUP_REMOVED lines=29> */
.L_x_6451:
[----:B------:R-:W-:Y:S05]  /*01d0*/  BSYNC B0 ;  /* 0x0000000000007941 */ /* 0x000fea0003800000 */
.L_x_6450:
        /* <DEDUP_REMOVED lines=34> */
.L_x_6452:
        /* <DEDUP_REMOVED lines=20> */
.L_x_6453:
        /* <DEDUP_REMOVED lines=8> */
.L_x_6455:
        /* <DEDUP_REMOVED lines=32> */
.L_x_6456:
[----:B------:R-:W-:Y:S01]  /*07c0*/  ULDC UR7, c[0x0][0xb44] ;  /* 0x0002d10000077ab9 */ /* 0x000fe20000000800 */
[----:B------:R-:W-:Y:S01]  /*07d0*/  UMOV UR45, UR10 ;  /* 0x0000000a002d7c82 */ /* 0x000fe20008000000 */
[----:B------:R-:W-:-:S11]  /*07e0*/  UISETP.NE.AND UP0, UPT, UR7, 0x1, UPT ;  /* 0x000000010700788c */ /* 0x000fd6000bf05270 */
[----:B------:R-:W-:Y:S02]  /*07f0*/  @UP0 ULDC.64 UR8, c[0x0][0xb48] ;  /* 0x0002d20000080ab9 */ /* 0x000fe40000000a00 */
[----:B------:R-:W-:-:S04]  /*0800*/  UIMAD.WIDE.U32 UR4, UR10, UR8, URZ ;  /* 0x000000080a0472a5 */ /* 0x000fc8000f8e003f */
[----:B------:R-:W-:-:S04]  /*0810*/  @UP0 USHF.R.U32.HI UR45, URZ, UR9, UR5 ;  /* 0x000000093f2d0299 */ /* 0x000fc80008011605 */
[----:B------:R-:W-:-:S12]  /*0820*/  UIMAD UR4, UR45, UR7, URZ ;  /* 0x000000072d0472a4 */ /* 0x000fd8000f8e023f */
.L_x_6457:
        /* <DEDUP_REMOVED lines=105> */
.L_x_6460:
        /* <DEDUP_REMOVED lines=15> */
.L_x_6459:
        /* <DEDUP_REMOVED lines=20> */
.L_x_6462:
        /* <DEDUP_REMOVED lines=15> */
.L_x_6461:
        /* <DEDUP_REMOVED lines=8> */
.L_x_6594:
        /* <DEDUP_REMOVED lines=19> */
.L_x_6464:
        /* <DEDUP_REMOVED lines=107> */
.L_x_6476:
[----:B------:R-:W-:Y:S01]  /*1a40*/  ISETP.NE.AND P0, PT, R10, 0x3, PT ;  /* 0x000000030a00780c */ /* 0x000fe20003f05270 */
[----:B------:R-:W-:-:S12]  /*1a50*/  YIELD ;  /* 0x0000000000007946 */ /* 0x000fd80003800000 */
[----:B-1----:R-:W-:Y:S05]  /*1a60*/  @!P0 BRA `(.L_x_6466) ;  /* 0x0000000000048947 */ /* 0x002fea0003800000 */
[----:B------:R-:W-:Y:S01]  /*1a70*/  BPT.TRAP 0x1 ;  /* 0x000000040000795c */ /* 0x000fe20000300000 */
.L_x_6466:
[----:B------:R-:W-:Y:S02]  /*1a80*/  LEA R3, R2, UR40, 0x3 ;  /* 0x0000002802037c11 */ /* 0x000fe4000f8e18ff */
[----:B------:R-:W-:-:S04]  /*1a90*/  SHF.L.U32 R12, R7, 0x1f, RZ ;  /* 0x0000001f070c7819 */ /* 0x000fc800000006ff */
[----:B------:R1:W2:Y:S01]  /*1aa0*/  SYNCS.PHASECHK.TRANS64.TRYWAIT P1, [R3+URZ+0x36410], R12 ;  /* 0x0364100c030075a7 */ /* 0x0002a2000802017f */
[----:B------:R-:W-:Y:S05]  /*1ab0*/  @!P0 BRA `(.L_x_6467) ;  /* 0x0000000000048947 */ /* 0x000fea0003800000 */
[----:B------:R-:W-:Y:S01]  /*1ac0*/  BPT.TRAP 0x1 ;  /* 0x000000040000795c */ /* 0x000fe20000300000 */
.L_x_6467:
[----:B--2---:R-:W-:Y:S05]  /*1ad0*/  @P1 BRA `(.L_x_6468) ;  /* 0x0000000000081947 */ /* 0x004fea0003800000 */
[----:B------:R-:W2:Y:S02]  /*1ae0*/  SYNCS.PHASECHK.TRANS64.TRYWAIT P1, [R3+URZ+0x36410], R12 ;  /* 0x0364100c030075a7 */ /* 0x000ea4000802017f */
[----:B--2---:R-:W-:Y:S05]  /*1af0*/  @!P1 BRA `(.L_x_6469) ;  /* 0x0000008400009947 */ /* 0x004fea0003800000 */
.L_x_6468:
        /* <DEDUP_REMOVED lines=103> */
.L_x_6470:
[----:B------:R-:W-:-:S04]  /*2170*/  SHF.L.U32 R14, R5, 0x1f, RZ ;  /* 0x0000001f050e7819 */ /* 0x000fc800000006ff */
[----:B------:R4:W1:Y:S01]  /*2180*/  SYNCS.PHASECHK.TRANS64.TRYWAIT P1, [UR40+0x36430], R14 ;  /* 0x0364300eff0075a7 */ /* 0x0008620008020168 */
[----:B------:R-:W-:Y:S05]  /*2190*/  @!P0 BRA `(.L_x_6471) ;  /* 0x0000000000048947 */ /* 0x000fea0003800000 */
[----:B------:R-:W-:Y:S01]  /*21a0*/  BPT.TRAP 0x1 ;  /* 0x000000040000795c */ /* 0x000fe20000300000 */
.L_x_6471:
[----:B-1----:R-:W-:Y:S05]  /*21b0*/  @P1 BRA `(.L_x_6472) ;  /* 0x0000000000081947 */ /* 0x002fea0003800000 */
[----:B------:R-:W1:Y:S02]  /*21c0*/  SYNCS.PHASECHK.TRANS64.TRYWAIT P1, [UR40+0x36430], R14 ;  /* 0x0364300eff0075a7 */ /* 0x000e640008020168 */
[----:B-1----:R-:W-:Y:S05]  /*21d0*/  @!P1 BRA `(.L_x_6473) ;  /* 0x0000007c005c9947 */ /* 0x002fea0003800000 */
.L_x_6472:
        /* <DEDUP_REMOVED lines=39> */
[--C-:B------:R-:W-:Y:S01]  /*2450*/  FFMA.FTZ R136, R20, UR42, -R23.reuse ;  /* 0x0000002a14887c23 */ /* 0x100fe20008010817 */
[----:B------:R-:W-:Y:S01]  /*2460*/  FSEL R144, R144, -INF , P1 ;  /* 0xff80000090907808 */ /* 0x000fe20000800000 */
[----:B------:R-:W-:Y:S01]  /*2470*/  UMOV UR13, 0x80000020 ;  /* 0x80000020000d7882 */ /* 0x000fe20000000000 */
[----:B------:R-:W-:Y:S01]  /*2480*/  ISETP.GT.AND P1, PT, R22, 0x11, PT ;  /* 0x000000111600780c */ /* 0x000fe20003f24270 */
[----:B------:R-:W2:Y:S01]  /*2490*/  MUFU.EX2 R14, R14 ;  /* 0x0000000e000e7308 */ /* 0x000ea20000000800 */
[----:B------:R-:W-:Y:S01]  /*24a0*/  LEA R149, R6, UR40, 0x2 ;  /* 0x0000002806957c11 */ /* 0x000fe2000f8e10ff */
[----:B------:R-:W-:Y:S01]  /*24b0*/  FFMA.FTZ R20, R144, UR42, -R23 ;  /* 0x0000002a90147c23 */ /* 0x000fe20008010817 */
[----:B------:R-:W-:Y:S01]  /*24c0*/  FSEL R22, R145, -INF , P1 ;  /* 0xff80000091167808 */ /* 0x000fe20000800000 */
[----:B------:R-:W-:-:S04]  /*24d0*/  UMOV UR15, 0x40000040 ;  /* 0x40000040000f7882 */ /* 0x000fc80000000000 */
        /* <DEDUP_REMOVED lines=206> */
[----:B------:R-:W-:Y:S01]  /*31c0*/  HGMMA.64x96x16.F32.BF16 R72, gdesc[UR4].tnspA.tnspB, R72, gsb0 ;  /* 0x61600000044879f0 */ /* 0x000fe20008001848 */
[----:B------:R-:W-:Y:S01]  /*31d0*/  UIMAD UR5, UR9, 0x3000, UR40 ;  /* 0x00003000090578a4 */ /* 0x000fe2000f8e0228 */
[----:B------:R-:W-:Y:S02]  /*31e0*/  R2UR UR4, R18 ;  /* 0x00000000120472ca */ /* 0x000fe400000e0000 */
[----:B------:R-:W-:Y:S01]  /*31f0*/  UMOV UR9, 0x40000040 ;  /* 0x4000004000097882 */ /* 0x000fe20000000000 */
[----:B------:R-:W-:-:S04]  /*3200*/  USHF.R.U32.HI UR5, URZ, 0x4, UR5 ;  /* 0x000000043f057899 */ /* 0x000fc80008011605 */
[----:B------:R-:W-:-:S06]  /*3210*/  ULOP3.LUT UR14, UR5, 0x3fff, URZ, 0xc0, !UPT ;  /* 0x00003fff050e7892 */ /* 0x000fcc000f8ec03f */
[----:B------:R-:W-:-:S04]  /*3220*/  USHF.R.U32.HI UR4, URZ, 0x4, UR4 ;  /* 0x000000043f047899 */ /* 0x000fc80008011604 */
[----:B------:R-:W-:-:S04]  /*3230*/  ULOP3.LUT UR4, UR4, 0x3fff, URZ, 0xc0, !UPT ;  /* 0x00003fff04047892 */ /* 0x000fc8000f8ec03f */
        /* <DEDUP_REMOVED lines=52> */
.L_x_6474:
[----:B------:R-:W-:Y:S01]  /*3580*/  LEA R12, R4, UR40, 0xd ;  /* 0x00000028040c7c11 */ /* 0x000fe2000f8e68ff */
[----:B------:R-:W-:Y:S01]  /*3590*/  UIADD3 UR5, UR40, 0x36438, URZ ;  /* 0x0003643828057890 */ /* 0x000fe2000fffe03f */
[----:B------:R-:W1:Y:S01]  /*35a0*/  S2R R14, SR_TID.X ;  /* 0x00000000000e7919 */ /* 0x000e620000002100 */
[----:B------:R-:W-:Y:S02]  /*35b0*/  ULOP3.LUT UR9, UR4, 0x1000000, URZ, 0xfc, !UPT ;  /* 0x0100000004097892 */ /* 0x000fe4000f8efc3f */
[----:B------:R-:W-:Y:S01]  /*35c0*/  VIADD R12, R12, 0x1e000 ;  /* 0x0001e0000c0c7836 */ /* 0x000fe20000000000 */
[----:B------:R-:W-:Y:S01]  /*35d0*/  UPRMT UR5, URZ, 0x654, UR5 ;  /* 0x000006543f057896 */ /* 0x000fe20008000005 */
[----:B------:R-:W-:-:S03]  /*35e0*/  UMOV UR7, 0x80000020 ;  /* 0x8000002000077882 */ /* 0x000fc60000000000 */
[----:B------:R-:W-:Y:S01]  /*35f0*/  SHF.R.U32.HI R12, RZ, 0x4, R12 ;  /* 0x00000004ff0c7819 */ /* 0x000fe2000001160c */
[----:B------:R-:W-:-:S03]  /*3600*/  UMOV UR6, UR9 ;  /* 0x0000000900067c82 */ /* 0x000fc60008000000 */
[----:B------:R-:W-:Y:S01]  /*3610*/  LOP3.LUT R13, R12, 0x3fff, RZ, 0xc0, !PT ;  /* 0x00003fff0c0d7812 */ /* 0x000fe200078ec0ff */
[----:B------:R-:W-:Y:S01]  /*3620*/  SYNCS.ARRIVE.TRANS64.RED.A1T0 RZ, [UR5], RZ ;  /* 0x000000ffffff79a7 */ /* 0x000fe20008100405 */
[----:B------:R-:W-:Y:S01]  /*3630*/  WARPGROUP.ARRIVE ;  /* 0x00000000000079c5 */ /* 0x000fe20000000000 */
[----:B------:R-:W-:Y:S02]  /*3640*/  UMOV UR5, 0x40000040 ;  /* 0x4000004000057882 */ /* 0x000fe40000000000 */
        /* <DEDUP_REMOVED lines=47> */
.L_x_6475:
        /* <DEDUP_REMOVED lines=62> */
.L_x_6458:
        /* <DEDUP_REMOVED lines=23> */
.L_x_6478:
        /* <DEDUP_REMOVED lines=20> */
.L_x_6479:
        /* <DEDUP_REMOVED lines=18> */
.L_x_6480:
        /* <DEDUP_REMOVED lines=18> */
.L_x_6481:
        /* <DEDUP_REMOVED lines=137> */
.L_x_6483:
[----:B------:R-:W-:Y:S05]  /*4aa0*/  BSYNC B0 ;  /* 0x0000000000007941 */ /* 0x000fea0003800000 */
.L_x_6482:
[----:B------:R-:W-:-:S04]  /*4ab0*/  DEPBAR.LE SB0, 0x0 ;  /* 0x000080000000791a */ /* 0x000fc80000000000 */
[----:B------:R-:W-:Y:S05]  /*4ac0*/  EXIT ;  /* 0x000000000000794d */ /* 0x000fea0003800000 */
.L_x_6477:
        /* <DEDUP_REMOVED lines=52> */
.L_x_6485:
[----:B------:R-:W-:Y:S05]  /*4e10*/  BSYNC B0 ;  /* 0x0000000000007941 */ /* 0x000fea0003800000 */
.L_x_6484:
        /* <DEDUP_REMOVED lines=16> */
.L_x_6487:
[----:B------:R-:W-:Y:S05]  /*4f20*/  BSYNC B0 ;  /* 0x0000000000007941 */ /* 0x000fea0003800000 */
.L_x_6486:
        /* <DEDUP_REMOVED lines=16> */
.L_x_6489:
[----:B------:R-:W-:Y:S05]  /*5030*/  BSYNC B0 ;  /* 0x0000000000007941 */ /* 0x000fea0003800000 */
.L_x_6488:
        /* <DEDUP_REMOVED lines=17> */
.L_x_6491:
[----:B------:R-:W-:Y:S05]  /*5150*/  BSYNC B0 ;  /* 0x0000000000007941 */ /* 0x000fea0003800000 */
.L_x_6490:
        /* <DEDUP_REMOVED lines=17> */
.L_x_6493:
[----:B------:R-:W-:Y:S05]  /*5270*/  BSYNC B0 ;  /* 0x0000000000007941 */ /* 0x000fea0003800000 */
.L_x_6492:
        /* <DEDUP_REMOVED lines=29> */
.L_x_6495:
[----:B------:R-:W-:Y:S05]  /*5450*/  BSYNC B0 ;  /* 0x0000000000007941 */ /* 0x000fea0003800000 */
.L_x_6494:
        /* <DEDUP_REMOVED lines=13> */
.L_x_6497:
[----:B------:R-:W-:Y:S05]  /*5530*/  BSYNC B0 ;  /* 0x0000000000007941 */ /* 0x000fea0003800000 */
.L_x_6496:
        /* <DEDUP_REMOVED lines=15> */
.L_x_6499:
[----:B------:R-:W-:Y:S05]  /*5630*/  BSYNC B0 ;  /* 0x0000000000007941 */ /* 0x000fea0003800000 */
.L_x_6498:
        /* <DEDUP_REMOVED lines=15> */
.L_x_6501:
[----:B------:R-:W-:Y:S05]  /*5730*/  BSYNC B0 ;  /* 0x0000000000007941 */ /* 0x000fea0003800000 */
.L_x_6500:
        /* <DEDUP_REMOVED lines=15> */
.L_x_6503:
[----:B------:R-:W-:Y:S05]  /*5830*/  BSYNC B0 ;  /* 0x0000000000007941 */ /* 0x000fea0003800000 */
.L_x_6502:
        /* <DEDUP_REMOVED lines=15> */
.L_x_6505:
[----:B------:R-:W-:Y:S05]  /*5930*/  BSYNC B0 ;  /* 0x0000000000007941 */ /* 0x000fea0003800000 */
.L_x_6504:
        /* <DEDUP_REMOVED lines=15> */
.L_x_6507:
[----:B------:R-:W-:Y:S05]  /*5a30*/  BSYNC B0 ;  /* 0x0000000000007941 */ /* 0x000fea0003800000 */
.L_x_6506:
[----:B------:R-:W-:Y:S05]  /*5a40*/  EXIT ;  /* 0x000000000000794d */ /* 0x000fea0003800000 */
.L_x_6454:
        /* <DEDUP_REMOVED lines=30> */
.L_x_6511:
[----:B------:R-:W-:Y:S01]  /*5c30*/  ULDC UR9, c[0x0][0xb44] ;  /* 0x0002d10000097ab9 */ /* 0x000fe20000000800 */
[----:B------:R-:W-:Y:S01]  /*5c40*/  UMOV UR7, UR8 ;  /* 0x0000000800077c82 */ /* 0x000fe20008000000 */
[----:B------:R-:W-:-:S11]  /*5c50*/  UISETP.NE.AND UP0, UPT, UR9, 0x1, UPT ;  /* 0x000000010900788c */ /* 0x000fd6000bf05270 */
[----:B------:R-:W-:Y:S02]  /*5c60*/  @UP0 ULDC.64 UR10, c[0x0][0xb48] ;  /* 0x0002d200000a0ab9 */ /* 0x000fe40000000a00 */
[----:B------:R-:W-:-:S04]  /*5c70*/  UIMAD.WIDE.U32 UR4, UR8, UR10, URZ ;  /* 0x0000000a080472a5 */ /* 0x000fc8000f8e003f */
[----:B------:R-:W-:-:S04]  /*5c80*/  @UP0 USHF.R.U32.HI UR7, URZ, UR11, UR5 ;  /* 0x0000000b3f070299 */ /* 0x000fc80008011605 */
[----:B------:R-:W-:-:S12]  /*5c90*/  UIMAD UR4, UR7, UR9, URZ ;  /* 0x00000009070472a4 */ /* 0x000fd8000f8e023f */
.L_x_6512:
        /* <DEDUP_REMOVED lines=85> */
.L_x_6516:
[----:B------:R-:W2:Y:S04]  /*61f0*/  LDG.E.STRONG.GPU R4, desc[UR38][R2.64] ;  /* 0x0000002602047981 */ /* 0x000ea8000c1ef900 */
[----:B--2---:R-:W-:Y:S01]  /*6200*/  CCTL.IVALL ;  /* 0x00000000ff00798f */ /* 0x004fe20002000000 */
[----:B------:R-:W-:Y:S05]  /*6210*/  YIELD ;  /* 0x0000000000007946 */ /* 0x000fea0003800000 */
[----:B------:R-:W-:-:S13]  /*6220*/  ISETP.NE.AND P1, PT, R4, R5, PT ;  /* 0x000000050400720c */ /* 0x000fda0003f25270 */
[----:B------:R-:W-:Y:S05]  /*6230*/  @P1 BRA `(.L_x_6516) ;  /* 0xfffffffc00ec1947 */ /* 0x000fea000383ffff */
.L_x_6515:
[----:B------:R-:W-:Y:S05]  /*6240*/  BSYNC B1 ;  /* 0x0000000000017941 */ /* 0x000fea0003800000 */
.L_x_6514:
[----:B------:R-:W-:-:S03]  /*6250*/  UMOV UR4, 0xffffffff ;  /* 0xffffffff00047882 */ /* 0x000fc60000000000 */
[----:B------:R-:W-:Y:S05]  /*6260*/  BRA.DIV UR4, `(.L_x_6517) ;  /* 0x0000003e044c7947 */ /* 0x000fea000b800000 */
[----:B------:R-:W-:Y:S01]  /*6270*/  NOP ;  /* 0x0000000000007918 */ /* 0x000fe20000000000 */
.L_x_6597:
        /* <DEDUP_REMOVED lines=22> */
.L_x_6519:
[----:B------:R-:W-:Y:S05]  /*63e0*/  BSYNC B1 ;  /* 0x0000000000017941 */ /* 0x000fea0003800000 */
.L_x_6518:
        /* <DEDUP_REMOVED lines=19> */
.L_x_6521:
[----:B------:R-:W-:Y:S05]  /*6520*/  BSYNC B1 ;  /* 0x0000000000017941 */ /* 0x000fea0003800000 */
.L_x_6520:
        /* <DEDUP_REMOVED lines=20> */
.L_x_6523:
[----:B------:R-:W-:Y:S05]  /*6670*/  BSYNC B1 ;  /* 0x0000000000017941 */ /* 0x000fea0003800000 */
.L_x_6522:
[----:B------:R-:W-:Y:S06]  /*6680*/  BAR.ARV 0xa, 0xa0 ;  /* 0x0282800000007b1d */ /* 0x000fec0000002000 */
[----:B------:R-:W-:Y:S04]  /*6690*/  BSSY B1, `(.L_x_6524) ;  /* 0x0000003000017945 */ /* 0x000fe80003800000 */
[----:B------:R-:W-:Y:S05]  /*66a0*/  @!P0 BRA `(.L_x_6525) ;  /* 0x0000000000048947 */ /* 0x000fea0003800000 */
[----:B------:R-:W-:-:S04]  /*66b0*/  DEPBAR.LE SB0, 0x1 ;  /* 0x000080400000791a */ /* 0x000fc80000000000 */
.L_x_6525:
[----:B------:R-:W-:Y:S05]  /*66c0*/  BSYNC B1 ;  /* 0x0000000000017941 */ /* 0x000fea0003800000 */
.L_x_6524:
[----:B------:R-:W-:Y:S06]  /*66d0*/  BAR.ARV 0xb, 0xa0 ;  /* 0x02c2800000007b1d */ /* 0x000fec0000002000 */
[----:B------:R-:W-:Y:S04]  /*66e0*/  BSSY B1, `(.L_x_6526) ;  /* 0x0000003000017945 */ /* 0x000fe80003800000 */
[----:B------:R-:W-:Y:S05]  /*66f0*/  @!P0 BRA `(.L_x_6527) ;  /* 0x0000000000048947 */ /* 0x000fea0003800000 */
[----:B------:R-:W-:-:S04]  /*6700*/  DEPBAR.LE SB0, 0x0 ;  /* 0x000080000000791a */ /* 0x000fc80000000000 */
.L_x_6527:
[----:B------:R-:W-:Y:S05]  /*6710*/  BSYNC B1 ;  /* 0x0000000000017941 */ /* 0x000fea0003800000 */
.L_x_6526:
        /* <DEDUP_REMOVED lines=19> */
.L_x_6529:
[----:B------:R-:W-:Y:S05]  /*6850*/  BSYNC B1 ;  /* 0x0000000000017941 */ /* 0x000fea0003800000 */
.L_x_6528:
[----:B------:R-:W-:Y:S01]  /*6860*/  UIADD3 UR17, UR8, 0x1, URZ ;  /* 0x0000000108117890 */ /* 0x000fe2000fffe03f */
[----:B------:R-:W-:Y:S11]  /*6870*/  BRA `(.L_x_6530) ;  /* 0x0000000000047947 */ /* 0x000ff60003800000 */
.L_x_6513:
[----:B------:R-:W-:-:S05]  /*6880*/  UMOV UR17, UR8 ;  /* 0x0000000800117c82 */ /* 0x000fca0008000000 */
.L_x_6530:
        /* <DEDUP_REMOVED lines=12> */
.L_x_6563:
        /* <DEDUP_REMOVED lines=18> */
.L_x_6533:
[----:B------:R-:W2:Y:S04]  /*6a70*/  LDG.E.STRONG.GPU R4, desc[UR38][R2.64] ;  /* 0x0000002602047981 */ /* 0x000ea8000c1ef900 */
[----:B--2---:R-:W-:Y:S01]  /*6a80*/  CCTL.IVALL ;  /* 0x00000000ff00798f */ /* 0x004fe20002000000 */
[----:B------:R-:W-:Y:S05]  /*6a90*/  YIELD ;  /* 0x0000000000007946 */ /* 0x000fea0003800000 */
[----:B------:R-:W-:-:S13]  /*6aa0*/  ISETP.NE.AND P1, PT, R4, R5, PT ;  /* 0x000000050400720c */ /* 0x000fda0003f25270 */
[----:B------:R-:W-:Y:S05]  /*6ab0*/  @P1 BRA `(.L_x_6533) ;  /* 0xfffffffc00ec1947 */ /* 0x000fea000383ffff */
.L_x_6532:
[----:B------:R-:W-:Y:S05]  /*6ac0*/  BSYNC B1 ;  /* 0x0000000000017941 */ /* 0x000fea0003800000 */
.L_x_6531:
[----:B------:R-:W-:-:S03]  /*6ad0*/  UMOV UR18, 0xffffffff ;  /* 0xffffffff00127882 */ /* 0x000fc60000000000 */
[----:B------:R-:W-:Y:S05]  /*6ae0*/  BRA.DIV UR18, `(.L_x_6534) ;  /* 0x0000003612487947 */ /* 0x000fea000b800000 */
[----:B------:R-:W-:Y:S01]  /*6af0*/  NOP ;  /* 0x0000000000007918 */ /* 0x000fe20000000000 */
.L_x_6600:
        /* <DEDUP_REMOVED lines=19> */
.L_x_6536:
[----:B------:R-:W-:Y:S05]  /*6c30*/  BSYNC B1 ;  /* 0x0000000000017941 */ /* 0x000fea0003800000 */
.L_x_6535:
        /* <DEDUP_REMOVED lines=14> */
.L_x_6538:
[----:B------:R-:W-:Y:S05]  /*6d20*/  BSYNC B1 ;  /* 0x0000000000017941 */ /* 0x000fea0003800000 */
.L_x_6537:
        /* <DEDUP_REMOVED lines=15> */
.L_x_6540:
[----:B------:R-:W-:Y:S05]  /*6e20*/  BSYNC B1 ;  /* 0x0000000000017941 */ /* 0x000fea0003800000 */
.L_x_6539:
[----:B------:R-:W-:Y:S06]  /*6e30*/  BAR.ARV 0xa, 0xa0 ;  /* 0x0282800000007b1d */ /* 0x000fec0000002000 */
[----:B------:R-:W-:Y:S04]  /*6e40*/  BSSY B1, `(.L_x_6541) ;  /* 0x0000003000017945 */ /* 0x000fe80003800000 */
[----:B------:R-:W-:Y:S05]  /*6e50*/  @!P0 BRA `(.L_x_6542) ;  /* 0x0000000000048947 */ /* 0x000fea0003800000 */
[----:B------:R-:W-:-:S04]  /*6e60*/  DEPBAR.LE SB0, 0x1 ;  /* 0x000080400000791a */ /* 0x000fc80000000000 */
.L_x_6542:
[----:B------:R-:W-:Y:S05]  /*6e70*/  BSYNC B1 ;  /* 0x0000000000017941 */ /* 0x000fea0003800000 */
.L_x_6541:
[----:B------:R-:W-:Y:S06]  /*6e80*/  BAR.ARV 0xb, 0xa0 ;  /* 0x02c2800000007b1d */ /* 0x000fec0000002000 */
[----:B------:R-:W-:Y:S04]  /*6e90*/  BSSY B1, `(.L_x_6543) ;  /* 0x0000003000017945 */ /* 0x000fe80003800000 */
[----:B------:R-:W-:Y:S05]  /*6ea0*/  @!P0 BRA `(.L_x_6544) ;  /* 0x0000000000048947 */ /* 0x000fea0003800000 */
[----:B------:R-:W-:-:S04]  /*6eb0*/  DEPBAR.LE SB0, 0x0 ;  /* 0x000080000000791a */ /* 0x000fc80000000000 */
.L_x_6544:
[----:B------:R-:W-:Y:S05]  /*6ec0*/  BSYNC B1 ;  /* 0x0000000000017941 */ /* 0x000fea0003800000 */
.L_x_6543:
        /* <DEDUP_REMOVED lines=19> */
.L_x_6546:
[----:B------:R-:W-:Y:S05]  /*7000*/  BSYNC B1 ;  /* 0x0000000000017941 */ /* 0x000fea0003800000 */
.L_x_6545:
        /* <DEDUP_REMOVED lines=16> */
.L_x_6549:
[----:B------:R-:W2:Y:S04]  /*7110*/  LDG.E.STRONG.GPU R4, desc[UR38][R2.64] ;  /* 0x0000002602047981 */ /* 0x000ea8000c1ef900 */
[----:B--2---:R-:W-:Y:S01]  /*7120*/  CCTL.IVALL ;  /* 0x00000000ff00798f */ /* 0x004fe20002000000 */
[----:B------:R-:W-:Y:S05]  /*7130*/  YIELD ;  /* 0x0000000000007946 */ /* 0x000fea0003800000 */
[----:B------:R-:W-:-:S13]  /*7140*/  ISETP.NE.AND P1, PT, R4, R5, PT ;  /* 0x000000050400720c */ /* 0x000fda0003f25270 */
[----:B------:R-:W-:Y:S05]  /*7150*/  @P1 BRA `(.L_x_6549) ;  /* 0xfffffffc00ec1947 */ /* 0x000fea000383ffff */
.L_x_6548:
[----:B------:R-:W-:Y:S05]  /*7160*/  BSYNC B1 ;  /* 0x0000000000017941 */ /* 0x000fea0003800000 */
.L_x_6547:
[----:B------:R-:W-:-:S03]  /*7170*/  UMOV UR14, 0xffffffff ;  /* 0xffffffff000e7882 */ /* 0x000fc60000000000 */
[----:B------:R-:W-:Y:S05]  /*7180*/  BRA.DIV UR14, `(.L_x_6550) ;  /* 0x0000002e0ebc7947 */ /* 0x000fea000b800000 */
[----:B------:R-:W-:Y:S01]  /*7190*/  NOP ;  /* 0x0000000000007918 */ /* 0x000fe20000000000 */
.L_x_6603:
        /* <DEDUP_REMOVED lines=15> */
.L_x_6552:
[----:B------:R-:W-:Y:S05]  /*7290*/  BSYNC B1 ;  /* 0x0000000000017941 */ /* 0x000fea0003800000 */
.L_x_6551:
        /* <DEDUP_REMOVED lines=14> */
.L_x_6554:
[----:B------:R-:W-:Y:S05]  /*7380*/  BSYNC B1 ;  /* 0x0000000000017941 */ /* 0x000fea0003800000 */
.L_x_6553:
        /* <DEDUP_REMOVED lines=15> */
.L_x_6556:
[----:B------:R-:W-:Y:S05]  /*7480*/  BSYNC B1 ;  /* 0x0000000000017941 */ /* 0x000fea0003800000 */
.L_x_6555:
[----:B------:R-:W-:Y:S06]  /*7490*/  BAR.ARV 0xa, 0xa0 ;  /* 0x0282800000007b1d */ /* 0x000fec0000002000 */
[----:B------:R-:W-:Y:S04]  /*74a0*/  BSSY B1, `(.L_x_6557) ;  /* 0x0000003000017945 */ /* 0x000fe80003800000 */
[----:B------:R-:W-:Y:S05]  /*74b0*/  @!P0 BRA `(.L_x_6558) ;  /* 0x0000000000048947 */ /* 0x000fea0003800000 */
[----:B------:R-:W-:-:S04]  /*74c0*/  DEPBAR.LE SB0, 0x1 ;  /* 0x000080400000791a */ /* 0x000fc80000000000 */
.L_x_6558:
[----:B------:R-:W-:Y:S05]  /*74d0*/  BSYNC B1 ;  /* 0x0000000000017941 */ /* 0x000fea0003800000 */
.L_x_6557:
[----:B------:R-:W-:Y:S06]  /*74e0*/  BAR.ARV 0xb, 0xa0 ;  /* 0x02c2800000007b1d */ /* 0x000fec0000002000 */
[----:B------:R-:W-:Y:S04]  /*74f0*/  BSSY B1, `(.L_x_6559) ;  /* 0x0000003000017945 */ /* 0x000fe80003800000 */
[----:B------:R-:W-:Y:S05]  /*7500*/  @!P0 BRA `(.L_x_6560) ;  /* 0x0000000000048947 */ /* 0x000fea0003800000 */
[----:B------:R-:W-:-:S04]  /*7510*/  DEPBAR.LE SB0, 0x0 ;  /* 0x000080000000791a */ /* 0x000fc80000000000 */
.L_x_6560:
[----:B------:R-:W-:Y:S05]  /*7520*/  BSYNC B1 ;  /* 0x0000000000017941 */ /* 0x000fea0003800000 */
.L_x_6559:
        /* <DEDUP_REMOVED lines=19> */
.L_x_6562:
[----:B------:R-:W-:Y:S05]  /*7660*/  BSYNC B1 ;  /* 0x0000000000017941 */ /* 0x000fea0003800000 */
.L_x_6561:
[----:B------:R-:W-:Y:S02]  /*7670*/  UIADD3 UR17, UR17, 0x2, URZ ;  /* 0x0000000211117890 */ /* 0x000fe4000fffe03f */
[----:B------:R-:W-:Y:S02]  /*7680*/  UIADD3 UR4, UR4, 0x6000, URZ ;  /* 0x0000600004047890 */ /* 0x000fe4000fffe03f */
[----:B------:R-:W-:-:S06]  /*7690*/  UISETP.GE.AND UP0, UPT, UR17, UR5, UPT ;  /* 0x000000051100728c */ /* 0x000fcc000bf06270 */
[----:B------:R-:W-:-:S13]  /*76a0*/  PLOP3.LUT P1, PT, PT, PT, UP0, 0x80, 0x0 ;  /* 0x000000000000781c */ /* 0x000fda0003f2f008 */
[----:B------:R-:W-:Y:S05]  /*76b0*/  @!P1 BRA `(.L_x_6563) ;  /* 0xfffffff000a49947 */ /* 0x000fea000383ffff */
[----:B------:R-:W-:Y:S05]  /*76c0*/  BRA `(.L_x_6510) ;  /* 0x0000002400d47947 */ /* 0x000fea0003800000 */
.L_x_6509:
        /* <DEDUP_REMOVED lines=21> */
.L_x_6564:
[----:B------:R-:W-:Y:S01]  /*7820*/  ULDC UR9, c[0x0][0xb44] ;  /* 0x0002d10000097ab9 */ /* 0x000fe20000000800 */
[----:B------:R-:W-:Y:S01]  /*7830*/  UMOV UR7, UR8 ;  /* 0x0000000800077c82 */ /* 0x000fe20008000000 */
[----:B------:R-:W-:-:S11]  /*7840*/  UISETP.NE.AND UP0, UPT, UR9, 0x1, UPT ;  /* 0x000000010900788c */ /* 0x000fd6000bf05270 */
[----:B------:R-:W-:Y:S02]  /*7850*/  @UP0 ULDC.64 UR10, c[0x0][0xb48] ;  /* 0x0002d200000a0ab9 */ /* 0x000fe40000000a00 */
[----:B------:R-:W-:-:S04]  /*7860*/  UIMAD.WIDE.U32 UR4, UR8, UR10, URZ ;  /* 0x0000000a080472a5 */ /* 0x000fc8000f8e003f */
[----:B------:R-:W-:-:S04]  /*7870*/  @UP0 USHF.R.U32.HI UR7, URZ, UR11, UR5 ;  /* 0x0000000b3f070299 */ /* 0x000fc80008011605 */
[----:B------:R-:W-:-:S12]  /*7880*/  UIMAD UR4, UR7, UR9, URZ ;  /* 0x00000009070472a4 */ /* 0x000fd8000f8e023f */
.L_x_6565:
        /* <DEDUP_REMOVED lines=80> */
.L_x_6604:
        /* <DEDUP_REMOVED lines=9> */
.L_x_6569:
        /* <DEDUP_REMOVED lines=108> */
.L_x_6580:
[----:B-1----:R-:W-:-:S05]  /*84e0*/  IMAD.MOV.U32 R13, RZ, RZ, 0x1 ;  /* 0x00000001ff0d7424 */ /* 0x002fca00078e00ff */
[----:B------:R-:W-:-:S04]  /*84f0*/  SHF.L.U32 R13, R13, 0x1f, RZ ;  /* 0x0000001f0d0d7819 */ /* 0x000fc800000006ff */
[----:B------:R-:W1:Y:S02]  /*8500*/  SYNCS.PHASECHK.TRANS64.TRYWAIT P1, [R12+URZ+0x36438], R13 ;  /* 0x0364380d0c0075a7 */ /* 0x000e64000802017f */
[----:B-1----:R-:W-:Y:S05]  /*8510*/  @!P1 BRA `(.L_x_6572) ;  /* 0x0000001c00089947 */ /* 0x002fea0003800000 */
.L_x_6605:
        /* <DEDUP_REMOVED lines=8> */
.L_x_6573:
        /* <DEDUP_REMOVED lines=48> */
.L_x_6606:
        /* <DEDUP_REMOVED lines=8> */
.L_x_6575:
        /* <DEDUP_REMOVED lines=46> */
.L_x_6607:
        /* <DEDUP_REMOVED lines=12> */
.L_x_6577:
        /* <DEDUP_REMOVED lines=37> */
.L_x_6609:
        /* <DEDUP_REMOVED lines=8> */
.L_x_6579:
        /* <DEDUP_REMOVED lines=41> */
.L_x_6571:
[----:B--2---:R-:W2:Y:S01]  /*9220*/  LDL.LU R4, [R1] ;  /* 0x0000000001047983 */ /* 0x004ea20000300800 */
[----:B------:R-:W-:-:S03]  /*9230*/  IMAD.MOV.U32 R10, RZ, RZ, 0x1 ;  /* 0x00000001ff0a7424 */ /* 0x000fc600078e00ff */
[----:B------:R3:W5:Y:S01]  /*9240*/  LDL R5, [R1+0x4] ;  /* 0x0000040001057983 */ /* 0x0007620000100800 */
[----:B--2---:R-:W-:-:S13]  /*9250*/  ISETP.NE.AND P1, PT, R4, RZ, PT ;  /* 0x000000ff0400720c */ /* 0x004fda0003f25270 */
[----:B---3--:R-:W-:Y:S05]  /*9260*/  @!P1 BRA `(.L_x_6570) ;  /* 0x0000000400889947 */ /* 0x008fea0003800000 */
[----:B------:R-:W2:Y:S02]  /*9270*/  SYNCS.PHASECHK.TRANS64.TRYWAIT P1, [R12+URZ+0x36438], R13 ;  /* 0x0364380d0c0075a7 */ /* 0x000ea4000802017f */
[----:B--2---:R-:W-:Y:S05]  /*9280*/  @!P1 BRA `(.L_x_6581) ;  /* 0x00000010000c9947 */ /* 0x004fea0003800000 */
.L_x_6610:
        /* <DEDUP_REMOVED lines=8> */
.L_x_6582:
        /* <DEDUP_REMOVED lines=41> */
.L_x_6611:
        /* <DEDUP_REMOVED lines=9> */
.L_x_6584:
        /* <DEDUP_REMOVED lines=38> */
.L_x_6570:
[----:B------:R-:W-:-:S04]  /*9890*/  SHF.L.U32 R3, R10, 0x1f, RZ ;  /* 0x0000001f0a037819 */ /* 0x000fc800000006ff */
[----:B------:R-:W2:Y:S02]  /*98a0*/  SYNCS.PHASECHK.TRANS64.TRYWAIT P1, [R12+URZ+0x36438], R3 ;  /* 0x036438030c0075a7 */ /* 0x000ea4000802017f */
[----:B--2---:R-:W-:Y:S05]  /*98b0*/  @!P1 BRA `(.L_x_6585) ;  /* 0x0000000800a89947 */ /* 0x004fea0003800000 */
.L_x_6612:
[----:B------:R-:W-:Y:S05]  /*98c0*/  @P0 BRA `(.L_x_6586) ;  /* 0x0000000000180947 */ /* 0x000fea0003800000 */
[----:B------:R-:W3:Y:S01]  /*98d0*/  S2R R0, SR_TID.X ;  /* 0x0000000000007919 */ /* 0x000ee20000002100 */
[----:B--2---:R-:W-:-:S04]  /*98e0*/  IMAD.MOV.U32 R3, RZ, RZ, 0x6100 ;  /* 0x00006100ff037424 */ /* 0x004fc800078e00ff */
[----:B------:R4:W-:Y:S01]  /*98f0*/  SYNCS.ARRIVE.TRANS64 RZ, [R12+URZ+0x36430], R3 ;  /* 0x036430030cff79a7 */ /* 0x0009e2000800003f */
[----:B---3--:R-:W-:-:S13]  /*9900*/  LOP3.LUT P0, RZ, R0, 0x1f, RZ, 0xc0, !PT ;  /* 0x0000001f00ff7812 */ /* 0x008fda000780c0ff */
[----:B----4-:R-:W-:Y:S05]  /*9910*/  @!P0 BRA `(.L_x_6586) ;  /* 0x0000000000048947 */ /* 0x010fea0003800000 */
[----:B------:R-:W-:Y:S01]  /*9920*/  BPT.TRAP 0x1 ;  /* 0x000000040000795c */ /* 0x000fe20000300000 */
.L_x_6586:
        /* <DEDUP_REMOVED lines=45> */
.L_x_6567:
[----:B------:R-:W-:Y:S05]  /*9c00*/  BSYNC B1 ;  /* 0x0000000000017941 */ /* 0x000fea0003800000 */
.L_x_6566:
[----:B------:R-:W-:-:S03]  /*9c10*/  UMOV UR4, 0xffffffff ;  /* 0xffffffff00047882 */ /* 0x000fc60000000000 */
[----:B------:R-:W-:Y:S05]  /*9c20*/  BRA.DIV UR4, `(.L_x_6587) ;  /* 0x0000000604e07947 */ /* 0x000fea000b800000 */
[----:B------:R-:W-:-:S13]  /*9c30*/  ELECT P6, URZ, PT ;  /* 0x00000000003f782f */ /* 0x000fda00038c0000 */
.L_x_6615:
[----:B------:R-:W-:Y:S05]  /*9c40*/  @!P6 BRA `(.L_x_6510) ;  /* 0x000000000074e947 */ /* 0x000fea0003800000 */
[----:B------:R-:W2:Y:S02]  /*9c50*/  LDL.LU R0, [R1+0x8] ;  /* 0x0000080001007983 */ /* 0x000ea40000300800 */
[----:B--2---:R-:W-:-:S04]  /*9c60*/  LOP3.LUT R0, R0, 0x2, RZ, 0xfc, !PT ;  /* 0x0000000200007812 */ /* 0x004fc800078efcff */
[----:B------:R-:W-:-:S13]  /*9c70*/  ISETP.NE.AND P2, PT, R0, 0x3, PT ;  /* 0x000000030000780c */ /* 0x000fda0003f45270 */
[----:B------:R-:W-:Y:S05]  /*9c80*/  @!P2 BRA `(.L_x_6588) ;  /* 0x000000000004a947 */ /* 0x000fea0003800000 */
[----:B------:R-:W-:Y:S01]  /*9c90*/  BPT.TRAP 0x1 ;  /* 0x000000040000795c */ /* 0x000fe20000300000 */
.L_x_6588:
        /* <DEDUP_REMOVED lines=15> */
.L_x_6616:
[----:B------:R-:W3:Y:S02]  /*9d90*/  SYNCS.PHASECHK.TRANS64.TRYWAIT P0, [R23+URZ], R0 ;  /* 0x00000000170075a7 */ /* 0x000ee4000800017f */
[----:B---3--:R-:W-:Y:S05]  /*9da0*/  @!P0 BRA `(.L_x_6590) ;  /* 0x0000000400b48947 */ /* 0x008fea0003800000 */
.L_x_6617:
[----:B------:R-:W-:Y:S05]  /*9db0*/  @!P2 BRA `(.L_x_6591) ;  /* 0x000000000004a947 */ /* 0x000fea0003800000 */
[----:B------:R-:W-:Y:S01]  /*9dc0*/  BPT.TRAP 0x1 ;  /* 0x000000040000795c */ /* 0x000fe20000300000 */
.L_x_6591:
[----:B------:R-:W-:-:S07]  /*9dd0*/  SHF.L.U32 R10, R10, 0x1f, RZ ;  /* 0x0000001f0a0a7819 */ /* 0x000fce00000006ff */
.L_x_6592:
[----:B----4-:R4:W1:Y:S02]  /*9de0*/  SYNCS.PHASECHK.TRANS64.TRYWAIT P0, [R7+URZ+0x36438], R10 ;  /* 0x0364380a070075a7 */ /* 0x010864000800017f */
[----:B-1----:R-:W-:Y:S05]  /*9df0*/  @!P0 NANOSLEEP.SYNCS 0x989680 ;  /* 0x009896800000895d */ /* 0x002fea0003900000 */
[----:B------:R-:W1:Y:S02]  /*9e00*/  @!P0 SYNCS.PHASECHK.TRANS64 P0, [R7+URZ+0x36438], R10 ;  /* 0x0364380a070085a7 */ /* 0x000e64000800007f */
[----:B-1----:R-:W-:Y:S05]  /*9e10*/  @!P0 BRA `(.L_x_6592) ;  /* 0xfffffffc00f08947 */ /* 0x002fea000383ffff */
.L_x_6510:
[----:B------:R-:W-:Y:S05]  /*9e20*/  BSYNC B0 ;  /* 0x0000000000007941 */ /* 0x000fea0003800000 */
.L_x_6508:
[----:B------:R-:W-:Y:S05]  /*9e30*/  EXIT ;  /* 0x000000000000794d */ /* 0x000fea0003800000 */
.L_x_6463:
[----:B------:R-:W-:Y:S02]  /*9e40*/  IMAD.MOV.U32 R12, RZ, RZ, RZ ;  /* 0x000000ffff0c7224 */ /* 0x000fe400078e00ff */
[----:B------:R-:W-:Y:S02]  /*9e50*/  IMAD.MOV.U32 R11, RZ, RZ, 0x1f ;  /* 0x0000001fff0b7424 */ /* 0x000fe400078e00ff */
[----:B------:R-:W-:-:S07]  /*9e60*/  IMAD.MOV.U32 R15, RZ, RZ, -0x1 ;  /* 0xffffffffff0f7424 */ /* 0x000fce00078e00ff */
[----:B------:R-:W-:Y:S05]  /*9e70*/  WARPSYNC.COLLECTIVE R15, `(.L_x_6593) ;  /* 0x000000000f087348 */ /* 0x000fea0003c00000 */
[----:B------:R1:W2:Y:S02]  /*9e80*/  SHFL.IDX P6, R14, R13, R12, R11 ;  /* 0x0000000c0d0e7389 */ /* 0x0002a400000c000b */
[----:B-12---:R-:W-:Y:S01]  /*9e90*/  ENDCOLLECTIVE ;  /* 0x000000000000791b */ /* 0x006fe20003800000 */
.L_x_6593:
[----:B------:R-:W-:Y:S05]  /*9ea0*/  BRA `(.L_x_6594) ;  /* 0xffffff7000ec7947 */ /* 0x000fea000383ffff */
.L_x_6465:
[----:B--2---:R2:W3:Y:S02]  /*9eb0*/  SYNCS.PHASECHK.TRANS64.TRYWAIT P0, [R19+URZ+0x36400], R10 ;  /* 0x0364000a130075a7 */ /* 0x0044e4000800017f */
[----:B---3--:R-:W-:Y:S05]  /*9ec0*/  @!P0 NANOSLEEP.SYNCS 0x989680 ;  /* 0x009896800000895d */ /* 0x008fea0003900000 */
[----:B------:R-:W3:Y:S02]  /*9ed0*/  @!P0 SYNCS.PHASECHK.TRANS64 P0, [R19+URZ+0x36400], R10 ;  /* 0x0364000a130085a7 */ /* 0x000ee4000800007f */
[----:B---3--:R-:W-:Y:S05]  /*9ee0*/  @!P0 BRA `(.L_x_6465) ;  /* 0xfffffffc00f08947 */ /* 0x008fea000383ffff */
[----:B------:R-:W-:Y:S05]  /*9ef0*/  BRA `(.L_x_6464) ;  /* 0xffffff7400247947 */ /* 0x000fea000383ffff */
.L_x_6469:
[----:B--2---:R2:W3:Y:S02]  /*9f00*/  SYNCS.PHASECHK.TRANS64.TRYWAIT P1, [R3+URZ+0x36410], R12 ;  /* 0x0364100c030075a7 */ /* 0x0044e4000802017f */
[----:B---3--:R-:W-:Y:S05]  /*9f10*/  @!P1 NANOSLEEP.SYNCS 0x989680 ;  /* 0x009896800000995d */ /* 0x008fea0003900000 */
[----:B------:R-:W3:Y:S02]  /*9f20*/  @!P1 SYNCS.PHASECHK.TRANS64 P1, [R3+URZ+0x36410], R12 ;  /* 0x0364100c030095a7 */ /* 0x000ee4000802007f */
[----:B---3--:R-:W-:Y:S05]  /*9f30*/  @!P1 BRA `(.L_x_6469) ;  /* 0xfffffffc00f09947 */ /* 0x008fea000383ffff */
[----:B------:R-:W-:Y:S05]  /*9f40*/  BRA `(.L_x_6468) ;  /* 0xffffff7800ec7947 */ /* 0x000fea000383ffff */
.L_x_6473:
[----:B------:R1:W1:Y:S02]  /*9f50*/  SYNCS.PHASECHK.TRANS64.TRYWAIT P1, [R19+URZ+0x36430], R14 ;  /* 0x0364300e130075a7 */ /* 0x000264000802017f */
[----:B-1----:R-:W-:Y:S05]  /*9f60*/  @!P1 NANOSLEEP.SYNCS 0x989680 ;  /* 0x009896800000995d */ /* 0x002fea0003900000 */
[----:B------:R-:W1:Y:S02]  /*9f70*/  @!P1 SYNCS.PHASECHK.TRANS64 P1, [R19+URZ+0x36430], R14 ;  /* 0x0364300e130095a7 */ /* 0x000e64000802007f */
[----:B-1----:R-:W-:Y:S05]  /*9f80*/  @!P1 BRA `(.L_x_6473) ;  /* 0xfffffffc00f09947 */ /* 0x002fea000383ffff */
[----:B------:R-:W-:Y:S05]  /*9f90*/  BRA `(.L_x_6472) ;  /* 0xffffff8000907947 */ /* 0x000fea000383ffff */
.L_x_6517:
[----:B------:R-:W-:Y:S01]  /*9fa0*/  BSSY B1, `(.L_x_6595) ;  /* 0x0000005000017945 */ /* 0x000fe20003800000 */
[----:B------:R-:W-:-:S07]  /*9fb0*/  IMAD.MOV.U32 R15, RZ, RZ, -0x1 ;  /* 0xffffffffff0f7424 */ /* 0x000fce00078e00ff */
[----:B------:R-:W-:Y:S05]  /*9fc0*/  WARPSYNC.COLLECTIVE R15, `(.L_x_6596) ;  /* 0x000000000f087348 */ /* 0x000fea0003c00000 */
[----:B------:R-:W-:Y:S01]  /*9fd0*/  NOP ;  /* 0x0000000000007918 */ /* 0x000fe20000000000 */
[----:B------:R-:W-:Y:S01]  /*9fe0*/  ENDCOLLECTIVE ;  /* 0x000000000000791b */ /* 0x000fe20003800000 */
.L_x_6596:
[----:B------:R-:W-:Y:S05]  /*9ff0*/  BSYNC B1 ;  /* 0x0000000000017941 */ /* 0x000fea0003800000 */
.L_x_6595:
[----:B------:R-:W-:Y:S05]  /*a000*/  BRA `(.L_x_6597) ;  /* 0xffffffc0009c7947 */ /* 0x000fea000383ffff */
.L_x_6534:
[----:B------:R-:W-:Y:S01]  /*a010*/  BSSY B1, `(.L_x_6598) ;  /* 0x0000005000017945 */ /* 0x000fe20003800000 */
[----:B------:R-:W-:-:S07]  /*a020*/  IMAD.MOV.U32 R15, RZ, RZ, -0x1 ;  /* 0xffffffffff0f7424 */ /* 0x000fce00078e00ff */
[----:B------:R-:W-:Y:S05]  /*a030*/  WARPSYNC.COLLECTIVE R15, `(.L_x_6599) ;  /* 0x000000000f087348 */ /* 0x000fea0003c00000 */
[----:B------:R-:W-:Y:S01]  /*a040*/  NOP ;  /* 0x0000000000007918 */ /* 0x000fe20000000000 */
[----:B------:R-:W-:Y:S01]  /*a050*/  ENDCOLLECTIVE ;  /* 0x000000000000791b */ /* 0x000fe20003800000 */
.L_x_6599:
[----:B------:R-:W-:Y:S05]  /*a060*/  BSYNC B1 ;  /* 0x0000000000017941 */ /* 0x000fea0003800000 */
.L_x_6598:
[----:B------:R-:W-:Y:S05]  /*a070*/  BRA `(.L_x_6600) ;  /* 0xffffffc800a07947 */ /* 0x000fea000383ffff */
.L_x_6550:
[----:B------:R-:W-:Y:S01]  /*a080*/  BSSY B1, `(.L_x_6601) ;  /* 0x0000005000017945 */ /* 0x000fe20003800000 */
[----:B------:R-:W-:-:S07]  /*a090*/  IMAD.MOV.U32 R15, RZ, RZ, -0x1 ;  /* 0xffffffffff0f7424 */ /* 0x000fce00078e00ff */
[----:B------:R-:W-:Y:S05]  /*a0a0*/  WARPSYNC.COLLECTIVE R15, `(.L_x_6602) ;  /* 0x000000000f087348 */ /* 0x000fea0003c00000 */
[----:B------:R-:W-:Y:S01]  /*a0b0*/  NOP ;  /* 0x0000000000007918 */ /* 0x000fe20000000000 */
[----:B------:R-:W-:Y:S01]  /*a0c0*/  ENDCOLLECTIVE ;  /* 0x000000000000791b */ /* 0x000fe20003800000 */
.L_x_6602:
[----:B------:R-:W-:Y:S05]  /*a0d0*/  BSYNC B1 ;  /* 0x0000000000017941 */ /* 0x000fea0003800000 */
.L_x_6601:
[----:B------:R-:W-:Y:S05]  /*a0e0*/  BRA `(.L_x_6603) ;  /* 0xffffffd0002c7947 */ /* 0x000fea000383ffff */
.L_x_6568:
[----:B-1----:R1:W2:Y:S02]  /*a0f0*/  SYNCS.PHASECHK.TRANS64.TRYWAIT P1, [R12+URZ+0x36420], R13 ;  /* 0x0364200d0c0075a7 */ /* 0x0022a4000802017f */
[----:B--2---:R-:W-:Y:S05]  /*a100*/  @!P1 NANOSLEEP.SYNCS 0x989680 ;  /* 0x009896800000995d */ /* 0x004fea0003900000 */
[----:B------:R-:W2:Y:S02]  /*a110*/  @!P1 SYNCS.PHASECHK.TRANS64 P1, [R12+URZ+0x36420], R13 ;  /* 0x0364200d0c0095a7 */ /* 0x000ea4000802007f */
[----:B--2---:R-:W-:Y:S05]  /*a120*/  @!P1 BRA `(.L_x_6568) ;  /* 0xfffffffc00f09947 */ /* 0x004fea000383ffff */
[----:B------:R-:W-:Y:S05]  /*a130*/  BRA `(.L_x_6604) ;  /* 0xffffffdc00147947 */ /* 0x000fea000383ffff */
.L_x_6572:
[----:B-1----:R1:W3:Y:S02]  /*a140*/  SYNCS.PHASECHK.TRANS64.TRYWAIT P1, [R12+URZ+0x36438], R13 ;  /* 0x0364380d0c0075a7 */ /* 0x0022e4000802017f */
[----:B---3--:R-:W-:Y:S05]  /*a150*/  @!P1 NANOSLEEP.SYNCS 0x989680 ;  /* 0x009896800000995d */ /* 0x008fea0003900000 */
[----:B------:R-:W3:Y:S02]  /*a160*/  @!P1 SYNCS.PHASECHK.TRANS64 P1, [R12+URZ+0x36438], R13 ;  /* 0x0364380d0c0095a7 */ /* 0x000ee4000802007f */
[----:B---3--:R-:W-:Y:S05]  /*a170*/  @!P1 BRA `(.L_x_6572) ;  /* 0xfffffffc00f09947 */ /* 0x008fea000383ffff */
[----:B------:R-:W-:Y:S05]  /*a180*/  BRA `(.L_x_6605) ;  /* 0xffffffe000e47947 */ /* 0x000fea000383ffff */
.L_x_6574:
[----:B--2---:R2:W3:Y:S02]  /*a190*/  SYNCS.PHASECHK.TRANS64.TRYWAIT P1, [R12+URZ+0x36428], R0 ;  /* 0x036428000c0075a7 */ /* 0x0044e4000802017f */
[----:B---3--:R-:W-:Y:S05]  /*a1a0*/  @!P1 NANOSLEEP.SYNCS 0x989680 ;  /* 0x009896800000995d */ /* 0x008fea0003900000 */
[----:B------:R-:W3:Y:S02]  /*a1b0*/  @!P1 SYNCS.PHASECHK.TRANS64 P1, [R12+URZ+0x36428], R0 ;  /* 0x036428000c0095a7 */ /* 0x000ee4000802007f */
[----:B---3--:R-:W-:Y:S05]  /*a1c0*/  @!P1 BRA `(.L_x_6574) ;  /* 0xfffffffc00f09947 */ /* 0x008fea000383ffff */
[----:B------:R-:W-:Y:S05]  /*a1d0*/  BRA `(.L_x_6606) ;  /* 0xffffffe400b07947 */ /* 0x000fea000383ffff */
.L_x_6576:
        /* <DEDUP_REMOVED lines=8> */
.L_x_6578:
[----:B------:R-:W-:-:S07]  /*a260*/  SHF.L.U32 R5, R16, 0x1f, RZ ;  /* 0x0000001f10057819 */ /* 0x000fce00000006ff */
.L_x_6608:
[----:B---3--:R3:W4:Y:S02]  /*a270*/  SYNCS.PHASECHK.TRANS64.TRYWAIT P1, [R12+URZ+0x36420], R5 ;  /* 0x036420050c0075a7 */ /* 0x008724000802017f */
[----:B----4-:R-:W-:Y:S05]  /*a280*/  @!P1 NANOSLEEP.SYNCS 0x989680 ;  /* 0x009896800000995d */ /* 0x010fea0003900000 */
[----:B------:R-:W4:Y:S02]  /*a290*/  @!P1 SYNCS.PHASECHK.TRANS64 P1, [R12+URZ+0x36420], R5 ;  /* 0x036420050c0095a7 */ /* 0x000f24000802007f */
[----:B----4-:R-:W-:Y:S05]  /*a2a0*/  @!P1 BRA `(.L_x_6608) ;  /* 0xfffffffc00f09947 */ /* 0x010fea000383ffff */
[----:B------:R-:W-:Y:S05]  /*a2b0*/  BRA `(.L_x_6609) ;  /* 0xffffffec00147947 */ /* 0x000fea000383ffff */
.L_x_6581:
[----:B--2---:R2:W3:Y:S02]  /*a2c0*/  SYNCS.PHASECHK.TRANS64.TRYWAIT P1, [R12+URZ+0x36438], R13 ;  /* 0x0364380d0c0075a7 */ /* 0x0044e4000802017f */
[----:B---3--:R-:W-:Y:S05]  /*a2d0*/  @!P1 NANOSLEEP.SYNCS 0x989680 ;  /* 0x009896800000995d */ /* 0x008fea0003900000 */
[----:B------:R-:W3:Y:S02]  /*a2e0*/  @!P1 SYNCS.PHASECHK.TRANS64 P1, [R12+URZ+0x36438], R13 ;  /* 0x0364380d0c0095a7 */ /* 0x000ee4000802007f */
[----:B---3--:R-:W-:Y:S05]  /*a2f0*/  @!P1 BRA `(.L_x_6581) ;  /* 0xfffffffc00f09947 */ /* 0x008fea000383ffff */
[----:B------:R-:W-:Y:S05]  /*a300*/  BRA `(.L_x_6610) ;  /* 0xffffffec00e07947 */ /* 0x000fea000383ffff */
.L_x_6583:
[----:B-1----:R1:W2:Y:S02]  /*a310*/  SYNCS.PHASECHK.TRANS64.TRYWAIT P1, [R12+URZ+0x36428], R5 ;  /* 0x036428050c0075a7 */ /* 0x0022a4000802017f */
[----:B--2---:R-:W-:Y:S05]  /*a320*/  @!P1 NANOSLEEP.SYNCS 0x989680 ;  /* 0x009896800000995d */ /* 0x004fea0003900000 */
[----:B------:R-:W2:Y:S02]  /*a330*/  @!P1 SYNCS.PHASECHK.TRANS64 P1, [R12+URZ+0x36428], R5 ;  /* 0x036428050c0095a7 */ /* 0x000ea4000802007f */
[----:B--2---:R-:W-:Y:S05]  /*a340*/  @!P1 BRA `(.L_x_6583) ;  /* 0xfffffffc00f09947 */ /* 0x004fea000383ffff */
[----:B------:R-:W-:Y:S05]  /*a350*/  BRA `(.L_x_6611) ;  /* 0xfffffff000907947 */ /* 0x000fea000383ffff */
.L_x_6585:
[----:B--2---:R2:W3:Y:S02]  /*a360*/  SYNCS.PHASECHK.TRANS64.TRYWAIT P1, [R12+URZ+0x36438], R3 ;  /* 0x036438030c0075a7 */ /* 0x0044e4000802017f */
[----:B---3--:R-:W-:Y:S05]  /*a370*/  @!P1 NANOSLEEP.SYNCS 0x989680 ;  /* 0x009896800000995d */ /* 0x008fea0003900000 */
[----:B------:R-:W3:Y:S02]  /*a380*/  @!P1 SYNCS.PHASECHK.TRANS64 P1, [R12+URZ+0x36438], R3 ;  /* 0x036438030c0095a7 */ /* 0x000ee4000802007f */
[----:B---3--:R-:W-:Y:S05]  /*a390*/  @!P1 BRA `(.L_x_6585) ;  /* 0xfffffffc00f09947 */ /* 0x008fea000383ffff */
[----:B------:R-:W-:Y:S05]  /*a3a0*/  BRA `(.L_x_6612) ;  /* 0xfffffff400447947 */ /* 0x000fea000383ffff */
.L_x_6587:
[----:B------:R-:W-:Y:S01]  /*a3b0*/  BSSY B1, `(.L_x_6613) ;  /* 0x0000006000017945 */ /* 0x000fe20003800000 */
[----:B------:R-:W-:-:S07]  /*a3c0*/  IMAD.MOV.U32 R15, RZ, RZ, -0x1 ;  /* 0xffffffffff0f7424 */ /* 0x000fce00078e00ff */
[----:B-1----:R-:W-:Y:S05]  /*a3d0*/  WARPSYNC.COLLECTIVE R15, `(.L_x_6614) ;  /* 0x000000000f0c7348 */ /* 0x002fea0003c00000 */
[----:B------:R-:W-:Y:S02]  /*a3e0*/  ELECT P6, UR62, PT ;  /* 0x00000000003e782f */ /* 0x000fe400038c0000 */
[----:B------:R-:W-:Y:S01]  /*a3f0*/  MOV R14, UR62 ;  /* 0x0000003e000e7c02 */ /* 0x000fe20008000f00 */
[----:B-1----:R-:W-:Y:S10]  /*a400*/  ENDCOLLECTIVE ;  /* 0x000000000000791b */ /* 0x002ff40003800000 */
.L_x_6614:
[----:B------:R-:W-:Y:S05]  /*a410*/  BSYNC B1 ;  /* 0x0000000000017941 */ /* 0x000fea0003800000 */
.L_x_6613:
[----:B------:R-:W-:Y:S05]  /*a420*/  BRA `(.L_x_6615) ;  /* 0xfffffff800047947 */ /* 0x000fea000383ffff */
.L_x_6589:
[----:B--2---:R2:W3:Y:S02]  /*a430*/  SYNCS.PHASECHK.TRANS64.TRYWAIT P0, [R5+URZ], R2 ;  /* 0x00000002050075a7 */ /* 0x0044e4000800017f */
[----:B---3--:R-:W-:Y:S05]  /*a440*/  @!P0 NANOSLEEP.SYNCS 0x989680 ;  /* 0x009896800000895d */ /* 0x008fea0003900000 */
[----:B------:R-:W3:Y:S02]  /*a450*/  @!P0 SYNCS.PHASECHK.TRANS64 P0, [R5+URZ], R2 ;  /* 0x00000002050085a7 */ /* 0x000ee4000800007f */
[----:B---3--:R-:W-:Y:S05]  /*a460*/  @!P0 BRA `(.L_x_6589) ;  /* 0xfffffffc00f08947 */ /* 0x008fea000383ffff */
[----:B------:R-:W-:Y:S05]  /*a470*/  BRA `(.L_x_6616) ;  /* 0xfffffff800447947 */ /* 0x000fea000383ffff */
.L_x_6590:
[----:B---3--:R3:W4:Y:S02]  /*a480*/  SYNCS.PHASECHK.TRANS64.TRYWAIT P0, [R23+URZ], R0 ;  /* 0x00000000170075a7 */ /* 0x008724000800017f */
[----:B----4-:R-:W-:Y:S05]  /*a490*/  @!P0 NANOSLEEP.SYNCS 0x989680 ;  /* 0x009896800000895d */ /* 0x010fea0003900000 */
[----:B------:R-:W4:Y:S02]  /*a4a0*/  @!P0 SYNCS.PHASECHK.TRANS64 P0, [R23+URZ], R0 ;  /* 0x00000000170085a7 */ /* 0x000f24000800007f */
[----:B----4-:R-:W-:Y:S05]  /*a4b0*/  @!P0 BRA `(.L_x_6590) ;  /* 0xfffffffc00f08947 */ /* 0x010fea000383ffff */
[----:B------:R-:W-:Y:S05]  /*a4c0*/  BRA `(.L_x_6617) ;  /* 0xfffffff800387947 */ /* 0x000fea000383ffff */
.L_x_6618:
        /* <DEDUP_REMOVED lines=11> */
.L_x_7690:


//--------------------- .text._ZN7cutlass13device_kernelIN5flash11enable_sm90INS1_16FlashAttnBwdSm90INS1_25CollectiveMainloopBwdSm90ILi2ELi1ELi1EN4cute5tupleIJNS5_1CILi1EEES8_S8_EEENS6_IJNS7_ILi64EEENS7_ILi96EEENS7_ILi192EEEEEENS_10bfloat16_tEfNS_4arch4Sm90ELb1ELb0ELb0ELb0ELb0ELb0ELb1ELb0ELi3ELi1ELi1ELi1ELb0EEENS1_24CollectiveEpilogueBwdGQAISD_fSG_Li384ELb0ELb0EEENS1_25SingleTileBwdLPTSchedulerILb0ELi96ELb0EEEEEEEEEvNT_6ParamsE --------------------------
	.section	.text._ZN7cutlass13device_kernelIN5flash11enable_sm90INS1_16FlashAttnBwdSm90INS1_25CollectiveMainloopBwdSm90ILi2ELi1ELi1EN4cute5tupleIJNS5_1CILi1EEES8_S8_EEENS6_IJNS7_ILi64EEENS7_ILi96EEENS7_ILi192EEEEEENS_10bfloat16_tEfNS_4arch4Sm90ELb1ELb0ELb0ELb0ELb0ELb0ELb1ELb0ELi3ELi1ELi1ELi1ELb0EEENS1_24CollectiveEpilogueBwdGQAISD_fSG_Li384ELb0ELb0EEENS1_25SingleTileBwdLPTSchedulerILb0ELi96ELb0EEEEEEEEEvNT_6ParamsE,"ax",@progbits
	.align	128
.text._ZN7cutlass13device_kernelIN5flash11enable_sm90INS1_16FlashAttnBwdSm90INS1_25CollectiveMainloopBwdSm90ILi2ELi1ELi1EN4cute5tupleIJNS5_1CILi1EEES8_S8_EEENS6_IJNS7_ILi64EEENS7_ILi96EEENS7_ILi192EEEEEENS_10bfloat16_tEfNS_4arch4Sm90ELb1ELb0ELb0ELb0ELb0ELb0ELb1ELb0ELi3ELi1ELi1ELi1ELb0EEENS1_24CollectiveEpilogueBwdGQAISD_fSG_Li384ELb0ELb0EEENS1_25SingleTileBwdLPTSchedulerILb0ELi96ELb0EEEEEEEEEvNT_6ParamsE:
        .type           _ZN7cutlass13device_kernelIN5flash11enable_sm90INS1_16FlashAttnBwdSm90INS1_25CollectiveMainloopBwdSm90ILi2ELi1ELi1EN4cute5tupleIJNS5_1CILi1EEES8_S8_EEENS6_IJNS7_ILi64EEENS7_ILi96EEENS7_ILi192EEEEEENS_10bfloat16_tEfNS_4arch4Sm90ELb1ELb0ELb0ELb0ELb0ELb0ELb1ELb0ELi3ELi1ELi1ELi1ELb0EEENS1_24CollectiveEpilogueBwdGQAISD_fSG_Li384ELb0ELb0EEENS1_25SingleTileBwdLPTSchedulerILb0ELi96ELb0EEEEEEEEEvNT_6ParamsE,@function
        .size           _ZN7cutlass13device_kernelIN5flash11enable_sm90INS1_16FlashAttnBwdSm90INS1_25CollectiveMainloopBwdSm90ILi2ELi1ELi1EN4cute5tupleIJNS5_1CILi1EEES8_S8_EEENS6_IJNS7_ILi64EEENS7_ILi96EEENS7_ILi192EEEEEENS_10bfloat16_tEfNS_4arch4Sm90ELb1ELb0ELb0ELb0ELb0ELb0ELb1ELb0ELi3ELi1ELi1ELi1ELb0EEENS1_24CollectiveEpilogueBwdGQAISD_fSG_Li384ELb0ELb0EEENS1_25SingleTileBwdLPTSchedulerILb0ELi96ELb0EEEEEEEEEvNT_6ParamsE,(.L_x_7691 - _ZN7cutlass13device_kernelIN5flash11enable_sm90INS1_16FlashAttnBwdSm90INS1_25CollectiveMainloopBwdSm90ILi2ELi1ELi1EN4cute5tupleIJNS5_1CILi1EEES8_S8_EEENS6_IJNS7_ILi64EEENS7_ILi96EEENS7_ILi192EEEEEENS_10bfloat16_tEfNS_4arch4Sm90ELb1ELb0ELb0ELb0ELb0ELb0ELb1ELb0ELi3ELi1ELi1ELi1ELb0EEENS1_24CollectiveEpilogueBwdGQAISD_fSG_Li384ELb0ELb0EEENS1_25SingleTileBwdLPTSchedulerILb0ELi96ELb0EEEEEEEEEvNT_6ParamsE)
        .other          _ZN7cutlass13device_kernelIN5flash11enable_sm90INS1_16FlashAttnBwdSm90INS1_25CollectiveMainloopBwdSm90ILi2ELi1ELi1EN4cute5tupleIJNS5_1CILi1EEES8_S8_EEENS6_IJNS7_ILi64EEENS7_ILi96EEENS7_ILi192EEEEEENS_10bfloat16_tEfNS_4arch4Sm90ELb1ELb0ELb0ELb0ELb0ELb0ELb1ELb0ELi3ELi1ELi1ELi1ELb0EEENS1_24CollectiveEpilogueBwdGQAISD_fSG_Li384ELb0ELb0EEENS1_25SingleTileBwdLPTSchedulerILb0ELi96ELb0EEEEEEEEEvNT_6ParamsE,@"STO_CUDA_ENTRY STV_DEFAULT"
_ZN7cutlass13device_kernelIN5flash11enable_sm90INS1_16FlashAttnBwdSm90INS1_25CollectiveMainloopBwdSm90ILi2ELi1ELi1EN4cute5tupleIJNS5_1CILi1EEES8_S8_EEENS6_IJNS7_ILi64EEENS7_ILi96EEENS7_ILi192EEEEEENS_10bfloat16_tEfNS_4arch4Sm90ELb1ELb0ELb0ELb0ELb0ELb0ELb1ELb0ELi3ELi1ELi1ELi1ELb0EEENS1_24CollectiveEpilogueBwdGQAISD_fSG_Li384ELb0ELb0EEENS1_25SingleTileBwdLPTSchedulerILb0ELi96ELb0EEEEEEEEEvNT_6ParamsE:
        /* <DEDUP_REMOVED lines=23> */
.L_x_6620:
[----:B------:R-:W-:Y:S05]  /*0170*/  BSYNC B0 ;  /* 0x0000000000007941 */ /* 0x000fea0003800000 */
.L_x_6619:
        /* <DEDUP_REMOVED lines=34> */
.L_x_6621:
        /* <DEDUP_REMOVED lines=20> */
.L_x_6622:
        /* <DEDUP_REMOVED lines=8> */
.L_x_6625:
        /* <DEDUP_REMOVED lines=32> */
.L_x_6626:
[----:B------:R-:W-:Y:S01]  /*0760*/  ULDC UR7, c[0x0][0x8cc] ;  /* 0x0002330000077ab9 */ /* 0x000fe20000000800 */
[----:B------:R-:W-:Y:S01]  /*0770*/  UMOV UR36, UR10 ;  /* 0x0000000a00247c82 */ /* 0x000fe20008000000 */
[----:B------:R-:W-:-:S11]  /*0780*/  UISETP.NE.AND UP0, UPT, UR7, 0x1, UPT ;  /* 0x000000010700788c */ /* 0x000fd6000bf05270 */
[----:B------:R-:W-:Y:S02]  /*0790*/  @UP0 ULDC.64 UR8, c[0x0][0x8d0] ;  /* 0x0002340000080ab9 */ /* 0x000fe40000000a00 */
[----:B------:R-:W-:-:S04]  /*07a0*/  UIMAD.WIDE.U32 UR4, UR10, UR8, URZ ;  /* 0x000000080a0472a5 */ /* 0x000fc8000f8e003f */
[----:B------:R-:W-:-:S04]  /*07b0*/  @UP0 USHF.R.U32.HI UR36, URZ, UR9, UR5 ;  /* 0x000000093f240299 */ /* 0x000fc80008011605 */
[----:B------:R-:W-:-:S12]  /*07c0*/  UIMAD UR4, UR36, UR7, URZ ;  /* 0x00000007240472a4 */ /* 0x000fd8000f8e023f */
.L_x_6627:
        /* <DEDUP_REMOVED lines=102> */
.L_x_6631:
        /* <DEDUP_REMOVED lines=15> */
.L_x_6630:
        /* <DEDUP_REMOVED lines=20> */
.L_x_6633:
        /* <DEDUP_REMOVED lines=15> */
.L_x_6632:
        /* <DEDUP_REMOVED lines=8> */
.L_x_6718:
        /* <DEDUP_REMOVED lines=19> */
.L_x_6635:
        /* <DEDUP_REMOVED lines=107> */
.L_x_6647:
[----:B------:R-:W-:-:S13]  /*19b0*/  ISETP.NE.AND P0, PT, R10, 0x3, PT ;  /* 0x000000030a00780c */ /* 0x000fda0003f05270 */
[----:B-1----:R-:W-:Y:S05]  /*19c0*/  @!P0 BRA `(.L_x_6637) ;  /* 0x0000000000048947 */ /* 0x002fea0003800000 */
[----:B------:R-:W-:Y:S01]  /*19d0*/  BPT.TRAP 0x1 ;  /* 0x000000040000795c */ /* 0x000fe20000300000 */
.L_x_6637:
[----:B------:R-:W-:Y:S02]  /*19e0*/  LEA R3, R2, UR40, 0x3 ;  /* 0x0000002802037c11 */ /* 0x000fe4000f8e18ff */
[----:B------:R-:W-:-:S04]  /*19f0*/  SHF.L.U32 R12, R7, 0x1f, RZ ;  /* 0x0000001f070c7819 */ /* 0x000fc800000006ff */
[----:B------:R1:W2:Y:S01]  /*1a00*/  SYNCS.PHASECHK.TRANS64.TRYWAIT P1, [R3+URZ+0x36410], R12 ;  /* 0x0364100c030075a7 */ /* 0x0002a2000802017f */
[----:B------:R-:W-:Y:S05]  /*1a10*/  @!P0 BRA `(.L_x_6638) ;  /* 0x0000000000048947 */ /* 0x000fea0003800000 */
[----:B------:R-:W-:Y:S01]  /*1a20*/  BPT.TRAP 0x1 ;  /* 0x000000040000795c */ /* 0x000fe20000300000 */
.L_x_6638:
[----:B--2---:R-:W-:Y:S05]  /*1a30*/  @P1 BRA `(.L_x_6639) ;  /* 0x0000000000081947 */ /* 0x004fea0003800000 */
[----:B------:R-:W2:Y:S02]  /*1a40*/  SYNCS.PHASECHK.TRANS64.TRYWAIT P1, [R3+URZ+0x36410], R12 ;  /* 0x0364100c030075a7 */ /* 0x000ea4000802017f */
[----:B--2---:R-:W-:Y:S05]  /*1a50*/  @!P1 BRA `(.L_x_6640) ;  /* 0x00000064001c9947 */ /* 0x004fea0003800000 */
.L_x_6639:
        /* <DEDUP_REMOVED lines=103> */
.L_x_6641:
[----:B------:R-:W-:-:S04]  /*20d0*/  SHF.L.U32 R14, R5, 0x1f, RZ ;  /* 0x0000001f050e7819 */ /* 0x000fc800000006ff */
[----:B------:R4:W1:Y:S01]  /*20e0*/  SYNCS.PHASECHK.TRANS64.TRYWAIT P1, [UR40+0x36430], R14 ;  /* 0x0364300eff0075a7 */ /* 0x0008620008020168 */
[----:B------:R-:W-:Y:S05]  /*20f0*/  @!P0 BRA `(.L_x_6642) ;  /* 0x0000000000048947 */ /* 0x000fea0003800000 */
[----:B------:R-:W-:Y:S01]  /*2100*/  BPT.TRAP 0x1 ;  /* 0x000000040000795c */ /* 0x000fe20000300000 */
.L_x_6642:
[----:B-1----:R-:W-:Y:S05]  /*2110*/  @P1 BRA `(.L_x_6643) ;  /* 0x0000000000081947 */ /* 0x002fea0003800000 */
[----:B------:R-:W1:Y:S02]  /*2120*/  SYNCS.PHASECHK.TRANS64.TRYWAIT P1, [UR40+0x36430], R14 ;  /* 0x0364300eff0075a7 */ /* 0x000e640008020168 */
[----:B-1----:R-:W-:Y:S05]  /*2130*/  @!P1 BRA `(.L_x_6644) ;  /* 0x0000005c00789947 */ /* 0x002fea0003800000 */
.L_x_6643:
        /* <DEDUP_REMOVED lines=315> */
.L_x_6645:
        /* <DEDUP_REMOVED lines=60> */
.L_x_6646:
        /* <DEDUP_REMOVED lines=62> */
.L_x_6629:
        /* <DEDUP_REMOVED lines=40> */
[----:B------:R-:W-:Y:S02]  /*3f10*/  UIADD3 UR9, UR9, UR12, URZ ;  /* 0x0000000c09097290 */ /* 0x000fe4000fffe03f */
        /* <DEDUP_REMOVED lines=37> */
.L_x_6650:
[----:B------:R-:W-:Y:S01]  /*4170*/  @P0 ELECT P1, URZ, PT ;  /* 0x00000000003f082f */ /* 0x000fe20003820000 */
[----:B------:R2:W-:-:S12]  /*4180*/  UBLKRED.G.S.ADD.F32.RN [UR6], [UR4], UR5, desc[UR8] ;  /* 0x00000806040073bb */ /* 0x0005d800080a1405 */
[----:B------:R-:W-:Y:S02]  /*4190*/  @P1 PLOP3.LUT P0, PT, P1, PT, PT, 0x8, 0x0 ;  /* 0x000000000000181c */ /* 0x000fe40000f0e170 */
[----:B------:R-:W-:-:S11]  /*41a0*/  PLOP3.LUT P1, PT, PT, PT, PT, 0x8, 0x0 ;  /* 0x000000000000781c */ /* 0x000fd60003f2e170 */
[----:B--2---:R-:W-:Y:S05]  /*41b0*/  @P0 BRA.U.ANY `(.L_x_6650) ;  /* 0xfffffffd00ec0947 */ /* 0x004fea000393ffff */
[----:B------:R0:W-:Y:S01]  /*41c0*/  UTMACMDFLUSH ;  /* 0x00000000000079b7 */ /* 0x0001e20000000000 */
[----:B------:R-:W-:-:S04]  /*41d0*/  DEPBAR.LE SB0, 0x0 ;  /* 0x000080000000791a */ /* 0x000fc80000000000 */
.L_x_6649:
[----:B------:R-:W-:Y:S05]  /*41e0*/  BSYNC B0 ;  /* 0x0000000000007941 */ /* 0x000fea0003800000 */
.L_x_6648:
        /* <DEDUP_REMOVED lines=28> */
.L_x_6651:
        /* <DEDUP_REMOVED lines=8> */
.L_x_6624:
        /* <DEDUP_REMOVED lines=29> */
.L_x_6653:
[----:B------:R-:W-:Y:S01]  /*4600*/  ULDC UR9, c[0x0][0x8cc] ;  /* 0x0002330000097ab9 */ /* 0x000fe20000000800 */
[----:B------:R-:W-:Y:S01]  /*4610*/  UMOV UR7, UR8 ;  /* 0x0000000800077c82 */ /* 0x000fe20008000000 */
[----:B------:R-:W-:-:S11]  /*4620*/  UISETP.NE.AND UP0, UPT, UR9, 0x1, UPT ;  /* 0x000000010900788c */ /* 0x000fd6000bf05270 */
[----:B------:R-:W-:Y:S02]  /*4630*/  @UP0 ULDC.64 UR10, c[0x0][0x8d0] ;  /* 0x00023400000a0ab9 */ /* 0x000fe40000000a00 */
[----:B------:R-:W-:-:S04]  /*4640*/  UIMAD.WIDE.U32 UR4, UR8, UR10, URZ ;  /* 0x0000000a080472a5 */ /* 0x000fc8000f8e003f */
[----:B------:R-:W-:-:S04]  /*4650*/  @UP0 USHF.R.U32.HI UR7, URZ, UR11, UR5 ;  /* 0x0000000b3f070299 */ /* 0x000fc80008011605 */
[----:B------:R-:W-:-:S12]  /*4660*/  UIMAD UR4, UR7, UR9, URZ ;  /* 0x00000009070472a4 */ /* 0x000fd8000f8e023f */
.L_x_6654:
        /* <DEDUP_REMOVED lines=67> */
.L_x_6657:
[----:B------:R-:W-:Y:S05]  /*4aa0*/  BSYNC B0 ;  /* 0x0000000000007941 */ /* 0x000fea0003800000 */
.L_x_6656:
        /* <DEDUP_REMOVED lines=18> */
.L_x_6659:
[----:B------:R-:W-:Y:S05]  /*4bd0*/  BSYNC B0 ;  /* 0x0000000000007941 */ /* 0x000fea0003800000 */
.L_x_6658:
        /* <DEDUP_REMOVED lines=19> */
.L_x_6661:
[----:B------:R-:W-:Y:S05]  /*4d10*/  BSYNC B0 ;  /* 0x0000000000007941 */ /* 0x000fea0003800000 */
.L_x_6660:
[----:B------:R-:W-:Y:S06]  /*4d20*/  BAR.ARV 0xa, 0xa0 ;  /* 0x0282800000007b1d */ /* 0x000fec0000002000 */
[----:B------:R-:W-:Y:S04]  /*4d30*/  BSSY B0, `(.L_x_6662) ;  /* 0x0000003000007945 */ /* 0x000fe80003800000 */
[----:B------:R-:W-:Y:S05]  /*4d40*/  @!P0 BRA `(.L_x_6663) ;  /* 0x0000000000048947 */ /* 0x000fea0003800000 */
[----:B------:R-:W-:-:S04]  /*4d50*/  DEPBAR.LE SB0, 0x1 ;  /* 0x000080400000791a */ /* 0x000fc80000000000 */
.L_x_6663:
[----:B------:R-:W-:Y:S05]  /*4d60*/  BSYNC B0 ;  /* 0x0000000000007941 */ /* 0x000fea0003800000 */
.L_x_6662:
[----:B------:R-:W-:Y:S06]  /*4d70*/  BAR.ARV 0xb, 0xa0 ;  /* 0x02c2800000007b1d */ /* 0x000fec0000002000 */
[----:B------:R-:W-:Y:S04]  /*4d80*/  BSSY B0, `(.L_x_6664) ;  /* 0x0000003000007945 */ /* 0x000fe80003800000 */
[----:B------:R-:W-:Y:S05]  /*4d90*/  @!P0 BRA `(.L_x_6665) ;  /* 0x0000000000048947 */ /* 0x000fea0003800000 */
[----:B------:R-:W-:-:S04]  /*4da0*/  DEPBAR.LE SB0, 0x0 ;  /* 0x000080000000791a */ /* 0x000fc80000000000 */
.L_x_6665:
[----:B------:R-:W-:Y:S05]  /*4db0*/  BSYNC B0 ;  /* 0x0000000000007941 */ /* 0x000fea0003800000 */
.L_x_6664:
[----:B------:R-:W-:Y:S06]  /*4dc0*/  BAR.ARV 0xc, 0xa0 ;  /* 0x0302800000007b1d */ /* 0x000fec0000002000 */
[----:B------:R-:W-:Y:S01]  /*4dd0*/  UIADD3 UR12, UR8, 0x1, URZ ;  /* 0x00000001080c7890 */ /* 0x000fe2000fffe03f */
[----:B------:R-:W-:Y:S11]  /*4de0*/  BRA `(.L_x_6666) ;  /* 0x0000000000047947 */ /* 0x000ff60003800000 */
.L_x_6655:
[----:B------:R-:W-:-:S05]  /*4df0*/  UMOV UR12, UR8 ;  /* 0x00000008000c7c82 */ /* 0x000fca0008000000 */
.L_x_6666:
        /* <DEDUP_REMOVED lines=22> */
.L_x_6687:
        /* <DEDUP_REMOVED lines=22> */
.L_x_6668:
[----:B------:R-:W-:Y:S05]  /*50c0*/  BSYNC B0 ;  /* 0x0000000000007941 */ /* 0x000fea0003800000 */
.L_x_6667:
        /* <DEDUP_REMOVED lines=12> */
.L_x_6670:
[----:B------:R-:W-:Y:S05]  /*5190*/  BSYNC B0 ;  /* 0x0000000000007941 */ /* 0x000fea0003800000 */
.L_x_6669:
        /* <DEDUP_REMOVED lines=13> */
.L_x_6672:
[----:B------:R-:W-:Y:S05]  /*5270*/  BSYNC B0 ;  /* 0x0000000000007941 */ /* 0x000fea0003800000 */
.L_x_6671:
[----:B------:R-:W-:Y:S06]  /*5280*/  BAR.ARV 0xa, 0xa0 ;  /* 0x0282800000007b1d */ /* 0x000fec0000002000 */
[----:B------:R-:W-:Y:S04]  /*5290*/  BSSY B0, `(.L_x_6673) ;  /* 0x0000003000007945 */ /* 0x000fe80003800000 */
[----:B------:R-:W-:Y:S05]  /*52a0*/  @!P0 BRA `(.L_x_6674) ;  /* 0x0000000000048947 */ /* 0x000fea0003800000 */
[----:B------:R-:W-:-:S04]  /*52b0*/  DEPBAR.LE SB0, 0x1 ;  /* 0x000080400000791a */ /* 0x000fc80000000000 */
.L_x_6674:
[----:B------:R-:W-:Y:S05]  /*52c0*/  BSYNC B0 ;  /* 0x0000000000007941 */ /* 0x000fea0003800000 */
.L_x_6673:
[----:B------:R-:W-:Y:S06]  /*52d0*/  BAR.ARV 0xb, 0xa0 ;  /* 0x02c2800000007b1d */ /* 0x000fec0000002000 */
[----:B------:R-:W-:Y:S04]  /*52e0*/  BSSY B0, `(.L_x_6675) ;  /* 0x0000003000007945 */ /* 0x000fe80003800000 */
[----:B------:R-:W-:Y:S05]  /*52f0*/  @!P0 BRA `(.L_x_6676) ;  /* 0x0000000000048947 */ /* 0x000fea0003800000 */
[----:B------:R-:W-:-:S04]  /*5300*/  DEPBAR.LE SB0, 0x0 ;  /* 0x000080000000791a */ /* 0x000fc80000000000 */
.L_x_6676:
[----:B------:R-:W-:Y:S05]  /*5310*/  BSYNC B0 ;  /* 0x0000000000007941 */ /* 0x000fea0003800000 */
.L_x_6675:
        /* <DEDUP_REMOVED lines=13> */
.L_x_6678:
[----:B------:R-:W-:Y:S05]  /*53f0*/  BSYNC B0 ;  /* 0x0000000000007941 */ /* 0x000fea0003800000 */
.L_x_6677:
        /* <DEDUP_REMOVED lines=12> */
.L_x_6680:
[----:B------:R-:W-:Y:S05]  /*54c0*/  BSYNC B0 ;  /* 0x0000000000007941 */ /* 0x000fea0003800000 */
.L_x_6679:
        /* <DEDUP_REMOVED lines=13> */
.L_x_6682:
[----:B------:R-:W-:Y:S05]  /*55a0*/  BSYNC B0 ;  /* 0x0000000000007941 */ /* 0x000fea0003800000 */
.L_x_6681:
[----:B------:R-:W-:Y:S06]  /*55b0*/  BAR.ARV 0xa, 0xa0 ;  /* 0x0282800000007b1d */ /* 0x000fec0000002000 */
[----:B------:R-:W-:Y:S04]  /*55c0*/  BSSY B0, `(.L_x_6683) ;  /* 0x0000003000007945 */ /* 0x000fe80003800000 */
[----:B------:R-:W-:Y:S05]  /*55d0*/  @!P0 BRA `(.L_x_6684) ;  /* 0x0000000000048947 */ /* 0x000fea0003800000 */
[----:B------:R-:W-:-:S04]  /*55e0*/  DEPBAR.LE SB0, 0x1 ;  /* 0x000080400000791a */ /* 0x000fc80000000000 */
.L_x_6684:
[----:B------:R-:W-:Y:S05]  /*55f0*/  BSYNC B0 ;  /* 0x0000000000007941 */ /* 0x000fea0003800000 */
.L_x_6683:
[----:B------:R-:W-:Y:S01]  /*5600*/  UIADD3 UR12, UR12, 0x2, URZ ;  /* 0x000000020c0c7890 */ /* 0x000fe2000fffe03f */
[----:B------:R-:W-:Y:S06]  /*5610*/  BAR.ARV 0xb, 0xa0 ;  /* 0x02c2800000007b1d */ /* 0x000fec0000002000 */
[----:B------:R-:W-:Y:S01]  /*5620*/  UISETP.GE.AND UP0, UPT, UR12, UR5, UPT ;  /* 0x000000050c00728c */ /* 0x000fe2000bf06270 */
[----:B------:R-:W-:Y:S04]  /*5630*/  BSSY B0, `(.L_x_6685) ;  /* 0x0000003000007945 */ /* 0x000fe80003800000 */
[----:B------:R-:W-:Y:S06]  /*5640*/  @!P0 BRA `(.L_x_6686) ;  /* 0x0000000000048947 */ /* 0x000fec0003800000 */
[----:B------:R-:W-:-:S04]  /*5650*/  DEPBAR.LE SB0, 0x0 ;  /* 0x000080000000791a */ /* 0x000fc80000000000 */
.L_x_6686:
[----:B------:R-:W-:Y:S05]  /*5660*/  BSYNC B0 ;  /* 0x0000000000007941 */ /* 0x000fea0003800000 */
.L_x_6685:
[----:B------:R-:W-:Y:S06]  /*5670*/  BAR.ARV 0xc, 0xa0 ;  /* 0x0302800000007b1d */ /* 0x000fec0000002000 */
[----:B------:R-:W-:Y:S01]  /*5680*/  PLOP3.LUT P1, PT, PT, PT, UP0, 0x80, 0x0 ;  /* 0x000000000000781c */ /* 0x000fe20003f2f008 */
[----:B------:R-:W-:Y:S02]  /*5690*/  UIADD3 UR24, UR24, 0x6000, URZ ;  /* 0x0000600018187890 */ /* 0x000fe4000fffe03f */
[----:B------:R-:W-:-:S10]  /*56a0*/  UIADD3 UR4, UR4, 0x6000, URZ ;  /* 0x0000600004047890 */ /* 0x000fd4000fffe03f */
[----:B------:R-:W-:Y:S05]  /*56b0*/  @!P1 BRA `(.L_x_6687) ;  /* 0xfffffff800289947 */ /* 0x000fea000383ffff */
[----:B------:R-:W-:Y:S05]  /*56c0*/  BRA `(.L_x_6628) ;  /* 0x0000002400c87947 */ /* 0x000fea0003800000 */
.L_x_6652:
        /* <DEDUP_REMOVED lines=21> */
.L_x_6688:
[----:B------:R-:W-:Y:S01]  /*5820*/  ULDC UR8, c[0x0][0x8cc] ;  /* 0x0002330000087ab9 */ /* 0x000fe20000000800 */
[----:B------:R-:W-:Y:S01]  /*5830*/  UMOV UR35, UR7 ;  /* 0x0000000700237c82 */ /* 0x000fe20008000000 */
[----:B------:R-:W-:-:S11]  /*5840*/  UISETP.NE.AND UP0, UPT, UR8, 0x1, UPT ;  /* 0x000000010800788c */ /* 0x000fd6000bf05270 */
[----:B------:R-:W-:Y:S02]  /*5850*/  @UP0 ULDC.64 UR10, c[0x0][0x8d0] ;  /* 0x00023400000a0ab9 */ /* 0x000fe40000000a00 */
[----:B------:R-:W-:-:S04]  /*5860*/  UIMAD.WIDE.U32 UR4, UR7, UR10, URZ ;  /* 0x0000000a070472a5 */ /* 0x000fc8000f8e003f */
[----:B------:R-:W-:-:S04]  /*5870*/  @UP0 USHF.R.U32.HI UR35, URZ, UR11, UR5 ;  /* 0x0000000b3f230299 */ /* 0x000fc80008011605 */
[----:B------:R-:W-:-:S12]  /*5880*/  UIMAD UR4, UR35, UR8, URZ ;  /* 0x00000008230472a4 */ /* 0x000fd8000f8e023f */
.L_x_6689:
        /* <DEDUP_REMOVED lines=77> */
.L_x_6719:
        /* <DEDUP_REMOVED lines=9> */
.L_x_6693:
        /* <DEDUP_REMOVED lines=108> */
.L_x_6704:
[----:B-1----:R-:W-:-:S05]  /*64b0*/  IMAD.MOV.U32 R13, RZ, RZ, 0x1 ;  /* 0x00000001ff0d7424 */ /* 0x002fca00078e00ff */
[----:B------:R-:W-:-:S04]  /*64c0*/  SHF.L.U32 R13, R13, 0x1f, RZ ;  /* 0x0000001f0d0d7819 */ /* 0x000fc800000006ff */
[----:B------:R-:W1:Y:S02]  /*64d0*/  SYNCS.PHASECHK.TRANS64.TRYWAIT P1, [R12+URZ+0x36438], R13 ;  /* 0x0364380d0c0075a7 */ /* 0x000e64000802017f */
[----:B-1----:R-:W-:Y:S05]  /*64e0*/  @!P1 BRA `(.L_x_6696) ;  /* 0x0000001800b49947 */ /* 0x002fea0003800000 */
.L_x_6720:
        /* <DEDUP_REMOVED lines=8> */
.L_x_6697:
        /* <DEDUP_REMOVED lines=48> */
.L_x_6721:
        /* <DEDUP_REMOVED lines=8> */
.L_x_6699:
        /* <DEDUP_REMOVED lines=46> */
.L_x_6722:
        /* <DEDUP_REMOVED lines=12> */
.L_x_6701:
        /* <DEDUP_REMOVED lines=37> */
.L_x_6724:
        /* <DEDUP_REMOVED lines=8> */
.L_x_6703:
        /* <DEDUP_REMOVED lines=41> */
.L_x_6695:
[----:B--2---:R-:W2:Y:S01]  /*71f0*/  LDL.LU R4, [R1] ;  /* 0x0000000001047983 */ /* 0x004ea20000300800 */
[----:B------:R-:W-:-:S03]  /*7200*/  IMAD.MOV.U32 R10, RZ, RZ, 0x1 ;  /* 0x00000001ff0a7424 */ /* 0x000fc600078e00ff */
[----:B------:R3:W5:Y:S01]  /*7210*/  LDL R5, [R1+0x4] ;  /* 0x0000040001057983 */ /* 0x0007620000100800 */
[----:B--2---:R-:W-:-:S13]  /*7220*/  ISETP.NE.AND P1, PT, R4, RZ, PT ;  /* 0x000000ff0400720c */ /* 0x004fda0003f25270 */
[----:B---3--:R-:W-:Y:S05]  /*7230*/  @!P1 BRA `(.L_x_6694) ;  /* 0x0000000400889947 */ /* 0x008fea0003800000 */
[----:B------:R-:W2:Y:S02]  /*7240*/  SYNCS.PHASECHK.TRANS64.TRYWAIT P1, [R12+URZ+0x36438], R13 ;  /* 0x0364380d0c0075a7 */ /* 0x000ea4000802017f */
[----:B--2---:R-:W-:Y:S05]  /*7250*/  @!P1 BRA `(.L_x_6705) ;  /* 0x0000000c00b89947 */ /* 0x004fea0003800000 */
.L_x_6725:
        /* <DEDUP_REMOVED lines=8> */
.L_x_6706:
        /* <DEDUP_REMOVED lines=41> */
.L_x_6726:
        /* <DEDUP_REMOVED lines=9> */
.L_x_6708:
        /* <DEDUP_REMOVED lines=38> */
.L_x_6694:
[----:B------:R-:W-:-:S04]  /*7860*/  SHF.L.U32 R3, R10, 0x1f, RZ ;  /* 0x0000001f0a037819 */ /* 0x000fc800000006ff */
[----:B------:R-:W2:Y:S02]  /*7870*/  SYNCS.PHASECHK.TRANS64.TRYWAIT P1, [R12+URZ+0x36438], R3 ;  /* 0x036438030c0075a7 */ /* 0x000ea4000802017f */
[----:B--2---:R-:W-:Y:S05]  /*7880*/  @!P1 BRA `(.L_x_6709) ;  /* 0x0000000800549947 */ /* 0x004fea0003800000 */
.L_x_6727:
[----:B------:R-:W-:Y:S05]  /*7890*/  @P0 BRA `(.L_x_6710) ;  /* 0x0000000000180947 */ /* 0x000fea0003800000 */
[----:B------:R-:W3:Y:S01]  /*78a0*/  S2R R0, SR_TID.X ;  /* 0x0000000000007919 */ /* 0x000ee20000002100 */
[----:B--2---:R-:W-:-:S04]  /*78b0*/  IMAD.MOV.U32 R3, RZ, RZ, 0x6100 ;  /* 0x00006100ff037424 */ /* 0x004fc800078e00ff */
[----:B------:R4:W-:Y:S01]  /*78c0*/  SYNCS.ARRIVE.TRANS64 RZ, [R12+URZ+0x36430], R3 ;  /* 0x036430030cff79a7 */ /* 0x0009e2000800003f */
[----:B---3--:R-:W-:-:S13]  /*78d0*/  LOP3.LUT P0, RZ, R0, 0x1f, RZ, 0xc0, !PT ;  /* 0x0000001f00ff7812 */ /* 0x008fda000780c0ff */
[----:B----4-:R-:W-:Y:S05]  /*78e0*/  @!P0 BRA `(.L_x_6710) ;  /* 0x0000000000048947 */ /* 0x010fea0003800000 */
[----:B------:R-:W-:Y:S01]  /*78f0*/  BPT.TRAP 0x1 ;  /* 0x000000040000795c */ /* 0x000fe20000300000 */
.L_x_6710:
        /* <DEDUP_REMOVED lines=45> */
.L_x_6691:
[----:B------:R-:W-:Y:S05]  /*7bd0*/  BSYNC B0 ;  /* 0x0000000000007941 */ /* 0x000fea0003800000 */
.L_x_6690:
[----:B------:R-:W-:-:S03]  /*7be0*/  UMOV UR4, 0xffffffff ;  /* 0xffffffff00047882 */ /* 0x000fc60000000000 */
[----:B------:R-:W-:Y:S05]  /*7bf0*/  BRA.DIV UR4, `(.L_x_6711) ;  /* 0x00000006048c7947 */ /* 0x000fea000b800000 */
[----:B------:R-:W-:-:S13]  /*7c00*/  ELECT P0, URZ, PT ;  /* 0x00000000003f782f */ /* 0x000fda0003800000 */
.L_x_6730:
[----:B------:R-:W-:Y:S05]  /*7c10*/  @!P0 BRA `(.L_x_6628) ;  /* 0x0000000000748947 */ /* 0x000fea0003800000 */
[----:B------:R-:W2:Y:S02]  /*7c20*/  LDL.LU R0, [R1+0x8] ;  /* 0x0000080001007983 */ /* 0x000ea40000300800 */
[----:B--2---:R-:W-:-:S04]  /*7c30*/  LOP3.LUT R0, R0, 0x2, RZ, 0xfc, !PT ;  /* 0x0000000200007812 */ /* 0x004fc800078efcff */
[----:B------:R-:W-:-:S13]  /*7c40*/  ISETP.NE.AND P0, PT, R0, 0x3, PT ;  /* 0x000000030000780c */ /* 0x000fda0003f05270 */
[----:B------:R-:W-:Y:S05]  /*7c50*/  @!P0 BRA `(.L_x_6712) ;  /* 0x0000000000048947 */ /* 0x000fea0003800000 */
[----:B------:R-:W-:Y:S01]  /*7c60*/  BPT.TRAP 0x1 ;  /* 0x000000040000795c */ /* 0x000fe20000300000 */
.L_x_6712:
        /* <DEDUP_REMOVED lines=15> */
.L_x_6731:
[----:B------:R-:W3:Y:S02]  /*7d60*/  SYNCS.PHASECHK.TRANS64.TRYWAIT P1, [R23+URZ], R0 ;  /* 0x00000000170075a7 */ /* 0x000ee4000802017f */
[----:B---3--:R-:W-:Y:S05]  /*7d70*/  @!P1 BRA `(.L_x_6714) ;  /* 0x0000000400649947 */ /* 0x008fea0003800000 */
.L_x_6732:
[----:B------:R-:W-:Y:S05]  /*7d80*/  @!P0 BRA `(.L_x_6715) ;  /* 0x0000000000048947 */ /* 0x000fea0003800000 */
[----:B------:R-:W-:Y:S01]  /*7d90*/  BPT.TRAP 0x1 ;  /* 0x000000040000795c */ /* 0x000fe20000300000 */
.L_x_6715:
[----:B------:R-:W-:-:S07]  /*7da0*/  SHF.L.U32 R10, R10, 0x1f, RZ ;  /* 0x0000001f0a0a7819 */ /* 0x000fce00000006ff */
.L_x_6716:
[----:B----4-:R4:W1:Y:S02]  /*7db0*/  SYNCS.PHASECHK.TRANS64.TRYWAIT P0, [R7+URZ+0x36438], R10 ;  /* 0x0364380a070075a7 */ /* 0x010864000800017f */
[----:B-1----:R-:W-:Y:S05]  /*7dc0*/  @!P0 NANOSLEEP.SYNCS 0x989680 ;  /* 0x009896800000895d */ /* 0x002fea0003900000 */
[----:B------:R-:W1:Y:S02]  /*7dd0*/  @!P0 SYNCS.PHASECHK.TRANS64 P0, [R7+URZ+0x36438], R10 ;  /* 0x0364380a070085a7 */ /* 0x000e64000800007f */
[----:B-1----:R-:W-:Y:S05]  /*7de0*/  @!P0 BRA `(.L_x_6716) ;  /* 0xfffffffc00f08947 */ /* 0x002fea000383ffff */
.L_x_6628:
[----:B------:R-:W-:Y:S05]  /*7df0*/  BSYNC B6 ;  /* 0x0000000000067941 */ /* 0x000fea0003800000 */
.L_x_6623:
[----:B------:R-:W-:Y:S05]  /*7e00*/  EXIT ;  /* 0x000000000000794d */ /* 0x000fea0003800000 */
.L_x_6634:
[----:B------:R-:W-:Y:S02]  /*7e10*/  IMAD.MOV.U32 R12, RZ, RZ, RZ ;  /* 0x000000ffff0c7224 */ /* 0x000fe400078e00ff */
[----:B------:R-:W-:Y:S02]  /*7e20*/  IMAD.MOV.U32 R11, RZ, RZ, 0x1f ;  /* 0x0000001fff0b7424 */ /* 0x000fe400078e00ff */
[----:B------:R-:W-:-:S07]  /*7e30*/  IMAD.MOV.U32 R15, RZ, RZ, -0x1 ;  /* 0xffffffffff0f7424 */ /* 0x000fce00078e00ff */
[----:B------:R-:W-:Y:S05]  /*7e40*/  WARPSYNC.COLLECTIVE R15, `(.L_x_6717) ;  /* 0x000000000f087348 */ /* 0x000fea0003c00000 */
[----:B------:R1:W2:Y:S02]  /*7e50*/  SHFL.IDX P6, R14, R13, R12, R11 ;  /* 0x0000000c0d0e7389 */ /* 0x0002a400000c000b */
[----:B-12---:R-:W-:Y:S01]  /*7e60*/  ENDCOLLECTIVE ;  /* 0x000000000000791b */ /* 0x006fe20003800000 */
.L_x_6717:
[----:B------:R-:W-:Y:S05]  /*7e70*/  BRA `(.L_x_6718) ;  /* 0xffffff9000d47947 */ /* 0x000fea000383ffff */
.L_x_6636:
[----:B--2---:R2:W3:Y:S02]  /*7e80*/  SYNCS.PHASECHK.TRANS64.TRYWAIT P0, [R19+URZ+0x36400], R10 ;  /* 0x0364000a130075a7 */ /* 0x0044e4000800017f */
[----:B---3--:R-:W-:Y:S05]  /*7e90*/  @!P0 NANOSLEEP.SYNCS 0x989680 ;  /* 0x009896800000895d */ /* 0x008fea0003900000 */
[----:B------:R-:W3:Y:S02]  /*7ea0*/  @!P0 SYNCS.PHASECHK.TRANS64 P0, [R19+URZ+0x36400], R10 ;  /* 0x0364000a130085a7 */ /* 0x000ee4000800007f */
[----:B---3--:R-:W-:Y:S05]  /*7eb0*/  @!P0 BRA `(.L_x_6636) ;  /* 0xfffffffc00f08947 */ /* 0x008fea000383ffff */
[----:B------:R-:W-:Y:S05]  /*7ec0*/  BRA `(.L_x_6635) ;  /* 0xffffff94000c7947 */ /* 0x000fea000383ffff */
.L_x_6640:
[----:B--2---:R2:W3:Y:S02]  /*7ed0*/  SYNCS.PHASECHK.TRANS64.TRYWAIT P1, [R3+URZ+0x36410], R12 ;  /* 0x0364100c030075a7 */ /* 0x0044e4000802017f */
[----:B---3--:R-:W-:Y:S05]  /*7ee0*/  @!P1 NANOSLEEP.SYNCS 0x989680 ;  /* 0x009896800000995d */ /* 0x008fea0003900000 */
[----:B------:R-:W3:Y:S02]  /*7ef0*/  @!P1 SYNCS.PHASECHK.TRANS64 P1, [R3+URZ+0x36410], R12 ;  /* 0x0364100c030095a7 */ /* 0x000ee4000802007f */
[----:B---3--:R-:W-:Y:S05]  /*7f00*/  @!P1 BRA `(.L_x_6640) ;  /* 0xfffffffc00f09947 */ /* 0x008fea000383ffff */
[----:B------:R-:W-:Y:S05]  /*7f10*/  BRA `(.L_x_6639) ;  /* 0xffffff9800d07947 */ /* 0x000fea000383ffff */
.L_x_6644:
[----:B------:R1:W1:Y:S02]  /*7f20*/  SYNCS.PHASECHK.TRANS64.TRYWAIT P1, [R19+URZ+0x36430], R14 ;  /* 0x0364300e130075a7 */ /* 0x000264000802017f */
[----:B-1----:R-:W-:Y:S05]  /*7f30*/  @!P1 NANOSLEEP.SYNCS 0x989680 ;  /* 0x009896800000995d */ /* 0x002fea0003900000 */
[----:B------:R-:W1:Y:S02]  /*7f40*/  @!P1 SYNCS.PHASECHK.TRANS64 P1, [R19+URZ+0x36430], R14 ;  /* 0x0364300e130095a7 */ /* 0x000e64000802007f */
[----:B-1----:R-:W-:Y:S05]  /*7f50*/  @!P1 BRA `(.L_x_6644) ;  /* 0xfffffffc00f09947 */ /* 0x002fea000383ffff */
[----:B------:R-:W-:Y:S05]  /*7f60*/  BRA `(.L_x_6643) ;  /* 0xffffffa000747947 */ /* 0x000fea000383ffff */
.L_x_6692:
[----:B-1----:R1:W2:Y:S02]  /*7f70*/  SYNCS.PHASECHK.TRANS64.TRYWAIT P1, [R12+URZ+0x36420], R13 ;  /* 0x0364200d0c0075a7 */ /* 0x0022a4000802017f */
[----:B--2---:R-:W-:Y:S05]  /*7f80*/  @!P1 NANOSLEEP.SYNCS 0x989680 ;  /* 0x009896800000995d */ /* 0x004fea0003900000 */
[----:B------:R-:W2:Y:S02]  /*7f90*/  @!P1 SYNCS.PHASECHK.TRANS64 P1, [R12+URZ+0x36420], R13 ;  /* 0x0364200d0c0095a7 */ /* 0x000ea4000802007f */
[----:B--2---:R-:W-:Y:S05]  /*7fa0*/  @!P1 BRA `(.L_x_6692) ;  /* 0xfffffffc00f09947 */ /* 0x004fea000383ffff */
[----:B------:R-:W-:Y:S05]  /*7fb0*/  BRA `(.L_x_6719) ;  /* 0xffffffdc00687947 */ /* 0x000fea000383ffff */
.L_x_6696:
[----:B-1----:R1:W3:Y:S02]  /*7fc0*/  SYNCS.PHASECHK.TRANS64.TRYWAIT P1, [R12+URZ+0x36438], R13 ;  /* 0x0364380d0c0075a7 */ /* 0x0022e4000802017f */
[----:B---3--:R-:W-:Y:S05]  /*7fd0*/  @!P1 NANOSLEEP.SYNCS 0x989680 ;  /* 0x009896800000995d */ /* 0x008fea0003900000 */
[----:B------:R-:W3:Y:S02]  /*7fe0*/  @!P1 SYNCS.PHASECHK.TRANS64 P1, [R12+URZ+0x36438], R13 ;  /* 0x0364380d0c0095a7 */ /* 0x000ee4000802007f */
[----:B---3--:R-:W-:Y:S05]  /*7ff0*/  @!P1 BRA `(.L_x_6696) ;  /* 0xfffffffc00f09947 */ /* 0x008fea000383ffff */
[----:B------:R-:W-:Y:S05]  /*8000*/  BRA `(.L_x_6720) ;  /* 0xffffffe400387947 */ /* 0x000fea000383ffff */
.L_x_6698:
[----:B--2---:R2:W3:Y:S02]  /*8010*/  SYNCS.PHASECHK.TRANS64.TRYWAIT P1, [R12+URZ+0x36428], R0 ;  /* 0x036428000c0075a7 */ /* 0x0044e4000802017f */
[----:B---3--:R-:W-:Y:S05]  /*8020*/  @!P1 NANOSLEEP.SYNCS 0x989680 ;  /* 0x009896800000995d */ /* 0x008fea0003900000 */
[----:B------:R-:W3:Y:S02]  /*8030*/  @!P1 SYNCS.PHASECHK.TRANS64 P1, [R12+URZ+0x36428], R0 ;  /* 0x036428000c0095a7 */ /* 0x000ee4000802007f */
[----:B---3--:R-:W-:Y:S05]  /*8040*/  @!P1 BRA `(.L_x_6698) ;  /* 0xfffffffc00f09947 */ /* 0x008fea000383ffff */
[----:B------:R-:W-:Y:S05]  /*8050*/  BRA `(.L_x_6721) ;  /* 0xffffffe800047947 */ /* 0x000fea000383ffff */
.L_x_6700:
        /* <DEDUP_REMOVED lines=8> */
.L_x_6702:
[----:B------:R-:W-:-:S07]  /*80e0*/  SHF.L.U32 R5, R16, 0x1f, RZ ;  /* 0x0000001f10057819 */ /* 0x000fce00000006ff */
.L_x_6723:
[----:B---3--:R3:W4:Y:S02]  /*80f0*/  SYNCS.PHASECHK.TRANS64.TRYWAIT P1, [R12+URZ+0x36420], R5 ;  /* 0x036420050c0075a7 */ /* 0x008724000802017f */
[----:B----4-:R-:W-:Y:S05]  /*8100*/  @!P1 NANOSLEEP.SYNCS 0x989680 ;  /* 0x009896800000995d */ /* 0x010fea0003900000 */
[----:B------:R-:W4:Y:S02]  /*8110*/  @!P1 SYNCS.PHASECHK.TRANS64 P1, [R12+URZ+0x36420], R5 ;  /* 0x036420050c0095a7 */ /* 0x000f24000802007f */
[----:B----4-:R-:W-:Y:S05]  /*8120*/  @!P1 BRA `(.L_x_6723) ;  /* 0xfffffffc00f09947 */ /* 0x010fea000383ffff */
[----:B------:R-:W-:Y:S05]  /*8130*/  BRA `(.L_x_6724) ;  /* 0xffffffec00687947 */ /* 0x000fea000383ffff */
.L_x_6705:
[----:B--2---:R2:W3:Y:S02]  /*8140*/  SYNCS.PHASECHK.TRANS64.TRYWAIT P1, [R12+URZ+0x36438], R13 ;  /* 0x0364380d0c0075a7 */ /* 0x0044e4000802017f */
[----:B---3--:R-:W-:Y:S05]  /*8150*/  @!P1 NANOSLEEP.SYNCS 0x989680 ;  /* 0x009896800000995d */ /* 0x008fea0003900000 */
[----:B------:R-:W3:Y:S02]  /*8160*/  @!P1 SYNCS.PHASECHK.TRANS64 P1, [R12+URZ+0x36438], R13 ;  /* 0x0364380d0c0095a7 */ /* 0x000ee4000802007f */
[----:B---3--:R-:W-:Y:S05]  /*8170*/  @!P1 BRA `(.L_x_6705) ;  /* 0xfffffffc00f09947 */ /* 0x008fea000383ffff */
[----:B------:R-:W-:Y:S05]  /*8180*/  BRA `(.L_x_6725) ;  /* 0xfffffff000347947 */ /* 0x000fea000383ffff */
.L_x_6707:
[----:B-1----:R1:W2:Y:S02]  /*8190*/  SYNCS.PHASECHK.TRANS64.TRYWAIT P1, [R12+URZ+0x36428], R5 ;  /* 0x036428050c0075a7 */ /* 0x0022a4000802017f */
[----:B--2---:R-:W-:Y:S05]  /*81a0*/  @!P1 NANOSLEEP.SYNCS 0x989680 ;  /* 0x009896800000995d */ /* 0x004fea0003900000 */
[----:B------:R-:W2:Y:S02]  /*81b0*/  @!P1 SYNCS.PHASECHK.TRANS64 P1, [R12+URZ+0x36428], R5 ;  /* 0x036428050c0095a7 */ /* 0x000ea4000802007f */
[----:B--2---:R-:W-:Y:S05]  /*81c0*/  @!P1 BRA `(.L_x_6707) ;  /* 0xfffffffc00f09947 */ /* 0x004fea000383ffff */
[----:B------:R-:W-:Y:S05]  /*81d0*/  BRA `(.L_x_6726) ;  /* 0xfffffff000e47947 */ /* 0x000fea000383ffff */
.L_x_6709:
[----:B--2---:R2:W3:Y:S02]  /*81e0*/  SYNCS.PHASECHK.TRANS64.TRYWAIT P1, [R12+URZ+0x36438], R3 ;  /* 0x036438030c0075a7 */ /* 0x0044e4000802017f */
[----:B---3--:R-:W-:Y:S05]  /*81f0*/  @!P1 NANOSLEEP.SYNCS 0x989680 ;  /* 0x009896800000995d */ /* 0x008fea0003900000 */
[----:B------:R-:W3:Y:S02]  /*8200*/  @!P1 SYNCS.PHASECHK.TRANS64 P1, [R12+URZ+0x36438], R3 ;  /* 0x036438030c0095a7 */ /* 0x000ee4000802007f */
[----:B---3--:R-:W-:Y:S05]  /*8210*/  @!P1 BRA `(.L_x_6709) ;  /* 0xfffffffc00f09947 */ /* 0x008fea000383ffff */
[----:B------:R-:W-:Y:S05]  /*8220*/  BRA `(.L_x_6727) ;  /* 0xfffffff400987947 */ /* 0x000fea000383ffff */
.L_x_6711:
[----:B------:R-:W-:Y:S01]  /*8230*/  BSSY B0, `(.L_x_6728) ;  /* 0x0000006000007945 */ /* 0x000fe20003800000 */
[----:B------:R-:W-:-:S07]  /*8240*/  IMAD.MOV.U32 R15, RZ, RZ, -0x1 ;  /* 0xffffffffff0f7424 */ /* 0x000fce00078e00ff */
[----:B-1----:R-:W-:Y:S05]  /*8250*/  WARPSYNC.COLLECTIVE R15, `(.L_x_6729) ;  /* 0x000000000f0c7348 */ /* 0x002fea0003c00000 */
[----:B------:R-:W-:Y:S02]  /*8260*/  ELECT P6, UR62, PT ;  /* 0x00000000003e782f */ /* 0x000fe400038c0000 */
[----:B------:R-:W-:Y:S01]  /*8270*/  MOV R14, UR62 ;  /* 0x0000003e000e7c02 */ /* 0x000fe20008000f00 */
[----:B-1----:R-:W-:Y:S10]  /*8280*/  ENDCOLLECTIVE ;  /* 0x000000000000791b */ /* 0x002ff40003800000 */
.L_x_6729:
[----:B------:R-:W-:Y:S05]  /*8290*/  BSYNC B0 ;  /* 0x0000000000007941 */ /* 0x000fea0003800000 */
.L_x_6728:
[----:B------:R-:W-:Y:S01]  /*82a0*/  PLOP3.LUT P0, PT, P6, PT, PT, 0x80, 0x0 ;  /* 0x000000000000781c */ /* 0x000fe2000370f070 */
[----:B------:R-:W-:-:S12]  /*82b0*/  BRA `(.L_x_6730) ;  /* 0xfffffff800547947 */ /* 0x000fd8000383ffff */
.L_x_6713:
[----:B--2---:R2:W3:Y:S02]  /*82c0*/  SYNCS.PHASECHK.TRANS64.TRYWAIT P1, [R5+URZ], R2 ;  /* 0x00000002050075a7 */ /* 0x0044e4000802017f */
[----:B---3--:R-:W-:Y:S05]  /*82d0*/  @!P1 NANOSLEEP.SYNCS 0x989680 ;  /* 0x009896800000995d */ /* 0x008fea0003900000 */
[----:B------:R-:W3:Y:S02]  /*82e0*/  @!P1 SYNCS.PHASECHK.TRANS64 P1, [R5+URZ], R2 ;  /* 0x00000002050095a7 */ /* 0x000ee4000802007f */
[----:B---3--:R-:W-:Y:S05]  /*82f0*/  @!P1 BRA `(.L_x_6713) ;  /* 0xfffffffc00f09947 */ /* 0x008fea000383ffff */
[----:B------:R-:W-:Y:S05]  /*8300*/  BRA `(.L_x_6731) ;  /* 0xfffffff800947947 */ /* 0x000fea000383ffff */
.L_x_6714:
[----:B---3--:R3:W4:Y:S02]  /*8310*/  SYNCS.PHASECHK.TRANS64.TRYWAIT P1, [R23+URZ], R0 ;  /* 0x00000000170075a7 */ /* 0x008724000802017f */
[----:B----4-:R-:W-:Y:S05]  /*8320*/  @!P1 NANOSLEEP.SYNCS 0x989680 ;  /* 0x009896800000995d */ /* 0x010fea0003900000 */
[----:B------:R-:W4:Y:S02]  /*8330*/  @!P1 SYNCS.PHASECHK.TRANS64 P1, [R23+URZ], R0 ;  /* 0x00000000170095a7 */ /* 0x000f24000802007f */
[----:B----4-:R-:W-:Y:S05]  /*8340*/  @!P1 BRA `(.L_x_6714) ;  /* 0xfffffffc00f09947 */ /* 0x010fea000383ffff */
[----:B------:R-:W-:Y:S05]  /*8350*/  BRA `(.L_x_6732) ;  /* 0xfffffff800887947 */ /* 0x000fea000383ffff */
.L_x_6733:
        /* <DEDUP_REMOVED lines=10> */
.L_x_7691:


//--------------------- .text._ZN7cutlass13device_kernelIN5flash11enable_sm90INS1_16FlashAttnBwdSm90INS1_25CollectiveMainloopBwdSm90ILi2ELi1ELi1EN4cute5tupleIJNS5_1CILi1EEES8_S8_EEENS6_IJNS7_ILi64EEENS7_ILi96EEENS7_ILi192EEEEEENS_10bfloat16_tEfNS_4arch4Sm90ELb1ELb0ELb0ELb0ELb1ELb0ELb1ELb0ELi3ELi1ELi1ELi1ELb0EEENS1_24CollectiveEpilogueBwdGQAISD_fSG_Li384ELb0ELb1EEENS1_25SingleTileBwdLPTSchedulerILb0ELi96ELb1EEEEEEEEEvNT_6ParamsE --------------------------
	.section	.text._ZN7cutlass13device_kernelIN5flash11enable_sm90INS1_16FlashAttnBwdSm90INS1_25CollectiveMainloopBwdSm90ILi2ELi1ELi1EN4cute5tupleIJNS5_1CILi1EEES8_S8_EEENS6_IJNS7_ILi64EEENS7_ILi96EEENS7_ILi192EEEEEENS_10bfloat16_tEfNS_4arch4Sm90ELb1ELb0ELb0ELb0ELb1ELb0ELb1ELb0ELi3ELi1ELi1ELi1ELb0EEENS1_24CollectiveEpilogueBwdGQAISD_fSG_Li384ELb0ELb1EEENS1_25SingleTileBwdLPTSchedulerILb0ELi96ELb1EEEEEEEEEvNT_6ParamsE,"ax",@progbits
	.align	128
.text._ZN7cutlass13device_kernelIN5flash11enable_sm90INS1_16FlashAttnBwdSm90INS1_25CollectiveMainloopBwdSm90ILi2ELi1ELi1EN4cute5tupleIJNS5_1CILi1EEES8_S8_EEENS6_IJNS7_ILi64EEENS7_ILi96EEENS7_ILi192EEEEEENS_10bfloat16_tEfNS_4arch4Sm90ELb1ELb0ELb0ELb0ELb1ELb0ELb1ELb0ELi3ELi1ELi1ELi1ELb0EEENS1_24CollectiveEpilogueBwdGQAISD_fSG_Li384ELb0ELb1EEENS1_25SingleTileBwdLPTSchedulerILb0ELi96ELb1EEEEEEEEEvNT_6ParamsE:
        .type           _ZN7cutlass13device_kernelIN5flash11enable_sm90INS1_16FlashAttnBwdSm90INS1_25CollectiveMainloopBwdSm90ILi2ELi1ELi1EN4cute5tupleIJNS5_1CILi1EEES8_S8_EEENS6_IJNS7_ILi64EEENS7_ILi96EEENS7_ILi192EEEEEENS_10bfloat16_tEfNS_4arch4Sm90ELb1ELb0ELb0ELb0ELb1ELb0ELb1ELb0ELi3ELi1ELi1ELi1ELb0EEENS1_24CollectiveEpilogueBwdGQAISD_fSG_Li384ELb0ELb1EEENS1_25SingleTileBwdLPTSchedulerILb0ELi96ELb1EEEEEEEEEvNT_6ParamsE,@function
        .size           _ZN7cutlass13device_kernelIN5flash11enable_sm90INS1_16FlashAttnBwdSm90INS1_25CollectiveMainloopBwdSm90ILi2ELi1ELi1EN4cute5tupleIJNS5_1CILi1EEES8_S8_EEENS6_IJNS7_ILi64EEENS7_ILi96EEENS7_ILi192EEEEEENS_10bfloat16_tEfNS_4arch4Sm90ELb1ELb0ELb0ELb0ELb1ELb0ELb1ELb0ELi3ELi1ELi1ELi1ELb0EEENS1_24CollectiveEpilogueBwdGQAISD_fSG_Li384ELb0ELb1EEENS1_25SingleTileBwdLPTSchedulerILb0ELi96ELb1EEEEEEEEEvNT_6ParamsE,(.L_x_7692 - _ZN7cutlass13device_kernelIN5flash11enable_sm90INS1_16FlashAttnBwdSm90INS1_25CollectiveMainloopBwdSm90ILi2ELi1ELi1EN4cute5tupleIJNS5_1CILi1EEES8_S8_EEENS6_IJNS7_ILi64EEENS7_ILi96EEENS7_ILi192EEEEEENS_10bfloat16_tEfNS_4arch4Sm90ELb1ELb0ELb0ELb0ELb1ELb0ELb1ELb0ELi3ELi1ELi1ELi1ELb0EEENS1_24CollectiveEpilogueBwdGQAISD_fSG_Li384ELb0ELb1EEENS1_25SingleTileBwdLPTSchedulerILb0ELi96ELb1EEEEEEEEEvNT_6ParamsE)
        .other          _ZN7cutlass13device_kernelIN5flash11enable_sm90INS1_16FlashAttnBwdSm90INS1_25CollectiveMainloopBwdSm90ILi2ELi1ELi1EN4cute5tupleIJNS5_1CILi1EEES8_S8_EEENS6_IJNS7_ILi64EEENS7_ILi96EEENS7_ILi192EEEEEENS_10bfloat16_tEfNS_4arch4Sm90ELb1ELb0ELb0ELb0ELb1ELb0ELb1ELb0ELi3ELi1ELi1ELi1ELb0EEENS1_24CollectiveEpilogueBwdGQAISD_fSG_Li384ELb0ELb1EEENS1_25SingleTileBwdLPTSchedulerILb0ELi96ELb1EEEEEEEEEvNT_6ParamsE,@"STO_CUDA_ENTRY STV_DEFAULT"
_ZN7cutlass13device_kernelIN5flash11enable_sm90INS1_16FlashAttnBwdSm90INS1_25CollectiveMainloopBwdSm90ILi2ELi1ELi1EN4cute5tupleIJNS5_1CILi1EEES8_S8_EEENS6_IJNS7_ILi64EEENS7_ILi96EEENS7_ILi192EEEEEENS_10bfloat16_tEfNS_4arch4Sm90ELb1ELb0ELb0ELb0ELb1ELb0ELb1ELb0ELi3ELi1ELi1ELi1ELb0EEENS1_24CollectiveEpilogueBwdGQAISD_fSG_Li384ELb0ELb1EEENS1_25SingleTileBwdLPTSchedulerILb0ELi96ELb1EEEEEEEEEvNT_6ParamsE:
        /* <DEDUP_REMOVED lines=23> */
.L_x_6735:
[----:B------:R-:W-:Y:S05]  /*0170*/  BSYNC B0 ;  /* 0x0000000000007941 */ /* 0x000fea0003800000 */
.L_x_6734:
        /* <DEDUP_REMOVED lines=34> */
.L_x_6736:
        /* <DEDUP_REMOVED lines=20> */
.L_x_6737:
        /* <DEDUP_REMOVED lines=9> */
.L_x_6740:
        /* <DEDUP_REMOVED lines=32> */
.L_x_6741:
[----:B------:R-:W-:Y:S01]  /*0770*/  ULDC UR7, c[0x0][0x8cc] ;  /* 0x0002330000077ab9 */ /* 0x000fe20000000800 */
[----:B------:R-:W-:Y:S01]  /*0780*/  UMOV UR40, UR10 ;  /* 0x0000000a00287c82 */ /* 0x000fe20008000000 */
[----:B------:R-:W-:-:S11]  /*0790*/  UISETP.NE.AND UP0, UPT, UR7, 0x1, UPT ;  /* 0x000000010700788c */ /* 0x000fd6000bf05270 */
[----:B------:R-:W-:Y:S02]  /*07a0*/  @UP0 ULDC.64 UR8, c[0x0][0x8d0] ;  /* 0x0002340000080ab9 */ /* 0x000fe40000000a00 */
[----:B------:R-:W-:-:S04]  /*07b0*/  UIMAD.WIDE.U32 UR4, UR10, UR8, URZ ;  /* 0x000000080a0472a5 */ /* 0x000fc8000f8e003f */
[----:B------:R-:W-:-:S04]  /*07c0*/  @UP0 USHF.R.U32.HI UR40, URZ, UR9, UR5 ;  /* 0x000000093f280299 */ /* 0x000fc80008011605 */
[----:B------:R-:W-:-:S12]  /*07d0*/  UIMAD UR4, UR40, UR7, URZ ;  /* 0x00000007280472a4 */ /* 0x000fd8000f8e023f */
.L_x_6742:
        /* <DEDUP_REMOVED lines=105> */
.L_x_6746:
        /* <DEDUP_REMOVED lines=15> */
.L_x_6745:
        /* <DEDUP_REMOVED lines=20> */
.L_x_6748:
        /* <DEDUP_REMOVED lines=15> */
.L_x_6747:
        /* <DEDUP_REMOVED lines=8> */
.L_x_6863:
        /* <DEDUP_REMOVED lines=19> */
.L_x_6750:
        /* <DEDUP_REMOVED lines=107> */
.L_x_6762:
[----:B------:R-:W-:-:S13]  /*19f0*/  ISETP.NE.AND P0, PT, R10, 0x3, PT ;  /* 0x000000030a00780c */ /* 0x000fda0003f05270 */
[----:B-1----:R-:W-:Y:S05]  /*1a00*/  @!P0 BRA `(.L_x_6752) ;  /* 0x0000000000048947 */ /* 0x002fea0003800000 */
[----:B------:R-:W-:Y:S01]  /*1a10*/  BPT.TRAP 0x1 ;  /* 0x000000040000795c */ /* 0x000fe20000300000 */
.L_x_6752:
[----:B------:R-:W-:Y:S02]  /*1a20*/  LEA R3, R2, UR43, 0x3 ;  /* 0x0000002b02037c11 */ /* 0x000fe4000f8e18ff */
[----:B------:R-:W-:-:S04]  /*1a30*/  SHF.L.U32 R12, R7, 0x1f, RZ ;  /* 0x0000001f070c7819 */ /* 0x000fc800000006ff */
[----:B------:R1:W2:Y:S01]  /*1a40*/  SYNCS.PHASECHK.TRANS64.TRYWAIT P1, [R3+URZ+0x36410], R12 ;  /* 0x0364100c030075a7 */ /* 0x0002a2000802017f */
[----:B------:R-:W-:Y:S05]  /*1a50*/  @!P0 BRA `(.L_x_6753) ;  /* 0x0000000000048947 */ /* 0x000fea0003800000 */
[----:B------:R-:W-:Y:S01]  /*1a60*/  BPT.TRAP 0x1 ;  /* 0x000000040000795c */ /* 0x000fe20000300000 */
.L_x_6753:
[----:B--2---:R-:W-:Y:S05]  /*1a70*/  @P1 BRA `(.L_x_6754) ;  /* 0x0000000000081947 */ /* 0x004fea0003800000 */
[----:B------:R-:W2:Y:S02]  /*1a80*/  SYNCS.PHASECHK.TRANS64.TRYWAIT P1, [R3+URZ+0x36410], R12 ;  /* 0x0364100c030075a7 */ /* 0x000ea4000802017f */
[----:B--2---:R-:W-:Y:S05]  /*1a90*/  @!P1 BRA `(.L_x_6755) ;  /* 0x0000007000dc9947 */ /* 0x004fea0003800000 */
.L_x_6754:
        /* <DEDUP_REMOVED lines=103> */
.L_x_6756:
[----:B------:R-:W-:-:S04]  /*2110*/  SHF.L.U32 R14, R5, 0x1f, RZ ;  /* 0x0000001f050e7819 */ /* 0x000fc800000006ff */
[----:B------:R4:W1:Y:S01]  /*2120*/  SYNCS.PHASECHK.TRANS64.TRYWAIT P1, [UR43+0x36430], R14 ;  /* 0x0364300eff0075a7 */ /* 0x000862000802016b */
[----:B------:R-:W-:Y:S05]  /*2130*/  @!P0 BRA `(.L_x_6757) ;  /* 0x0000000000048947 */ /* 0x000fea0003800000 */
[----:B------:R-:W-:Y:S01]  /*2140*/  BPT.TRAP 0x1 ;  /* 0x000000040000795c */ /* 0x000fe20000300000 */
.L_x_6757:
[----:B-1----:R-:W-:Y:S05]  /*2150*/  @P1 BRA `(.L_x_6758) ;  /* 0x0000000000081947 */ /* 0x002fea0003800000 */
[----:B------:R-:W1:Y:S02]  /*2160*/  SYNCS.PHASECHK.TRANS64.TRYWAIT P1, [UR43+0x36430], R14 ;  /* 0x0364300eff0075a7 */ /* 0x000e64000802016b */
[----:B-1----:R-:W-:Y:S05]  /*2170*/  @!P1 BRA `(.L_x_6759) ;  /* 0x0000006c00389947 */ /* 0x002fea0003800000 */
.L_x_6758:
        /* <DEDUP_REMOVED lines=314> */
.L_x_6760:
        /* <DEDUP_REMOVED lines=60> */
.L_x_6761:
        /* <DEDUP_REMOVED lines=62> */
.L_x_6744:
        /* <DEDUP_REMOVED lines=89> */
.L_x_6765:
[----:B------:R-:W2:Y:S04]  /*4250*/  LDG.E.STRONG.GPU R4, desc[UR38][R2.64] ;  /* 0x0000002602047981 */ /* 0x000ea8000c1ef900 */
[----:B--2---:R-:W-:Y:S01]  /*4260*/  CCTL.IVALL ;  /* 0x00000000ff00798f */ /* 0x004fe20002000000 */
[----:B------:R-:W-:Y:S05]  /*4270*/  YIELD ;  /* 0x0000000000007946 */ /* 0x000fea0003800000 */
[----:B------:R-:W-:-:S13]  /*4280*/  ISETP.NE.AND P0, PT, R4, UR17, PT ;  /* 0x0000001104007c0c */ /* 0x000fda000bf05270 */
[----:B------:R-:W-:Y:S05]  /*4290*/  @P0 BRA `(.L_x_6765) ;  /* 0xfffffffc00ec0947 */ /* 0x000fea000383ffff */
.L_x_6764:
[----:B------:R-:W-:Y:S05]  /*42a0*/  BSYNC B0 ;  /* 0x0000000000007941 */ /* 0x000fea0003800000 */
.L_x_6763:
[----:B------:R-:W-:-:S03]  /*42b0*/  UMOV UR4, 0xffffffff ;  /* 0xffffffff00047882 */ /* 0x000fc60000000000 */
[----:B------:R-:W-:Y:S05]  /*42c0*/  BRA.DIV UR4, `(.L_x_6766) ;  /* 0x0000004a04f87947 */ /* 0x000fea000b800000 */
[----:B------:R-:W-:Y:S01]  /*42d0*/  NOP ;  /* 0x0000000000007918 */ /* 0x000fe20000000000 */
.L_x_6866:
        /* <DEDUP_REMOVED lines=15> */
.L_x_6769:
[----:B------:R-:W-:Y:S01]  /*43d0*/  @P0 ELECT P2, URZ, PT ;  /* 0x00000000003f082f */ /* 0x000fe20003840000 */
[----:B------:R2:W-:-:S12]  /*43e0*/  UBLKRED.G.S.ADD.F32.RN [UR4], [UR9], UR6, desc[UR12] ;  /* 0x00000c04090073bb */ /* 0x0005d800080a1406 */
[----:B------:R-:W-:Y:S02]  /*43f0*/  @P2 PLOP3.LUT P0, PT, P2, PT, PT, 0x8, 0x0 ;  /* 0x000000000000281c */ /* 0x000fe4000170e170 */
[----:B------:R-:W-:-:S11]  /*4400*/  PLOP3.LUT P2, PT, PT, PT, PT, 0x8, 0x0 ;  /* 0x000000000000781c */ /* 0x000fd60003f4e170 */
[----:B--2---:R-:W-:Y:S05]  /*4410*/  @P0 BRA.U.ANY `(.L_x_6769) ;  /* 0xfffffffd00ec0947 */ /* 0x004fea000393ffff */
[----:B------:R0:W-:Y:S01]  /*4420*/  UTMACMDFLUSH ;  /* 0x00000000000079b7 */ /* 0x0001e20000000000 */
[----:B------:R-:W-:-:S04]  /*4430*/  DEPBAR.LE SB0, 0x0 ;  /* 0x000080000000791a */ /* 0x000fc80000000000 */
.L_x_6768:
[----:B------:R-:W-:Y:S05]  /*4440*/  BSYNC B0 ;  /* 0x0000000000007941 */ /* 0x000fea0003800000 */
.L_x_6767:
        /* <DEDUP_REMOVED lines=14> */
.L_x_6771:
[----:B------:R-:W-:Y:S05]  /*4530*/  BSYNC B0 ;  /* 0x0000000000007941 */ /* 0x000fea0003800000 */
.L_x_6770:
        /* <DEDUP_REMOVED lines=20> */
.L_x_6774:
[----:B-12---:R-:W2:Y:S04]  /*4680*/  LDG.E.STRONG.GPU R0, desc[UR38][R2.64] ;  /* 0x0000002602007981 */ /* 0x006ea8000c1ef900 */
[----:B--2---:R-:W-:Y:S01]  /*4690*/  CCTL.IVALL ;  /* 0x00000000ff00798f */ /* 0x004fe20002000000 */
[----:B------:R-:W-:Y:S05]  /*46a0*/  YIELD ;  /* 0x0000000000007946 */ /* 0x000fea0003800000 */
[----:B------:R-:W-:-:S13]  /*46b0*/  ISETP.NE.AND P0, PT, R0, UR17, PT ;  /* 0x0000001100007c0c */ /* 0x000fda000bf05270 */
[----:B------:R-:W-:Y:S05]  /*46c0*/  @P0 BRA `(.L_x_6774) ;  /* 0xfffffffc00ec0947 */ /* 0x000fea000383ffff */
.L_x_6773:
[----:B------:R-:W-:Y:S05]  /*46d0*/  BSYNC B0 ;  /* 0x0000000000007941 */ /* 0x000fea0003800000 */
.L_x_6772:
[----:B------:R-:W-:-:S03]  /*46e0*/  UMOV UR4, 0xffffffff ;  /* 0xffffffff00047882 */ /* 0x000fc60000000000 */
[----:B------:R-:W-:Y:S05]  /*46f0*/  BRA.DIV UR4, `(.L_x_6775) ;  /* 0x0000004a04087947 */ /* 0x000fea000b800000 */
[----:B------:R-:W-:Y:S01]  /*4700*/  NOP ;  /* 0x0000000000007918 */ /* 0x000fe20000000000 */
.L_x_6869:
        /* <DEDUP_REMOVED lines=16> */
.L_x_6778:
[----:B------:R-:W-:Y:S01]  /*4810*/  @P0 ELECT P2, URZ, PT ;  /* 0x00000000003f082f */ /* 0x000fe20003840000 */
[----:B------:R3:W-:-:S12]  /*4820*/  UBLKRED.G.S.ADD.F32.RN [UR4], [UR9], UR6, desc[UR10] ;  /* 0x00000a04090073bb */ /* 0x0007d800080a1406 */
[----:B------:R-:W-:Y:S02]  /*4830*/  @P2 PLOP3.LUT P0, PT, P2, PT, PT, 0x8, 0x0 ;  /* 0x000000000000281c */ /* 0x000fe4000170e170 */
[----:B------:R-:W-:-:S11]  /*4840*/  PLOP3.LUT P2, PT, PT, PT, PT, 0x8, 0x0 ;  /* 0x000000000000781c */ /* 0x000fd60003f4e170 */
[----:B---3--:R-:W-:Y:S05]  /*4850*/  @P0 BRA.U.ANY `(.L_x_6778) ;  /* 0xfffffffd00ec0947 */ /* 0x008fea000393ffff */
[----:B------:R0:W-:Y:S01]  /*4860*/  UTMACMDFLUSH ;  /* 0x00000000000079b7 */ /* 0x0001e20000000000 */
[----:B------:R-:W-:-:S04]  /*4870*/  DEPBAR.LE SB0, 0x0 ;  /* 0x000080000000791a */ /* 0x000fc80000000000 */
.L_x_6777:
[----:B------:R-:W-:Y:S05]  /*4880*/  BSYNC B0 ;  /* 0x0000000000007941 */ /* 0x000fea0003800000 */
.L_x_6776:
        /* <DEDUP_REMOVED lines=14> */
.L_x_6739:
        /* <DEDUP_REMOVED lines=29> */
.L_x_6780:
[----:B------:R-:W-:Y:S01]  /*4b40*/  ULDC UR9, c[0x0][0x8cc] ;  /* 0x0002330000097ab9 */ /* 0x000fe20000000800 */
[----:B------:R-:W-:Y:S01]  /*4b50*/  UMOV UR7, UR8 ;  /* 0x0000000800077c82 */ /* 0x000fe20008000000 */
[----:B------:R-:W-:-:S11]  /*4b60*/  UISETP.NE.AND UP0, UPT, UR9, 0x1, UPT ;  /* 0x000000010900788c */ /* 0x000fd6000bf05270 */
[----:B------:R-:W-:Y:S02]  /*4b70*/  @UP0 ULDC.64 UR10, c[0x0][0x8d0] ;  /* 0x00023400000a0ab9 */ /* 0x000fe40000000a00 */
[----:B------:R-:W-:-:S04]  /*4b80*/  UIMAD.WIDE.U32 UR4, UR8, UR10, URZ ;  /* 0x0000000a080472a5 */ /* 0x000fc8000f8e003f */
[----:B------:R-:W-:-:S04]  /*4b90*/  @UP0 USHF.R.U32.HI UR7, URZ, UR11, UR5 ;  /* 0x0000000b3f070299 */ /* 0x000fc80008011605 */
[----:B------:R-:W-:-:S12]  /*4ba0*/  UIMAD UR4, UR7, UR9, URZ ;  /* 0x00000009070472a4 */ /* 0x000fd8000f8e023f */
.L_x_6781:
        /* <DEDUP_REMOVED lines=85> */
.L_x_6785:
[----:B------:R-:W2:Y:S04]  /*5100*/  LDG.E.STRONG.GPU R4, desc[UR38][R2.64] ;  /* 0x0000002602047981 */ /* 0x000ea8000c1ef900 */
[----:B--2---:R-:W-:Y:S01]  /*5110*/  CCTL.IVALL ;  /* 0x00000000ff00798f */ /* 0x004fe20002000000 */
[----:B------:R-:W-:Y:S05]  /*5120*/  YIELD ;  /* 0x0000000000007946 */ /* 0x000fea0003800000 */
[----:B------:R-:W-:-:S13]  /*5130*/  ISETP.NE.AND P2, PT, R4, R5, PT ;  /* 0x000000050400720c */ /* 0x000fda0003f45270 */
[----:B------:R-:W-:Y:S05]  /*5140*/  @P2 BRA `(.L_x_6785) ;  /* 0xfffffffc00ec2947 */ /* 0x000fea000383ffff */
.L_x_6784:
[----:B------:R-:W-:Y:S05]  /*5150*/  BSYNC B0 ;  /* 0x0000000000007941 */ /* 0x000fea0003800000 */
.L_x_6783:
[----:B------:R-:W-:-:S03]  /*5160*/  UMOV UR4, 0xffffffff ;  /* 0xffffffff00047882 */ /* 0x000fc60000000000 */
[----:B------:R-:W-:Y:S05]  /*5170*/  BRA.DIV UR4, `(.L_x_6786) ;  /* 0x0000003e04847947 */ /* 0x000fea000b800000 */
[----:B------:R-:W-:Y:S01]  /*5180*/  NOP ;  /* 0x0000000000007918 */ /* 0x000fe20000000000 */
.L_x_6872:
        /* <DEDUP_REMOVED lines=22> */
.L_x_6788:
[----:B------:R-:W-:Y:S05]  /*52f0*/  BSYNC B0 ;  /* 0x0000000000007941 */ /* 0x000fea0003800000 */
.L_x_6787:
        /* <DEDUP_REMOVED lines=19> */
.L_x_6790:
[----:B------:R-:W-:Y:S05]  /*5430*/  BSYNC B0 ;  /* 0x0000000000007941 */ /* 0x000fea0003800000 */
.L_x_6789:
        /* <DEDUP_REMOVED lines=20> */
.L_x_6792:
[----:B------:R-:W-:Y:S05]  /*5580*/  BSYNC B0 ;  /* 0x0000000000007941 */ /* 0x000fea0003800000 */
.L_x_6791:
[----:B------:R-:W-:Y:S06]  /*5590*/  BAR.ARV 0xa, 0xa0 ;  /* 0x0282800000007b1d */ /* 0x000fec0000002000 */
[----:B------:R-:W-:Y:S04]  /*55a0*/  BSSY B0, `(.L_x_6793) ;  /* 0x0000003000007945 */ /* 0x000fe80003800000 */
[----:B------:R-:W-:Y:S05]  /*55b0*/  @!P0 BRA `(.L_x_6794) ;  /* 0x0000000000048947 */ /* 0x000fea0003800000 */
[----:B------:R-:W-:-:S04]  /*55c0*/  DEPBAR.LE SB0, 0x1 ;  /* 0x000080400000791a */ /* 0x000fc80000000000 */
.L_x_6794:
[----:B------:R-:W-:Y:S05]  /*55d0*/  BSYNC B0 ;  /* 0x0000000000007941 */ /* 0x000fea0003800000 */
.L_x_6793:
[----:B------:R-:W-:Y:S06]  /*55e0*/  BAR.ARV 0xb, 0xa0 ;  /* 0x02c2800000007b1d */ /* 0x000fec0000002000 */
[----:B------:R-:W-:Y:S04]  /*55f0*/  BSSY B0, `(.L_x_6795) ;  /* 0x0000003000007945 */ /* 0x000fe80003800000 */
[----:B------:R-:W-:Y:S05]  /*5600*/  @!P0 BRA `(.L_x_6796) ;  /* 0x0000000000048947 */ /* 0x000fea0003800000 */
[----:B------:R-:W-:-:S04]  /*5610*/  DEPBAR.LE SB0, 0x0 ;  /* 0x000080000000791a */ /* 0x000fc80000000000 */
.L_x_6796:
[----:B------:R-:W-:Y:S05]  /*5620*/  BSYNC B0 ;  /* 0x0000000000007941 */ /* 0x000fea0003800000 */
.L_x_6795:
        /* <DEDUP_REMOVED lines=19> */
.L_x_6798:
[----:B------:R-:W-:Y:S05]  /*5760*/  BSYNC B0 ;  /* 0x0000000000007941 */ /* 0x000fea0003800000 */
.L_x_6797:
[----:B------:R-:W-:Y:S01]  /*5770*/  UIADD3 UR17, UR8, 0x1, URZ ;  /* 0x0000000108117890 */ /* 0x000fe2000fffe03f */
[----:B------:R-:W-:Y:S11]  /*5780*/  BRA `(.L_x_6799) ;  /* 0x0000000000047947 */ /* 0x000ff60003800000 */
.L_x_6782:
[----:B------:R-:W-:-:S05]  /*5790*/  UMOV UR17, UR8 ;  /* 0x0000000800117c82 */ /* 0x000fca0008000000 */
.L_x_6799:
        /* <DEDUP_REMOVED lines=12> */
.L_x_6832:
        /* <DEDUP_REMOVED lines=18> */
.L_x_6802:
[----:B------:R-:W2:Y:S04]  /*5980*/  LDG.E.STRONG.GPU R4, desc[UR38][R2.64] ;  /* 0x0000002602047981 */ /* 0x000ea8000c1ef900 */
[----:B--2---:R-:W-:Y:S01]  /*5990*/  CCTL.IVALL ;  /* 0x00000000ff00798f */ /* 0x004fe20002000000 */
[----:B------:R-:W-:Y:S05]  /*59a0*/  YIELD ;  /* 0x0000000000007946 */ /* 0x000fea0003800000 */
[----:B------:R-:W-:-:S13]  /*59b0*/  ISETP.NE.AND P2, PT, R4, R5, PT ;  /* 0x000000050400720c */ /* 0x000fda0003f45270 */
[----:B------:R-:W-:Y:S05]  /*59c0*/  @P2 BRA `(.L_x_6802) ;  /* 0xfffffffc00ec2947 */ /* 0x000fea000383ffff */
.L_x_6801:
[----:B------:R-:W-:Y:S05]  /*59d0*/  BSYNC B0 ;  /* 0x0000000000007941 */ /* 0x000fea0003800000 */
.L_x_6800:
[----:B------:R-:W-:-:S03]  /*59e0*/  UMOV UR18, 0xffffffff ;  /* 0xffffffff00127882 */ /* 0x000fc60000000000 */
[----:B------:R-:W-:Y:S05]  /*59f0*/  BRA.DIV UR18, `(.L_x_6803) ;  /* 0x0000003612807947 */ /* 0x000fea000b800000 */
[----:B------:R-:W-:Y:S01]  /*5a00*/  NOP ;  /* 0x0000000000007918 */ /* 0x000fe20000000000 */
.L_x_6875:
        /* <DEDUP_REMOVED lines=19> */
.L_x_6805:
[----:B------:R-:W-:Y:S05]  /*5b40*/  BSYNC B0 ;  /* 0x0000000000007941 */ /* 0x000fea0003800000 */
.L_x_6804:
        /* <DEDUP_REMOVED lines=14> */
.L_x_6807:
[----:B------:R-:W-:Y:S05]  /*5c30*/  BSYNC B0 ;  /* 0x0000000000007941 */ /* 0x000fea0003800000 */
.L_x_6806:
        /* <DEDUP_REMOVED lines=15> */
.L_x_6809:
[----:B------:R-:W-:Y:S05]  /*5d30*/  BSYNC B0 ;  /* 0x0000000000007941 */ /* 0x000fea0003800000 */
.L_x_6808:
[----:B------:R-:W-:Y:S06]  /*5d40*/  BAR.ARV 0xa, 0xa0 ;  /* 0x0282800000007b1d */ /* 0x000fec0000002000 */
[----:B------:R-:W-:Y:S04]  /*5d50*/  BSSY B0, `(.L_x_6810) ;  /* 0x0000003000007945 */ /* 0x000fe80003800000 */
[----:B------:R-:W-:Y:S05]  /*5d60*/  @!P0 BRA `(.L_x_6811) ;  /* 0x0000000000048947 */ /* 0x000fea0003800000 */
[----:B------:R-:W-:-:S04]  /*5d70*/  DEPBAR.LE SB0, 0x1 ;  /* 0x000080400000791a */ /* 0x000fc80000000000 */
.L_x_6811:
[----:B------:R-:W-:Y:S05]  /*5d80*/  BSYNC B0 ;  /* 0x0000000000007941 */ /* 0x000fea0003800000 */
.L_x_6810:
[----:B------:R-:W-:Y:S06]  /*5d90*/  BAR.ARV 0xb, 0xa0 ;  /* 0x02c2800000007b1d */ /* 0x000fec0000002000 */
[----:B------:R-:W-:Y:S04]  /*5da0*/  BSSY B0, `(.L_x_6812) ;  /* 0x0000003000007945 */ /* 0x000fe80003800000 */
[----:B------:R-:W-:Y:S05]  /*5db0*/  @!P0 BRA `(.L_x_6813) ;  /* 0x0000000000048947 */ /* 0x000fea0003800000 */
[----:B------:R-:W-:-:S04]  /*5dc0*/  DEPBAR.LE SB0, 0x0 ;  /* 0x000080000000791a */ /* 0x000fc80000000000 */
.L_x_6813:
[----:B------:R-:W-:Y:S05]  /*5dd0*/  BSYNC B0 ;  /* 0x0000000000007941 */ /* 0x000fea0003800000 */
.L_x_6812:
        /* <DEDUP_REMOVED lines=19> */
.L_x_6815:
[----:B------:R-:W-:Y:S05]  /*5f10*/  BSYNC B0 ;  /* 0x0000000000007941 */ /* 0x000fea0003800000 */
.L_x_6814:
        /* <DEDUP_REMOVED lines=16> */
.L_x_6818:
[----:B------:R-:W2:Y:S04]  /*6020*/  LDG.E.STRONG.GPU R4, desc[UR38][R2.64] ;  /* 0x0000002602047981 */ /* 0x000ea8000c1ef900 */
[----:B--2---:R-:W-:Y:S01]  /*6030*/  CCTL.IVALL ;  /* 0x00000000ff00798f */ /* 0x004fe20002000000 */
[----:B------:R-:W-:Y:S05]  /*6040*/  YIELD ;  /* 0x0000000000007946 */ /* 0x000fea0003800000 */
[----:B------:R-:W-:-:S13]  /*6050*/  ISETP.NE.AND P2, PT, R4, R5, PT ;  /* 0x000000050400720c */ /* 0x000fda0003f45270 */
[----:B------:R-:W-:Y:S05]  /*6060*/  @P2 BRA `(.L_x_6818) ;  /* 0xfffffffc00ec2947 */ /* 0x000fea000383ffff */
.L_x_6817:
[----:B------:R-:W-:Y:S05]  /*6070*/  BSYNC B0 ;  /* 0x0000000000007941 */ /* 0x000fea0003800000 */
.L_x_6816:
[----:B------:R-:W-:-:S03]  /*6080*/  UMOV UR14, 0xffffffff ;  /* 0xffffffff000e7882 */ /* 0x000fc60000000000 */
[----:B------:R-:W-:Y:S05]  /*6090*/  BRA.DIV UR14, `(.L_x_6819) ;  /* 0x0000002e0ef47947 */ /* 0x000fea000b800000 */
[----:B------:R-:W-:Y:S01]  /*60a0*/  NOP ;  /* 0x0000000000007918 */ /* 0x000fe20000000000 */
.L_x_6878:
        /* <DEDUP_REMOVED lines=15> */
.L_x_6821:
[----:B------:R-:W-:Y:S05]  /*61a0*/  BSYNC B0 ;  /* 0x0000000000007941 */ /* 0x000fea0003800000 */
.L_x_6820:
        /* <DEDUP_REMOVED lines=14> */
.L_x_6823:
[----:B------:R-:W-:Y:S05]  /*6290*/  BSYNC B0 ;  /* 0x0000000000007941 */ /* 0x000fea0003800000 */
.L_x_6822:
        /* <DEDUP_REMOVED lines=15> */
.L_x_6825:
[----:B------:R-:W-:Y:S05]  /*6390*/  BSYNC B0 ;  /* 0x0000000000007941 */ /* 0x000fea0003800000 */
.L_x_6824:
[----:B------:R-:W-:Y:S06]  /*63a0*/  BAR.ARV 0xa, 0xa0 ;  /* 0x0282800000007b1d */ /* 0x000fec0000002000 */
[----:B------:R-:W-:Y:S04]  /*63b0*/  BSSY B0, `(.L_x_6826) ;  /* 0x0000003000007945 */ /* 0x000fe80003800000 */
[----:B------:R-:W-:Y:S05]  /*63c0*/  @!P0 BRA `(.L_x_6827) ;  /* 0x0000000000048947 */ /* 0x000fea0003800000 */
[----:B------:R-:W-:-:S04]  /*63d0*/  DEPBAR.LE SB0, 0x1 ;  /* 0x000080400000791a */ /* 0x000fc80000000000 */
.L_x_6827:
[----:B------:R-:W-:Y:S05]  /*63e0*/  BSYNC B0 ;  /* 0x0000000000007941 */ /* 0x000fea0003800000 */
.L_x_6826:
[----:B------:R-:W-:Y:S06]  /*63f0*/  BAR.ARV 0xb, 0xa0 ;  /* 0x02c2800000007b1d */ /* 0x000fec0000002000 */
[----:B------:R-:W-:Y:S04]  /*6400*/  BSSY B0, `(.L_x_6828) ;  /* 0x0000003000007945 */ /* 0x000fe80003800000 */
[----:B------:R-:W-:Y:S05]  /*6410*/  @!P0 BRA `(.L_x_6829) ;  /* 0x0000000000048947 */ /* 0x000fea0003800000 */
[----:B------:R-:W-:-:S04]  /*6420*/  DEPBAR.LE SB0, 0x0 ;  /* 0x000080000000791a */ /* 0x000fc80000000000 */
.L_x_6829:
[----:B------:R-:W-:Y:S05]  /*6430*/  BSYNC B0 ;  /* 0x0000000000007941 */ /* 0x000fea0003800000 */
.L_x_6828:
        /* <DEDUP_REMOVED lines=19> */
.L_x_6831:
[----:B------:R-:W-:Y:S05]  /*6570*/  BSYNC B0 ;  /* 0x0000000000007941 */ /* 0x000fea0003800000 */
.L_x_6830:
[----:B------:R-:W-:Y:S02]  /*6580*/  UIADD3 UR17, UR17, 0x2, URZ ;  /* 0x0000000211117890 */ /* 0x000fe4000fffe03f */
[----:B------:R-:W-:Y:S02]  /*6590*/  UIADD3 UR4, UR4, 0x6000, URZ ;  /* 0x0000600004047890 */ /* 0x000fe4000fffe03f */
[----:B------:R-:W-:-:S06]  /*65a0*/  UISETP.GE.AND UP0, UPT, UR17, UR5, UPT ;  /* 0x000000051100728c */ /* 0x000fcc000bf06270 */
[----:B------:R-:W-:-:S13]  /*65b0*/  PLOP3.LUT P1, PT, PT, PT, UP0, 0x80, 0x0 ;  /* 0x000000000000781c */ /* 0x000fda0003f2f008 */
[----:B------:R-:W-:Y:S05]  /*65c0*/  @!P1 BRA `(.L_x_6832) ;  /* 0xfffffff000a49947 */ /* 0x000fea000383ffff */
[----:B------:R-:W-:Y:S05]  /*65d0*/  BRA `(.L_x_6743) ;  /* 0x0000002400d47947 */ /* 0x000fea0003800000 */
.L_x_6779:
        /* <DEDUP_REMOVED lines=21> */
.L_x_6833:
[----:B------:R-:W-:Y:S01]  /*6730*/  ULDC UR9, c[0x0][0x8cc] ;  /* 0x0002330000097ab9 */ /* 0x000fe20000000800 */
[----:B------:R-:W-:Y:S01]  /*6740*/  UMOV UR7, UR8 ;  /* 0x0000000800077c82 */ /* 0x000fe20008000000 */
[----:B------:R-:W-:-:S11]  /*6750*/  UISETP.NE.AND UP0, UPT, UR9, 0x1, UPT ;  /* 0x000000010900788c */ /* 0x000fd6000bf05270 */
[----:B------:R-:W-:Y:S02]  /*6760*/  @UP0 ULDC.64 UR10, c[0x0][0x8d0] ;  /* 0x00023400000a0ab9 */ /* 0x000fe40000000a00 */
[----:B------:R-:W-:-:S04]  /*6770*/  UIMAD.WIDE.U32 UR4, UR8, UR10, URZ ;  /* 0x0000000a080472a5 */ /* 0x000fc8000f8e003f */
[----:B------:R-:W-:-:S04]  /*6780*/  @UP0 USHF.R.U32.HI UR7, URZ, UR11, UR5 ;  /* 0x0000000b3f070299 */ /* 0x000fc80008011605 */
[----:B------:R-:W-:-:S12]  /*6790*/  UIMAD UR4, UR7, UR9, URZ ;  /* 0x00000009070472a4 */ /* 0x000fd8000f8e023f */
.L_x_6834:
        /* <DEDUP_REMOVED lines=80> */
.L_x_6879:
        /* <DEDUP_REMOVED lines=9> */
.L_x_6838:
        /* <DEDUP_REMOVED lines=108> */
.L_x_6849:
[----:B-1----:R-:W-:-:S05]  /*73f0*/  IMAD.MOV.U32 R13, RZ, RZ, 0x1 ;  /* 0x00000001ff0d7424 */ /* 0x002fca00078e00ff */
[----:B------:R-:W-:-:S04]  /*7400*/  SHF.L.U32 R13, R13, 0x1f, RZ ;  /* 0x0000001f0d0d7819 */ /* 0x000fc800000006ff */
[----:B------:R-:W1:Y:S02]  /*7410*/  SYNCS.PHASECHK.TRANS64.TRYWAIT P1, [R12+URZ+0x36438], R13 ;  /* 0x0364380d0c0075a7 */ /* 0x000e64000802017f */
[----:B-1----:R-:W-:Y:S05]  /*7420*/  @!P1 BRA `(.L_x_6841) ;  /* 0x0000001c00409947 */ /* 0x002fea0003800000 */
.L_x_6880:
        /* <DEDUP_REMOVED lines=8> */
.L_x_6842:
        /* <DEDUP_REMOVED lines=48> */
.L_x_6881:
        /* <DEDUP_REMOVED lines=8> */
.L_x_6844:
        /* <DEDUP_REMOVED lines=46> */
.L_x_6882:
        /* <DEDUP_REMOVED lines=12> */
.L_x_6846:
        /* <DEDUP_REMOVED lines=37> */
.L_x_6884:
        /* <DEDUP_REMOVED lines=8> */
.L_x_6848:
        /* <DEDUP_REMOVED lines=41> */
.L_x_6840:
[----:B--2---:R-:W2:Y:S01]  /*8130*/  LDL.LU R4, [R1] ;  /* 0x0000000001047983 */ /* 0x004ea20000300800 */
[----:B------:R-:W-:-:S03]  /*8140*/  IMAD.MOV.U32 R10, RZ, RZ, 0x1 ;  /* 0x00000001ff0a7424 */ /* 0x000fc600078e00ff */
[----:B------:R3:W5:Y:S01]  /*8150*/  LDL R5, [R1+0x4] ;  /* 0x0000040001057983 */ /* 0x0007620000100800 */
[----:B--2---:R-:W-:-:S13]  /*8160*/  ISETP.NE.AND P1, PT, R4, RZ, PT ;  /* 0x000000ff0400720c */ /* 0x004fda0003f25270 */
[----:B---3--:R-:W-:Y:S05]  /*8170*/  @!P1 BRA `(.L_x_6839) ;  /* 0x0000000400889947 */ /* 0x008fea0003800000 */
[----:B------:R-:W2:Y:S02]  /*8180*/  SYNCS.PHASECHK.TRANS64.TRYWAIT P1, [R12+URZ+0x36438], R13 ;  /* 0x0364380d0c0075a7 */ /* 0x000ea4000802017f */
[----:B--2---:R-:W-:Y:S05]  /*8190*/  @!P1 BRA `(.L_x_6850) ;  /* 0x0000001000449947 */ /* 0x004fea0003800000 */
.L_x_6885:
        /* <DEDUP_REMOVED lines=8> */
.L_x_6851:
        /* <DEDUP_REMOVED lines=41> */
.L_x_6886:
        /* <DEDUP_REMOVED lines=9> */
.L_x_6853:
        /* <DEDUP_REMOVED lines=38> */
.L_x_6839:
[----:B------:R-:W-:-:S04]  /*87a0*/  SHF.L.U32 R3, R10, 0x1f, RZ ;  /* 0x0000001f0a037819 */ /* 0x000fc800000006ff */
[----:B------:R-:W2:Y:S02]  /*87b0*/  SYNCS.PHASECHK.TRANS64.TRYWAIT P1, [R12+URZ+0x36438], R3 ;  /* 0x036438030c0075a7 */ /* 0x000ea4000802017f */
[----:B--2---:R-:W-:Y:S05]  /*87c0*/  @!P1 BRA `(.L_x_6854) ;  /* 0x0000000800e09947 */ /* 0x004fea0003800000 */
.L_x_6887:
[----:B------:R-:W-:Y:S05]  /*87d0*/  @P0 BRA `(.L_x_6855) ;  /* 0x0000000000180947 */ /* 0x000fea0003800000 */
[----:B------:R-:W3:Y:S01]  /*87e0*/  S2R R0, SR_TID.X ;  /* 0x0000000000007919 */ /* 0x000ee20000002100 */
[----:B--2---:R-:W-:-:S04]  /*87f0*/  IMAD.MOV.U32 R3, RZ, RZ, 0x6100 ;  /* 0x00006100ff037424 */ /* 0x004fc800078e00ff */
[----:B------:R4:W-:Y:S01]  /*8800*/  SYNCS.ARRIVE.TRANS64 RZ, [R12+URZ+0x36430], R3 ;  /* 0x036430030cff79a7 */ /* 0x0009e2000800003f */
[----:B---3--:R-:W-:-:S13]  /*8810*/  LOP3.LUT P0, RZ, R0, 0x1f, RZ, 0xc0, !PT ;  /* 0x0000001f00ff7812 */ /* 0x008fda000780c0ff */
[----:B----4-:R-:W-:Y:S05]  /*8820*/  @!P0 BRA `(.L_x_6855) ;  /* 0x0000000000048947 */ /* 0x010fea0003800000 */
[----:B------:R-:W-:Y:S01]  /*8830*/  BPT.TRAP 0x1 ;  /* 0x000000040000795c */ /* 0x000fe20000300000 */
.L_x_6855:
        /* <DEDUP_REMOVED lines=45> */
.L_x_6836:
[----:B------:R-:W-:Y:S05]  /*8b10*/  BSYNC B0 ;  /* 0x0000000000007941 */ /* 0x000fea0003800000 */
.L_x_6835:
[----:B------:R-:W-:-:S03]  /*8b20*/  UMOV UR4, 0xffffffff ;  /* 0xffffffff00047882 */ /* 0x000fc60000000000 */
[----:B------:R-:W-:Y:S05]  /*8b30*/  BRA.DIV UR4, `(.L_x_6856) ;  /* 0x0000000a04187947 */ /* 0x000fea000b800000 */
[----:B------:R-:W-:-:S13]  /*8b40*/  ELECT P0, URZ, PT ;  /* 0x00000000003f782f */ /* 0x000fda0003800000 */
.L_x_6890:
[----:B------:R-:W-:Y:S05]  /*8b50*/  @!P0 BRA `(.L_x_6743) ;  /* 0x0000000000748947 */ /* 0x000fea0003800000 */
[----:B------:R-:W2:Y:S02]  /*8b60*/  LDL.LU R0, [R1+0x8] ;  /* 0x0000080001007983 */ /* 0x000ea40000300800 */
[----:B--2---:R-:W-:-:S04]  /*8b70*/  LOP3.LUT R0, R0, 0x2, RZ, 0xfc, !PT ;  /* 0x0000000200007812 */ /* 0x004fc800078efcff */
[----:B------:R-:W-:-:S13]  /*8b80*/  ISETP.NE.AND P0, PT, R0, 0x3, PT ;  /* 0x000000030000780c */ /* 0x000fda0003f05270 */
[----:B------:R-:W-:Y:S05]  /*8b90*/  @!P0 BRA `(.L_x_6857) ;  /* 0x0000000000048947 */ /* 0x000fea0003800000 */
[----:B------:R-:W-:Y:S01]  /*8ba0*/  BPT.TRAP 0x1 ;  /* 0x000000040000795c */ /* 0x000fe20000300000 */
.L_x_6857:
        /* <DEDUP_REMOVED lines=15> */
.L_x_6891:
[----:B------:R-:W3:Y:S02]  /*8ca0*/  SYNCS.PHASECHK.TRANS64.TRYWAIT P1, [R23+URZ], R0 ;  /* 0x00000000170075a7 */ /* 0x000ee4000802017f */
[----:B---3--:R-:W-:Y:S05]  /*8cb0*/  @!P1 BRA `(.L_x_6859) ;  /* 0x0000000400f09947 */ /* 0x008fea0003800000 */
.L_x_6892:
[----:B------:R-:W-:Y:S05]  /*8cc0*/  @!P0 BRA `(.L_x_6860) ;  /* 0x0000000000048947 */ /* 0x000fea0003800000 */
[----:B------:R-:W-:Y:S01]  /*8cd0*/  BPT.TRAP 0x1 ;  /* 0x000000040000795c */ /* 0x000fe20000300000 */
.L_x_6860:
[----:B------:R-:W-:-:S07]  /*8ce0*/  SHF.L.U32 R10, R10, 0x1f, RZ ;  /* 0x0000001f0a0a7819 */ /* 0x000fce00000006ff */
.L_x_6861:
[----:B----4-:R4:W1:Y:S02]  /*8cf0*/  SYNCS.PHASECHK.TRANS64.TRYWAIT P0, [R7+URZ+0x36438], R10 ;  /* 0x0364380a070075a7 */ /* 0x010864000800017f */
[----:B-1----:R-:W-:Y:S05]  /*8d00*/  @!P0 NANOSLEEP.SYNCS 0x989680 ;  /* 0x009896800000895d */ /* 0x002fea0003900000 */
[----:B------:R-:W1:Y:S02]  /*8d10*/  @!P0 SYNCS.PHASECHK.TRANS64 P0, [R7+URZ+0x36438], R10 ;  /* 0x0364380a070085a7 */ /* 0x000e64000800007f */
[----:B-1----:R-:W-:Y:S05]  /*8d20*/  @!P0 BRA `(.L_x_6861) ;  /* 0xfffffffc00f08947 */ /* 0x002fea000383ffff */
.L_x_6743:
[----:B------:R-:W-:Y:S05]  /*8d30*/  BSYNC B6 ;  /* 0x0000000000067941 */ /* 0x000fea0003800000 */
.L_x_6738:
[----:B------:R-:W-:Y:S05]  /*8d40*/  EXIT ;  /* 0x000000000000794d */ /* 0x000fea0003800000 */
.L_x_6749:
[----:B------:R-:W-:Y:S02]  /*8d50*/  IMAD.MOV.U32 R12, RZ, RZ, RZ ;  /* 0x000000ffff0c7224 */ /* 0x000fe400078e00ff */
[----:B------:R-:W-:Y:S02]  /*8d60*/  IMAD.MOV.U32 R11, RZ, RZ, 0x1f ;  /* 0x0000001fff0b7424 */ /* 0x000fe400078e00ff */
[----:B------:R-:W-:-:S07]  /*8d70*/  IMAD.MOV.U32 R15, RZ, RZ, -0x1 ;  /* 0xffffffffff0f7424 */ /* 0x000fce00078e00ff */
[----:B------:R-:W-:Y:S05]  /*8d80*/  WARPSYNC.COLLECTIVE R15, `(.L_x_6862) ;  /* 0x000000000f087348 */ /* 0x000fea0003c00000 */
[----:B------:R1:W2:Y:S02]  /*8d90*/  SHFL.IDX P6, R14, R13, R12, R11 ;  /* 0x0000000c0d0e7389 */ /* 0x0002a400000c000b */
[----:B-12---:R-:W-:Y:S01]  /*8da0*/  ENDCOLLECTIVE ;  /* 0x000000000000791b */ /* 0x006fe20003800000 */
.L_x_6862:
[----:B------:R-:W-:Y:S05]  /*8db0*/  BRA `(.L_x_6863) ;  /* 0xffffff8400147947 */ /* 0x000fea000383ffff */
.L_x_6751:
[----:B--2---:R2:W3:Y:S02]  /*8dc0*/  SYNCS.PHASECHK.TRANS64.TRYWAIT P0, [R19+URZ+0x36400], R10 ;  /* 0x0364000a130075a7 */ /* 0x0044e4000800017f */
[----:B---3--:R-:W-:Y:S05]  /*8dd0*/  @!P0 NANOSLEEP.SYNCS 0x989680 ;  /* 0x009896800000895d */ /* 0x008fea0003900000 */
[----:B------:R-:W3:Y:S02]  /*8de0*/  @!P0 SYNCS.PHASECHK.TRANS64 P0, [R19+URZ+0x36400], R10 ;  /* 0x0364000a130085a7 */ /* 0x000ee4000800007f */
[----:B---3--:R-:W-:Y:S05]  /*8df0*/  @!P0 BRA `(.L_x_6751) ;  /* 0xfffffffc00f08947 */ /* 0x008fea000383ffff */
[----:B------:R-:W-:Y:S05]  /*8e00*/  BRA `(.L_x_6750) ;  /* 0xffffff84004c7947 */ /* 0x000fea000383ffff */
.L_x_6755:
[----:B--2---:R2:W3:Y:S02]  /*8e10*/  SYNCS.PHASECHK.TRANS64.TRYWAIT P1, [R3+URZ+0x36410], R12 ;  /* 0x0364100c030075a7 */ /* 0x0044e4000802017f */
[----:B---3--:R-:W-:Y:S05]  /*8e20*/  @!P1 NANOSLEEP.SYNCS 0x989680 ;  /* 0x009896800000995d */ /* 0x008fea0003900000 */
[----:B------:R-:W3:Y:S02]  /*8e30*/  @!P1 SYNCS.PHASECHK.TRANS64 P1, [R3+URZ+0x36410], R12 ;  /* 0x0364100c030095a7 */ /* 0x000ee4000802007f */
[----:B---3--:R-:W-:Y:S05]  /*8e40*/  @!P1 BRA `(.L_x_6755) ;  /* 0xfffffffc00f09947 */ /* 0x008fea000383ffff */
[----:B------:R-:W-:Y:S05]  /*8e50*/  BRA `(.L_x_6754) ;  /* 0xffffff8c00107947 */ /* 0x000fea000383ffff */
.L_x_6759:
[----:B------:R1:W1:Y:S02]  /*8e60*/  SYNCS.PHASECHK.TRANS64.TRYWAIT P1, [R19+URZ+0x36430], R14 ;  /* 0x0364300e130075a7 */ /* 0x000264000802017f */
[----:B-1----:R-:W-:Y:S05]  /*8e70*/  @!P1 NANOSLEEP.SYNCS 0x989680 ;  /* 0x009896800000995d */ /* 0x002fea0003900000 */
[----:B------:R-:W1:Y:S02]  /*8e80*/  @!P1 SYNCS.PHASECHK.TRANS64 P1, [R19+URZ+0x36430], R14 ;  /* 0x0364300e130095a7 */ /* 0x000e64000802007f */
[----:B-1----:R-:W-:Y:S05]  /*8e90*/  @!P1 BRA `(.L_x_6759) ;  /* 0xfffffffc00f09947 */ /* 0x002fea000383ffff */
[----:B------:R-:W-:Y:S05]  /*8ea0*/  BRA `(.L_x_6758) ;  /* 0xffffff9000b47947 */ /* 0x000fea000383ffff */
.L_x_6766:
[----:B------:R-:W-:Y:S01]  /*8eb0*/  BSSY B0, `(.L_x_6864) ;  /* 0x0000005000007945 */ /* 0x000fe20003800000 */
[----:B------:R-:W-:-:S07]  /*8ec0*/  IMAD.MOV.U32 R15, RZ, RZ, -0x1 ;  /* 0xffffffffff0f7424 */ /* 0x000fce00078e00ff */
[----:B-1----:R-:W-:Y:S05]  /*8ed0*/  WARPSYNC.COLLECTIVE R15, `(.L_x_6865) ;  /* 0x000000000f087348 */ /* 0x002fea0003c00000 */
[----:B------:R-:W-:Y:S01]  /*8ee0*/  NOP ;  /* 0x0000000000007918 */ /* 0x000fe20000000000 */
[----:B-1----:R-:W-:Y:S01]  /*8ef0*/  ENDCOLLECTIVE ;  /* 0x000000000000791b */ /* 0x002fe20003800000 */
.L_x_6865:
[----:B------:R-:W-:Y:S05]  /*8f00*/  BSYNC B0 ;  /* 0x0000000000007941 */ /* 0x000fea0003800000 */
.L_x_6864:
[----:B------:R-:W-:Y:S05]  /*8f10*/  BRA `(.L_x_6866) ;  /* 0xffffffb000f07947 */ /* 0x000fea000383ffff */
.L_x_6775:
[----:B------:R-:W-:Y:S01]  /*8f20*/  BSSY B0, `(.L_x_6867) ;  /* 0x0000005000007945 */ /* 0x000fe20003800000 */
[----:B------:R-:W-:-:S07]  /*8f30*/  IMAD.MOV.U32 R15, RZ, RZ, -0x1 ;  /* 0xffffffffff0f7424 */ /* 0x000fce00078e00ff */
[----:B-12---:R-:W-:Y:S05]  /*8f40*/  WARPSYNC.COLLECTIVE R15, `(.L_x_6868) ;  /* 0x000000000f087348 */ /* 0x006fea0003c00000 */
[----:B------:R-:W-:Y:S01]  /*8f50*/  NOP ;  /* 0x0000000000007918 */ /* 0x000fe20000000000 */
[----:B-12---:R-:W-:Y:S01]  /*8f60*/  ENDCOLLECTIVE ;  /* 0x000000000000791b */ /* 0x006fe20003800000 */
.L_x_6868:
[----:B------:R-:W-:Y:S05]  /*8f70*/  BSYNC B0 ;  /* 0x0000000000007941 */ /* 0x000fea0003800000 */
.L_x_6867:
[----:B------:R-:W-:Y:S05]  /*8f80*/  BRA `(.L_x_6869) ;  /* 0xffffffb400e07947 */ /* 0x000fea000383ffff */
.L_x_6786:
[----:B------:R-:W-:Y:S01]  /*8f90*/  BSSY B0, `(.L_x_6870) ;  /* 0x0000005000007945 */ /* 0x000fe20003800000 */
[----:B------:R-:W-:-:S07]  /*8fa0*/  IMAD.MOV.U32 R15, RZ, RZ, -0x1 ;  /* 0xffffffffff0f7424 */ /* 0x000fce00078e00ff */
[----:B------:R-:W-:Y:S05]  /*8fb0*/  WARPSYNC.COLLECTIVE R15, `(.L_x_6871) ;  /* 0x000000000f087348 */ /* 0x000fea0003c00000 */
[----:B------:R-:W-:Y:S01]  /*8fc0*/  NOP ;  /* 0x0000000000007918 */ /* 0x000fe20000000000 */
[----:B------:R-:W-:Y:S01]  /*8fd0*/  ENDCOLLECTIVE ;  /* 0x000000000000791b */ /* 0x000fe20003800000 */
.L_x_6871:
[----:B------:R-:W-:Y:S05]  /*8fe0*/  BSYNC B0 ;  /* 0x0000000000007941 */ /* 0x000fea0003800000 */
.L_x_6870:
[----:B------:R-:W-:Y:S05]  /*8ff0*/  BRA `(.L_x_6872) ;  /* 0xffffffc000647947 */ /* 0x000fea000383ffff */
.L_x_6803:
[----:B------:R-:W-:Y:S01]  /*9000*/  BSSY B0, `(.L_x_6873) ;  /* 0x0000005000007945 */ /* 0x000fe20003800000 */
[----:B------:R-:W-:-:S07]  /*9010*/  IMAD.MOV.U32 R15, RZ, RZ, -0x1 ;  /* 0xffffffffff0f7424 */ /* 0x000fce00078e00ff */
[----:B------:R-:W-:Y:S05]  /*9020*/  WARPSYNC.COLLECTIVE R15, `(.L_x_6874) ;  /* 0x000000000f087348 */ /* 0x000fea0003c00000 */
[----:B------:R-:W-:Y:S01]  /*9030*/  NOP ;  /* 0x0000000000007918 */ /* 0x000fe20000000000 */
[----:B------:R-:W-:Y:S01]  /*9040*/  ENDCOLLECTIVE ;  /* 0x000000000000791b */ /* 0x000fe20003800000 */
.L_x_6874:
[----:B------:R-:W-:Y:S05]  /*9050*/  BSYNC B0 ;  /* 0x0000000000007941 */ /* 0x000fea0003800000 */
.L_x_6873:
[----:B------:R-:W-:Y:S05]  /*9060*/  BRA `(.L_x_6875) ;  /* 0xffffffc800687947 */ /* 0x000fea000383ffff */
.L_x_6819:
[----:B------:R-:W-:Y:S01]  /*9070*/  BSSY B0, `(.L_x_6876) ;  /* 0x0000005000007945 */ /* 0x000fe20003800000 */
[----:B------:R-:W-:-:S07]  /*9080*/  IMAD.MOV.U32 R15, RZ, RZ, -0x1 ;  /* 0xffffffffff0f7424 */ /* 0x000fce00078e00ff */
[----:B------:R-:W-:Y:S05]  /*9090*/  WARPSYNC.COLLECTIVE R15, `(.L_x_6877) ;  /* 0x000000000f087348 */ /* 0x000fea0003c00000 */
[----:B------:R-:W-:Y:S01]  /*90a0*/  NOP ;  /* 0x0000000000007918 */ /* 0x000fe20000000000 */
[----:B------:R-:W-:Y:S01]  /*90b0*/  ENDCOLLECTIVE ;  /* 0x000000000000791b */ /* 0x000fe20003800000 */
.L_x_6877:
[----:B------:R-:W-:Y:S05]  /*90c0*/  BSYNC B0 ;  /* 0x0000000000007941 */ /* 0x000fea0003800000 */
.L_x_6876:
[----:B------:R-:W-:Y:S05]  /*90d0*/  BRA `(.L_x_6878) ;  /* 0xffffffcc00f47947 */ /* 0x000fea000383ffff */
.L_x_6837:
[----:B-1----:R1:W2:Y:S02]  /*90e0*/  SYNCS.PHASECHK.TRANS64.TRYWAIT P1, [R12+URZ+0x36420], R13 ;  /* 0x0364200d0c0075a7 */ /* 0x0022a4000802017f */
[----:B--2---:R-:W-:Y:S05]  /*90f0*/  @!P1 NANOSLEEP.SYNCS 0x989680 ;  /* 0x009896800000995d */ /* 0x004fea0003900000 */
[----:B------:R-:W2:Y:S02]  /*9100*/  @!P1 SYNCS.PHASECHK.TRANS64 P1, [R12+URZ+0x36420], R13 ;  /* 0x0364200d0c0095a7 */ /* 0x000ea4000802007f */
[----:B--2---:R-:W-:Y:S05]  /*9110*/  @!P1 BRA `(.L_x_6837) ;  /* 0xfffffffc00f09947 */ /* 0x004fea000383ffff */
[----:B------:R-:W-:Y:S05]  /*9120*/  BRA `(.L_x_6879) ;  /* 0xffffffd800dc7947 */ /* 0x000fea000383ffff */
.L_x_6841:
[----:B-1----:R1:W3:Y:S02]  /*9130*/  SYNCS.PHASECHK.TRANS64.TRYWAIT P1, [R12+URZ+0x36438], R13 ;  /* 0x0364380d0c0075a7 */ /* 0x0022e4000802017f */
[----:B---3--:R-:W-:Y:S05]  /*9140*/  @!P1 NANOSLEEP.SYNCS 0x989680 ;  /* 0x009896800000995d */ /* 0x008fea0003900000 */
[----:B------:R-:W3:Y:S02]  /*9150*/  @!P1 SYNCS.PHASECHK.TRANS64 P1, [R12+URZ+0x36438], R13 ;  /* 0x0364380d0c0095a7 */ /* 0x000ee4000802007f */
[----:B---3--:R-:W-:Y:S05]  /*9160*/  @!P1 BRA `(.L_x_6841) ;  /* 0xfffffffc00f09947 */ /* 0x008fea000383ffff */
[----:B------:R-:W-:Y:S05]  /*9170*/  BRA `(.L_x_6880) ;  /* 0xffffffe000ac7947 */ /* 0x000fea000383ffff */
.L_x_6843:
[----:B--2---:R2:W3:Y:S02]  /*9180*/  SYNCS.PHASECHK.TRANS64.TRYWAIT P1, [R12+URZ+0x36428], R0 ;  /* 0x036428000c0075a7 */ /* 0x0044e4000802017f */
[----:B---3--:R-:W-:Y:S05]  /*9190*/  @!P1 NANOSLEEP.SYNCS 0x989680 ;  /* 0x009896800000995d */ /* 0x008fea0003900000 */
[----:B------:R-:W3:Y:S02]  /*91a0*/  @!P1 SYNCS.PHASECHK.TRANS64 P1, [R12+URZ+0x36428], R0 ;  /* 0x036428000c0095a7 */ /* 0x000ee4000802007f */
[----:B---3--:R-:W-:Y:S05]  /*91b0*/  @!P1 BRA `(.L_x_6843) ;  /* 0xfffffffc00f09947 */ /* 0x008fea000383ffff */
[----:B------:R-:W-:Y:S05]  /*91c0*/  BRA `(.L_x_6881) ;  /* 0xffffffe400787947 */ /* 0x000fea000383ffff */
.L_x_6845:
        /* <DEDUP_REMOVED lines=8> */
.L_x_6847:
[----:B------:R-:W-:-:S07]  /*9250*/  SHF.L.U32 R5, R16, 0x1f, RZ ;  /* 0x0000001f10057819 */ /* 0x000fce00000006ff */
.L_x_6883:
[----:B---3--:R3:W4:Y:S02]  /*9260*/  SYNCS.PHASECHK.TRANS64.TRYWAIT P1, [R12+URZ+0x36420], R5 ;  /* 0x036420050c0075a7 */ /* 0x008724000802017f */
[----:B----4-:R-:W-:Y:S05]  /*9270*/  @!P1 NANOSLEEP.SYNCS 0x989680 ;  /* 0x009896800000995d */ /* 0x010fea0003900000 */
[----:B------:R-:W4:Y:S02]  /*9280*/  @!P1 SYNCS.PHASECHK.TRANS64 P1, [R12+URZ+0x36420], R5 ;  /* 0x036420050c0095a7 */ /* 0x000f24000802007f */
[----:B----4-:R-:W-:Y:S05]  /*9290*/  @!P1 BRA `(.L_x_6883) ;  /* 0xfffffffc00f09947 */ /* 0x010fea000383ffff */
[----:B------:R-:W-:Y:S05]  /*92a0*/  BRA `(.L_x_6884) ;  /* 0xffffffe800dc7947 */ /* 0x000fea000383ffff */
.L_x_6850:
[----:B--2---:R2:W3:Y:S02]  /*92b0*/  SYNCS.PHASECHK.TRANS64.TRYWAIT P1, [R12+URZ+0x36438], R13 ;  /* 0x0364380d0c0075a7 */ /* 0x0044e4000802017f */
[----:B---3--:R-:W-:Y:S05]  /*92c0*/  @!P1 NANOSLEEP.SYNCS 0x989680 ;  /* 0x009896800000995d */ /* 0x008fea0003900000 */
[----:B------:R-:W3:Y:S02]  /*92d0*/  @!P1 SYNCS.PHASECHK.TRANS64 P1, [R12+URZ+0x36438], R13 ;  /* 0x0364380d0c0095a7 */ /* 0x000ee4000802007f */
[----:B---3--:R-:W-:Y:S05]  /*92e0*/  @!P1 BRA `(.L_x_6850) ;  /* 0xfffffffc00f09947 */ /* 0x008fea000383ffff */
[----:B------:R-:W-:Y:S05]  /*92f0*/  BRA `(.L_x_6885) ;  /* 0xffffffec00a87947 */ /* 0x000fea000383ffff */
.L_x_6852:
[----:B-1----:R1:W2:Y:S02]  /*9300*/  SYNCS.PHASECHK.TRANS64.TRYWAIT P1, [R12+URZ+0x36428], R5 ;  /* 0x036428050c0075a7 */ /* 0x0022a4000802017f */
[----:B--2---:R-:W-:Y:S05]  /*9310*/  @!P1 NANOSLEEP.SYNCS 0x989680 ;  /* 0x009896800000995d */ /* 0x004fea0003900000 */
[----:B------:R-:W2:Y:S02]  /*9320*/  @!P1 SYNCS.PHASECHK.TRANS64 P1, [R12+URZ+0x36428], R5 ;  /* 0x036428050c0095a7 */ /* 0x000ea4000802007f */
[----:B--2---:R-:W-:Y:S05]  /*9330*/  @!P1 BRA `(.L_x_6852) ;  /* 0xfffffffc00f09947 */ /* 0x004fea000383ffff */
[----:B------:R-:W-:Y:S05]  /*9340*/  BRA `(.L_x_6886) ;  /* 0xfffffff000587947 */ /* 0x000fea000383ffff */
.L_x_6854:
[----:B--2---:R2:W3:Y:S02]  /*9350*/  SYNCS.PHASECHK.TRANS64.TRYWAIT P1, [R12+URZ+0x36438], R3 ;  /* 0x036438030c0075a7 */ /* 0x0044e4000802017f */
[----:B---3--:R-:W-:Y:S05]  /*9360*/  @!P1 NANOSLEEP.SYNCS 0x989680 ;  /* 0x009896800000995d */ /* 0x008fea0003900000 */
[----:B------:R-:W3:Y:S02]  /*9370*/  @!P1 SYNCS.PHASECHK.TRANS64 P1, [R12+URZ+0x36438], R3 ;  /* 0x036438030c0095a7 */ /* 0x000ee4000802007f */
[----:B---3--:R-:W-:Y:S05]  /*9380*/  @!P1 BRA `(.L_x_6854) ;  /* 0xfffffffc00f09947 */ /* 0x008fea000383ffff */
[----:B------:R-:W-:Y:S05]  /*9390*/  BRA `(.L_x_6887) ;  /* 0xfffffff4000c7947 */ /* 0x000fea000383ffff */
.L_x_6856:
[----:B------:R-:W-:Y:S01]  /*93a0*/  BSSY B0, `(.L_x_6888) ;  /* 0x0000006000007945 */ /* 0x000fe20003800000 */
[----:B------:R-:W-:-:S07]  /*93b0*/  IMAD.MOV.U32 R15, RZ, RZ, -0x1 ;  /* 0xffffffffff0f7424 */ /* 0x000fce00078e00ff */
[----:B-1----:R-:W-:Y:S05]  /*93c0*/  WARPSYNC.COLLECTIVE R15, `(.L_x_6889) ;  /* 0x000000000f0c7348 */ /* 0x002fea0003c00000 */
[----:B------:R-:W-:Y:S02]  /*93d0*/  ELECT P6, UR62, PT ;  /* 0x00000000003e782f */ /* 0x000fe400038c0000 */
[----:B------:R-:W-:Y:S01]  /*93e0*/  MOV R14, UR62 ;  /* 0x0000003e000e7c02 */ /* 0x000fe20008000f00 */
[----:B-1----:R-:W-:Y:S10]  /*93f0*/  ENDCOLLECTIVE ;  /* 0x000000000000791b */ /* 0x002ff40003800000 */
.L_x_6889:
[----:B------:R-:W-:Y:S05]  /*9400*/  BSYNC B0 ;  /* 0x0000000000007941 */ /* 0x000fea0003800000 */
.L_x_6888:
[----:B------:R-:W-:Y:S01]  /*9410*/  PLOP3.LUT P0, PT, P6, PT, PT, 0x80, 0x0 ;  /* 0x000000000000781c */ /* 0x000fe2000370f070 */
[----:B------:R-:W-:-:S12]  /*9420*/  BRA `(.L_x_6890) ;  /* 0xfffffff400c87947 */ /* 0x000fd8000383ffff */
.L_x_6858:
[----:B--2---:R2:W3:Y:S02]  /*9430*/  SYNCS.PHASECHK.TRANS64.TRYWAIT P1, [R5+URZ], R2 ;  /* 0x00000002050075a7 */ /* 0x0044e4000802017f */
[----:B---3--:R-:W-:Y:S05]  /*9440*/  @!P1 NANOSLEEP.SYNCS 0x989680 ;  /* 0x009896800000995d */ /* 0x008fea0003900000 */
[----:B------:R-:W3:Y:S02]  /*9450*/  @!P1 SYNCS.PHASECHK.TRANS64 P1, [R5+URZ], R2 ;  /* 0x00000002050095a7 */ /* 0x000ee4000802007f */
[----:B---3--:R-:W-:Y:S05]  /*9460*/  @!P1 BRA `(.L_x_6858) ;  /* 0xfffffffc00f09947 */ /* 0x008fea000383ffff */
[----:B------:R-:W-:Y:S05]  /*9470*/  BRA `(.L_x_6891) ;  /* 0xfffffff800087947 */ /* 0x000fea000383ffff */
.L_x_6859:
[----:B---3--:R3:W4:Y:S02]  /*9480*/  SYNCS.PHASECHK.TRANS64.TRYWAIT P1, [R23+URZ], R0 ;  /* 0x00000000170075a7 */ /* 0x008724000802017f */
[----:B----4-:R-:W-:Y:S05]  /*9490*/  @!P1 NANOSLEEP.SYNCS 0x989680 ;  /* 0x009896800000995d */ /* 0x010fea0003900000 */
[----:B------:R-:W4:Y:S02]  /*94a0*/  @!P1 SYNCS.PHASECHK.TRANS64 P1, [R23+URZ], R0 ;  /* 0x00000000170095a7 */ /* 0x000f24000802007f */
[----:B----4-:R-:W-:Y:S05]  /*94b0*/  @!P1 BRA `(.L_x_6859) ;  /* 0xfffffffc00f09947 */ /* 0x010fea000383ffff */
[----:B------:R-:W-:Y:S05]  /*94c0*/  BRA `(.L_x_6892) ;  /* 0xfffffff400fc7947 */ /* 0x000fea000383ffff */
.L_x_6893:
        /* <DEDUP_REMOVED lines=11> */
.L_x_7692:


//--------------------- .text._ZN7cutlass13device_kernelIN5flash22FlashAttnBwdPreprocessIN4cute5tupleIJNS3_1CILi64EEENS5_ILi192EEEEEENS_10bfloat16_tEfNS_4arch4Sm90ELb1ELb0EEEEEvNT_6ParamsE --------------------------
	.section	.text._ZN7cutlass13device_kernelIN5flash22FlashAttnBwdPreprocessIN4cute5tupleIJNS3_1CILi64EEENS5_ILi192EEEEEENS_10bfloat16_tEfNS_4arch4Sm90ELb1ELb0EEEEEvNT_6ParamsE,"ax",@progbits
	.align	128
.text._ZN7cutlass13device_kernelIN5flash22FlashAttnBwdPreprocessIN4cute5tupleIJNS3_1CILi64EEENS5_ILi192EEEEEENS_10bfloat16_tEfNS_4arch4Sm90ELb1ELb0EEEEEvNT_6ParamsE:
        .type           _ZN7cutlass13device_kernelIN5flash22FlashAttnBwdPreprocessIN4cute5tupleIJNS3_1CILi64EEENS5_ILi192EEEEEENS_10bfloat16_tEfNS_4arch4Sm90ELb1ELb0EEEEEvNT_6ParamsE,@function
        .size           _ZN7cutlass13device_kernelIN5flash22FlashAttnBwdPreprocessIN4cute5tupleIJNS3_1CILi64EEENS5_ILi192EEEEEENS_10bfloat16_tEfNS_4arch4Sm90ELb1ELb0EEEEEvNT_6ParamsE,(.L_x_7693 - _ZN7cutlass13device_kernelIN5flash22FlashAttnBwdPreprocessIN4cute5tupleIJNS3_1CILi64EEENS5_ILi192EEEEEENS_10bfloat16_tEfNS_4arch4Sm90ELb1ELb0EEEEEvNT_6ParamsE)
        .other          _ZN7cutlass13device_kernelIN5flash22FlashAttnBwdPreprocessIN4cute5tupleIJNS3_1CILi64EEENS5_ILi192EEEEEENS_10bfloat16_tEfNS_4arch4Sm90ELb1ELb0EEEEEvNT_6ParamsE,@"STO_CUDA_ENTRY STV_DEFAULT"
_ZN7cutlass13device_kernelIN5flash22FlashAttnBwdPreprocessIN4cute5tupleIJNS3_1CILi64EEENS5_ILi192EEEEEENS_10bfloat16_tEfNS_4arch4Sm90ELb1ELb0EEEEEvNT_6ParamsE:
[----:B------:R-:W-:Y:S01]  /*0000*/  LDC R1, c[0x0][0x28] ;  /* 0x00000a00ff017b82 */ /* 0x000fe20000000800 */
[----:B------:R-:W0:Y:S01]  /*0010*/  S2R R55, SR_CTAID.X ;  /* 0x0000000000377919 */ /* 0x000e220000002500 */
[----:B------:R-:W-:-:S06]  /*0020*/  ULDC UR4, c[0x0][0x218] ;  /* 0x0000860000047ab9 */ /* 0x000fcc0000000800 */
[----:B------:R-:W1:Y:S01]  /*0030*/  S2UR UR8, SR_CTAID.Y ;  /* 0x00000000000879c3 */ /* 0x000e620000002600 */
[----:B------:R-:W-:Y:S01]  /*0040*/  IMAD.MOV.U32 R56, RZ, RZ, 0x7f800000 ;  /* 0x7f800000ff387424 */ /* 0x000fe200078e00ff */
[----:B------:R-:W2:Y:S01]  /*0050*/  S2R R57, SR_TID.X ;  /* 0x0000000000397919 */ /* 0x000ea20000002100 */
[----:B------:R-:W-:-:S05]  /*0060*/  ULDC.64 UR6, c[0x0][0x208] ;  /* 0x0000820000067ab9 */ /* 0x000fca0000000a00 */
[----:B------:R-:W3:Y:S08]  /*0070*/  S2UR UR9, SR_CTAID.Z ;  /* 0x00000000000979c3 */ /* 0x000ef00000002700 */
[----:B------:R-:W4:Y:S01]  /*0080*/  LDC.64 R30, c[0x0][0x250] ;  /* 0x00009400ff1e7b82 */ /* 0x000f220000000a00 */
[----:B-1----:R-:W-:-:S07]  /*0090*/  USHF.R.S32.HI UR10, URZ, 0x1f, UR8 ;  /* 0x0000001f3f0a7899 */ /* 0x002fce0008011408 */
[----:B------:R-:W1:Y:S01]  /*00a0*/  LDC.64 R38, c[0x0][0x238] ;  /* 0x00008e00ff267b82 */ /* 0x000e620000000a00 */
[----:B0-----:R-:W-:Y:S01]  /*00b0*/  IMAD.SHL.U32 R2, R55, 0x40, RZ ;  /* 0x0000004037027824 */ /* 0x001fe200078e00ff */
[----:B---3--:R-:W-:-:S06]  /*00c0*/  USHF.R.S32.HI UR11, URZ, 0x1f, UR9 ;  /* 0x0000001f3f0b7899 */ /* 0x008fcc0008011409 */
[----:B------:R-:W0:Y:S01]  /*00d0*/  LDC.64 R62, c[0x0][0x258] ;  /* 0x00009600ff3e7b82 */ /* 0x000e220000000a00 */
[----:B------:R-:W-:-:S04]  /*00e0*/  IADD3 R59, -R2, UR4, RZ ;  /* 0x00000004023b7c10 */ /* 0x000fc8000fffe1ff */
[----:B--2---:R-:W-:-:S04]  /*00f0*/  ISETP.GE.AND P0, PT, R57, R59, PT ;  /* 0x0000003b3900720c */ /* 0x004fc80003f06270 */
[----:B------:R-:W-:-:S13]  /*0100*/  ISETP.GT.OR P0, PT, R57, 0x3f, P0 ;  /* 0x0000003f3900780c */ /* 0x000fda0000704670 */
[----:B------:R-:W2:Y:S01]  /*0110*/  @!P0 LDC.64 R6, c[0x0][0x290] ;  /* 0x0000a400ff068b82 */ /* 0x000ea20000000a00 */
[----:B------:R-:W-:Y:S02]  /*0120*/  @!P0 SHF.R.S32.HI R5, RZ, 0x1f, R57 ;  /* 0x0000001fff058819 */ /* 0x000fe40000011439 */
[----:B------:R-:W-:-:S04]  /*0130*/  @!P0 IADD3 R4, P1, R2, R57, RZ ;  /* 0x0000003902048210 */ /* 0x000fc80007f3e0ff */
[----:B------:R-:W-:Y:S01]  /*0140*/  @!P0 LEA.HI.X.SX32 R5, R2, R5, 0x1, P1 ;  /* 0x0000000502058211 */ /* 0x000fe200008f0eff */
[----:B------:R-:W3:Y:S08]  /*0150*/  @!P0 LDC.64 R8, c[0x0][0x298] ;  /* 0x0000a600ff088b82 */ /* 0x000ef00000000a00 */
[----:B------:R-:W4:Y:S01]  /*0160*/  @!P0 LDC.64 R10, c[0x0][0x288] ;  /* 0x0000a200ff0a8b82 */ /* 0x000f220000000a00 */
[----:B--2---:R-:W-:-:S02]  /*0170*/  @!P0 IMAD R0, R6, UR10, RZ ;  /* 0x0000000a06008c24 */ /* 0x004fc4000f8e02ff */
[----:B------:R-:W-:-:S04]  /*0180*/  @!P0 IMAD.WIDE.U32 R4, R6, UR8, R4 ;  /* 0x0000000806048c25 */ /* 0x000fc8000f8e0004 */
[----:B------:R-:W-:Y:S02]  /*0190*/  @!P0 IMAD R7, R7, UR8, R0 ;  /* 0x0000000807078c24 */ /* 0x000fe4000f8e0200 */
[C---:B---3--:R-:W-:Y:S02]  /*01a0*/  @!P0 IMAD R0, R8.reuse, UR11, RZ ;  /* 0x0000000b08008c24 */ /* 0x048fe4000f8e02ff */
[----:B------:R-:W-:Y:S02]  /*01b0*/  @!P0 IMAD.IADD R5, R5, 0x1, R7 ;  /* 0x0000000105058824 */ /* 0x000fe400078e0207 */
[----:B------:R-:W-:Y:S02]  /*01c0*/  @!P0 IMAD R7, R9, UR9, R0 ;  /* 0x0000000909078c24 */ /* 0x000fe4000f8e0200 */
[----:B------:R-:W-:Y:S02]  /*01d0*/  @!P0 IMAD.WIDE.U32 R4, R8, UR9, R4 ;  /* 0x0000000908048c25 */ /* 0x000fe4000f8e0004 */
[----:B------:R-:W2:Y:S03]  /*01e0*/  LDC.64 R8, c[0x0][0x230] ;  /* 0x00008c00ff087b82 */ /* 0x000ea60000000a00 */
[----:B------:R-:W-:-:S02]  /*01f0*/  @!P0 IADD3 R0, R5, R7, RZ ;  /* 0x0000000705008210 */ /* 0x000fc40007ffe0ff */
[----:B----4-:R-:W-:-:S04]  /*0200*/  @!P0 LEA R6, P1, R4, R10, 0x2 ;  /* 0x0000000a04068211 */ /* 0x010fc800078210ff */
[----:B------:R-:W-:Y:S02]  /*0210*/  @!P0 LEA.HI.X R7, R4, R11, R0, 0x2, P1 ;  /* 0x0000000b04078211 */ /* 0x000fe400008f1400 */
[----:B------:R-:W-:-:S03]  /*0220*/  SHF.R.S32.HI R0, RZ, 0x1f, R57 ;  /* 0x0000001fff007819 */ /* 0x000fc60000011439 */
[----:B------:R1:W5:Y:S01]  /*0230*/  @!P0 LDG.E R56, desc[UR6][R6.64] ;  /* 0x0000000606388981 */ /* 0x000362000c1e1900 */
[----:B------:R-:W-:Y:S01]  /*0240*/  LEA.HI R0, R0, R57, RZ, 0x3 ;  /* 0x0000003900007211 */ /* 0x000fe200078f18ff */
[----:B------:R-:W-:Y:S01]  /*0250*/  BSSY B0, `(.L_x_6894) ;  /* 0x0000037000007945 */ /* 0x000fe20003800000 */
[----:B------:R-:W-:Y:S02]  /*0260*/  CS2R R10, SRZ ;  /* 0x00000000000a7805 */ /* 0x000fe4000001ff00 */
[----:B------:R-:W-:Y:S02]  /*0270*/  CS2R R12, SRZ ;  /* 0x00000000000c7805 */ /* 0x000fe4000001ff00 */
[----:B------:R-:W-:Y:S02]  /*0280*/  LOP3.LUT R54, R0, 0xfffffff8, RZ, 0xc0, !PT ;  /* 0xfffffff800367812 */ /* 0x000fe400078ec0ff */
[----:B------:R-:W-:Y:S02]  /*0290*/  CS2R R14, SRZ ;  /* 0x00000000000e7805 */ /* 0x000fe4000001ff00 */
[----:B------:R-:W-:-:S02]  /*02a0*/  SHF.R.S32.HI R52, RZ, 0x3, R0 ;  /* 0x00000003ff347819 */ /* 0x000fc40000011400 */
[----:B------:R-:W-:Y:S02]  /*02b0*/  CS2R R16, SRZ ;  /* 0x0000000000107805 */ /* 0x000fe4000001ff00 */
[----:B------:R-:W-:Y:S01]  /*02c0*/  CS2R R18, SRZ ;  /* 0x0000000000127805 */ /* 0x000fe2000001ff00 */
[----:B------:R-:W-:Y:S01]  /*02d0*/  IMAD.IADD R54, R57, 0x1, -R54 ;  /* 0x0000000139367824 */ /* 0x000fe200078e0a36 */
[----:B------:R-:W-:Y:S01]  /*02e0*/  ISETP.GE.AND P0, PT, R52, R59, PT ;  /* 0x0000003b3400720c */ /* 0x000fe20003f06270 */
[----:B--2---:R-:W-:Y:S01]  /*02f0*/  IMAD R4, R8, UR10, RZ ;  /* 0x0000000a08047c24 */ /* 0x004fe2000f8e02ff */
[----:B------:R-:W-:Y:S01]  /*0300*/  CS2R R24, SRZ ;  /* 0x0000000000187805 */ /* 0x000fe2000001ff00 */
[----:B-1----:R-:W-:Y:S01]  /*0310*/  IMAD R6, R38, UR11, RZ ;  /* 0x0000000b26067c24 */ /* 0x002fe2000f8e02ff */
[----:B------:R-:W-:Y:S01]  /*0320*/  SHF.L.U32 R60, R54, 0x3, RZ ;  /* 0x00000003363c7819 */ /* 0x000fe200000006ff */
[----:B------:R-:W-:Y:S01]  /*0330*/  IMAD R7, R9, UR8, R4 ;  /* 0x0000000809077c24 */ /* 0x000fe2000f8e0204 */
[----:B------:R-:W-:Y:S01]  /*0340*/  CS2R R20, SRZ ;  /* 0x0000000000147805 */ /* 0x000fe2000001ff00 */
[----:B------:R-:W-:Y:S01]  /*0350*/  VIADD R0, R52, 0x20 ;  /* 0x0000002034007836 */ /* 0x000fe20000000000 */
[----:B------:R-:W-:Y:S01]  /*0360*/  SHF.R.S32.HI R61, RZ, 0x1f, R60 ;  /* 0x0000001fff3d7819 */ /* 0x000fe2000001143c */
[----:B------:R-:W-:Y:S01]  /*0370*/  IMAD R39, R39, UR9, R6 ;  /* 0x0000000927277c24 */ /* 0x000fe2000f8e0206 */
[----:B------:R-:W-:-:S02]  /*0380*/  CS2R R22, SRZ ;  /* 0x0000000000167805 */ /* 0x000fc4000001ff00 */
[----:B------:R-:W-:Y:S02]  /*0390*/  SHF.R.S32.HI R53, RZ, 0x1f, R52 ;  /* 0x0000001fff357819 */ /* 0x000fe40000011434 */
[----:B------:R-:W-:Y:S01]  /*03a0*/  CS2R R26, SRZ ;  /* 0x00000000001a7805 */ /* 0x000fe2000001ff00 */
[----:B------:R-:W-:Y:S01]  /*03b0*/  IMAD.WIDE.U32 R4, R8, UR8, R60 ;  /* 0x0000000808047c25 */ /* 0x000fe2000f8e003c */
[----:B------:R-:W-:-:S03]  /*03c0*/  ISETP.GE.AND P1, PT, R0, R59, PT ;  /* 0x0000003b0000720c */ /* 0x000fc60003f26270 */
[C---:B------:R-:W-:Y:S02]  /*03d0*/  IMAD R8, R30.reuse, UR10, RZ ;  /* 0x0000000a1e087c24 */ /* 0x040fe4000f8e02ff */
[----:B------:R-:W-:Y:S01]  /*03e0*/  IMAD.IADD R5, R5, 0x1, R7 ;  /* 0x0000000105057824 */ /* 0x000fe200078e0207 */
[----:B------:R-:W-:Y:S01]  /*03f0*/  CS2R R6, SRZ ;  /* 0x0000000000067805 */ /* 0x000fe2000001ff00 */
[----:B------:R-:W-:Y:S01]  /*0400*/  IMAD R31, R31, UR8, R8 ;  /* 0x000000081f1f7c24 */ /* 0x000fe2000f8e0208 */
[----:B------:R-:W-:Y:S01]  /*0410*/  CS2R R8, SRZ ;  /* 0x0000000000087805 */ /* 0x000fe2000001ff00 */
[----:B------:R-:W-:-:S04]  /*0420*/  IMAD.WIDE.U32 R28, R30, UR8, R60 ;  /* 0x000000081e1c7c25 */ /* 0x000fc8000f8e003c */
[----:B------:R-:W-:Y:S01]  /*0430*/  IMAD.WIDE.U32 R34, R38, UR9, R4 ;  /* 0x0000000926227c25 */ /* 0x000fe2000f8e0004 */
[----:B------:R-:W-:Y:S02]  /*0440*/  CS2R R4, SRZ ;  /* 0x0000000000047805 */ /* 0x000fe4000001ff00 */
[----:B------:R-:W-:Y:S01]  /*0450*/  IADD3 R31, R29, R31, RZ ;  /* 0x0000001f1d1f7210 */ /* 0x000fe20007ffe0ff */
[----:B0-----:R-:W-:Y:S02]  /*0460*/  IMAD R40, R62, UR11, RZ ;  /* 0x0000000b3e287c24 */ /* 0x001fe4000f8e02ff */
[----:B------:R-:W-:Y:S01]  /*0470*/  IMAD.IADD R39, R35, 0x1, R39 ;  /* 0x0000000123277824 */ /* 0x000fe200078e0227 */
[----:B------:R-:W-:Y:S06]  /*0480*/  @P0 BRA `(.L_x_6895) ;  /* 0x00000000004c0947 */ /* 0x000fec0003800000 */
[----:B------:R-:W-:Y:S01]  /*0490*/  IMAD.WIDE R32, R55, 0x40, R52 ;  /* 0x0000004037207825 */ /* 0x000fe200078e0234 */
[----:B------:R-:W-:Y:S01]  /*04a0*/  ULDC.64 UR12, c[0x0][0x228] ;  /* 0x00008a00000c7ab9 */ /* 0x000fe20000000a00 */
[----:B------:R-:W-:Y:S01]  /*04b0*/  ULDC UR5, c[0x0][0x21c] ;  /* 0x0000870000057ab9 */ /* 0x000fe20000000800 */
[C---:B------:R-:W-:Y:S01]  /*04c0*/  IADD3 R41, R60.reuse, 0x80, RZ ;  /* 0x000000803c297810 */ /* 0x040fe20007ffe0ff */
[C---:B------:R-:W-:Y:S01]  /*04d0*/  VIADD R36, R60.reuse, 0x40 ;  /* 0x000000403c247836 */ /* 0x040fe20000000000 */
[----:B------:R-:W-:Y:S01]  /*04e0*/  ISETP.GE.AND P2, PT, R60, UR5, PT ;  /* 0x000000053c007c0c */ /* 0x000fe2000bf46270 */
[----:B------:R-:W-:Y:S01]  /*04f0*/  IMAD R33, R33, UR12, RZ ;  /* 0x0000000c21217c24 */ /* 0x000fe2000f8e02ff */
[----:B------:R-:W-:Y:S01]  /*0500*/  ISETP.GE.AND P4, PT, R41, UR5, PT ;  /* 0x0000000529007c0c */ /* 0x000fe2000bf86270 */
[----:B------:R-:W-:Y:S01]  /*0510*/  IMAD.MOV.U32 R38, RZ, RZ, R34 ;  /* 0x000000ffff267224 */ /* 0x000fe200078e0022 */
[----:B------:R-:W-:Y:S01]  /*0520*/  ISETP.GE.AND P3, PT, R36, UR5, PT ;  /* 0x0000000524007c0c */ /* 0x000fe2000bf66270 */
[----:B------:R-:W-:-:S02]  /*0530*/  IMAD R33, R32, UR13, R33 ;  /* 0x0000000d20217c24 */ /* 0x000fc4000f8e0221 */
[----:B------:R-:W-:Y:S01]  /*0540*/  IMAD.WIDE.U32 R36, R32, UR12, R38 ;  /* 0x0000000c20247c25 */ /* 0x000fe2000f8e0026 */
[----:B------:R-:W-:-:S03]  /*0550*/  ULDC.64 UR12, c[0x0][0x210] ;  /* 0x00008400000c7ab9 */ /* 0x000fc60000000a00 */
[----:B------:R-:W-:Y:S01]  /*0560*/  IMAD.IADD R33, R37, 0x1, R33 ;  /* 0x0000000125217824 */ /* 0x000fe200078e0221 */
[----:B------:R-:W-:-:S04]  /*0570*/  LEA R32, P5, R36, UR12, 0x1 ;  /* 0x0000000c24207c11 */ /* 0x000fc8000f8a08ff */
[----:B------:R-:W-:-:S05]  /*0580*/  LEA.HI.X R33, R36, UR13, R33, 0x1, P5 ;  /* 0x0000000d24217c11 */ /* 0x000fca000a8f0c21 */
[----:B------:R0:W5:Y:S04]  /*0590*/  @!P2 LDG.E.128 R4, desc[UR6][R32.64] ;  /* 0x000000062004a981 */ /* 0x000168000c1e1d00 */
[----:B------:R0:W5:Y:S04]  /*05a0*/  @!P3 LDG.E.128 R8, desc[UR6][R32.64+0x80] ;  /* 0x000080062008b981 */ /* 0x000168000c1e1d00 */
[----:B------:R0:W5:Y:S02]  /*05b0*/  @!P4 LDG.E.128 R20, desc[UR6][R32.64+0x100] ;  /* 0x000100062014c981 */ /* 0x000164000c1e1d00 */
.L_x_6895:
[----:B------:R-:W-:Y:S05]  /*05c0*/  BSYNC B0 ;  /* 0x0000000000007941 */ /* 0x000fea0003800000 */
.L_x_6894:
[----:B------:R-:W-:Y:S04]  /*05d0*/  BSSY B0, `(.L_x_6896) ;  /* 0x0000017000007945 */ /* 0x000fe80003800000 */
[----:B------:R-:W-:Y:S05]  /*05e0*/  @P1 BRA `(.L_x_6897) ;  /* 0x0000000000541947 */ /* 0x000fea0003800000 */
[----:B0-----:R-:W-:Y:S01]  /*05f0*/  IMAD.WIDE R32, R55, 0x40, R52 ;  /* 0x0000004037207825 */ /* 0x001fe200078e0234 */
[----:B------:R-:W-:Y:S01]  /*0600*/  ULDC.64 UR12, c[0x0][0x228] ;  /* 0x00008a00000c7ab9 */ /* 0x000fe20000000a00 */
[----:B------:R-:W-:Y:S01]  /*0610*/  ULDC UR5, c[0x0][0x21c] ;  /* 0x0000870000057ab9 */ /* 0x000fe20000000800 */
[----:B------:R-:W-:Y:S01]  /*0620*/  IADD3 R36, R60, 0x80, RZ ;  /* 0x000000803c247810 */ /* 0x000fe20007ffe0ff */
[----:B------:R-:W-:Y:S01]  /*0630*/  IMAD.MOV.U32 R35, RZ, RZ, R39 ;  /* 0x000000ffff237224 */ /* 0x000fe200078e0027 */
[----:B------:R-:W-:Y:S02]  /*0640*/  IADD3 R37, P2, R32, 0x20, RZ ;  /* 0x0000002020257810 */ /* 0x000fe40007f5e0ff */
[C---:B------:R-:W-:Y:S02]  /*0650*/  ISETP.GE.AND P3, PT, R60.reuse, UR5, PT ;  /* 0x000000053c007c0c */ /* 0x040fe4000bf66270 */
[----:B------:R-:W-:Y:S01]  /*0660*/  IADD3.X R32, RZ, R33, RZ, P2, !PT ;  /* 0x00000021ff207210 */ /* 0x000fe200017fe4ff */
[----:B------:R-:W-:Y:S01]  /*0670*/  VIADD R33, R60, 0x40 ;  /* 0x000000403c217836 */ /* 0x000fe20000000000 */
[----:B------:R-:W-:Y:S01]  /*0680*/  ISETP.GE.AND P5, PT, R36, UR5, PT ;  /* 0x0000000524007c0c */ /* 0x000fe2000bfa6270 */
[----:B------:R-:W-:-:S03]  /*0690*/  IMAD.WIDE.U32 R34, R37, UR12, R34 ;  /* 0x0000000c25227c25 */ /* 0x000fc6000f8e0022 */
[----:B------:R-:W-:Y:S01]  /*06a0*/  ISETP.GE.AND P4, PT, R33, UR5, PT ;  /* 0x0000000521007c0c */ /* 0x000fe2000bf86270 */
[----:B------:R-:W-:-:S04]  /*06b0*/  IMAD R32, R32, UR12, RZ ;  /* 0x0000000c20207c24 */ /* 0x000fc8000f8e02ff */
[----:B------:R-:W-:Y:S01]  /*06c0*/  IMAD R33, R37, UR13, R32 ;  /* 0x0000000d25217c24 */ /* 0x000fe2000f8e0220 */
[----:B------:R-:W-:Y:S02]  /*06d0*/  ULDC.64 UR12, c[0x0][0x210] ;  /* 0x00008400000c7ab9 */ /* 0x000fe40000000a00 */
[----:B------:R-:W-:Y:S01]  /*06e0*/  LEA R32, P2, R34, UR12, 0x1 ;  /* 0x0000000c22207c11 */ /* 0x000fe2000f8408ff */
[----:B------:R-:W-:-:S05]  /*06f0*/  IMAD.IADD R33, R35, 0x1, R33 ;  /* 0x0000000123217824 */ /* 0x000fca00078e0221 */
[----:B------:R-:W-:-:S05]  /*0700*/  LEA.HI.X R33, R34, UR13, R33, 0x1, P2 ;  /* 0x0000000d22217c11 */ /* 0x000fca00090f0c21 */
[----:B------:R1:W5:Y:S04]  /*0710*/  @!P3 LDG.E.128 R12, desc[UR6][R32.64] ;  /* 0x00000006200cb981 */ /* 0x000368000c1e1d00 */
[----:B------:R1:W5:Y:S04]  /*0720*/  @!P4 LDG.E.128 R16, desc[UR6][R32.64+0x80] ;  /* 0x000080062010c981 */ /* 0x000368000c1e1d00 */
[----:B------:R1:W5:Y:S02]  /*0730*/  @!P5 LDG.E.128 R24, desc[UR6][R32.64+0x100] ;  /* 0x000100062018d981 */ /* 0x000364000c1e1d00 */
.L_x_6897:
[----:B------:R-:W-:Y:S05]  /*0740*/  BSYNC B0 ;  /* 0x0000000000007941 */ /* 0x000fea0003800000 */
.L_x_6896:
[----:B------:R-:W-:Y:S01]  /*0750*/  IMAD.MOV.U32 R30, RZ, RZ, R28 ;  /* 0x000000ffff1e7224 */ /* 0x000fe200078e001c */
[----:B------:R-:W-:Y:S01]  /*0760*/  BSSY B0, `(.L_x_6898) ;  /* 0x000003a000007945 */ /* 0x000fe20003800000 */
[----:B------:R-:W-:Y:S01]  /*0770*/  IMAD R65, R63, UR9, R40 ;  /* 0x000000093f417c24 */ /* 0x000fe2000f8e0228 */
[----:B------:R-:W-:Y:S01]  /*0780*/  CS2R R28, SRZ ;  /* 0x00000000001c7805 */ /* 0x000fe2000001ff00 */
[----:B------:R-:W-:Y:S01]  /*0790*/  IMAD.WIDE.U32 R62, R62, UR9, R30 ;  /* 0x000000093e3e7c25 */ /* 0x000fe2000f8e001e */
[----:B------:R-:W-:Y:S02]  /*07a0*/  CS2R R30, SRZ ;  /* 0x00000000001e7805 */ /* 0x000fe4000001ff00 */
[----:B01----:R-:W-:Y:S02]  /*07b0*/  CS2R R32, SRZ ;  /* 0x0000000000207805 */ /* 0x003fe4000001ff00 */
        /* <DEDUP_REMOVED lines=9> */
[----:B------:R-:W-:Y:S01]  /*0850*/  IADD3 R65, R63, R65, RZ ;  /* 0x000000413f417210 */ /* 0x000fe20007ffe0ff */
[----:B------:R-:W-:Y:S06]  /*0860*/  @P0 BRA `(.L_x_6899) ;  /* 0x0000000000a40947 */ /* 0x000fec0003800000 */
[----:B------:R-:W-:Y:S01]  /*0870*/  ULDC UR5, c[0x0][0x21c] ;  /* 0x0000870000057ab9 */ /* 0x000fe20000000800 */
[C---:B------:R-:W-:Y:S01]  /*0880*/  VIADD R58, R60.reuse, 0x40 ;  /* 0x000000403c3a7836 */ /* 0x040fe20000000000 */
[C---:B------:R-:W-:Y:S01]  /*0890*/  ISETP.GE.AND P2, PT, R60.reuse, UR5, PT ;  /* 0x000000053c007c0c */ /* 0x040fe2000bf46270 */
[----:B------:R-:W-:-:S03]  /*08a0*/  VIADD R64, R60, 0x80 ;  /* 0x000000803c407836 */ /* 0x000fc60000000000 */
[----:B------:R-:W-:Y:S02]  /*08b0*/  ISETP.GE.AND P3, PT, R58, UR5, PT ;  /* 0x000000053a007c0c */ /* 0x000fe4000bf66270 */
[----:B------:R-:W-:-:S07]  /*08c0*/  ISETP.GE.AND P5, PT, R64, UR5, PT ;  /* 0x0000000540007c0c */ /* 0x000fce000bfa6270 */
[----:B------:R-:W0:Y:S01]  /*08d0*/  @!P2 LDC.64 R76, c[0x0][0x248] ;  /* 0x00009200ff4cab82 */ /* 0x000e220000000a00 */
[----:B------:R-:W-:Y:S01]  /*08e0*/  @!P2 IMAD.WIDE R68, R55, 0x40, R52 ;  /* 0x000000403744a825 */ /* 0x000fe200078e0234 */
[----:B------:R-:W-:-:S03]  /*08f0*/  @!P2 MOV R64, R62 ;  /* 0x0000003e0040a202 */ /* 0x000fc60000000f00 */
[----:B------:R-:W-:Y:S01]  /*0900*/  @!P3 IMAD.WIDE R78, R55, 0x40, R52 ;  /* 0x00000040374eb825 */ /* 0x000fe200078e0234 */
[----:B------:R-:W-:Y:S02]  /*0910*/  @!P5 MOV R84, R62 ;  /* 0x0000003e0054d202 */ /* 0x000fe40000000f00 */
[----:B------:R-:W1:Y:S01]  /*0920*/  @!P3 LDC.64 R80, c[0x0][0x248] ;  /* 0x00009200ff50bb82 */ /* 0x000e620000000a00 */
[----:B------:R-:W-:-:S07]  /*0930*/  @!P5 IMAD.MOV.U32 R85, RZ, RZ, R65 ;  /* 0x000000ffff55d224 */ /* 0x000fce00078e0041 */
[----:B------:R-:W2:Y:S08]  /*0940*/  @!P5 LDC.64 R82, c[0x0][0x248] ;  /* 0x00009200ff52db82 */ /* 0x000eb00000000a00 */
[----:B------:R-:W3:Y:S01]  /*0950*/  @!P2 LDC.64 R74, c[0x0][0x240] ;  /* 0x00009000ff4aab82 */ /* 0x000ee20000000a00 */
[-C--:B0-----:R-:W-:Y:S02]  /*0960*/  @!P2 IMAD R87, R69, R76.reuse, RZ ;  /* 0x0000004c4557a224 */ /* 0x081fe400078e02ff */
[----:B------:R-:W-:-:S04]  /*0970*/  @!P2 IMAD.WIDE.U32 R72, R68, R76, R64 ;  /* 0x0000004c4448a225 */ /* 0x000fc800078e0040 */
[----:B------:R-:W-:Y:S01]  /*0980*/  @!P2 IMAD R87, R68, R77, R87 ;  /* 0x0000004d4457a224 */ /* 0x000fe200078e0257 */
[----:B------:R-:W0:Y:S01]  /*0990*/  @!P3 LDC.64 R70, c[0x0][0x240] ;  /* 0x00009000ff46bb82 */ /* 0x000e220000000a00 */
[----:B------:R-:W-:Y:S02]  /*09a0*/  @!P3 IMAD.MOV.U32 R68, RZ, RZ, R62 ;  /* 0x000000ffff44b224 */ /* 0x000fe400078e003e */
[----:B------:R-:W-:Y:S02]  /*09b0*/  @!P3 IMAD.MOV.U32 R69, RZ, RZ, R65 ;  /* 0x000000ffff45b224 */ /* 0x000fe400078e0041 */
[----:B------:R-:W-:-:S03]  /*09c0*/  @!P5 IMAD.WIDE R76, R55, 0x40, R52 ;  /* 0x00000040374cd825 */ /* 0x000fc600078e0234 */
[----:B------:R-:W4:Y:S01]  /*09d0*/  @!P5 LDC.64 R66, c[0x0][0x240] ;  /* 0x00009000ff42db82 */ /* 0x000f220000000a00 */
[----:B-1----:R-:W-:-:S04]  /*09e0*/  @!P3 IMAD.WIDE.U32 R68, R78, R80, R68 ;  /* 0x000000504e44b225 */ /* 0x002fc800078e0044 */
[----:B------:R-:W-:Y:S02]  /*09f0*/  @!P3 IMAD R80, R79, R80, RZ ;  /* 0x000000504f50b224 */ /* 0x000fe400078e02ff */
[----:B--2---:R-:W-:Y:S01]  /*0a00*/  @!P5 IMAD R58, R77, R82, RZ ;  /* 0x000000524d3ad224 */ /* 0x004fe200078e02ff */
[----:B---3--:R-:W-:Y:S01]  /*0a10*/  @!P2 LEA R74, P0, R72, R74, 0x1 ;  /* 0x0000004a484aa211 */ /* 0x008fe200078008ff */
[----:B------:R-:W-:-:S04]  /*0a20*/  @!P5 IMAD.WIDE.U32 R84, R76, R82, R84 ;  /* 0x000000524c54d225 */ /* 0x000fc800078e0054 */
[----:B------:R-:W-:Y:S02]  /*0a30*/  @!P3 IMAD R81, R78, R81, R80 ;  /* 0x000000514e51b224 */ /* 0x000fe400078e0250 */
[----:B------:R-:W-:Y:S01]  /*0a40*/  @!P5 IMAD R83, R76, R83, R58 ;  /* 0x000000534c53d224 */ /* 0x000fe200078e023a */
[----:B0-----:R-:W-:Y:S01]  /*0a50*/  @!P3 LEA R70, P4, R68, R70, 0x1 ;  /* 0x000000464446b211 */ /* 0x001fe200078808ff */
[----:B------:R-:W-:Y:S01]  /*0a60*/  @!P2 IMAD.IADD R87, R73, 0x1, R87 ;  /* 0x000000014957a824 */ /* 0x000fe200078e0257 */
[----:B------:R-:W-:Y:S01]  /*0a70*/  @!P3 IADD3 R81, R69, R81, RZ ;  /* 0x000000514551b210 */ /* 0x000fe20007ffe0ff */
[----:B------:R-:W-:-:S03]  /*0a80*/  @!P5 IMAD.IADD R83, R85, 0x1, R83 ;  /* 0x000000015553d824 */ /* 0x000fc600078e0253 */
[----:B------:R-:W-:Y:S02]  /*0a90*/  @!P2 LEA.HI.X R75, R72, R75, R87, 0x1, P0 ;  /* 0x0000004b484ba211 */ /* 0x000fe400000f0c57 */
[----:B----4-:R-:W-:Y:S02]  /*0aa0*/  @!P5 LEA R66, P6, R84, R66, 0x1 ;  /* 0x000000425442d211 */ /* 0x010fe400078c08ff */
[----:B------:R-:W-:Y:S01]  /*0ab0*/  @!P3 LEA.HI.X R71, R68, R71, R81, 0x1, P4 ;  /* 0x000000474447b211 */ /* 0x000fe200020f0c51 */
[----:B------:R0:W5:Y:S01]  /*0ac0*/  @!P2 LDG.E.128 R28, desc[UR6][R74.64] ;  /* 0x000000064a1ca981 */ /* 0x000162000c1e1d00 */
[----:B------:R-:W-:-:S03]  /*0ad0*/  @!P5 LEA.HI.X R67, R84, R67, R83, 0x1, P6 ;  /* 0x000000435443d211 */ /* 0x000fc600030f0c53 */
[----:B------:R0:W5:Y:S04]  /*0ae0*/  @!P3 LDG.E.128 R32, desc[UR6][R70.64+0x80] ;  /* 0x000080064620b981 */ /* 0x000168000c1e1d00 */
[----:B------:R0:W5:Y:S02]  /*0af0*/  @!P5 LDG.E.128 R44, desc[UR6][R66.64+0x100] ;  /* 0x00010006422cd981 */ /* 0x000164000c1e1d00 */
.L_x_6899:
[----:B------:R-:W-:Y:S05]  /*0b00*/  BSYNC B0 ;  /* 0x0000000000007941 */ /* 0x000fea0003800000 */
.L_x_6898:
[----:B------:R-:W-:Y:S04]  /*0b10*/  BSSY B0, `(.L_x_6900) ;  /* 0x0000017000007945 */ /* 0x000fe80003800000 */
[----:B------:R-:W-:Y:S05]  /*0b20*/  @P1 BRA `(.L_x_6901) ;  /* 0x0000000000541947 */ /* 0x000fea0003800000 */
[----:B0-----:R-:W-:Y:S01]  /*0b30*/  IMAD.WIDE R66, R55, 0x40, R52 ;  /* 0x0000004037427825 */ /* 0x001fe200078e0234 */
[----:B------:R-:W-:Y:S01]  /*0b40*/  ULDC UR5, c[0x0][0x21c] ;  /* 0x0000870000057ab9 */ /* 0x000fe20000000800 */
[----:B------:R-:W-:Y:S01]  /*0b50*/  MOV R63, R65 ;  /* 0x00000041003f7202 */ /* 0x000fe20000000f00 */
[----:B------:R-:W-:Y:S01]  /*0b60*/  ULDC.64 UR12, c[0x0][0x248] ;  /* 0x00009200000c7ab9 */ /* 0x000fe20000000a00 */
[----:B------:R-:W-:Y:S01]  /*0b70*/  VIADD R64, R60, 0x40 ;  /* 0x000000403c407836 */ /* 0x000fe20000000000 */
[----:B------:R-:W-:Y:S02]  /*0b80*/  IADD3 R61, P0, R66, 0x20, RZ ;  /* 0x00000020423d7810 */ /* 0x000fe40007f1e0ff */
[C---:B------:R-:W-:Y:S01]  /*0b90*/  ISETP.GE.AND P1, PT, R60.reuse, UR5, PT ;  /* 0x000000053c007c0c */ /* 0x040fe2000bf26270 */
[----:B------:R-:W-:Y:S01]  /*0ba0*/  VIADD R60, R60, 0x80 ;  /* 0x000000803c3c7836 */ /* 0x000fe20000000000 */
[----:B------:R-:W-:Y:S01]  /*0bb0*/  ISETP.GE.AND P2, PT, R64, UR5, PT ;  /* 0x0000000540007c0c */ /* 0x000fe2000bf46270 */
[----:B------:R-:W-:-:S02]  /*0bc0*/  IMAD.X R58, RZ, RZ, R67, P0 ;  /* 0x000000ffff3a7224 */ /* 0x000fc400000e0643 */
[----:B------:R-:W-:Y:S01]  /*0bd0*/  IMAD.WIDE.U32 R62, R61, UR12, R62 ;  /* 0x0000000c3d3e7c25 */ /* 0x000fe2000f8e003e */
[----:B------:R-:W-:-:S03]  /*0be0*/  ISETP.GE.AND P3, PT, R60, UR5, PT ;  /* 0x000000053c007c0c */ /* 0x000fc6000bf66270 */
[----:B------:R-:W-:-:S04]  /*0bf0*/  IMAD R58, R58, UR12, RZ ;  /* 0x0000000c3a3a7c24 */ /* 0x000fc8000f8e02ff */
[----:B------:R-:W-:Y:S01]  /*0c00*/  IMAD R61, R61, UR13, R58 ;  /* 0x0000000d3d3d7c24 */ /* 0x000fe2000f8e023a */
[----:B------:R-:W-:Y:S02]  /*0c10*/  ULDC.64 UR12, c[0x0][0x240] ;  /* 0x00009000000c7ab9 */ /* 0x000fe40000000a00 */
[----:B------:R-:W-:Y:S02]  /*0c20*/  LEA R60, P0, R62, UR12, 0x1 ;  /* 0x0000000c3e3c7c11 */ /* 0x000fe4000f8008ff */
[----:B------:R-:W-:-:S04]  /*0c30*/  IADD3 R61, R63, R61, RZ ;  /* 0x0000003d3f3d7210 */ /* 0x000fc80007ffe0ff */
[----:B------:R-:W-:-:S05]  /*0c40*/  LEA.HI.X R61, R62, UR13, R61, 0x1, P0 ;  /* 0x0000000d3e3d7c11 */ /* 0x000fca00080f0c3d */
[----:B------:R1:W5:Y:S04]  /*0c50*/  @!P1 LDG.E.128 R36, desc[UR6][R60.64] ;  /* 0x000000063c249981 */ /* 0x000368000c1e1d00 */
[----:B------:R1:W5:Y:S04]  /*0c60*/  @!P2 LDG.E.128 R40, desc[UR6][R60.64+0x80] ;  /* 0x000080063c28a981 */ /* 0x000368000c1e1d00 */
[----:B------:R1:W5:Y:S02]  /*0c70*/  @!P3 LDG.E.128 R48, desc[UR6][R60.64+0x100] ;  /* 0x000100063c30b981 */ /* 0x000364000c1e1d00 */
.L_x_6901:
[----:B------:R-:W-:Y:S05]  /*0c80*/  BSYNC B0 ;  /* 0x0000000000007941 */ /* 0x000fea0003800000 */
.L_x_6900:
[C---:B0----5:R-:W-:Y:S01]  /*0c90*/  IMAD.U32 R75, R32.reuse, 0x10000, RZ ;  /* 0x00010000204b7824 */ /* 0x061fe200078e00ff */
[----:B------:R-:W-:Y:S01]  /*0ca0*/  LOP3.LUT R68, R32, 0xffff0000, RZ, 0xc0, !PT ;  /* 0xffff000020447812 */ /* 0x000fe200078ec0ff */
[----:B------:R-:W-:Y:S01]  /*0cb0*/  IMAD.U32 R67, R31, 0x10000, RZ ;  /* 0x000100001f437824 */ /* 0x000fe200078e00ff */
[----:B------:R-:W-:Y:S01]  /*0cc0*/  LOP3.LUT R74, R4, 0xffff0000, RZ, 0xc0, !PT ;  /* 0xffff0000044a7812 */ /* 0x000fe200078ec0ff */
[----:B------:R-:W-:Y:S01]  /*0cd0*/  IMAD.U32 R69, R29, 0x10000, RZ ;  /* 0x000100001d457824 */ /* 0x000fe200078e00ff */
[----:B------:R-:W-:Y:S01]  /*0ce0*/  LOP3.LUT R79, R28, 0xffff0000, RZ, 0xc0, !PT ;  /* 0xffff00001c4f7812 */ /* 0x000fe200078ec0ff */
[----:B------:R-:W-:Y:S01]  /*0cf0*/  IMAD.U32 R66, R6, 0x10000, RZ ;  /* 0x0001000006427824 */ /* 0x000fe200078e00ff */
[C---:B------:R-:W-:Y:S01]  /*0d00*/  SHF.L.U32 R65, R33.reuse, 0x10, RZ ;  /* 0x0000001021417819 */ /* 0x040fe200000006ff */
[----:B------:R-:W-:Y:S01]  /*0d10*/  IMAD.U32 R77, R30, 0x10000, RZ ;  /* 0x000100001e4d7824 */ /* 0x000fe200078e00ff */
[----:B------:R-:W-:Y:S01]  /*0d20*/  LOP3.LUT R32, R33, 0xffff0000, RZ, 0xc0, !PT ;  /* 0xffff000021207812 */ /* 0x000fe200078ec0ff */
[----:B------:R-:W-:Y:S01]  /*0d30*/  IMAD.U32 R63, R4, 0x10000, RZ ;  /* 0x00010000043f7824 */ /* 0x000fe200078e00ff */
[----:B------:R-:W-:Y:S01]  /*0d40*/  LOP3.LUT R71, R31, 0xffff0000, RZ, 0xc0, !PT ;  /* 0xffff00001f477812 */ /* 0x000fe200078ec0ff */
[----:B------:R-:W-:Y:S01]  /*0d50*/  IMAD.U32 R4, R11, 0x10000, RZ ;  /* 0x000100000b047824 */ /* 0x000fe200078e00ff */
[----:B------:R-:W-:Y:S01]  /*0d60*/  LOP3.LUT R33, R12, 0xffff0000, RZ, 0xc0, !PT ;  /* 0xffff00000c217812 */ /* 0x000fe200078ec0ff */
[----:B------:R-:W-:Y:S01]  /*0d70*/  FMUL.FTZ R74, R74, R79 ;  /* 0x0000004f4a4a7220 */ /* 0x000fe20000410000 */
[----:B------:R-:W-:Y:S01]  /*0d80*/  LOP3.LUT R76, R36, 0xffff0000, RZ, 0xc0, !PT ;  /* 0xffff0000244c7812 */ /* 0x000fe200078ec0ff */
[----:B------:R-:W-:Y:S01]  /*0d90*/  IMAD.U32 R58, R5, 0x10000, RZ ;  /* 0x00010000053a7824 */ /* 0x000fe200078e00ff */
[----:B------:R-:W-:Y:S01]  /*0da0*/  SHF.L.U32 R72, R28, 0x10, RZ ;  /* 0x000000101c487819 */ /* 0x000fe200000006ff */
[----:B------:R-:W-:Y:S01]  /*0db0*/  BSSY B0, `(.L_x_6902) ;  /* 0x00000a4000007945 */ /* 0x000fe20003800000 */
[----:B------:R-:W-:Y:S01]  /*0dc0*/  LOP3.LUT R73, R29, 0xffff0000, RZ, 0xc0, !PT ;  /* 0xffff00001d497812 */ /* 0x000fe200078ec0ff */
[----:B------:R-:W-:Y:S01]  /*0dd0*/  FMUL.FTZ R76, R33, R76 ;  /* 0x0000004c214c7220 */ /* 0x000fe20000410000 */
[C---:B------:R-:W-:Y:S01]  /*0de0*/  SHF.L.U32 R64, R8.reuse, 0x10, RZ ;  /* 0x0000001008407819 */ /* 0x040fe200000006ff */
[----:B------:R-:W-:Y:S01]  /*0df0*/  FFMA.FTZ R63, R63, R72, R74 ;  /* 0x000000483f3f7223 */ /* 0x000fe2000001004a */
[----:B------:R-:W-:Y:S01]  /*0e00*/  LOP3.LUT R31, R8, 0xffff0000, RZ, 0xc0, !PT ;  /* 0xffff0000081f7812 */ /* 0x000fe200078ec0ff */
[----:B------:R-:W-:Y:S01]  /*0e10*/  IMAD.U32 R8, R9, 0x10000, RZ ;  /* 0x0001000009087824 */ /* 0x000fe200078e00ff */
[----:B-1----:R-:W-:Y:S01]  /*0e20*/  LOP3.LUT R61, R6, 0xffff0000, RZ, 0xc0, !PT ;  /* 0xffff0000063d7812 */ /* 0x002fe200078ec0ff */
[----:B------:R-:W-:Y:S01]  /*0e30*/  IMAD.U32 R6, R10, 0x10000, RZ ;  /* 0x000100000a067824 */ /* 0x000fe200078e00ff */
[----:B------:R-:W-:Y:S01]  /*0e40*/  SHF.L.U32 R28, R7, 0x10, RZ ;  /* 0x00000010071c7819 */ /* 0x000fe200000006ff */
[----:B------:R-:W-:Y:S01]  /*0e50*/  IMAD.U32 R33, R37, 0x10000, RZ ;  /* 0x0001000025217824 */ /* 0x000fe200078e00ff */
[----:B------:R-:W-:Y:S01]  /*0e60*/  LOP3.LUT R60, R7, 0xffff0000, RZ, 0xc0, !PT ;  /* 0xffff0000073c7812 */ /* 0x000fe200078ec0ff */
[----:B------:R-:W-:Y:S01]  /*0e70*/  FFMA.FTZ R63, R58, R69, R63 ;  /* 0x000000453a3f7223 */ /* 0x000fe2000001003f */
[----:B------:R-:W-:-:S02]  /*0e80*/  LOP3.LUT R70, R30, 0xffff0000, RZ, 0xc0, !PT ;  /* 0xffff00001e467812 */ /* 0x000fc400078ec0ff */
[----:B------:R-:W-:Y:S02]  /*0e90*/  LOP3.LUT R29, R9, 0xffff0000, RZ, 0xc0, !PT ;  /* 0xffff0000091d7812 */ /* 0x000fe400078ec0ff */
[----:B------:R-:W-:Y:S02]  /*0ea0*/  LOP3.LUT R7, R10, 0xffff0000, RZ, 0xc0, !PT ;  /* 0xffff00000a077812 */ /* 0x000fe400078ec0ff */
[C---:B------:R-:W-:Y:S02]  /*0eb0*/  SHF.L.U32 R9, R34.reuse, 0x10, RZ ;  /* 0x0000001022097819 */ /* 0x040fe400000006ff */
[----:B------:R-:W-:Y:S02]  /*0ec0*/  LOP3.LUT R30, R34, 0xffff0000, RZ, 0xc0, !PT ;  /* 0xffff0000221e7812 */ /* 0x000fe400078ec0ff */
[----:B------:R-:W-:Y:S01]  /*0ed0*/  LOP3.LUT R10, R11, 0xffff0000, RZ, 0xc0, !PT ;  /* 0xffff00000b0a7812 */ /* 0x000fe200078ec0ff */
[----:B------:R-:W-:Y:S01]  /*0ee0*/  IMAD.U32 R11, R12, 0x10000, RZ ;  /* 0x000100000c0b7824 */ /* 0x000fe200078e00ff */
[----:B------:R-:W-:Y:S01]  /*0ef0*/  SHF.L.U32 R34, R36, 0x10, RZ ;  /* 0x0000001024227819 */ /* 0x000fe200000006ff */
[----:B------:R-:W-:Y:S01]  /*0f00*/  IMAD.U32 R12, R13, 0x10000, RZ ;  /* 0x000100000d0c7824 */ /* 0x000fe200078e00ff */
[----:B------:R-:W-:Y:S01]  /*0f10*/  LOP3.LUT R62, R5, 0xffff0000, RZ, 0xc0, !PT ;  /* 0xffff0000053e7812 */ /* 0x000fe200078ec0ff */
[----:B------:R-:W-:Y:S01]  /*0f20*/  IMAD.U32 R5, R35, 0x10000, RZ ;  /* 0x0001000023057824 */ /* 0x000fe200078e00ff */
[----:B------:R-:W-:Y:S01]  /*0f30*/  LOP3.LUT R13, R13, 0xffff0000, RZ, 0xc0, !PT ;  /* 0xffff00000d0d7812 */ /* 0x000fe200078ec0ff */
[----:B------:R-:W-:Y:S01]  /*0f40*/  FFMA.FTZ R11, R11, R34, R76 ;  /* 0x000000220b0b7223 */ /* 0x000fe2000001004c */
[----:B------:R-:W-:Y:S01]  /*0f50*/  LOP3.LUT R36, R37, 0xffff0000, RZ, 0xc0, !PT ;  /* 0xffff000025247812 */ /* 0x000fe200078ec0ff */
[----:B------:R-:W-:Y:S01]  /*0f60*/  FFMA.FTZ R63, R62, R73, R63 ;  /* 0x000000493e3f7223 */ /* 0x000fe2000001003f */
[----:B------:R-:W-:-:S02]  /*0f70*/  IMAD.U32 R34, R38, 0x10000, RZ ;  /* 0x0001000026227824 */ /* 0x000fc400078e00ff */
[----:B------:R-:W-:Y:S01]  /*0f80*/  FFMA.FTZ R12, R12, R33, R11 ;  /* 0x000000210c0c7223 */ /* 0x000fe2000001000b */
[----:B------:R-:W-:Y:S01]  /*0f90*/  SHF.L.U32 R11, R14, 0x10, RZ ;  /* 0x000000100e0b7819 */ /* 0x000fe200000006ff */
[----:B------:R-:W-:Y:S01]  /*0fa0*/  FFMA.FTZ R66, R66, R77, R63 ;  /* 0x0000004d42427223 */ /* 0x000fe2000001003f */
[----:B------:R-:W-:Y:S01]  /*0fb0*/  LOP3.LUT R35, R35, 0xffff0000, RZ, 0xc0, !PT ;  /* 0xffff000023237812 */ /* 0x000fe200078ec0ff */
[----:B------:R-:W-:Y:S01]  /*0fc0*/  FFMA.FTZ R36, R13, R36, R12 ;  /* 0x000000240d247223 */ /* 0x000fe2000001000c */
[----:B------:R-:W-:Y:S01]  /*0fd0*/  LOP3.LUT R12, R14, 0xffff0000, RZ, 0xc0, !PT ;  /* 0xffff00000e0c7812 */ /* 0x000fe200078ec0ff */
[----:B------:R-:W-:Y:S01]  /*0fe0*/  FFMA.FTZ R61, R61, R70, R66 ;  /* 0x000000463d3d7223 */ /* 0x000fe20000010042 */
[----:B------:R-:W-:Y:S01]  /*0ff0*/  LOP3.LUT R13, R38, 0xffff0000, RZ, 0xc0, !PT ;  /* 0xffff0000260d7812 */ /* 0x000fe200078ec0ff */
[----:B------:R-:W-:Y:S01]  /*1000*/  FFMA.FTZ R33, R11, R34, R36 ;  /* 0x000000220b217223 */ /* 0x000fe20000010024 */
[----:B------:R-:W-:Y:S01]  /*1010*/  SHF.L.U32 R34, R39, 0x10, RZ ;  /* 0x0000001027227819 */ /* 0x000fe200000006ff */
[----:B------:R-:W-:-:S02]  /*1020*/  IMAD.U32 R11, R15, 0x10000, RZ ;  /* 0x000100000f0b7824 */ /* 0x000fc400078e00ff */
[----:B------:R-:W-:Y:S01]  /*1030*/  FFMA.FTZ R61, R28, R67, R61 ;  /* 0x000000431c3d7223 */ /* 0x000fe2000001003d */
[----:B------:R-:W-:Y:S01]  /*1040*/  FFMA.FTZ R12, R12, R13, R33 ;  /* 0x0000000d0c0c7223 */ /* 0x000fe20000010021 */
[----:B------:R-:W-:Y:S02]  /*1050*/  LOP3.LUT R14, R15, 0xffff0000, RZ, 0xc0, !PT ;  /* 0xffff00000f0e7812 */ /* 0x000fe400078ec0ff */
[----:B------:R-:W-:Y:S01]  /*1060*/  LOP3.LUT R39, R39, 0xffff0000, RZ, 0xc0, !PT ;  /* 0xffff000027277812 */ /* 0x000fe200078ec0ff */
[----:B------:R-:W-:Y:S01]  /*1070*/  FFMA.FTZ R13, R11, R34, R12 ;  /* 0x000000220b0d7223 */ /* 0x000fe2000001000c */
[----:B------:R-:W-:Y:S01]  /*1080*/  FFMA.FTZ R61, R60, R71, R61 ;  /* 0x000000473c3d7223 */ /* 0x000fe2000001003d */
[----:B------:R-:W-:Y:S01]  /*1090*/  SHF.L.U32 R28, R40, 0x10, RZ ;  /* 0x00000010281c7819 */ /* 0x000fe200000006ff */
[----:B------:R-:W-:Y:S02]  /*10a0*/  IMAD.U32 R11, R16, 0x10000, RZ ;  /* 0x00010000100b7824 */ /* 0x000fe400078e00ff */
[----:B------:R-:W-:Y:S01]  /*10b0*/  FFMA.FTZ R14, R14, R39, R13 ;  /* 0x000000270e0e7223 */ /* 0x000fe2000001000d */
[----:B------:R-:W-:Y:S01]  /*10c0*/  FFMA.FTZ R64, R64, R75, R61 ;  /* 0x0000004b40407223 */ /* 0x000fe2000001003d */
[----:B------:R-:W-:-:S02]  /*10d0*/  LOP3.LUT R12, R16, 0xffff0000, RZ, 0xc0, !PT ;  /* 0xffff0000100c7812 */ /* 0x000fc400078ec0ff */
[----:B------:R-:W-:Y:S01]  /*10e0*/  LOP3.LUT R13, R40, 0xffff0000, RZ, 0xc0, !PT ;  /* 0xffff0000280d7812 */ /* 0x000fe200078ec0ff */
[----:B------:R-:W-:Y:S01]  /*10f0*/  FFMA.FTZ R15, R11, R28, R14 ;  /* 0x0000001c0b0f7223 */ /* 0x000fe2000001000e */
[----:B------:R-:W-:Y:S01]  /*1100*/  FFMA.FTZ R31, R31, R68, R64 ;  /* 0x000000441f1f7223 */ /* 0x000fe20000010040 */
[----:B------:R-:W-:Y:S01]  /*1110*/  SHF.L.U32 R14, R41, 0x10, RZ ;  /* 0x00000010290e7819 */ /* 0x000fe200000006ff */
[C---:B------:R-:W-:Y:S02]  /*1120*/  IMAD.U32 R11, R17.reuse, 0x10000, RZ ;  /* 0x00010000110b7824 */ /* 0x040fe400078e00ff */
[----:B------:R-:W-:Y:S01]  /*1130*/  FFMA.FTZ R12, R12, R13, R15 ;  /* 0x0000000d0c0c7223 */ /* 0x000fe2000001000f */
[----:B------:R-:W-:Y:S01]  /*1140*/  FFMA.FTZ R8, R8, R65, R31 ;  /* 0x0000004108087223 */ /* 0x000fe2000001001f */
[----:B------:R-:W-:Y:S01]  /*1150*/  LOP3.LUT R16, R17, 0xffff0000, RZ, 0xc0, !PT ;  /* 0xffff000011107812 */ /* 0x000fe200078ec0ff */
[----:B------:R-:W-:Y:S01]  /*1160*/  IMAD.U32 R17, R46, 0x10000, RZ ;  /* 0x000100002e117824 */ /* 0x000fe200078e00ff */
[----:B------:R-:W-:Y:S01]  /*1170*/  LOP3.LUT R41, R41, 0xffff0000, RZ, 0xc0, !PT ;  /* 0xffff000029297812 */ /* 0x000fe200078ec0ff */
[----:B------:R-:W-:Y:S01]  /*1180*/  FFMA.FTZ R13, R11, R14, R12 ;  /* 0x0000000e0b0d7223 */ /* 0x000fe2000001000c */
[----:B------:R-:W-:Y:S01]  /*1190*/  FFMA.FTZ R29, R29, R32, R8 ;  /* 0x000000201d1d7223 */ /* 0x000fe20000010008 */
[C---:B------:R-:W-:Y:S01]  /*11a0*/  IMAD.U32 R8, R18.reuse, 0x10000, RZ ;  /* 0x0001000012087824 */ /* 0x040fe200078e00ff */
[----:B------:R-:W-:Y:S01]  /*11b0*/  LOP3.LUT R11, R18, 0xffff0000, RZ, 0xc0, !PT ;  /* 0xffff0000120b7812 */ /* 0x000fe200078ec0ff */
[----:B------:R-:W-:Y:S01]  /*11c0*/  FFMA.FTZ R41, R16, R41, R13 ;  /* 0x0000002910297223 */ /* 0x000fe2000001000d */
[----:B------:R-:W-:-:S02]  /*11d0*/  IMAD.U32 R13, R42, 0x10000, RZ ;  /* 0x000100002a0d7824 */ /* 0x000fc400078e00ff */
[----:B------:R-:W-:Y:S01]  /*11e0*/  FFMA.FTZ R6, R6, R9, R29 ;  /* 0x0000000906067223 */ /* 0x000fe2000001001d */
[----:B------:R-:W-:Y:S01]  /*11f0*/  LOP3.LUT R14, R42, 0xffff0000, RZ, 0xc0, !PT ;  /* 0xffff00002a0e7812 */ /* 0x000fe200078ec0ff */
[----:B------:R-:W-:Y:S02]  /*1200*/  FFMA.FTZ R16, R8, R13, R41 ;  /* 0x0000000d08107223 */ /* 0x000fe40000010029 */
[----:B------:R-:W-:Y:S01]  /*1210*/  FFMA.FTZ R13, R7, R30, R6 ;  /* 0x0000001e070d7223 */ /* 0x000fe20000010006 */
[----:B------:R-:W-:Y:S01]  /*1220*/  SHF.L.U32 R12, R19, 0x10, RZ ;  /* 0x00000010130c7819 */ /* 0x000fe200000006ff */
[----:B------:R-:W-:Y:S01]  /*1230*/  IMAD.U32 R6, R20, 0x10000, RZ ;  /* 0x0001000014067824 */ /* 0x000fe200078e00ff */
[----:B------:R-:W-:Y:S01]  /*1240*/  SHF.L.U32 R15, R43, 0x10, RZ ;  /* 0x000000102b0f7819 */ /* 0x000fe200000006ff */
[----:B------:R-:W-:Y:S01]  /*1250*/  FFMA.FTZ R29, R11, R14, R16 ;  /* 0x0000000e0b1d7223 */ /* 0x000fe20000010010 */
[----:B------:R-:W-:Y:S01]  /*1260*/  FFMA.FTZ R13, R4, R5, R13 ;  /* 0x00000005040d7223 */ /* 0x000fe2000001000d */
[----:B------:R-:W-:Y:S01]  /*1270*/  LOP3.LUT R18, R19, 0xffff0000, RZ, 0xc0, !PT ;  /* 0xffff000013127812 */ /* 0x000fe200078ec0ff */
[----:B------:R-:W-:Y:S01]  /*1280*/  IMAD.U32 R5, R44, 0x10000, RZ ;  /* 0x000100002c057824 */ /* 0x000fe200078e00ff */
[----:B------:R-:W-:Y:S01]  /*1290*/  LOP3.LUT R43, R43, 0xffff0000, RZ, 0xc0, !PT ;  /* 0xffff00002b2b7812 */ /* 0x000fe200078ec0ff */
[----:B------:R-:W-:Y:S01]  /*12a0*/  FFMA.FTZ R15, R12, R15, R29 ;  /* 0x0000000f0c0f7223 */ /* 0x000fe2000001001d */
[----:B------:R-:W-:Y:S01]  /*12b0*/  FFMA.FTZ R35, R10, R35, R13 ;  /* 0x000000230a237223 */ /* 0x000fe2000001000d */
[----:B------:R-:W-:Y:S01]  /*12c0*/  SHF.L.U32 R13, R48, 0x10, RZ ;  /* 0x00000010300d7819 */ /* 0x000fe200000006ff */
[----:B------:R-:W-:-:S02]  /*12d0*/  IMAD.U32 R4, R24, 0x10000, RZ ;  /* 0x0001000018047824 */ /* 0x000fc400078e00ff */
[----:B------:R-:W-:Y:S01]  /*12e0*/  FFMA.FTZ R15, R18, R43, R15 ;  /* 0x0000002b120f7223 */ /* 0x000fe2000001000f */
[----:B------:R-:W-:Y:S01]  /*12f0*/  LOP3.LUT R20, R20, 0xffff0000, RZ, 0xc0, !PT ;  /* 0xffff000014147812 */ /* 0x000fe200078ec0ff */
[----:B------:R-:W-:Y:S01]  /*1300*/  FFMA.FTZ R35, R6, R5, R35 ;  /* 0x0000000506237223 */ /* 0x000fe20000010023 */
[----:B------:R-:W-:Y:S01]  /*1310*/  LOP3.LUT R11, R44, 0xffff0000, RZ, 0xc0, !PT ;  /* 0xffff00002c0b7812 */ /* 0x000fe200078ec0ff */
[----:B------:R-:W-:Y:S01]  /*1320*/  FFMA.FTZ R13, R4, R13, R15 ;  /* 0x0000000d040d7223 */ /* 0x000fe2000001000f */
[----:B------:R-:W-:Y:S01]  /*1330*/  LOP3.LUT R24, R24, 0xffff0000, RZ, 0xc0, !PT ;  /* 0xffff000018187812 */ /* 0x000fe200078ec0ff */
[----:B------:R-:W-:Y:S01]  /*1340*/  IMAD.U32 R4, R25, 0x10000, RZ ;  /* 0x0001000019047824 */ /* 0x000fe200078e00ff */
[----:B------:R-:W-:Y:S01]  /*1350*/  LOP3.LUT R5, R48, 0xffff0000, RZ, 0xc0, !PT ;  /* 0xffff000030057812 */ /* 0x000fe200078ec0ff */
[----:B------:R-:W-:Y:S01]  /*1360*/  FFMA.FTZ R20, R20, R11, R35 ;  /* 0x0000000b14147223 */ /* 0x000fe20000010023 */
[----:B------:R-:W-:Y:S01]  /*1370*/  SHF.L.U32 R7, R21, 0x10, RZ ;  /* 0x0000001015077819 */ /* 0x000fe200000006ff */
[----:B------:R-:W-:Y:S01]  /*1380*/  IMAD.U32 R8, R22, 0x10000, RZ ;  /* 0x0001000016087824 */ /* 0x000fe200078e00ff */
[----:B------:R-:W-:Y:S01]  /*1390*/  SHF.L.U32 R14, R45, 0x10, RZ ;  /* 0x000000102d0e7819 */ /* 0x000fe200000006ff */
[----:B------:R-:W-:Y:S01]  /*13a0*/  FFMA.FTZ R5, R24, R5, R13 ;  /* 0x0000000518057223 */ /* 0x000fe2000001000d */
[----:B------:R-:W-:Y:S01]  /*13b0*/  SHF.L.U32 R11, R49, 0x10, RZ ;  /* 0x00000010310b7819 */ /* 0x000fe200000006ff */
[----:B------:R-:W0:Y:S01]  /*13c0*/  LDC.64 R12, c[0x0][0x2d0] ;  /* 0x0000b400ff0c7b82 */ /* 0x000e220000000a00 */
        /* <DEDUP_REMOVED lines=9> */
[----:B------:R-:W1:Y:S01]  /*1460*/  LDC.64 R14, c[0x0][0x2d8] ;  /* 0x0000b600ff0e7b82 */ /* 0x000e620000000a00 */
[----:B------:R-:W-:Y:S01]  /*1470*/  LOP3.LUT R22, R22, 0xffff0000, RZ, 0xc0, !PT ;  /* 0xffff000016167812 */ /* 0x000fe200078ec0ff */
        /* <DEDUP_REMOVED lines=8> */
[----:B------:R-:W-:Y:S01]  /*1500*/  IMAD.U32 R4, R27, 0x10000, RZ ;  /* 0x000100001b047824 */ /* 0x000fe200078e00ff */
[----:B------:R-:W-:Y:S01]  /*1510*/  SHF.L.U32 R28, R47, 0x10, RZ ;  /* 0x000000102f1c7819 */ /* 0x000fe200000006ff */
[----:B------:R-:W-:Y:S01]  /*1520*/  FFMA.FTZ R7, R26, R7, R25 ;  /* 0x000000071a077223 */ /* 0x000fe20000010019 */
[----:B------:R-:W-:-:S02]  /*1530*/  SHF.L.U32 R5, R51, 0x10, RZ ;  /* 0x0000001033057819 */ /* 0x000fc400000006ff */
[----:B------:R-:W-:Y:S01]  /*1540*/  LOP3.LUT R23, R23, 0xffff0000, RZ, 0xc0, !PT ;  /* 0xffff000017177812 */ /* 0x000fe200078ec0ff */
[----:B------:R-:W-:Y:S01]  /*1550*/  FFMA.FTZ R22, R9, R28, R22 ;  /* 0x0000001c09167223 */ /* 0x000fe20000010016 */
[----:B------:R-:W-:Y:S01]  /*1560*/  LOP3.LUT R30, R47, 0xffff0000, RZ, 0xc0, !PT ;  /* 0xffff00002f1e7812 */ /* 0x000fe200078ec0ff */
[----:B------:R-:W-:Y:S01]  /*1570*/  FFMA.FTZ R4, R4, R5, R7 ;  /* 0x0000000504047223 */ /* 0x000fe20000010007 */
[----:B------:R-:W-:Y:S02]  /*1580*/  LOP3.LUT R27, R27, 0xffff0000, RZ, 0xc0, !PT ;  /* 0xffff00001b1b7812 */ /* 0x000fe400078ec0ff */
[----:B------:R-:W-:Y:S01]  /*1590*/  LOP3.LUT R6, R51, 0xffff0000, RZ, 0xc0, !PT ;  /* 0xffff000033067812 */ /* 0x000fe200078ec0ff */
[----:B------:R-:W-:Y:S01]  /*15a0*/  FFMA.FTZ R22, R23, R30, R22 ;  /* 0x0000001e17167223 */ /* 0x000fe20000010016 */
[----:B------:R-:W-:-:S03]  /*15b0*/  ISETP.NE.AND P0, PT, R54, RZ, PT ;  /* 0x000000ff3600720c */ /* 0x000fc60003f05270 */
[----:B------:R-:W-:Y:S01]  /*15c0*/  FFMA.FTZ R6, R27, R6, R4 ;  /* 0x000000061b067223 */ /* 0x000fe20000010004 */
[----:B------:R-:W2:Y:S04]  /*15d0*/  SHFL.BFLY PT, R5, R22, 0x4, 0x1f ;  /* 0x0c801f0016057f89 */ /* 0x000ea800000e0000 */
[----:B------:R-:W3:Y:S01]  /*15e0*/  SHFL.BFLY PT, R7, R6, 0x4, 0x1f ;  /* 0x0c801f0006077f89 */ /* 0x000ee200000e0000 */
[----:B--2---:R-:W-:Y:S01]  /*15f0*/  FADD.FTZ R5, R22, R5 ;  /* 0x0000000516057221 */ /* 0x004fe20000010000 */
[----:B---3--:R-:W-:-:S04]  /*1600*/  FADD.FTZ R8, R6, R7 ;  /* 0x0000000706087221 */ /* 0x008fc80000010000 */
[----:B------:R-:W2:Y:S04]  /*1610*/  SHFL.BFLY PT, R4, R5, 0x2, 0x1f ;  /* 0x0c401f0005047f89 */ /* 0x000ea800000e0000 */
[----:B------:R-:W3:Y:S01]  /*1620*/  SHFL.BFLY PT, R7, R8, 0x2, 0x1f ;  /* 0x0c401f0008077f89 */ /* 0x000ee200000e0000 */
[----:B--2---:R-:W-:Y:S01]  /*1630*/  FADD.FTZ R4, R5, R4 ;  /* 0x0000000405047221 */ /* 0x004fe20000010000 */
[----:B---3--:R-:W-:-:S04]  /*1640*/  FADD.FTZ R9, R8, R7 ;  /* 0x0000000708097221 */ /* 0x008fc80000010000 */
[----:B------:R-:W2:Y:S04]  /*1650*/  SHFL.BFLY PT, R7, R4, 0x1, 0x1f ;  /* 0x0c201f0004077f89 */ /* 0x000ea800000e0000 */
[----:B------:R-:W3:Y:S01]  /*1660*/  SHFL.BFLY PT, R10, R9, 0x1, 0x1f ;  /* 0x0c201f00090a7f89 */ /* 0x000ee200000e0000 */
[----:B--2---:R-:W-:Y:S01]  /*1670*/  FADD.FTZ R16, R4, R7 ;  /* 0x0000000704107221 */ /* 0x004fe20000010000 */
[----:B---3--:R-:W-:Y:S01]  /*1680*/  FADD.FTZ R17, R9, R10 ;  /* 0x0000000a09117221 */ /* 0x008fe20000010000 */
[----:B01----:R-:W-:Y:S06]  /*1690*/  @P0 BRA `(.L_x_6903) ;  /* 0x0000000000540947 */ /* 0x003fec0003800000 */
[----:B------:R-:W0:Y:S01]  /*16a0*/  LDC.64 R8, c[0x0][0x278] ;  /* 0x00009e00ff087b82 */ /* 0x000e220000000a00 */
[----:B------:R-:W-:Y:S01]  /*16b0*/  SHF.R.S32.HI R3, RZ, 0x1f, R2 ;  /* 0x0000001fff037819 */ /* 0x000fe20000011402 */
[----:B------:R-:W-:Y:S01]  /*16c0*/  ULDC.64 UR12, c[0x0][0x260] ;  /* 0x00009800000c7ab9 */ /* 0x000fe20000000a00 */
[----:B------:R-:W-:-:S05]  /*16d0*/  ISETP.GE.AND P1, PT, R52, R59, PT ;  /* 0x0000003b3400720c */ /* 0x000fca0003f26270 */
[----:B------:R-:W1:Y:S01]  /*16e0*/  LDC.64 R10, c[0x0][0x280] ;  /* 0x0000a000ff0a7b82 */ /* 0x000e620000000a00 */
[C---:B0-----:R-:W-:Y:S02]  /*16f0*/  IMAD R6, R8.reuse, UR10, RZ ;  /* 0x0000000a08067c24 */ /* 0x041fe4000f8e02ff */
[----:B------:R-:W-:-:S04]  /*1700*/  IMAD.WIDE.U32 R4, R8, UR8, R2 ;  /* 0x0000000808047c25 */ /* 0x000fc8000f8e0002 */
[----:B------:R-:W-:Y:S02]  /*1710*/  IMAD R7, R9, UR8, R6 ;  /* 0x0000000809077c24 */ /* 0x000fe4000f8e0206 */
[C---:B-1----:R-:W-:Y:S02]  /*1720*/  IMAD R6, R10.reuse, UR11, RZ ;  /* 0x0000000b0a067c24 */ /* 0x042fe4000f8e02ff */
[----:B------:R-:W-:Y:S02]  /*1730*/  IMAD.IADD R5, R5, 0x1, R7 ;  /* 0x0000000105057824 */ /* 0x000fe400078e0207 */
[----:B------:R-:W-:Y:S02]  /*1740*/  IMAD R7, R11, UR9, R6 ;  /* 0x000000090b077c24 */ /* 0x000fe4000f8e0206 */
[----:B------:R-:W-:-:S03]  /*1750*/  IMAD.WIDE.U32 R4, R10, UR9, R4 ;  /* 0x000000090a047c25 */ /* 0x000fc6000f8e0004 */
[----:B------:R-:W-:-:S04]  /*1760*/  IADD3 R6, P0, R52, R4, RZ ;  /* 0x0000000434067210 */ /* 0x000fc80007f1e0ff */
[----:B------:R-:W-:Y:S02]  /*1770*/  IADD3.X R5, R53, R5, R7, P0, !PT ;  /* 0x0000000535057210 */ /* 0x000fe400007fe407 */
[----:B------:R-:W-:Y:S02]  /*1780*/  LEA R4, P2, R6, UR12, 0x2 ;  /* 0x0000000c06047c11 */ /* 0x000fe4000f8410ff */
[----:B------:R-:W-:Y:S02]  /*1790*/  ISETP.GE.AND P0, PT, R0, R59, PT ;  /* 0x0000003b0000720c */ /* 0x000fe40003f06270 */
[----:B------:R-:W-:Y:S02]  /*17a0*/  LEA.HI.X R5, R6, UR13, R5, 0x2, P2 ;  /* 0x0000000d06057c11 */ /* 0x000fe400090f1405 */
[----:B------:R-:W-:Y:S02]  /*17b0*/  FSEL R7, R16, RZ, !P1 ;  /* 0x000000ff10077208 */ /* 0x000fe40004800000 */
[----:B------:R-:W-:-:S03]  /*17c0*/  FSEL R9, R17, RZ, !P0 ;  /* 0x000000ff11097208 */ /* 0x000fc60004000000 */
[----:B------:R0:W-:Y:S04]  /*17d0*/  STG.E desc[UR6][R4.64], R7 ;  /* 0x0000000704007986 */ /* 0x0001e8000c101906 */
[----:B------:R0:W-:Y:S02]  /*17e0*/  STG.E desc[UR6][R4.64+0x80], R9 ;  /* 0x0000800904007986 */ /* 0x0001e4000c101906 */
.L_x_6903:
[----:B------:R-:W-:Y:S05]  /*17f0*/  BSYNC B0 ;  /* 0x0000000000007941 */ /* 0x000fea0003800000 */
.L_x_6902:
[----:B------:R-:W-:Y:S01]  /*1800*/  UIADD3 UR4, UR4, 0x3f, URZ ;  /* 0x0000003f04047890 */ /* 0x000fe2000fffe03f */
[----:B------:R-:W-:Y:S01]  /*1810*/  IMAD R0, R55, 0x3000, RZ ;  /* 0x0000300037007824 */ /* 0x000fe200078e02ff */
[----:B0-----:R-:W-:Y:S01]  /*1820*/  SHF.L.U32 R5, R57, 0x2, RZ ;  /* 0x0000000239057819 */ /* 0x001fe200000006ff */
[----:B------:R-:W-:Y:S01]  /*1830*/  IMAD R6, R14, UR11, RZ ;  /* 0x0000000b0e067c24 */ /* 0x000fe2000f8e02ff */
[----:B------:R-:W-:Y:S01]  /*1840*/  USHF.R.S32.HI UR5, URZ, 0x1f, UR4 ;  /* 0x0000001f3f057899 */ /* 0x000fe20008011404 */
[----:B------:R-:W-:Y:S01]  /*1850*/  BSSY B0, `(.L_x_6904) ;  /* 0x0000025000007945 */ /* 0x000fe20003800000 */
[----:B------:R-:W-:Y:S01]  /*1860*/  SHF.R.S32.HI R7, RZ, 0x1f, R5 ;  /* 0x0000001fff077819 */ /* 0x000fe20000011405 */
[----:B------:R-:W-:Y:S01]  /*1870*/  IMAD R9, R15, UR9, R6 ;  /* 0x000000090f097c24 */ /* 0x000fe2000f8e0206 */
[----:B------:R-:W-:Y:S01]  /*1880*/  IADD3 R4, P0, R0, R5, RZ ;  /* 0x0000000500047210 */ /* 0x000fe20007f1e0ff */
[----:B------:R-:W-:-:S03]  /*1890*/  ULEA.HI UR5, UR5, UR4, URZ, 0x6 ;  /* 0x0000000405057291 */ /* 0x000fc6000f8f303f */
[----:B------:R-:W-:Y:S01]  /*18a0*/  LEA.HI.X.SX32 R5, R0, R7, 0x1, P0 ;  /* 0x0000000700057211 */ /* 0x000fe200000f0eff */
[----:B------:R-:W-:Y:S01]  /*18b0*/  ULOP3.LUT UR5, UR5, 0xffffffc0, URZ, 0xc0, !UPT ;  /* 0xffffffc005057892 */ /* 0x000fe2000f8ec03f */
[C---:B------:R-:W-:Y:S02]  /*18c0*/  IMAD R0, R12.reuse, UR10, RZ ;  /* 0x0000000a0c007c24 */ /* 0x040fe4000f8e02ff */
[----:B------:R-:W-:-:S04]  /*18d0*/  IMAD.WIDE.U32 R4, R12, UR8, R4 ;  /* 0x000000080c047c25 */ /* 0x000fc8000f8e0004 */
[----:B------:R-:W-:Y:S01]  /*18e0*/  IMAD R7, R13, UR8, R0 ;  /* 0x000000080d077c24 */ /* 0x000fe2000f8e0200 */
[----:B------:R-:W-:-:S03]  /*18f0*/  IADD3 R0, -R2, UR5, RZ ;  /* 0x0000000502007c10 */ /* 0x000fc6000fffe1ff */
[----:B------:R-:W-:Y:S01]  /*1900*/  IMAD.IADD R5, R5, 0x1, R7 ;  /* 0x0000000105057824 */ /* 0x000fe200078e0207 */
[----:B------:R-:W-:Y:S01]  /*1910*/  ISETP.GE.AND P0, PT, R57, R0, PT ;  /* 0x000000003900720c */ /* 0x000fe20003f06270 */
[----:B------:R-:W-:-:S03]  /*1920*/  IMAD.WIDE.U32 R6, R14, UR9, R4 ;  /* 0x000000090e067c25 */ /* 0x000fc6000f8e0004 */
[----:B------:R-:W-:Y:S02]  /*1930*/  ISETP.GT.OR P0, PT, R57, 0x3f, P0 ;  /* 0x0000003f3900780c */ /* 0x000fe40000704670 */
[----:B------:R-:W-:-:S11]  /*1940*/  IADD3 R9, R7, R9, RZ ;  /* 0x0000000907097210 */ /* 0x000fd60007ffe0ff */
[----:B------:R-:W-:Y:S05]  /*1950*/  @P0 BRA `(.L_x_6905) ;  /* 0x0000000000500947 */ /* 0x000fea0003800000 */
[----:B------:R-:W0:Y:S01]  /*1960*/  LDC.64 R10, c[0x0][0x2a8] ;  /* 0x0000aa00ff0a7b82 */ /* 0x000e220000000a00 */
[----:B------:R-:W-:Y:S01]  /*1970*/  SHF.R.S32.HI R3, RZ, 0x1f, R57 ;  /* 0x0000001fff037819 */ /* 0x000fe20000011439 */
[----:B------:R-:W-:Y:S01]  /*1980*/  ULDC.64 UR4, c[0x0][0x2a0] ;  /* 0x0000a80000047ab9 */ /* 0x000fe20000000a00 */
[----:B------:R-:W-:-:S04]  /*1990*/  IADD3 R4, P0, R2, R57, RZ ;  /* 0x0000003902047210 */ /* 0x000fc80007f1e0ff */
[----:B------:R-:W-:Y:S01]  /*19a0*/  LEA.HI.X.SX32 R5, R2, R3, 0x1, P0 ;  /* 0x0000000302057211 */ /* 0x000fe200000f0eff */
[----:B------:R-:W1:Y:S01]  /*19b0*/  LDC.64 R12, c[0x0][0x2b0] ;  /* 0x0000ac00ff0c7b82 */ /* 0x000e620000000a00 */
[----:B------:R-:W-:Y:S01]  /*19c0*/  FSETP.NEU.FTZ.AND P0, PT, R56, -INF , PT ;  /* 0xff8000003800780b */ /* 0x000fe20003f1d000 */
[C---:B0-----:R-:W-:Y:S02]  /*19d0*/  IMAD R0, R10.reuse, UR10, RZ ;  /* 0x0000000a0a007c24 */ /* 0x041fe4000f8e02ff */
[----:B------:R-:W-:-:S04]  /*19e0*/  IMAD.WIDE.U32 R2, R10, UR8, R4 ;  /* 0x000000080a027c25 */ /* 0x000fc8000f8e0004 */
[----:B------:R-:W-:Y:S02]  /*19f0*/  IMAD R11, R11, UR8, R0 ;  /* 0x000000080b0b7c24 */ /* 0x000fe4000f8e0200 */
[----:B-1----:R-:W-:Y:S02]  /*1a00*/  IMAD R0, R12, UR11, RZ ;  /* 0x0000000b0c007c24 */ /* 0x002fe4000f8e02ff */
[----:B------:R-:W-:Y:S02]  /*1a10*/  IMAD.IADD R3, R3, 0x1, R11 ;  /* 0x0000000103037824 */ /* 0x000fe400078e020b */
[----:B------:R-:W-:Y:S02]  /*1a20*/  IMAD R5, R13, UR9, R0 ;  /* 0x000000090d057c24 */ /* 0x000fe4000f8e0200 */
[----:B------:R-:W-:Y:S01]  /*1a30*/  FMUL.FTZ R0, R56, 1.4426950216293334961 ;  /* 0x3fb8aa3b38007820 */ /* 0x000fe20000410000 */
[----:B------:R-:W-:-:S05]  /*1a40*/  IMAD.WIDE.U32 R2, R12, UR9, R2 ;  /* 0x000000090c027c25 */ /* 0x000fca000f8e0002 */
[----:B------:R-:W-:Y:S02]  /*1a50*/  IADD3 R3, R3, R5, RZ ;  /* 0x0000000503037210 */ /* 0x000fe40007ffe0ff */
[----:B------:R-:W-:-:S04]  /*1a60*/  LEA R4, P1, R2, UR4, 0x2 ;  /* 0x0000000402047c11 */ /* 0x000fc8000f8210ff */
[----:B------:R-:W-:Y:S02]  /*1a70*/  LEA.HI.X R5, R2, UR5, R3, 0x2, P1 ;  /* 0x0000000502057c11 */ /* 0x000fe400088f1403 */
[----:B------:R-:W-:-:S05]  /*1a80*/  FSEL R3, R0, RZ, P0 ;  /* 0x000000ff00037208 */ /* 0x000fca0000000000 */
[----:B------:R0:W-:Y:S02]  /*1a90*/  STG.E desc[UR6][R4.64], R3 ;  /* 0x0000000304007986 */ /* 0x0001e4000c101906 */
.L_x_6905:
[----:B------:R-:W-:Y:S05]  /*1aa0*/  BSYNC B0 ;  /* 0x0000000000007941 */ /* 0x000fea0003800000 */
.L_x_6904:
[----:B------:R-:W-:Y:S01]  /*1ab0*/  ULDC.64 UR12, c[0x0][0x2e8] ;  /* 0x0000ba00000c7ab9 */ /* 0x000fe20000000a00 */
[----:B------:R-:W-:Y:S01]  /*1ac0*/  ULDC.64 UR4, c[0x0][0x2b8] ;  /* 0x0000ae0000047ab9 */ /* 0x000fe20000000a00 */
[----:B------:R-:W-:Y:S02]  /*1ad0*/  ISETP.NE.U32.AND P0, PT, RZ, UR12, PT ;  /* 0x0000000cff007c0c */ /* 0x000fe4000bf05070 */
[C---:B------:R-:W-:Y:S02]  /*1ae0*/  LEA R2, P1, R6.reuse, UR4, 0x2 ;  /* 0x0000000406027c11 */ /* 0x040fe4000f8210ff */
[----:B------:R-:W-:Y:S02]  /*1af0*/  ISETP.NE.AND.EX P0, PT, RZ, UR13, PT, P0 ;  /* 0x0000000dff007c0c */ /* 0x000fe4000bf05300 */
[----:B0-----:R-:W-:Y:S02]  /*1b00*/  LEA.HI.X R3, R6, UR5, R9, 0x2, P1 ;  /* 0x0000000506037c11 */ /* 0x001fe400088f1409 */
[----:B------:R-:W-:-:S03]  /*1b10*/  ISETP.NE.OR P0, PT, R57, RZ, !P0 ;  /* 0x000000ff3900720c */ /* 0x000fc60004705670 */
[----:B------:R0:W-:Y:S04]  /*1b20*/  STG.E.128 desc[UR6][R2.64], RZ ;  /* 0x000000ff02007986 */ /* 0x0001e8000c101d06 */
        /* <DEDUP_REMOVED lines=10> */
[----:B------:R0:W-:Y:S01]  /*1bd0*/  STG.E.128 desc[UR6][R2.64+0xb000], RZ ;  /* 0x00b000ff02007986 */ /* 0x0001e2000c101d06 */
[----:B------:R-:W-:Y:S05]  /*1be0*/  @P0 EXIT ;  /* 0x000000000000094d */ /* 0x000fea0003800000 */
[----:B------:R-:W1:Y:S08]  /*1bf0*/  LDC R0, c[0x0][0x2e0] ;  /* 0x0000b800ff007b82 */ /* 0x000e700000000800 */
[----:B------:R-:W2:Y:S08]  /*1c00*/  LDC R4, c[0x0][0x220] ;  /* 0x00008800ff047b82 */ /* 0x000eb00000000800 */
[----:B0-----:R-:W0:Y:S01]  /*1c10*/  LDC.64 R2, c[0x0][0x2e8] ;  /* 0x0000ba00ff027b82 */ /* 0x001e220000000a00 */
[----:B-1----:R-:W-:-:S04]  /*1c20*/  IMAD R55, R55, R0, UR9 ;  /* 0x0000000937377e24 */ /* 0x002fc8000f8e0200 */
[----:B--2---:R-:W-:-:S04]  /*1c30*/  IMAD R55, R55, R4, UR8 ;  /* 0x0000000837377e24 */ /* 0x004fc8000f8e0204 */
[----:B0-----:R-:W-:-:S05]  /*1c40*/  IMAD.WIDE R2, R55, 0x4, R2 ;  /* 0x0000000437027825 */ /* 0x001fca00078e0202 */
[----:B------:R-:W-:Y:S01]  /*1c50*/  STG.E desc[UR6][R2.64], RZ ;  /* 0x000000ff02007986 */ /* 0x000fe2000c101906 */
[----:B------:R-:W-:Y:S05]  /*1c60*/  EXIT ;  /* 0x000000000000794d */ /* 0x000fea0003800000 */
.L_x_6906:
        /* <DEDUP_REMOVED lines=9> */
.L_x_7693:


//--------------------- .text._ZN7cutlass13device_kernelIN5flash11enable_sm90INS1_16FlashAttnBwdSm90INS1_25CollectiveMainloopBwdSm90ILi2ELi1ELi1EN4cute5tupleIJNS5_1CILi1EEES8_S8_EEENS6_IJNS7_ILi64EEENS7_ILi96EEENS7_ILi192EEEEEENS_10bfloat16_tEfNS_4arch4Sm90ELb1ELb0ELb0ELb1ELb0ELb0ELb1ELb0ELi3ELi1ELi1ELi1ELb0EEENS1_21CollectiveEpilogueBwdISD_SE_SG_Li384ELb1ELb1ELi3EEENS1_25SingleTileBwdLPTSchedulerILb1ELi96ELb0EEEEEEEEEvNT_6ParamsE --------------------------
	.section	.text._ZN7cutlass13device_kernelIN5flash11enable_sm90INS1_16FlashAttnBwdSm90INS1_25CollectiveMainloopBwdSm90ILi2ELi1ELi1EN4cute5tupleIJNS5_1CILi1EEES8_S8_EEENS6_IJNS7_ILi64EEENS7_ILi96EEENS7_ILi192EEEEEENS_10bfloat16_tEfNS_4arch4Sm90ELb1ELb0ELb0ELb1ELb0ELb0ELb1ELb0ELi3ELi1ELi1ELi1ELb0EEENS1_21CollectiveEpilogueBwdISD_SE_SG_Li384ELb1ELb1ELi3EEENS1_25SingleTileBwdLPTSchedulerILb1ELi96ELb0EEEEEEEEEvNT_6ParamsE,"ax",@progbits
	.align	128
.text._ZN7cutlass13device_kernelIN5flash11enable_sm90INS1_16FlashAttnBwdSm90INS1_25CollectiveMainloopBwdSm90ILi2ELi1ELi1EN4cute5tupleIJNS5_1CILi1EEES8_S8_EEENS6_IJNS7_ILi64EEENS7_ILi96EEENS7_ILi192EEEEEENS_10bfloat16_tEfNS_4arch4Sm90ELb1ELb0ELb0ELb1ELb0ELb0ELb1ELb0ELi3ELi1ELi1ELi1ELb0EEENS1_21CollectiveEpilogueBwdISD_SE_SG_Li384ELb1ELb1ELi3EEENS1_25SingleTileBwdLPTSchedulerILb1ELi96ELb0EEEEEEEEEvNT_6ParamsE:
        .type           _ZN7cutlass13device_kernelIN5flash11enable_sm90INS1_16FlashAttnBwdSm90INS1_25CollectiveMainloopBwdSm90ILi2ELi1ELi1EN4cute5tupleIJNS5_1CILi1EEES8_S8_EEENS6_IJNS7_ILi64EEENS7_ILi96EEENS7_ILi192EEEEEENS_10bfloat16_tEfNS_4arch4Sm90ELb1ELb0ELb0ELb1ELb0ELb0ELb1ELb0ELi3ELi1ELi1ELi1ELb0EEENS1_21CollectiveEpilogueBwdISD_SE_SG_Li384ELb1ELb1ELi3EEENS1_25SingleTileBwdLPTSchedulerILb1ELi96ELb0EEEEEEEEEvNT_6ParamsE,@function
        .size           _ZN7cutlass13device_kernelIN5flash11enable_sm90INS1_16FlashAttnBwdSm90INS1_25CollectiveMainloopBwdSm90ILi2ELi1ELi1EN4cute5tupleIJNS5_1CILi1EEES8_S8_EEENS6_IJNS7_ILi64EEENS7_ILi96EEENS7_ILi192EEEEEENS_10bfloat16_tEfNS_4arch4Sm90ELb1ELb0ELb0ELb1ELb0ELb0ELb1ELb0ELi3ELi1ELi1ELi1ELb0EEENS1_21CollectiveEpilogueBwdISD_SE_SG_Li384ELb1ELb1ELi3EEENS1_25SingleTileBwdLPTSchedulerILb1ELi96ELb0EEEEEEEEEvNT_6ParamsE,(.L_x_7694 - _ZN7cutlass13device_kernelIN5flash11enable_sm90INS1_16FlashAttnBwdSm90INS1_25CollectiveMainloopBwdSm90ILi2ELi1ELi1EN4cute5tupleIJNS5_1CILi1EEES8_S8_EEENS6_IJNS7_ILi64EEENS7_ILi96EEENS7_ILi192EEEEEENS_10bfloat16_tEfNS_4arch4Sm90ELb1ELb0ELb0ELb1ELb0ELb0ELb1ELb0ELi3ELi1ELi1ELi1ELb0EEENS1_21CollectiveEpilogueBwdISD_SE_SG_Li384ELb1ELb1ELi3EEENS1_25SingleTileBwdLPTSchedulerILb1ELi96ELb0EEEEEEEEEvNT_6ParamsE)
        .other          _ZN7cutlass13device_kernelIN5flash11enable_sm90INS1_16FlashAttnBwdSm90INS1_25CollectiveMainloopBwdSm90ILi2ELi1ELi1EN4cute5tupleIJNS5_1CILi1EEES8_S8_EEENS6_IJNS7_ILi64EEENS7_ILi96EEENS7_ILi192EEEEEENS_10bfloat16_tEfNS_4arch4Sm90ELb1ELb0ELb0ELb1ELb0ELb0ELb1ELb0ELi3ELi1ELi1ELi1ELb0EEENS1_21CollectiveEpilogueBwdISD_SE_SG_Li384ELb1ELb1ELi3EEENS1_25SingleTileBwdLPTSchedulerILb1ELi96ELb0EEEEEEEEEvNT_6ParamsE,@"STO_CUDA_ENTRY STV_DEFAULT"
_ZN7cutlass13device_kernelIN5flash11enable_sm90INS1_16FlashAttnBwdSm90INS1_25CollectiveMainloopBwdSm90ILi2ELi1ELi1EN4cute5tupleIJNS5_1CILi1EEES8_S8_EEENS6_IJNS7_ILi64EEENS7_ILi96EEENS7_ILi192EEEEEENS_10bfloat16_tEfNS_4arch4Sm90ELb1ELb0ELb0ELb1ELb0ELb0ELb1ELb0ELi3ELi1ELi1ELi1ELb0EEENS1_21CollectiveEpilogueBwdISD_SE_SG_Li384ELb1ELb1ELi3EEENS1_25SingleTileBwdLPTSchedulerILb1ELi96ELb0EEEEEEEEEvNT_6ParamsE:
        /* <DEDUP_REMOVED lines=23> */
.L_x_6908:
[----:B------:R-:W-:Y:S05]  /*0170*/  BSYNC B0 ;  /* 0x0000000000007941 */ /* 0x000fea0003800000 */
.L_x_6907:
        /* <DEDUP_REMOVED lines=34> */
.L_x_6909:
        /* <DEDUP_REMOVED lines=20> */
.L_x_6910:
        /* <DEDUP_REMOVED lines=9> */
.L_x_6913:
        /* <DEDUP_REMOVED lines=32> */
.L_x_6914:
[----:B------:R-:W1:Y:S01]  /*0770*/  LDC R3, c[0x0][0x8c4] ;  /* 0x00023100ff037b82 */ /* 0x000e620000000800 */
[----:B------:R-:W-:Y:S01]  /*0780*/  IMAD.U32 R152, RZ, RZ, UR4 ;  /* 0x00000004ff987e24 */ /* 0x000fe2000f8e00ff */
[----:B-1----:R-:W-:-:S13]  /*0790*/  ISETP.NE.AND P0, PT, R3, 0x1, PT ;  /* 0x000000010300780c */ /* 0x002fda0003f05270 */
[----:B------:R-:W1:Y:S02]  /*07a0*/  @P0 LDC.64 R4, c[0x0][0x8c8] ;  /* 0x00023200ff040b82 */ /* 0x000e640000000a00 */
[----:B-1----:R-:W-:-:S05]  /*07b0*/  @P0 IMAD.HI.U32 R0, R4, UR4, RZ ;  /* 0x0000000404000c27 */ /* 0x002fca000f8e00ff */
[----:B------:R-:W-:-:S05]  /*07c0*/  @P0 SHF.R.U32.HI R152, RZ, R5, R0 ;  /* 0x00000005ff980219 */ /* 0x000fca0000011600 */
[----:B------:R-:W-:-:S07]  /*07d0*/  IMAD R0, R152, R3, RZ ;  /* 0x0000000398007224 */ /* 0x000fce00078e02ff */
.L_x_6915:
        /* <DEDUP_REMOVED lines=14> */
[----:B------:R-:W-:Y:S01]  /*08c0*/  IMAD R153, R153, R0, R5 ;  /* 0x0000000099997224 */ /* 0x000fe200078e0205 */
[----:B------:R-:W-:Y:S06]  /*08d0*/  @!P0 BRA `(.L_x_6916) ;  /* 0x0000000000108947 */ /* 0x000fec0003800000 */
[----:B------:R-:W1:Y:S02]  /*08e0*/  LDC.64 R2, c[0x0][0x8f8] ;  /* 0x00023e00ff027b82 */ /* 0x000e640000000a00 */
[----:B-1----:R-:W-:-:S05]  /*08f0*/  IMAD.WIDE R2, R19, 0x4, R2 ;  /* 0x0000000413027825 */ /* 0x002fca00078e0202 */
[----:B------:R2:W5:Y:S01]  /*0900*/  LDG.E R0, desc[UR38][R2.64] ;  /* 0x0000002602007981 */ /* 0x000562000c1e1900 */
[----:B------:R-:W-:Y:S05]  /*0910*/  BRA `(.L_x_6917) ;  /* 0x00000000002c7947 */ /* 0x000fea0003800000 */
.L_x_6916:
        /* <DEDUP_REMOVED lines=10> */
.L_x_6918:
[----:B------:R-:W1:Y:S02]  /*09c0*/  LDC R0, c[0x0][0x8ec] ;  /* 0x00023b00ff007b82 */ /* 0x000e640000000800 */
.L_x_6917:
[----:B-1---5:R-:W-:-:S04]  /*09d0*/  VIADD R0, R0, 0x5f ;  /* 0x0000005f00007836 */ /* 0x022fc80000000000 */
[----:B------:R-:W-:-:S05]  /*09e0*/  IMAD.HI R0, R0, 0x2aaaaaab, RZ ;  /* 0x2aaaaaab00007827 */ /* 0x000fca00078e02ff */
[----:B--2---:R-:W-:-:S04]  /*09f0*/  SHF.R.U32.HI R3, RZ, 0x1f, R0 ;  /* 0x0000001fff037819 */ /* 0x004fc80000011600 */
[----:B------:R-:W-:-:S04]  /*0a00*/  LEA.HI.SX32 R3, R0, R3, 0x1c ;  /* 0x0000000300037211 */ /* 0x000fc800078fe2ff */
[----:B------:R-:W-:-:S04]  /*0a10*/  ISETP.GE.AND P0, PT, R152, R3, PT ;  /* 0x000000039800720c */ /* 0x000fc80003f06270 */
[----:B------:R-:W-:-:S04]  /*0a20*/  SEL R19, R19, 0xffffffff, !P0 ;  /* 0xffffffff13137807 */ /* 0x000fc80004000000 */
[----:B------:R-:W-:-:S13]  /*0a30*/  ISETP.GE.AND P0, PT, R19, RZ, PT ;  /* 0x000000ff1300720c */ /* 0x000fda0003f06270 */
[----:B------:R-:W-:Y:S05]  /*0a40*/  @!P0 BRA `(.L_x_6919) ;  /* 0x000000a400248947 */ /* 0x000fea0003800000 */
[----:B------:R-:W-:Y:S01]  /*0a50*/  ULDC.64 UR4, c[0x0][0x780] ;  /* 0x0001e00000047ab9 */ /* 0x000fe20000000a00 */
[----:B------:R-:W1:Y:S01]  /*0a60*/  LDC R17, c[0x0][0x290] ;  /* 0x0000a400ff117b82 */ /* 0x000e620000000800 */
[----:B------:R-:W-:Y:S02]  /*0a70*/  ISETP.NE.U32.AND P0, PT, RZ, UR4, PT ;  /* 0x00000004ff007c0c */ /* 0x000fe4000bf05070 */
[----:B------:R-:W-:Y:S02]  /*0a80*/  SHF.R.S32.HI R155, RZ, 0x1f, R153 ;  /* 0x0000001fff9b7819 */ /* 0x000fe40000011499 */
[----:B------:R-:W-:-:S13]  /*0a90*/  ISETP.NE.AND.EX P0, PT, RZ, UR5, PT, P0 ;  /* 0x00000005ff007c0c */ /* 0x000fda000bf05300 */
[----:B------:R-:W-:Y:S05]  /*0aa0*/  @!P0 BRA `(.L_x_6920) ;  /* 0x0000000000108947 */ /* 0x000fea0003800000 */
[----:B------:R-:W2:Y:S02]  /*0ab0*/  LDC.64 R22, c[0x0][0x780] ;  /* 0x0001e000ff167b82 */ /* 0x000ea40000000a00 */
[----:B--2---:R-:W-:-:S06]  /*0ac0*/  IMAD.WIDE R22, R19, 0x4, R22 ;  /* 0x0000000413167825 */ /* 0x004fcc00078e0216 */
[----:B------:R2:W5:Y:S01]  /*0ad0*/  LDG.E R22, desc[UR38][R22.64] ;  /* 0x0000002616167981 */ /* 0x000562000c1e1900 */
[----:B------:R-:W-:Y:S05]  /*0ae0*/  BRA `(.L_x_6921) ;  /* 0x0000000000287947 */ /* 0x000fea0003800000 */
.L_x_6920:
        /* <DEDUP_REMOVED lines=10> */
.L_x_6921:
        /* <DEDUP_REMOVED lines=8> */
.L_x_6922:
        /* <DEDUP_REMOVED lines=9> */
.L_x_6923:
[C---:B-1-345:R-:W-:Y:S01]  /*0ca0*/  IMAD.IADD R3, R22.reuse, 0x1, -R17 ;  /* 0x0000000116037824 */ /* 0x07afe200078e0a11 */
[----:B------:R-:W-:Y:S01]  /*0cb0*/  ULDC UR4, c[0x0][0x74c] ;  /* 0x0001d30000047ab9 */ /* 0x000fe20000000800 */
[----:B------:R-:W-:Y:S01]  /*0cc0*/  VIADD R0, R22, 0x3f ;  /* 0x0000003f16007836 */ /* 0x000fe20000000000 */
[----:B------:R-:W-:Y:S01]  /*0cd0*/  PLOP3.LUT P0, PT, PT, PT, PT, 0x80, 0x0 ;  /* 0x000000000000781c */ /* 0x000fe20003f0f070 */
[----:B------:R-:W-:Y:S01]  /*0ce0*/  IMAD R3, R152, 0x60, R3 ;  /* 0x0000006098037824 */ /* 0x000fe200078e0203 */
[----:B------:R-:W-:Y:S02]  /*0cf0*/  CS2R R70, SRZ ;  /* 0x0000000000467805 */ /* 0x000fe4000001ff00 */
[----:B------:R-:W-:Y:S02]  /*0d00*/  CS2R R68, SRZ ;  /* 0x0000000000447805 */ /* 0x000fe4000001ff00 */
[----:B------:R-:W-:Y:S01]  /*0d10*/  CS2R R66, SRZ ;  /* 0x0000000000427805 */ /* 0x000fe2000001ff00 */
[----:B------:R-:W-:Y:S01]  /*0d20*/  VIADD R2, R3, -UR4 ;  /* 0x8000000403027c36 */ /* 0x000fe20008000000 */
[----:B------:R-:W-:-:S02]  /*0d30*/  SHF.R.S32.HI R3, RZ, 0x1f, R0 ;  /* 0x0000001fff037819 */ /* 0x000fc40000011400 */
[----:B------:R-:W-:Y:S02]  /*0d40*/  CS2R R64, SRZ ;  /* 0x0000000000407805 */ /* 0x000fe4000001ff00 */
[----:B------:R-:W-:Y:S02]  /*0d50*/  CS2R R62, SRZ ;  /* 0x00000000003e7805 */ /* 0x000fe4000001ff00 */
        /* <DEDUP_REMOVED lines=11> */
[----:B------:R-:W-:Y:S02]  /*0e10*/  CS2R R48, SRZ ;  /* 0x0000000000307805 */ /* 0x000fe4000001ff00 */
[----:B------:R-:W-:Y:S02]  /*0e20*/  CS2R R46, SRZ ;  /* 0x00000000002e7805 */ /* 0x000fe4000001ff00 */
[----:B------:R-:W-:Y:S02]  /*0e30*/  VIMNMX R16, RZ, R5, !PT ;  /* 0x00000005ff107248 */ /* 0x000fe40007fe0100 */
[----:B------:R-:W-:Y:S02]  /*0e40*/  CS2R R44, SRZ ;  /* 0x00000000002c7805 */ /* 0x000fe4000001ff00 */
[----:B------:R-:W-:-:S02]  /*0e50*/  CS2R R42, SRZ ;  /* 0x00000000002a7805 */ /* 0x000fc4000001ff00 */
[----:B------:R-:W-:Y:S02]  /*0e60*/  CS2R R40, SRZ ;  /* 0x0000000000287805 */ /* 0x000fe4000001ff00 */
[----:B------:R-:W-:Y:S02]  /*0e70*/  ISETP.GT.AND P1, PT, R18, R16, PT ;  /* 0x000000101200720c */ /* 0x000fe40003f24270 */
        /* <DEDUP_REMOVED lines=57> */
.L_x_6926:
        /* <DEDUP_REMOVED lines=15> */
.L_x_6925:
        /* <DEDUP_REMOVED lines=20> */
.L_x_6928:
        /* <DEDUP_REMOVED lines=15> */
.L_x_6927:
        /* <DEDUP_REMOVED lines=8> */
.L_x_7068:
        /* <DEDUP_REMOVED lines=21> */
.L_x_6930:
[----:B------:R-:W4:Y:S01]  /*1700*/  LDL.LU R20, [R1] ;  /* 0x0000000001147983 */ /* 0x000f220000300800 */
[----:B------:R-:W-:Y:S01]  /*1710*/  LEA.HI R0, R3, R2, RZ, 0x2 ;  /* 0x0000000203007211 */ /* 0x000fe200078f10ff */
[----:B------:R-:W-:Y:S01]  /*1720*/  IMAD R14, R8, -0x3, R13 ;  /* 0xfffffffd080e7824 */ /* 0x000fe200078e020d */
[----:B------:R-:W-:Y:S01]  /*1730*/  LEA.HI R8, R9, R9, RZ, 0x1 ;  /* 0x0000000909087211 */ /* 0x000fe200078f08ff */
[----:B------:R-:W-:Y:S01]  /*1740*/  IMAD.IADD R12, R6, 0x1, -R11 ;  /* 0x00000001060c7824 */ /* 0x000fe200078e0a0b */
[--C-:B------:R-:W-:Y:S01]  /*1750*/  SHF.R.S32.HI R5, RZ, 0x2, R0.reuse ;  /* 0x00000002ff057819 */ /* 0x100fe20000011400 */
[----:B------:R-:W-:Y:S01]  /*1760*/  IMAD R17, R152, -0x60, R17 ;  /* 0xffffffa098117824 */ /* 0x000fe200078e0211 */
[----:B------:R-:W-:Y:S02]  /*1770*/  SHF.R.S32.HI R6, RZ, 0x1f, R0 ;  /* 0x0000001fff067819 */ /* 0x000fe40000011400 */
[----:B------:R-:W-:Y:S02]  /*1780*/  CS2R R70, SRZ ;  /* 0x0000000000467805 */ /* 0x000fe4000001ff00 */
[----:B---3--:R-:W-:-:S02]  /*1790*/  LOP3.LUT R15, R0, 0x7ffffffc, RZ, 0xc0, !PT ;  /* 0x7ffffffc000f7812 */ /* 0x008fc400078ec0ff */
[----:B------:R-:W-:Y:S02]  /*17a0*/  CS2R R68, SRZ ;  /* 0x0000000000447805 */ /* 0x000fe4000001ff00 */
[--C-:B------:R-:W-:Y:S02]  /*17b0*/  SHF.R.S32.HI R0, RZ, 0x1, R8.reuse ;  /* 0x00000001ff007819 */ /* 0x100fe40000011408 */
[----:B------:R-:W-:Y:S02]  /*17c0*/  CS2R R66, SRZ ;  /* 0x0000000000427805 */ /* 0x000fe4000001ff00 */
[----:B------:R-:W-:Y:S01]  /*17d0*/  SHF.R.S32.HI R11, RZ, 0x1f, R8 ;  /* 0x0000001fff0b7819 */ /* 0x000fe20000011408 */
[----:B------:R-:W-:Y:S01]  /*17e0*/  IMAD.IADD R15, R2, 0x1, -R15 ;  /* 0x00000001020f7824 */ /* 0x000fe200078e0a0f */
        /* <DEDUP_REMOVED lines=21> */
[----:B------:R-:W-:Y:S01]  /*1940*/  IMAD R8, R14, 0x10, R15 ;  /* 0x000000100e087824 */ /* 0x000fe200078e020f */
[----:B------:R-:W-:Y:S01]  /*1950*/  SHF.R.S32.HI R3, RZ, 0x5, R3 ;  /* 0x00000005ff037819 */ /* 0x000fe20000011403 */
[----:B------:R-:W-:Y:S01]  /*1960*/  IMAD R9, R9, 0x20, R10 ;  /* 0x0000002009097824 */ /* 0x000fe200078e020a */
[----:B------:R-:W-:Y:S01]  /*1970*/  LOP3.LUT R7, R0, 0x8, R7, 0xf8, !PT ;  /* 0x0000000800077812 */ /* 0x000fe200078ef807 */
[----:B------:R-:W-:Y:S01]  /*1980*/  IMAD.IADD R6, R5, 0x1, -R6 ;  /* 0x0000000105067824 */ /* 0x000fe200078e0a06 */
[----:B------:R-:W-:Y:S01]  /*1990*/  SHF.R.U32.HI R0, RZ, 0x3, R0 ;  /* 0x00000003ff007819 */ /* 0x000fe20000011600 */
[----:B------:R-:W-:Y:S01]  /*19a0*/  IMAD R12, R12, 0x200, R9 ;  /* 0x000002000c0c7824 */ /* 0x000fe200078e0209 */
[----:B------:R-:W-:Y:S01]  /*19b0*/  LOP3.LUT P0, RZ, R11, 0x2, RZ, 0xc0, !PT ;  /* 0x000000020bff7812 */ /* 0x000fe2000780c0ff */
[----:B------:R-:W-:Y:S01]  /*19c0*/  IMAD R14, R13, 0x400, R2 ;  /* 0x000004000d0e7824 */ /* 0x000fe200078e0202 */
[----:B------:R-:W-:Y:S01]  /*19d0*/  LOP3.LUT R7, R7, R0, RZ, 0x3c, !PT ;  /* 0x0000000007077212 */ /* 0x000fe200078e3cff */
[----:B------:R-:W-:Y:S01]  /*19e0*/  IMAD R6, R3, 0x10, R6 ;  /* 0x0000001003067824 */ /* 0x000fe200078e0206 */
[----:B------:R-:W-:Y:S01]  /*19f0*/  IADD3 R3, -R22, 0x1, R17 ;  /* 0x0000000116037810 */ /* 0x000fe20007ffe111 */
[----:B------:R-:W-:Y:S01]  /*1a00*/  IMAD.SHL.U32 R8, R8, 0x2, RZ ;  /* 0x0000000208087824 */ /* 0x000fe200078e00ff */
[----:B------:R-:W-:Y:S01]  /*1a10*/  CS2R R56, SRZ ;  /* 0x0000000000387805 */ /* 0x000fe2000001ff00 */
[----:B------:R-:W-:Y:S01]  /*1a20*/  IMAD.IADD R11, R12, 0x1, R7 ;  /* 0x000000010c0b7824 */ /* 0x000fe200078e0207 */
[----:B------:R-:W-:Y:S01]  /*1a30*/  CS2R R54, SRZ ;  /* 0x0000000000367805 */ /* 0x000fe2000001ff00 */
[----:B------:R-:W-:Y:S01]  /*1a40*/  IMAD.MOV.U32 R12, RZ, RZ, 0x20 ;  /* 0x00000020ff0c7424 */ /* 0x000fe200078e00ff */
[----:B------:R-:W-:Y:S01]  /*1a50*/  CS2R R52, SRZ ;  /* 0x0000000000347805 */ /* 0x000fe2000001ff00 */
[----:B------:R-:W-:Y:S01]  /*1a60*/  IMAD.SHL.U32 R0, R14, 0x4, RZ ;  /* 0x000000040e007824 */ /* 0x000fe200078e00ff */
[----:B------:R-:W-:Y:S01]  /*1a70*/  LEA R11, R11, UR36, 0x1 ;  /* 0x000000240b0b7c11 */ /* 0x000fe2000f8e08ff */
[--C-:B------:R-:W-:Y:S01]  /*1a80*/  IMAD.IADD R9, R17, 0x1, -R8.reuse ;  /* 0x0000000111097824 */ /* 0x100fe200078e0a08 */
[----:B------:R-:W-:Y:S01]  /*1a90*/  SEL R12, R12, 0xffffffe0, !P0 ;  /* 0xffffffe00c0c7807 */ /* 0x000fe20004000000 */
[----:B------:R-:W-:Y:S01]  /*1aa0*/  IMAD.IADD R8, R3, 0x1, -R8 ;  /* 0x0000000103087824 */ /* 0x000fe200078e0a08 */
        /* <DEDUP_REMOVED lines=42> */
[----:B------:R-:W-:-:S02]  /*1d50*/  IADD3 R17, R12, 0x30400, R11 ;  /* 0x000304000c117810 */ /* 0x000fc40007ffe00b */
[----:B----4-:R-:W-:-:S07]  /*1d60*/  LOP3.LUT R10, R20, 0x1, RZ, 0xfc, !PT ;  /* 0x00000001140a7812 */ /* 0x010fce00078efcff */
.L_x_6942:
[----:B------:R-:W-:-:S13]  /*1d70*/  ISETP.NE.AND P0, PT, R10, 0x3, PT ;  /* 0x000000030a00780c */ /* 0x000fda0003f05270 */
[----:B---3--:R-:W-:Y:S05]  /*1d80*/  @!P0 BRA `(.L_x_6932) ;  /* 0x0000000000048947 */ /* 0x008fea0003800000 */
[----:B------:R-:W-:Y:S01]  /*1d90*/  BPT.TRAP 0x1 ;  /* 0x000000040000795c */ /* 0x000fe20000300000 */
.L_x_6932:
[----:B------:R-:W-:Y:S02]  /*1da0*/  LEA R3, R2, UR36, 0x3 ;  /* 0x0000002402037c11 */ /* 0x000fe4000f8e18ff */
[----:B------:R-:W-:-:S04]  /*1db0*/  SHF.L.U32 R12, R7, 0x1f, RZ ;  /* 0x0000001f070c7819 */ /* 0x000fc800000006ff */
[----:B------:R3:W4:Y:S01]  /*1dc0*/  SYNCS.PHASECHK.TRANS64.TRYWAIT P1, [R3+URZ+0x36410], R12 ;  /* 0x0364100c030075a7 */ /* 0x000722000802017f */
[----:B------:R-:W-:Y:S05]  /*1dd0*/  @!P0 BRA `(.L_x_6933) ;  /* 0x0000000000048947 */ /* 0x000fea0003800000 */
[----:B------:R-:W-:Y:S01]  /*1de0*/  BPT.TRAP 0x1 ;  /* 0x000000040000795c */ /* 0x000fe20000300000 */
.L_x_6933:
[----:B----4-:R-:W-:Y:S05]  /*1df0*/  @P1 BRA `(.L_x_6934) ;  /* 0x0000000000081947 */ /* 0x010fea0003800000 */
[----:B------:R-:W4:Y:S02]  /*1e00*/  SYNCS.PHASECHK.TRANS64.TRYWAIT P1, [R3+URZ+0x36410], R12 ;  /* 0x0364100c030075a7 */ /* 0x000f24000802017f */
[----:B----4-:R-:W-:Y:S05]  /*1e10*/  @!P1 BRA `(.L_x_6935) ;  /* 0x0000009000689947 */ /* 0x010fea0003800000 */
.L_x_6934:
[----:B------:R-:W-:Y:S05]  /*1e20*/  WARPSYNC.ALL ;  /* 0x0000000000007948 */ /* 0x000fea0003800000 */
[----:B------:R-:W-:Y:S01]  /*1e30*/  R2UR UR6, R4 ;  /* 0x00000000040672ca */ /* 0x000fe200000e0000 */
[----:B------:R-:W-:Y:S01]  /*1e40*/  UIADD3 UR4, UR36, 0x1e000, URZ ;  /* 0x0001e00024047890 */ /* 0x000fe2000fffe03f */
[C---:B------:R-:W-:Y:S01]  /*1e50*/  R2UR UR7, R2.reuse ;  /* 0x00000000020772ca */ /* 0x040fe200000e0000 */
[----:B------:R-:W-:Y:S01]  /*1e60*/  WARPGROUP.ARRIVE ;  /* 0x00000000000079c5 */ /* 0x000fe20000000000 */
[----:B------:R-:W-:Y:S01]  /*1e70*/  UMOV UR13, 0x40000040 ;  /* 0x40000040000d7882 */ /* 0x000fe20000000000 */
[----:B------:R-:W-:Y:S01]  /*1e80*/  USHF.R.U32.HI UR5, URZ, 0x4, UR4 ;  /* 0x000000043f057899 */ /* 0x000fe20008011604 */
[----:B---34-:R-:W-:Y:S01]  /*1e90*/  IMAD R12, R2, 0x40, R6 ;  /* 0x00000040020c7824 */ /* 0x018fe200078e0206 */
        /* <DEDUP_REMOVED lines=92> */
[----:B-1----:R3:W1:Y:S01]  /*2460*/  LDS R13, [R14+0x30020] ;  /* 0x030020000e0d7984 */ /* 0x0026620000000800 */
[----:B------:R-:W-:Y:S05]  /*2470*/  @!P0 BRA `(.L_x_6936) ;  /* 0x0000000000048947 */ /* 0x000fea0003800000 */
[----:B------:R-:W-:Y:S01]  /*2480*/  BPT.TRAP 0x1 ;  /* 0x000000040000795c */ /* 0x000fe20000300000 */
.L_x_6936:
[----:B------:R-:W-:-:S04]  /*2490*/  SHF.L.U32 R15, R5, 0x1f, RZ ;  /* 0x0000001f050f7819 */ /* 0x000fc800000006ff */
[----:B------:R1:W1:Y:S01]  /*24a0*/  SYNCS.PHASECHK.TRANS64.TRYWAIT P1, [UR36+0x36430], R15 ;  /* 0x0364300fff0075a7 */ /* 0x0002620008020164 */
[----:B------:R-:W-:Y:S05]  /*24b0*/  @!P0 BRA `(.L_x_6937) ;  /* 0x0000000000048947 */ /* 0x000fea0003800000 */
[----:B------:R-:W-:Y:S01]  /*24c0*/  BPT.TRAP 0x1 ;  /* 0x000000040000795c */ /* 0x000fe20000300000 */
.L_x_6937:
[----:B-1----:R-:W-:Y:S05]  /*24d0*/  @P1 BRA `(.L_x_6938) ;  /* 0x0000000000081947 */ /* 0x002fea0003800000 */
[----:B------:R-:W1:Y:S02]  /*24e0*/  SYNCS.PHASECHK.TRANS64.TRYWAIT P1, [UR36+0x36430], R15 ;  /* 0x0364300fff0075a7 */ /* 0x000e640008020164 */
[----:B-1----:R-:W-:Y:S05]  /*24f0*/  @!P1 BRA `(.L_x_6939) ;  /* 0x0000008800c49947 */ /* 0x002fea0003800000 */
.L_x_6938:
[----:B------:R-:W-:Y:S01]  /*2500*/  UIADD3 UR5, UR36, 0x2a000, URZ ;  /* 0x0002a00024057890 */ /* 0x000fe2000fffe03f */
[----:B------:R-:W-:Y:S01]  /*2510*/  WARPGROUP.ARRIVE ;  /* 0x00000000000079c5 */ /* 0x000fe20000000000 */
[----:B------:R-:W-:Y:S01]  /*2520*/  UIADD3 UR4, UR4, 0x9000, URZ ;  /* 0x0000900004047890 */ /* 0x000fe2000fffe03f */
[----:B------:R-:W-:Y:S01]  /*2530*/  IMAD R15, R16, 0x40, R6 ;  /* 0x00000040100f7824 */ /* 0x000fe200078e0206 */
[----:B------:R-:W-:Y:S02]  /*2540*/  USHF.R.U32.HI UR6, URZ, 0x4, UR5 ;  /* 0x000000043f067899 */ /* 0x000fe40008011605 */
[----:B------:R-:W-:Y:S02]  /*2550*/  USHF.R.U32.HI UR4, URZ, 0x4, UR4 ;  /* 0x000000043f047899 */ /* 0x000fe40008011604 */
[----:B------:R-:W-:Y:S01]  /*2560*/  ULOP3.LUT UR7, UR6, 0x3fff, URZ, 0xc0, !UPT ;  /* 0x00003fff06077892 */ /* 0x000fe2000f8ec03f */
[----:B---3--:R-:W-:Y:S01]  /*2570*/  VIADDMNMX R14, R15, R8, R9, PT ;  /* 0x000000080f0e7246 */ /* 0x008fe20003800109 */
        /* <DEDUP_REMOVED lines=9> */
[----:B------:R-:W-:Y:S01]  /*2610*/  FSEL R137, R137, -INF , P6 ;  /* 0xff80000089897808 */ /* 0x000fe20003000000 */
[----:B------:R-:W-:Y:S01]  /*2620*/  UMOV UR10, UR6 ;  /* 0x00000006000a7c82 */ /* 0x000fe20008000000 */
[C---:B------:R-:W-:Y:S01]  /*2630*/  ISETP.GT.AND P5, PT, R14.reuse, 0x8, PT ;  /* 0x000000080e00780c */ /* 0x040fe20003fa4270 */
[----:B------:R-:W-:Y:S01]  /*2640*/  HGMMA.64x32x16.F32.BF16 R120, gdesc[UR8], RZ, !UPT, gsb0 ;  /* 0x00600000087879f0 */ /* 0x000fe2000c0018ff */
[----:B------:R-:W-:Y:S01]  /*2650*/  UIADD3 UR10, UR6, 0x2, URZ ;  /* 0x00000002060a7890 */ /* 0x000fe2000fffe03f */
[C---:B------:R-:W-:Y:S01]  /*2660*/  ISETP.GT.AND P4, PT, R14.reuse, 0x9, PT ;  /* 0x000000090e00780c */ /* 0x040fe20003f84270 */
[----:B------:R-:W-:Y:S01]  /*2670*/  UIADD3 UR8, UR4, 0x2, URZ ;  /* 0x0000000204087890 */ /* 0x000fe2000fffe03f */
[C---:B------:R-:W-:Y:S01]  /*2680*/  ISETP.GT.AND P3, PT, R14.reuse, 0x10, PT ;  /* 0x000000100e00780c */ /* 0x040fe20003f64270 */
[----:B------:R-:W-:Y:S01]  /*2690*/  UMOV UR11, 0x40000040 ;  /* 0x40000040000b7882 */ /* 0x000fe20000000000 */
[----:B------:R-:W-:Y:S01]  /*26a0*/  UMOV UR9, 0x40000040 ;  /* 0x4000004000097882 */ /* 0x000fe20000000000 */
[C---:B------:R-:W-:Y:S01]  /*26b0*/  ISETP.GT.AND P2, PT, R14.reuse, 0x11, PT ;  /* 0x000000110e00780c */ /* 0x040fe20003f44270 */
[--C-:B----4-:R-:W-:Y:S01]  /*26c0*/  FFMA.FTZ R20, R21, UR40, -R12.reuse ;  /* 0x0000002815147c23 */ /* 0x110fe2000801080c */
[C---:B------:R-:W-:Y:S01]  /*26d0*/  ISETP.GT.AND P1, PT, R14.reuse, 0x18, PT ;  /* 0x000000180e00780c */ /* 0x040fe20003f24270 */
[----:B------:R-:W-:Y:S01]  /*26e0*/  FFMA.FTZ R21, R137, UR40, -R12 ;  /* 0x0000002889157c23 */ /* 0x000fe2000801080c */
[----:B------:R-:W-:Y:S01]  /*26f0*/  ISETP.GT.AND P6, PT, R14, 0x19, PT ;  /* 0x000000190e00780c */ /* 0x000fe20003fc4270 */
[----:B------:R-:W-:Y:S01]  /*2700*/  UMOV UR7, 0x80000020 ;  /* 0x8000002000077882 */ /* 0x000fe20000000000 */
[----:B------:R-:W-:Y:S01]  /*2710*/  IADD3 R14, R8, 0x8, R15 ;  /* 0x00000008080e7810 */ /* 0x000fe20007ffe00f */
[----:B------:R-:W-:Y:S01]  /*2720*/  MUFU.EX2 R20, R20 ;  /* 0x0000001400147308 */ /* 0x000fe20000000800 */
[----:B------:R-:W-:-:S02]  /*2730*/  FSEL R15, R140, -INF , P5 ;  /* 0xff8000008c0f7808 */ /* 0x000fc40002800000 */
[----:B------:R-:W-:Y:S02]  /*2740*/  VIMNMX R14, R9, R14, PT ;  /* 0x0000000e090e7248 */ /* 0x000fe40003fe0100 */
[----:B------:R-:W-:Y:S01]  /*2750*/  FSEL R157, R148, -INF , P1 ;  /* 0xff800000949d7808 */ /* 0x000fe20000800000 */
[--C-:B------:R-:W-:Y:S01]  /*2760*/  FFMA.FTZ R22, R15, UR40, -R12.reuse ;  /* 0x000000280f167c23 */ /* 0x100fe2000801080c */
[----:B------:R-:W-:Y:S01]  /*2770*/  ISETP.GT.AND P1, PT, R14, RZ, PT ;  /* 0x000000ff0e00720c */ /* 0x000fe20003f24270 */
[----:B------:R-:W1:Y:S01]  /*2780*/  MUFU.EX2 R21, R21 ;  /* 0x0000001500157308 */ /* 0x000e620000000800 */
[----:B--2---:R-:W-:Y:S01]  /*2790*/  FSEL R23, R141, -INF , P4 ;  /* 0xff8000008d177808 */ /* 0x004fe20002000000 */
[--C-:B------:R-:W-:Y:S01]  /*27a0*/  FFMA.FTZ R157, R157, UR40, -R12.reuse ;  /* 0x000000289d9d7c23 */ /* 0x100fe2000801080c */
[----:B------:R-:W-:Y:S02]  /*27b0*/  FSEL R138, R138, -INF , P1 ;  /* 0xff8000008a8a7808 */ /* 0x000fe40000800000 */
[----:B------:R-:W-:Y:S01]  /*27c0*/  LEA R15, R6, UR36, 0x2 ;  /* 0x00000024060f7c11 */ /* 0x000fe2000f8e10ff */
[--C-:B------:R-:W-:Y:S01]  /*27d0*/  FFMA.FTZ R23, R23, UR40, -R12.reuse ;  /* 0x0000002817177c23 */ /* 0x100fe2000801080c */
[----:B------:R-:W-:Y:S01]  /*27e0*/  FSEL R141, R144, -INF , P3 ;  /* 0xff800000908d7808 */ /* 0x000fe20001800000 */
[----:B------:R-:W-:Y:S01]  /*27f0*/  FFMA.FTZ R136, R138, UR40, -R13 ;  /* 0x000000288a887c23 */ /* 0x000fe2000801080d */
[----:B------:R-:W-:Y:S01]  /*2800*/  ISETP.GT.AND P4, PT, R14, 0x1, PT ;  /* 0x000000010e00780c */ /* 0x000fe20003f84270 */
[----:B------:R-:W-:Y:S01]  /*2810*/  MUFU.EX2 R22, R22 ;  /* 0x0000001600167308 */ /* 0x000fe20000000800 */
[----:B------:R-:W-:Y:S01]  /*2820*/  FSEL R145, R145, -INF , P2 ;  /* 0xff80000091917808 */ /* 0x000fe20001000000 */
[----:B------:R-:W-:Y:S01]  /*2830*/  FFMA.FTZ R141, R141, UR40, -R12 ;  /* 0x000000288d8d7c23 */ /* 0x000fe2000801080c */
[----:B------:R-:W-:-:S02]  /*2840*/  FSEL R149, R149, -INF , P6 ;  /* 0xff80000095957808 */ /* 0x000fc40003000000 */
[C---:B------:R-:W-:Y:S01]  /*2850*/  ISETP.GT.AND P3, PT, R14.reuse, 0x8, PT ;  /* 0x000000080e00780c */ /* 0x040fe20003f64270 */
[--C-:B------:R-:W-:Y:S01]  /*2860*/  FFMA.FTZ R145, R145, UR40, -R12.reuse ;  /* 0x0000002891917c23 */ /* 0x100fe2000801080c */
[----:B------:R-:W-:Y:S01]  /*2870*/  ISETP.GT.AND P2, PT, R14, 0x9, PT ;  /* 0x000000090e00780c */ /* 0x000fe20003f44270 */
[----:B------:R-:W-:Y:S01]  /*2880*/  FFMA.FTZ R149, R149, UR40, -R12 ;  /* 0x0000002895957c23 */ /* 0x000fe2000801080c */
[----:B------:R-:W-:Y:S01]  /*2890*/  FSEL R138, R139, -INF , P4 ;  /* 0xff8000008b8a7808 */ /* 0x000fe20002000000 */
[----:B------:R-:W-:Y:S01]  /*28a0*/  MUFU.EX2 R23, R23 ;  /* 0x0000001700177308 */ /* 0x000fe20000000800 */
[----:B------:R-:W-:Y:S02]  /*28b0*/  FSEL R142, R142, -INF , P3 ;  /* 0xff8000008e8e7808 */ /* 0x000fe40001800000 */
[----:B------:R-:W-:Y:S01]  /*28c0*/  FSEL R12, R143, -INF , P2 ;  /* 0xff8000008f0c7808 */ /* 0x000fe20001000000 */
[--C-:B------:R-:W-:Y:S01]  /*28d0*/  FFMA.FTZ R139, R138, UR40, -R13.reuse ;  /* 0x000000288a8b7c23 */ /* 0x100fe2000801080d */
[----:B------:R-:W-:Y:S01]  /*28e0*/  ISETP.GT.AND P1, PT, R14, 0x10, PT ;  /* 0x000000100e00780c */ /* 0x000fe20003f24270 */
[----:B------:R-:W-:Y:S01]  /*28f0*/  FFMA.FTZ R138, R142, UR40, -R13 ;  /* 0x000000288e8a7c23 */ /* 0x000fe2000801080d */
[C---:B------:R-:W-:Y:S01]  /*2900*/  ISETP.GT.AND P4, PT, R14.reuse, 0x11, PT ;  /* 0x000000110e00780c */ /* 0x040fe20003f84270 */
[----:B------:R-:W-:Y:S01]  /*2910*/  MUFU.EX2 R136, R136 ;  /* 0x0000008800887308 */ /* 0x000fe20000000800 */
[----:B------:R-:W-:-:S02]  /*2920*/  ISETP.GT.AND P5, PT, R14, 0x18, PT ;  /* 0x000000180e00780c */ /* 0x000fc40003fa4270 */
[----:B------:R-:W-:Y:S01]  /*2930*/  ISETP.GT.AND P6, PT, R14, 0x19, PT ;  /* 0x000000190e00780c */ /* 0x000fe20003fc4270 */
[--C-:B------:R-:W-:Y:S01]  /*2940*/  FFMA.FTZ R14, R12, UR40, -R13.reuse ;  /* 0x000000280c0e7c23 */ /* 0x100fe2000801080d */
[----:B------:R-:W-:Y:S02]  /*2950*/  FSEL R12, R147, -INF , P4 ;  /* 0xff800000930c7808 */ /* 0x000fe40002000000 */
[----:B------:R-:W-:Y:S01]  /*2960*/  FSEL R142, R146, -INF , P1 ;  /* 0xff800000928e7808 */ /* 0x000fe20000800000 */
[----:B------:R-:W2:Y:S01]  /*2970*/  MUFU.EX2 R139, R139 ;  /* 0x0000008b008b7308 */ /* 0x000ea20000000800 */
[----:B------:R-:W-:Y:S01]  /*2980*/  FSEL R144, R150, -INF , P5 ;  /* 0xff80000096907808 */ /* 0x000fe20002800000 */
[----:B------:R-:W-:Y:S02]  /*2990*/  WARPGROUP.DEPBAR.LE gsb0, 0x0 ;  /* 0x00008000000079c5 */ /* 0x000fe40000010000 */
[----:B------:R-:W-:Y:S01]  /*29a0*/  WARPGROUP.ARRIVE ;  /* 0x00000000000079c5 */ /* 0x000fe20000000000 */
[----:B------:R-:W-:Y:S01]  /*29b0*/  FSEL R146, R151, -INF , P6 ;  /* 0xff80000097927808 */ /* 0x000fe20003000000 */
[--C-:B------:R-:W-:Y:S01]  /*29c0*/  FFMA.FTZ R142, R142, UR40, -R13.reuse ;  /* 0x000000288e8e7c23 */ /* 0x100fe2000801080d */
[--C-:B------:R-:W-:Y:S01]  /*29d0*/  FFMA.FTZ R143, R12, UR40, -R13.reuse ;  /* 0x000000280c8f7c23 */ /* 0x100fe2000801080d */
[----:B------:R-:W-:Y:S01]  /*29e0*/  MUFU.EX2 R138, R138 ;  /* 0x0000008a008a7308 */ /* 0x000fe20000000800 */
[--C-:B------:R-:W-:Y:S01]  /*29f0*/  FFMA.FTZ R144, R144, UR40, -R13.reuse ;  /* 0x0000002890907c23 */ /* 0x100fe2000801080d */
[----:B------:R-:W-:Y:S01]  /*2a00*/  HGMMA.64x32x16.F32.BF16 R120, gdesc[UR8], R120, gsb0 ;  /* 0x00600000087879f0 */ /* 0x000fe20008001878 */
[----:B------:R-:W-:Y:S01]  /*2a10*/  UIADD3 UR10, UR6, 0x4, URZ ;  /* 0x00000004060a7890 */ /* 0x000fe2000fffe03f */
[----:B------:R-:W-:Y:S01]  /*2a20*/  FFMA.FTZ R146, R146, UR40, -R13 ;  /* 0x0000002892927c23 */ /* 0x000fe2000801080d */
[----:B------:R-:W-:Y:S01]  /*2a30*/  UIADD3 UR8, UR4, 0x4, URZ ;  /* 0x0000000404087890 */ /* 0x000fe2000fffe03f */
[----:B-1----:R-:W-:Y:S01]  /*2a40*/  F2FP.BF16.F32.PACK_AB R12, R21, R20 ;  /* 0x00000014150c723e */ /* 0x002fe200000010ff */
[----:B------:R-:W-:Y:S01]  /*2a50*/  UMOV UR11, 0x40000040 ;  /* 0x40000040000b7882 */ /* 0x000fe20000000000 */
[----:B------:R-:W-:Y:S01]  /*2a60*/  UMOV UR9, 0x40000040 ;  /* 0x4000004000097882 */ /* 0x000fe20000000000 */
[----:B------:R1:W3:Y:S01]  /*2a70*/  MUFU.EX2 R147, R14 ;  /* 0x0000000e00937308 */ /* 0x0002e20000000800 */
[----:B--2---:R-:W-:-:S07]  /*2a80*/  F2FP.BF16.F32.PACK_AB R13, R139, R136 ;  /* 0x000000888b0d723e */ /* 0x004fce00000010ff */
[----:B------:R-:W-:Y:S01]  /*2a90*/  MUFU.EX2 R141, R141 ;  /* 0x0000008d008d7308 */ /* 0x000fe20000000800 */
[----:B-1----:R-:W-:-:S07]  /*2aa0*/  F2FP.BF16.F32.PACK_AB R14, R23, R22 ;  /* 0x00000016170e723e */ /* 0x002fce00000010ff */
[----:B------:R-:W-:Y:S08]  /*2ab0*/  MUFU.EX2 R148, R145 ;  /* 0x0000009100947308 */ /* 0x000ff00000000800 */
[----:B------:R-:W-:Y:S08]  /*2ac0*/  MUFU.EX2 R157, R157 ;  /* 0x0000009d009d7308 */ /* 0x000ff00000000800 */
[----:B------:R-:W1:Y:S08]  /*2ad0*/  MUFU.EX2 R150, R149 ;  /* 0x0000009500967308 */ /* 0x000e700000000800 */
[----:B------:R-:W-:Y:S08]  /*2ae0*/  MUFU.EX2 R142, R142 ;  /* 0x0000008e008e7308 */ /* 0x000ff00000000800 */
[----:B------:R-:W2:Y:S01]  /*2af0*/  MUFU.EX2 R143, R143 ;  /* 0x0000008f008f7308 */ /* 0x000ea20000000800 */
[----:B------:R-:W-:-:S02]  /*2b00*/  WARPGROUP.DEPBAR.LE gsb0, 0x0 ;  /* 0x00008000000079c5 */ /* 0x000fc40000010000 */
[----:B------:R-:W-:-:S05]  /*2b10*/  WARPGROUP.ARRIVE ;  /* 0x00000000000079c5 */ /* 0x000fca0000000000 */
[----:B------:R-:W-:Y:S01]  /*2b20*/  MUFU.EX2 R144, R144 ;  /* 0x0000009000907308 */ /* 0x000fe20000000800 */
        /* <DEDUP_REMOVED lines=76> */
[----:B------:R-:W4:Y:S04]  /*2ff0*/  LDS R137, [R15+0x30200] ;  /* 0x030200000f897984 */ /* 0x000f280000000800 */
[----:B------:R3:W5:Y:S02]  /*3000*/  LDS R140, [R15+0x30220] ;  /* 0x030220000f8c7984 */ /* 0x0007640000000800 */
[----:B---3--:R-:W-:Y:S01]  /*3010*/  F2FP.BF16.F32.PACK_AB R15, R147, R138 ;  /* 0x0000008a930f723e */ /* 0x008fe200000010ff */
[----:B------:R-:W-:Y:S06]  /*3020*/  BAR.SYNC.DEFER_BLOCKING 0x9, 0x180 ;  /* 0x0246000000007b1d */ /* 0x000fec0000010000 */
[----:B------:R3:W-:Y:S01]  /*3030*/  STSM.16.M88.4 [R11+0x30400], R12 ;  /* 0x0304000c0b007844 */ /* 0x0007e20000000200 */
[--C-:B----4-:R-:W-:Y:S01]  /*3040*/  FADD.FTZ R151, R120, -R137.reuse ;  /* 0x8000008978977221 */ /* 0x110fe20000010000 */
[--C-:B------:R-:W-:Y:S01]  /*3050*/  FADD.FTZ R120, R121, -R137.reuse ;  /* 0x8000008979787221 */ /* 0x100fe20000010000 */
[--C-:B------:R-:W-:Y:S01]  /*3060*/  FADD.FTZ R121, R124, -R137.reuse ;  /* 0x800000897c797221 */ /* 0x100fe20000010000 */
[--C-:B------:R-:W-:Y:S01]  /*3070*/  FADD.FTZ R124, R125, -R137.reuse ;  /* 0x800000897d7c7221 */ /* 0x100fe20000010000 */
[----:B------:R-:W-:Y:S01]  /*3080*/  FMUL.FTZ R151, R20, R151 ;  /* 0x0000009714977220 */ /* 0x000fe20000410000 */
[----:B------:R-:W-:Y:S01]  /*3090*/  FMUL.FTZ R20, R21, R120 ;  /* 0x0000007815147220 */ /* 0x000fe20000410000 */
[----:B------:R-:W-:Y:S01]  /*30a0*/  FMUL.FTZ R22, R22, R121 ;  /* 0x0000007916167220 */ /* 0x000fe20000410000 */
[--C-:B-----5:R-:W-:Y:S01]  /*30b0*/  FADD.FTZ R121, R122, -R140.reuse ;  /* 0x8000008c7a797221 */ /* 0x120fe20000010000 */
[--C-:B------:R-:W-:Y:S01]  /*30c0*/  FADD.FTZ R120, R127, -R140.reuse ;  /* 0x8000008c7f787221 */ /* 0x100fe20000010000 */
[----:B-1----:R-:W-:Y:S01]  /*30d0*/  F2FP.BF16.F32.PACK_AB R122, R150, R157 ;  /* 0x0000009d967a723e */ /* 0x002fe200000010ff */
[--C-:B------:R-:W-:Y:S01]  /*30e0*/  FADD.FTZ R21, R134, -R140.reuse ;  /* 0x8000008c86157221 */ /* 0x100fe20000010000 */
[----:B------:R-:W-:Y:S01]  /*30f0*/  FMUL.FTZ R136, R136, R121 ;  /* 0x0000007988887220 */ /* 0x000fe20000410000 */
[----:B------:R-:W-:Y:S01]  /*3100*/  FMUL.FTZ R147, R147, R120 ;  /* 0x0000007893937220 */ /* 0x000fe20000410000 */
[----:B---3--:R-:W1:Y:S01]  /*3110*/  MUFU.EX2 R13, R146 ;  /* 0x00000092000d7308 */ /* 0x008e620000000800 */
[--C-:B------:R-:W-:Y:S01]  /*3120*/  FADD.FTZ R14, R123, -R140.reuse ;  /* 0x8000008c7b0e7221 */ /* 0x100fe20000010000 */
[--C-:B------:R-:W-:Y:S01]  /*3130*/  FADD.FTZ R123, R126, -R140.reuse ;  /* 0x8000008c7e7b7221 */ /* 0x100fe20000010000 */
[----:B------:R-:W-:Y:S01]  /*3140*/  F2FP.BF16.F32.PACK_AB R120, R148, R141 ;  /* 0x0000008d9478723e */ /* 0x000fe200000010ff */
[--C-:B------:R-:W-:Y:S01]  /*3150*/  FADD.FTZ R15, R130, -R140.reuse ;  /* 0x8000008c820f7221 */ /* 0x100fe20000010000 */
[----:B--2---:R-:W-:Y:S01]  /*3160*/  F2FP.BF16.F32.PACK_AB R121, R143, R142 ;  /* 0x0000008e8f79723e */ /* 0x004fe200000010ff */
[----:B------:R-:W-:Y:S01]  /*3170*/  FMUL.FTZ R138, R138, R123 ;  /* 0x0000007b8a8a7220 */ /* 0x000fe20000410000 */
[--C-:B------:R-:W-:Y:S01]  /*3180*/  FADD.FTZ R12, R131, -R140.reuse ;  /* 0x8000008c830c7221 */ /* 0x100fe20000010000 */
[--C-:B------:R-:W-:Y:S01]  /*3190*/  FADD.FTZ R128, R128, -R137.reuse ;  /* 0x8000008980807221 */ /* 0x100fe20000010000 */
[--C-:B------:R-:W-:Y:S01]  /*31a0*/  FADD.FTZ R129, R129, -R137.reuse ;  /* 0x8000008981817221 */ /* 0x100fe20000010000 */
[--C-:B------:R-:W-:Y:S01]  /*31b0*/  FADD.FTZ R132, R132, -R137.reuse ;  /* 0x8000008984847221 */ /* 0x100fe20000010000 */
[----:B------:R-:W-:Y:S01]  /*31c0*/  FADD.FTZ R133, R133, -R137 ;  /* 0x8000008985857221 */ /* 0x000fe20000010000 */
[----:B------:R-:W-:Y:S01]  /*31d0*/  FADD.FTZ R140, R135, -R140 ;  /* 0x8000008c878c7221 */ /* 0x000fe20000010000 */
[----:B------:R-:W-:Y:S01]  /*31e0*/  FMUL.FTZ R23, R23, R124 ;  /* 0x0000007c17177220 */ /* 0x000fe20000410000 */
[----:B------:R-:W-:Y:S01]  /*31f0*/  FMUL.FTZ R139, R139, R14 ;  /* 0x0000000e8b8b7220 */ /* 0x000fe20000410000 */
[----:B------:R-:W-:Y:S01]  /*3200*/  FMUL.FTZ R128, R141, R128 ;  /* 0x000000808d807220 */ /* 0x000fe20000410000 */
[----:B------:R-:W-:Y:S01]  /*3210*/  FMUL.FTZ R129, R148, R129 ;  /* 0x0000008194817220 */ /* 0x000fe20000410000 */
[----:B-1----:R-:W-:Y:S01]  /*3220*/  F2FP.BF16.F32.PACK_AB R123, R13, R144 ;  /* 0x000000900d7b723e */ /* 0x002fe200000010ff */
[----:B------:R-:W-:Y:S01]  /*3230*/  FMUL.FTZ R132, R157, R132 ;  /* 0x000000849d847220 */ /* 0x000fe20000410000 */
[----:B------:R-:W-:Y:S01]  /*3240*/  FMUL.FTZ R133, R150, R133 ;  /* 0x0000008596857220 */ /* 0x000fe20000410000 */
[----:B------:R-:W-:Y:S01]  /*3250*/  FMUL.FTZ R142, R142, R15 ;  /* 0x0000000f8e8e7220 */ /* 0x000fe20000410000 */
[----:B------:R-:W-:Y:S01]  /*3260*/  FMUL.FTZ R143, R143, R12 ;  /* 0x0000000c8f8f7220 */ /* 0x000fe20000410000 */
[----:B------:R1:W-:Y:S01]  /*3270*/  STSM.16.M88.4 [R17], R120 ;  /* 0x0000007811007844 */ /* 0x0003e20000000200 */
[----:B------:R-:W-:Y:S01]  /*3280*/  FMUL.FTZ R144, R144, R21 ;  /* 0x0000001590907220 */ /* 0x000fe20000410000 */
        /* <DEDUP_REMOVED lines=9> */
[----:B------:R-:W-:Y:S02]  /*3320*/  F2FP.BF16.F32.PACK_AB R13, R139, R136 ;  /* 0x000000888b0d723e */ /* 0x000fe400000010ff */
[----:B------:R-:W-:Y:S02]  /*3330*/  F2FP.BF16.F32.PACK_AB R15, R147, R138 ;  /* 0x0000008a930f723e */ /* 0x000fe400000010ff */
        /* <DEDUP_REMOVED lines=87> */
.L_x_6940:
        /* <DEDUP_REMOVED lines=60> */
.L_x_6941:
        /* <DEDUP_REMOVED lines=62> */
.L_x_6924:
[----:B------:R-:W-:Y:S05]  /*4050*/  @P0 BRA `(.L_x_6943) ;  /* 0x0000001400e40947 */ /* 0x000fea0003800000 */
[----:B------:R-:W1:Y:S01]  /*4060*/  S2R R0, SR_TID.X ;  /* 0x0000000000007919 */ /* 0x000e620000002100 */
        /* <DEDUP_REMOVED lines=18> */
[----:B-1----:R-:W-:Y:S01]  /*4190*/  VIADD R0, R0, 0xffffff80 ;  /* 0xffffff8000007836 */ /* 0x002fe20000000000 */
        /* <DEDUP_REMOVED lines=11> */
[----:B---3--:R-:W-:-:S02]  /*4250*/  LEA.HI R3, R7, R0, RZ, 0x3 ;  /* 0x0000000007037211 */ /* 0x008fc400078f18ff */
        /* <DEDUP_REMOVED lines=21> */
[----:B------:R-:W3:Y:S01]  /*43b0*/  LDC.64 R4, c[0x0][0x870] ;  /* 0x00021c00ff047b82 */ /* 0x000ee20000000a00 */
        /* <DEDUP_REMOVED lines=18> */
[----:B---3--:R-:W-:Y:S01]  /*44e0*/  IMAD.WIDE R6, R19, 0x4, R4 ;  /* 0x0000000413067825 */ /* 0x008fe200078e0204 */
[----:B------:R-:W-:Y:S01]  /*44f0*/  F2FP.BF16.F32.PACK_AB R49, R51, R50 ;  /* 0x000000323331723e */ /* 0x000fe200000010ff */
[----:B------:R-:W-:Y:S01]  /*4500*/  STSM.16.MT88.4 [R8+0x800], R32 ;  /* 0x0008002008007844 */ /* 0x000fe20000004200 */
[----:B------:R-:W-:Y:S01]  /*4510*/  F2FP.BF16.F32.PACK_AB R56, R57, R56 ;  /* 0x000000383938723e */ /* 0x000fe200000010ff */
[----:B------:R-:W3:Y:S01]  /*4520*/  LDC.64 R4, c[0x0][0x878] ;  /* 0x00021e00ff047b82 */ /* 0x000ee20000000a00 */
[----:B------:R-:W-:Y:S01]  /*4530*/  F2FP.BF16.F32.PACK_AB R50, R53, R52 ;  /* 0x000000343532723e */ /* 0x000fe200000010ff */
[----:B------:R4:W-:Y:S01]  /*4540*/  STSM.16.MT88.4 [R8+0x1000], R40 ;  /* 0x0010002808007844 */ /* 0x0009e20000004200 */
[----:B------:R-:W-:-:S02]  /*4550*/  F2FP.BF16.F32.PACK_AB R51, R55, R54 ;  /* 0x000000363733723e */ /* 0x000fc400000010ff */
[----:B------:R-:W-:Y:S02]  /*4560*/  F2FP.BF16.F32.PACK_AB R57, R59, R58 ;  /* 0x0000003a3b39723e */ /* 0x000fe400000010ff */
[----:B------:R-:W-:Y:S01]  /*4570*/  F2FP.BF16.F32.PACK_AB R64, R65, R64 ;  /* 0x000000404140723e */ /* 0x000fe200000010ff */
[----:B------:R-:W-:Y:S01]  /*4580*/  STSM.16.MT88.4 [R8+0x1800], R48 ;  /* 0x0018003008007844 */ /* 0x000fe20000004200 */
[----:B------:R-:W-:Y:S02]  /*4590*/  F2FP.BF16.F32.PACK_AB R58, R61, R60 ;  /* 0x0000003c3d3a723e */ /* 0x000fe400000010ff */
[----:B------:R-:W-:Y:S02]  /*45a0*/  F2FP.BF16.F32.PACK_AB R59, R63, R62 ;  /* 0x0000003e3f3b723e */ /* 0x000fe400000010ff */
[----:B------:R-:W-:Y:S02]  /*45b0*/  F2FP.BF16.F32.PACK_AB R65, R67, R66 ;  /* 0x000000424341723e */ /* 0x000fe400000010ff */
[----:B------:R-:W-:Y:S01]  /*45c0*/  F2FP.BF16.F32.PACK_AB R66, R69, R68 ;  /* 0x000000444542723e */ /* 0x000fe200000010ff */
[----:B------:R-:W-:Y:S01]  /*45d0*/  STSM.16.MT88.4 [R8+0x2000], R56 ;  /* 0x0020003808007844 */ /* 0x000fe20000004200 */
[----:B------:R-:W-:-:S02]  /*45e0*/  F2FP.BF16.F32.PACK_AB R67, R71, R70 ;  /* 0x000000464743723e */ /* 0x000fc400000010ff */
[----:B-1----:R-:W-:-:S03]  /*45f0*/  ISETP.NE.U32.AND P0, PT, R2, RZ, PT ;  /* 0x000000ff0200720c */ /* 0x002fc60003f05070 */
[----:B------:R1:W-:Y:S01]  /*4600*/  STSM.16.MT88.4 [R8+0x2800], R64 ;  /* 0x0028004008007844 */ /* 0x0003e20000004200 */
[----:B------:R-:W-:Y:S01]  /*4610*/  BAR.SYNC.DEFER_BLOCKING 0x1, 0x180 ;  /* 0x0046000000007b1d */ /* 0x000fe20000010000 */
[----:B------:R-:W-:-:S13]  /*4620*/  ISETP.NE.AND.EX P0, PT, R3, RZ, PT, P0 ;  /* 0x000000ff0300720c */ /* 0x000fda0003f05300 */
[----:B------:R-:W2:Y:S01]  /*4630*/  @P0 LDG.E R3, desc[UR38][R6.64] ;  /* 0x0000002606030981 */ /* 0x000ea2000c1e1900 */
[----:B---3--:R-:W-:Y:S01]  /*4640*/  ISETP.NE.U32.AND P1, PT, R4, RZ, PT ;  /* 0x000000ff0400720c */ /* 0x008fe20003f25070 */
[----:B------:R-:W-:Y:S01]  /*4650*/  IMAD.HI R10, R0, 0x2aaaaaab, RZ ;  /* 0x2aaaaaab000a7827 */ /* 0x000fe200078e02ff */
[----:B------:R-:W3:Y:S02]  /*4660*/  LDC R9, c[0x0][0x808] ;  /* 0x00020200ff097b82 */ /* 0x000ee40000000800 */
[----:B------:R-:W-:Y:S02]  /*4670*/  ISETP.NE.AND.EX P1, PT, R5, RZ, PT, P1 ;  /* 0x000000ff0500720c */ /* 0x000fe40003f25310 */
[----:B------:R-:W-:-:S04]  /*4680*/  SHF.R.U32.HI R11, RZ, 0x1f, R10 ;  /* 0x0000001fff0b7819 */ /* 0x000fc8000001160a */
[----:B----4-:R-:W-:-:S07]  /*4690*/  LEA.HI.SX32 R43, R10, R11, 0x1e ;  /* 0x0000000b0a2b7211 */ /* 0x010fce00078ff2ff */
[----:B------:R-:W4:Y:S01]  /*46a0*/  @P1 LDC.64 R4, c[0x0][0x878] ;  /* 0x00021e00ff041b82 */ /* 0x000f220000000a00 */
[C---:B------:R-:W-:Y:S02]  /*46b0*/  IMAD R0, R43.reuse, -0x18, R0 ;  /* 0xffffffe82b007824 */ /* 0x040fe400078e0200 */
[----:B-1----:R-:W-:-:S03]  /*46c0*/  IMAD.SHL.U32 R8, R43, 0x40, RZ ;  /* 0x000000402b087824 */ /* 0x002fc600078e00ff */
        /* <DEDUP_REMOVED lines=8> */
[----:B----4-:R-:W-:-:S03]  /*4750*/  @P1 IMAD.WIDE R4, R19, 0x4, R4 ;  /* 0x0000000413041825 */ /* 0x010fc600078e0204 */
[----:B------:R-:W-:Y:S01]  /*4760*/  LOP3.LUT R0, R0, R13, RZ, 0x3c, !PT ;  /* 0x0000000d00007212 */ /* 0x000fe200078e3cff */
[----:B------:R-:W-:Y:S01]  /*4770*/  IMAD R11, R12, 0xc, R11 ;  /* 0x0000000c0c0b7824 */ /* 0x000fe200078e020b */
[----:B---3--:R2:W5:Y:S01]  /*4780*/  @P1 LDG.E R9, desc[UR38][R4.64] ;  /* 0x0000002604091981 */ /* 0x008562000c1e1900 */
[----:B------:R-:W-:Y:S02]  /*4790*/  CS2R R16, SRZ ;  /* 0x0000000000107805 */ /* 0x000fe4000001ff00 */
[----:B------:R-:W-:Y:S01]  /*47a0*/  IMAD.U32 R0, R11, 0x200, R0 ;  /* 0x000002000b007824 */ /* 0x000fe200078e0000 */
[----:B--2---:R-:W-:Y:S01]  /*47b0*/  @P0 SHF.R.S32.HI R4, RZ, 0x1f, R3 ;  /* 0x0000001fff040819 */ /* 0x004fe20000011403 */
[----:B------:R-:W-:Y:S06]  /*47c0*/  @P1 BRA `(.L_x_6944) ;  /* 0x0000000000101947 */ /* 0x000fec0003800000 */
[----:B------:R-:W-:Y:S05]  /*47d0*/  @!P0 BRA `(.L_x_6944) ;  /* 0x00000000000c8947 */ /* 0x000fea0003800000 */
[----:B------:R-:W2:Y:S04]  /*47e0*/  LDG.E R8, desc[UR38][R6.64] ;  /* 0x0000002606087981 */ /* 0x000ea8000c1e1900 */
[----:B-----5:R-:W2:Y:S02]  /*47f0*/  LDG.E R9, desc[UR38][R6.64+0x4] ;  /* 0x0000042606097981 */ /* 0x020ea4000c1e1900 */
[----:B--2---:R-:W-:-:S07]  /*4800*/  IMAD.IADD R9, R9, 0x1, -R8 ;  /* 0x0000000109097824 */ /* 0x004fce00078e0a08 */
.L_x_6944:
[----:B------:R-:W-:Y:S01]  /*4810*/  LEA R0, R0, UR4, 0x1 ;  /* 0x0000000400007c11 */ /* 0x000fe2000f8e08ff */
[----:B------:R-:W-:Y:S01]  /*4820*/  @P0 IMAD.MOV.U32 R16, RZ, RZ, R3 ;  /* 0x000000ffff100224 */ /* 0x000fe200078e0003 */
[----:B------:R-:W-:Y:S01]  /*4830*/  ULDC.64 UR4, c[0x0][0x850] ;  /* 0x0002140000047ab9 */ /* 0x000fe20000000a00 */
[----:B------:R-:W-:Y:S01]  /*4840*/  @P0 IMAD.MOV.U32 R17, RZ, RZ, R4 ;  /* 0x000000ffff110224 */ /* 0x000fe200078e0004 */
[----:B------:R-:W-:Y:S01]  /*4850*/  SHF.R.S32.HI R35, RZ, 0x1f, R19 ;  /* 0x0000001fff237819 */ /* 0x000fe20000011413 */
[----:B-----5:R-:W-:Y:S01]  /*4860*/  IMAD R3, R152, -0x60, R9 ;  /* 0xffffffa098037824 */ /* 0x020fe200078e0209 */
[----:B------:R1:W2:Y:S01]  /*4870*/  LDS.128 R28, [R0+0x9800] ;  /* 0x00980000001c7984 */ /* 0x0002a20000000c00 */
[----:B------:R-:W-:Y:S01]  /*4880*/  VIADD R18, R43, 0x10 ;  /* 0x000000102b127836 */ /* 0x000fe20000000000 */
[----:B------:R-:W-:Y:S01]  /*4890*/  ULDC UR6, c[0x0][0x83c] ;  /* 0x00020f0000067ab9 */ /* 0x000fe20000000800 */
[----:B------:R-:W-:Y:S01]  /*48a0*/  IMAD R36, R155, UR4, RZ ;  /* 0x000000049b247c24 */ /* 0x000fe2000f8e02ff */
[----:B------:R1:W3:Y:S01]  /*48b0*/  LDS.128 R24, [R0+0x800] ;  /* 0x0008000000187984 */ /* 0x0002e20000000c00 */
[----:B------:R-:W-:Y:S01]  /*48c0*/  VIMNMX R44, R3, 0x60, PT ;  /* 0x00000060032c7848 */ /* 0x000fe20003fe0100 */
[----:B------:R-:W-:Y:S01]  /*48d0*/  VIADD R3, R43, 0x20 ;  /* 0x000000202b037836 */ /* 0x000fe20000000000 */
[----:B------:R-:W-:Y:S01]  /*48e0*/  SEL R42, R35, RZ, !P0 ;  /* 0x000000ff232a7207 */ /* 0x000fe20004000000 */
[----:B------:R1:W4:Y:S01]  /*48f0*/  LDS.128 R20, [R0+0x1000] ;  /* 0x0010000000147984 */ /* 0x0003220000000c00 */
[-C--:B------:R-:W-:Y:S01]  /*4900*/  ISETP.GE.AND P3, PT, R43, R44.reuse, PT ;  /* 0x0000002c2b00720c */ /* 0x080fe20003f66270 */
[----:B------:R-:W-:Y:S01]  /*4910*/  IMAD R37, R153, UR5, R36 ;  /* 0x0000000599257c24 */ /* 0x000fe2000f8e0224 */
[-C--:B------:R-:W-:Y:S01]  /*4920*/  ISETP.GE.AND P5, PT, R3, R44.reuse, PT ;  /* 0x0000002c0300720c */ /* 0x080fe20003fa6270 */
[----:B------:R1:W1:Y:S01]  /*4930*/  LDS.128 R12, [R0+0x1800] ;  /* 0x00180000000c7984 */ /* 0x0002620000000c00 */
[--C-:B------:R-:W-:Y:S01]  /*4940*/  SHF.R.S32.HI R3, RZ, 0x1f, R2.reuse ;  /* 0x0000001fff037819 */ /* 0x100fe20000011402 */
[C---:B------:R-:W-:Y:S01]  /*4950*/  VIADD R34, R43.reuse, 0x40 ;  /* 0x000000402b227836 */ /* 0x040fe20000000000 */
[----:B------:R-:W-:Y:S01]  /*4960*/  ISETP.GE.AND P4, PT, R18, R44, PT ;  /* 0x0000002c1200720c */ /* 0x000fe20003f86270 */
[----:B------:R1:W1:Y:S01]  /*4970*/  LDS.128 R8, [R0+0x2000] ;  /* 0x0020000000087984 */ /* 0x0002620000000c00 */
[----:B------:R-:W-:Y:S01]  /*4980*/  ISETP.GE.OR P6, PT, R2, UR6, P3 ;  /* 0x0000000602007c0c */ /* 0x000fe20009fc6670 */
[C---:B------:R-:W-:Y:S01]  /*4990*/  VIADD R18, R43.reuse, 0x30 ;  /* 0x000000302b127836 */ /* 0x040fe20000000000 */
[----:B------:R-:W-:Y:S01]  /*49a0*/  IADD3 R16, P1, R43, R16, RZ ;  /* 0x000000102b107210 */ /* 0x000fe20007f3e0ff */
[----:B------:R1:W1:Y:S01]  /*49b0*/  LDS.128 R4, [R0+0x2800] ;  /* 0x0028000000047984 */ /* 0x0002620000000c00 */
[----:B------:R-:W-:Y:S01]  /*49c0*/  IMAD.WIDE.U32 R32, R153, UR4, R2 ;  /* 0x0000000499207c25 */ /* 0x000fe2000f8e0002 */
[----:B------:R-:W-:Y:S01]  /*49d0*/  ULDC.64 UR4, c[0x0][0x858] ;  /* 0x0002160000047ab9 */ /* 0x000fe20000000a00 */
[-C--:B------:R-:W-:Y:S01]  /*49e0*/  ISETP.GE.AND P2, PT, R18, R44.reuse, PT ;  /* 0x0000002c1200720c */ /* 0x080fe20003f46270 */
[----:B------:R-:W-:Y:S01]  /*49f0*/  BSSY B0, `(.L_x_6945) ;  /* 0x0000017000007945 */ /* 0x000fe20003800000 */
        /* <DEDUP_REMOVED lines=22> */
.L_x_6946:
[----:B------:R-:W-:Y:S05]  /*4b60*/  BSYNC B0 ;  /* 0x0000000000007941 */ /* 0x000fea0003800000 */
.L_x_6945:
        /* <DEDUP_REMOVED lines=15> */
.L_x_6948:
[----:B------:R-:W-:Y:S05]  /*4c60*/  BSYNC B0 ;  /* 0x0000000000007941 */ /* 0x000fea0003800000 */
.L_x_6947:
        /* <DEDUP_REMOVED lines=18> */
.L_x_6950:
[----:B------:R-:W-:Y:S05]  /*4d90*/  BSYNC B0 ;  /* 0x0000000000007941 */ /* 0x000fea0003800000 */
.L_x_6949:
        /* <DEDUP_REMOVED lines=17> */
.L_x_6952:
[----:B------:R-:W-:Y:S05]  /*4eb0*/  BSYNC B0 ;  /* 0x0000000000007941 */ /* 0x000fea0003800000 */
.L_x_6951:
        /* <DEDUP_REMOVED lines=18> */
.L_x_6954:
[----:B------:R-:W-:Y:S05]  /*4fe0*/  BSYNC B0 ;  /* 0x0000000000007941 */ /* 0x000fea0003800000 */
.L_x_6953:
[----:B-1----:R1:W1:Y:S01]  /*4ff0*/  LDS.128 R28, [R0+0xb800] ;  /* 0x00b80000001c7984 */ /* 0x0022620000000c00 */
[----:B------:R-:W-:Y:S01]  /*5000*/  ISETP.GE.OR P6, PT, R2, UR6, P0 ;  /* 0x0000000602007c0c */ /* 0x000fe200087c6670 */
[----:B------:R-:W-:-:S12]  /*5010*/  BSSY B0, `(.L_x_6955) ;  /* 0x000000f000007945 */ /* 0x000fd80003800000 */
        /* <DEDUP_REMOVED lines=14> */
.L_x_6956:
[----:B------:R-:W-:Y:S05]  /*5100*/  BSYNC B0 ;  /* 0x0000000000007941 */ /* 0x000fea0003800000 */
.L_x_6955:
[----:B------:R-:W-:Y:S01]  /*5110*/  ULDC.64 UR4, c[0x0][0x820] ;  /* 0x0002080000047ab9 */ /* 0x000fe20000000a00 */
[----:B------:R-:W-:Y:S01]  /*5120*/  ULDC UR6, c[0x0][0x80c] ;  /* 0x0002030000067ab9 */ /* 0x000fe20000000800 */
[----:B-1----:R-:W-:Y:S01]  /*5130*/  IMAD R28, R155, UR4, RZ ;  /* 0x000000049b1c7c24 */ /* 0x002fe2000f8e02ff */
[C---:B------:R-:W-:Y:S01]  /*5140*/  ISETP.GE.OR P3, PT, R2.reuse, UR6, P3 ;  /* 0x0000000602007c0c */ /* 0x040fe20009f66670 */
[C---:B------:R-:W-:Y:S01]  /*5150*/  IMAD.WIDE.U32 R18, R153.reuse, UR4, R2 ;  /* 0x0000000499127c25 */ /* 0x040fe2000f8e0002 */
[----:B------:R-:W-:Y:S01]  /*5160*/  BSSY B0, `(.L_x_6957) ;  /* 0x0000019000007945 */ /* 0x000fe20003800000 */
[----:B------:R-:W-:Y:S02]  /*5170*/  ISETP.GE.OR P4, PT, R2, UR6, P4 ;  /* 0x0000000602007c0c */ /* 0x000fe4000a786670 */
[----:B------:R-:W-:Y:S01]  /*5180*/  IMAD R153, R153, UR5, R28 ;  /* 0x0000000599997c24 */ /* 0x000fe2000f8e021c */
[----:B------:R-:W-:Y:S01]  /*5190*/  ULDC.64 UR4, c[0x0][0x828] ;  /* 0x00020a0000047ab9 */ /* 0x000fe20000000a00 */
[----:B------:R1:W1:Y:S01]  /*51a0*/  LDS.128 R28, [R0] ;  /* 0x00000000001c7984 */ /* 0x0002620000000c00 */
[----:B------:R-:W-:Y:S01]  /*51b0*/  IMAD R3, R42, UR4, RZ ;  /* 0x000000042a037c24 */ /* 0x000fe2000f8e02ff */
[C---:B------:R-:W-:Y:S01]  /*51c0*/  ISETP.GE.OR P5, PT, R2.reuse, UR6, P5 ;  /* 0x0000000602007c0c */ /* 0x040fe2000afa6670 */
[----:B------:R-:W-:Y:S01]  /*51d0*/  IMAD.IADD R19, R19, 0x1, R153 ;  /* 0x0000000113137824 */ /* 0x000fe200078e0299 */
[C---:B------:R-:W-:Y:S01]  /*51e0*/  ISETP.GE.OR P2, PT, R2.reuse, UR6, P2 ;  /* 0x0000000602007c0c */ /* 0x040fe20009746670 */
[C---:B------:R-:W-:Y:S01]  /*51f0*/  IMAD R3, R45.reuse, UR5, R3 ;  /* 0x000000052d037c24 */ /* 0x040fe2000f8e0203 */
[C---:B------:R-:W-:Y:S01]  /*5200*/  ISETP.GE.OR P1, PT, R2.reuse, UR6, P1 ;  /* 0x0000000602007c0c */ /* 0x040fe20008f26670 */
[----:B------:R-:W-:Y:S01]  /*5210*/  IMAD.WIDE.U32 R34, R45, UR4, R18 ;  /* 0x000000042d227c25 */ /* 0x000fe2000f8e0012 */
[----:B------:R-:W-:-:S03]  /*5220*/  ISETP.GE.OR P0, PT, R2, UR6, P0 ;  /* 0x0000000602007c0c */ /* 0x000fc60008706670 */
[----:B------:R-:W-:Y:S01]  /*5230*/  IMAD.IADD R19, R35, 0x1, R3 ;  /* 0x0000000123137824 */ /* 0x000fe200078e0203 */
[----:B------:R-:W-:Y:S09]  /*5240*/  @P3 BRA `(.L_x_6958) ;  /* 0x0000000000283947 */ /* 0x000ff20003800000 */
        /* <DEDUP_REMOVED lines=10> */
.L_x_6958:
[----:B------:R-:W-:Y:S05]  /*52f0*/  BSYNC B0 ;  /* 0x0000000000007941 */ /* 0x000fea0003800000 */
.L_x_6957:
        /* <DEDUP_REMOVED lines=15> */
.L_x_6960:
[----:B------:R-:W-:Y:S05]  /*53f0*/  BSYNC B0 ;  /* 0x0000000000007941 */ /* 0x000fea0003800000 */
.L_x_6959:
        /* <DEDUP_REMOVED lines=15> */
.L_x_6962:
[----:B------:R-:W-:Y:S05]  /*54f0*/  BSYNC B0 ;  /* 0x0000000000007941 */ /* 0x000fea0003800000 */
.L_x_6961:
[----:B------:R-:W-:Y:S04]  /*5500*/  BSSY B0, `(.L_x_6963) ;  /* 0x000000f000007945 */ /* 0x000fe80003800000 */
[----:B------:R-:W-:Y:S05]  /*5510*/  @P2 BRA `(.L_x_6964) ;  /* 0x0000000000342947 */ /* 0x000fea0003800000 */
[----:B-1--4-:R-:W-:Y:S01]  /*5520*/  IADD3 R21, P2, R16, 0x30, RZ ;  /* 0x0000003010157810 */ /* 0x012fe20007f5e0ff */
        /* <DEDUP_REMOVED lines=12> */
.L_x_6964:
[----:B------:R-:W-:Y:S05]  /*55f0*/  BSYNC B0 ;  /* 0x0000000000007941 */ /* 0x000fea0003800000 */
.L_x_6963:
        /* <DEDUP_REMOVED lines=15> */
.L_x_6966:
[----:B------:R-:W-:Y:S05]  /*56f0*/  BSYNC B0 ;  /* 0x0000000000007941 */ /* 0x000fea0003800000 */
.L_x_6965:
        /* <DEDUP_REMOVED lines=15> */
.L_x_6943:
[----:B---3--:R-:W1:Y:S08]  /*57f0*/  LDC.64 R2, c[0x0][0x870] ;  /* 0x00021c00ff027b82 */ /* 0x008e700000000a00 */
[----:B------:R-:W3:Y:S01]  /*5800*/  LDC.64 R4, c[0x0][0x870] ;  /* 0x00021c00ff047b82 */ /* 0x000ee20000000a00 */
[----:B-1----:R-:W-:-:S07]  /*5810*/  IMAD.WIDE R6, R19, 0x4, R2 ;  /* 0x0000000413067825 */ /* 0x002fce00078e0202 */
[----:B------:R-:W1:Y:S01]  /*5820*/  LDC.64 R2, c[0x0][0x878] ;  /* 0x00021e00ff027b82 */ /* 0x000e620000000a00 */
[----:B---3--:R-:W-:-:S07]  /*5830*/  ISETP.NE.U32.AND P0, PT, R4, RZ, PT ;  /* 0x000000ff0400720c */ /* 0x008fce0003f05070 */
[----:B------:R-:W3:Y:S01]  /*5840*/  LDC R11, c[0x0][0x808] ;  /* 0x00020200ff0b7b82 */ /* 0x000ee20000000800 */
[----:B------:R-:W-:-:S13]  /*5850*/  ISETP.NE.AND.EX P0, PT, R5, RZ, PT, P0 ;  /* 0x000000ff0500720c */ /* 0x000fda0003f05300 */
[----:B------:R-:W4:Y:S01]  /*5860*/  @P0 LDG.E R5, desc[UR38][R6.64] ;  /* 0x0000002606050981 */ /* 0x000f22000c1e1900 */
[----:B-1----:R-:W-:-:S04]  /*5870*/  ISETP.NE.U32.AND P1, PT, R2, RZ, PT ;  /* 0x000000ff0200720c */ /* 0x002fc80003f25070 */
[----:B------:R-:W-:-:S13]  /*5880*/  ISETP.NE.AND.EX P1, PT, R3, RZ, PT, P1 ;  /* 0x000000ff0300720c */ /* 0x000fda0003f25310 */
[----:B------:R-:W1:Y:S02]  /*5890*/  @P1 LDC.64 R2, c[0x0][0x878] ;  /* 0x00021e00ff021b82 */ /* 0x000e640000000a00 */
[----:B-1----:R-:W-:-:S05]  /*58a0*/  @P1 IMAD.WIDE R8, R19, 0x4, R2 ;  /* 0x0000000413081825 */ /* 0x002fca00078e0202 */
[----:B---3--:R1:W5:Y:S01]  /*58b0*/  @P1 LDG.E R11, desc[UR38][R8.64] ;  /* 0x00000026080b1981 */ /* 0x008362000c1e1900 */
[----:B------:R-:W-:Y:S01]  /*58c0*/  CS2R R2, SRZ ;  /* 0x0000000000027805 */ /* 0x000fe2000001ff00 */
[----:B------:R-:W3:Y:S02]  /*58d0*/  S2R R0, SR_TID.X ;  /* 0x0000000000007919 */ /* 0x000ee40000002100 */
[----:B---3--:R-:W-:-:S04]  /*58e0*/  VIADD R0, R0, 0xffffff80 ;  /* 0xffffff8000007836 */ /* 0x008fc80000000000 */
[----:B------:R-:W-:-:S05]  /*58f0*/  IMAD.HI R4, R0, 0x2aaaaaab, RZ ;  /* 0x2aaaaaab00047827 */ /* 0x000fca00078e02ff */
[----:B------:R-:W-:-:S04]  /*5900*/  SHF.R.U32.HI R13, RZ, 0x1f, R4 ;  /* 0x0000001fff0d7819 */ /* 0x000fc80000011604 */
[----:B------:R-:W-:-:S05]  /*5910*/  LEA.HI.SX32 R15, R4, R13, 0x1e ;  /* 0x0000000d040f7211 */ /* 0x000fca00078ff2ff */
[----:B------:R-:W-:Y:S02]  /*5920*/  IMAD R10, R15, -0x18, R0 ;  /* 0xffffffe80f0a7824 */ /* 0x000fe400078e0200 */
[--C-:B----4-:R-:W-:Y:S01]  /*5930*/  @P0 IMAD.MOV.U32 R2, RZ, RZ, R5.reuse ;  /* 0x000000ffff020224 */ /* 0x110fe200078e0005 */
[----:B------:R-:W-:-:S04]  /*5940*/  @P0 SHF.R.S32.HI R3, RZ, 0x1f, R5 ;  /* 0x0000001fff030819 */ /* 0x000fc80000011405 */
[----:B------:R-:W-:Y:S01]  /*5950*/  IADD3 R4, P2, R15, R2, RZ ;  /* 0x000000020f047210 */ /* 0x000fe20007f5e0ff */
[----:B-1----:R-:W-:-:S12]  /*5960*/  @P1 BRA `(.L_x_6967) ;  /* 0x0000000000101947 */ /* 0x002fd80003800000 */
[----:B------:R-:W-:Y:S05]  /*5970*/  @!P0 BRA `(.L_x_6967) ;  /* 0x00000000000c8947 */ /* 0x000fea0003800000 */
[----:B------:R-:W3:Y:S04]  /*5980*/  LDG.E R0, desc[UR38][R6.64] ;  /* 0x0000002606007981 */ /* 0x000ee8000c1e1900 */
[----:B-----5:R-:W3:Y:S02]  /*5990*/  LDG.E R11, desc[UR38][R6.64+0x4] ;  /* 0x00000426060b7981 */ /* 0x020ee4000c1e1900 */
[----:B---3--:R-:W-:-:S07]  /*59a0*/  IMAD.IADD R11, R11, 0x1, -R0 ;  /* 0x000000010b0b7824 */ /* 0x008fce00078e0a00 */
.L_x_6967:
[----:B-----5:R-:W-:Y:S01]  /*59b0*/  IMAD R12, R152, -0x60, R11 ;  /* 0xffffffa0980c7824 */ /* 0x020fe200078e020b */
[----:B------:R-:W-:Y:S01]  /*59c0*/  ULDC.64 UR4, c[0x0][0x820] ;  /* 0x0002080000047ab9 */ /* 0x000fe20000000a00 */
[C---:B------:R-:W-:Y:S01]  /*59d0*/  VIADD R7, R15.reuse, 0x10 ;  /* 0x000000100f077836 */ /* 0x040fe20000000000 */
[----:B------:R-:W-:Y:S01]  /*59e0*/  ULDC UR6, c[0x0][0x80c] ;  /* 0x0002030000067ab9 */ /* 0x000fe20000000800 */
        /* <DEDUP_REMOVED lines=8> */
[C---:B------:R-:W-:Y:S01]  /*5a70*/  VIADD R13, R15.reuse, 0x40 ;  /* 0x000000400f0d7836 */ /* 0x040fe20000000000 */
[----:B------:R-:W-:Y:S01]  /*5a80*/  ISETP.GE.OR P6, PT, R10, UR6, P3 ;  /* 0x000000060a007c0c */ /* 0x000fe20009fc6670 */
[----:B------:R-:W-:Y:S01]  /*5a90*/  BSSY B0, `(.L_x_6968) ;  /* 0x000001c000007945 */ /* 0x000fe20003800000 */
[----:B------:R-:W-:Y:S01]  /*5aa0*/  LEA.HI.X.SX32 R5, R15, R3, 0x1, P2 ;  /* 0x000000030f057211 */ /* 0x000fe200010f0eff */
[----:B------:R-:W-:Y:S01]  /*5ab0*/  IMAD.WIDE.U32 R2, R153, UR4, R10 ;  /* 0x0000000499027c25 */ /* 0x000fe2000f8e000a */
[----:B------:R-:W-:Y:S01]  /*5ac0*/  SEL R14, R0, RZ, !P0 ;  /* 0x000000ff000e7207 */ /* 0x000fe20004000000 */
[----:B------:R-:W-:Y:S01]  /*5ad0*/  ULDC.64 UR4, c[0x0][0x828] ;  /* 0x00020a0000047ab9 */ /* 0x000fe20000000a00 */
[-C--:B------:R-:W-:Y:S01]  /*5ae0*/  ISETP.GE.AND P5, PT, R9, R12.reuse, PT ;  /* 0x0000000c0900720c */ /* 0x080fe20003fa6270 */
[----:B------:R-:W-:Y:S01]  /*5af0*/  VIADD R9, R15, 0x30 ;  /* 0x000000300f097836 */ /* 0x000fe20000000000 */
[----:B------:R-:W-:Y:S01]  /*5b00*/  SEL R19, R19, RZ, !P0 ;  /* 0x000000ff13137207 */ /* 0x000fe20004000000 */
[----:B------:R-:W-:Y:S01]  /*5b10*/  IMAD.IADD R3, R3, 0x1, R7 ;  /* 0x0000000103037824 */ /* 0x000fe200078e0207 */
[-C--:B------:R-:W-:Y:S01]  /*5b20*/  ISETP.GE.AND P1, PT, R13, R12.reuse, PT ;  /* 0x0000000c0d00720c */ /* 0x080fe20003f26270 */
        /* <DEDUP_REMOVED lines=18> */
.L_x_6969:
[----:B------:R-:W-:Y:S05]  /*5c50*/  BSYNC B0 ;  /* 0x0000000000007941 */ /* 0x000fea0003800000 */
.L_x_6968:
        /* <DEDUP_REMOVED lines=16> */
.L_x_6971:
[----:B------:R-:W-:Y:S05]  /*5d60*/  BSYNC B0 ;  /* 0x0000000000007941 */ /* 0x000fea0003800000 */
.L_x_6970:
        /* <DEDUP_REMOVED lines=12> */
[----:B-1-3--:R-:W-:Y:S01]  /*5e30*/  LEA R16, P6, R4, UR4, 0x1 ;  /* 0x0000000404107c11 */ /* 0x00afe2000f8c08ff */
[----:B------:R-:W-:-:S05]  /*5e40*/  IMAD.IADD R5, R5, 0x1, R13 ;  /* 0x0000000105057824 */ /* 0x000fca00078e020d */
[----:B------:R-:W-:-:S05]  /*5e50*/  LEA.HI.X R17, R4, UR5, R5, 0x1, P6 ;  /* 0x0000000504117c11 */ /* 0x000fca000b0f0c05 */
[----:B------:R4:W-:Y:S02]  /*5e60*/  STG.E.128 desc[UR38][R16.64], RZ ;  /* 0x000000ff10007986 */ /* 0x0009e4000c101d26 */
.L_x_6973:
[----:B------:R-:W-:Y:S05]  /*5e70*/  BSYNC B0 ;  /* 0x0000000000007941 */ /* 0x000fea0003800000 */
.L_x_6972:
        /* <DEDUP_REMOVED lines=13> */
[----:B-1-34-:R-:W-:Y:S01]  /*5f50*/  LEA R16, P0, R4, UR4, 0x1 ;  /* 0x0000000404107c11 */ /* 0x01afe2000f8008ff */
[----:B------:R-:W-:-:S05]  /*5f60*/  IMAD.IADD R5, R5, 0x1, R13 ;  /* 0x0000000105057824 */ /* 0x000fca00078e020d */
[----:B------:R-:W-:-:S05]  /*5f70*/  LEA.HI.X R17, R4, UR5, R5, 0x1, P0 ;  /* 0x0000000504117c11 */ /* 0x000fca00080f0c05 */
[----:B------:R1:W-:Y:S02]  /*5f80*/  STG.E.128 desc[UR38][R16.64], RZ ;  /* 0x000000ff10007986 */ /* 0x0003e4000c101d26 */
.L_x_6975:
[----:B------:R-:W-:Y:S05]  /*5f90*/  BSYNC B0 ;  /* 0x0000000000007941 */ /* 0x000fea0003800000 */
.L_x_6974:
        /* <DEDUP_REMOVED lines=16> */
.L_x_6977:
[----:B------:R-:W-:Y:S05]  /*60a0*/  BSYNC B0 ;  /* 0x0000000000007941 */ /* 0x000fea0003800000 */
.L_x_6976:
        /* <DEDUP_REMOVED lines=16> */
.L_x_6979:
[----:B------:R-:W-:Y:S05]  /*61b0*/  BSYNC B0 ;  /* 0x0000000000007941 */ /* 0x000fea0003800000 */
.L_x_6978:
[----:B------:R-:W-:Y:S01]  /*61c0*/  ULDC.64 UR4, c[0x0][0x850] ;  /* 0x0002140000047ab9 */ /* 0x000fe20000000a00 */
[----:B------:R-:W-:Y:S01]  /*61d0*/  ULDC UR6, c[0x0][0x83c] ;  /* 0x00020f0000067ab9 */ /* 0x000fe20000000800 */
[----:B------:R-:W-:Y:S01]  /*61e0*/  IMAD R0, R155, UR4, RZ ;  /* 0x000000049b007c24 */ /* 0x000fe2000f8e02ff */
[C---:B------:R-:W-:Y:S01]  /*61f0*/  ISETP.GE.OR P3, PT, R10.reuse, UR6, P3 ;  /* 0x000000060a007c0c */ /* 0x040fe20009f66670 */
[C---:B------:R-:W-:Y:S01]  /*6200*/  IMAD.WIDE.U32 R4, R153.reuse, UR4, R10 ;  /* 0x0000000499047c25 */ /* 0x040fe2000f8e000a */
[----:B------:R-:W-:Y:S01]  /*6210*/  BSSY B0, `(.L_x_6980) ;  /* 0x0000018000007945 */ /* 0x000fe20003800000 */
[C---:B------:R-:W-:Y:S02]  /*6220*/  ISETP.GE.OR P4, PT, R10.reuse, UR6, P4 ;  /* 0x000000060a007c0c */ /* 0x040fe4000a786670 */
[----:B------:R-:W-:Y:S01]  /*6230*/  IMAD R153, R153, UR5, R0 ;  /* 0x0000000599997c24 */ /* 0x000fe2000f8e0200 */
[----:B------:R-:W-:Y:S01]  /*6240*/  ULDC.64 UR4, c[0x0][0x858] ;  /* 0x0002160000047ab9 */ /* 0x000fe20000000a00 */
[----:B------:R-:W-:Y:S01]  /*6250*/  ISETP.GE.OR P5, PT, R10, UR6, P5 ;  /* 0x000000060a007c0c */ /* 0x000fe2000afa6670 */
[----:B------:R-:W-:Y:S01]  /*6260*/  IMAD R0, R14, UR4, RZ ;  /* 0x000000040e007c24 */ /* 0x000fe2000f8e02ff */
[C---:B------:R-:W-:Y:S01]  /*6270*/  ISETP.GE.OR P2, PT, R10.reuse, UR6, P2 ;  /* 0x000000060a007c0c */ /* 0x040fe20009746670 */
[----:B------:R-:W-:Y:S01]  /*6280*/  IMAD.IADD R5, R5, 0x1, R153 ;  /* 0x0000000105057824 */ /* 0x000fe200078e0299 */
[C---:B------:R-:W-:Y:S01]  /*6290*/  ISETP.GE.OR P1, PT, R10.reuse, UR6, P1 ;  /* 0x000000060a007c0c */ /* 0x040fe20008f26670 */
[C---:B-1----:R-:W-:Y:S01]  /*62a0*/  IMAD R7, R19.reuse, UR5, R0 ;  /* 0x0000000513077c24 */ /* 0x042fe2000f8e0200 */
        /* <DEDUP_REMOVED lines=14> */
.L_x_6981:
[----:B------:R-:W-:Y:S05]  /*6390*/  BSYNC B0 ;  /* 0x0000000000007941 */ /* 0x000fea0003800000 */
.L_x_6980:
        /* <DEDUP_REMOVED lines=15> */
.L_x_6983:
[----:B------:R-:W-:Y:S05]  /*6490*/  BSYNC B0 ;  /* 0x0000000000007941 */ /* 0x000fea0003800000 */
.L_x_6982:
        /* <DEDUP_REMOVED lines=15> */
.L_x_6985:
[----:B------:R-:W-:Y:S05]  /*6590*/  BSYNC B0 ;  /* 0x0000000000007941 */ /* 0x000fea0003800000 */
.L_x_6984:
        /* <DEDUP_REMOVED lines=15> */
.L_x_6987:
[----:B------:R-:W-:Y:S05]  /*6690*/  BSYNC B0 ;  /* 0x0000000000007941 */ /* 0x000fea0003800000 */
.L_x_6986:
        /* <DEDUP_REMOVED lines=15> */
.L_x_6989:
[----:B------:R-:W-:Y:S05]  /*6790*/  BSYNC B0 ;  /* 0x0000000000007941 */ /* 0x000fea0003800000 */
.L_x_6988:
        /* <DEDUP_REMOVED lines=15> */
.L_x_6912:
        /* <DEDUP_REMOVED lines=29> */
.L_x_6991:
[----:B------:R-:W-:Y:S01]  /*6a60*/  ULDC UR9, c[0x0][0x8c4] ;  /* 0x0002310000097ab9 */ /* 0x000fe20000000800 */
[----:B------:R-:W-:Y:S01]  /*6a70*/  UMOV UR7, UR8 ;  /* 0x0000000800077c82 */ /* 0x000fe20008000000 */
[----:B------:R-:W-:-:S11]  /*6a80*/  UISETP.NE.AND UP0, UPT, UR9, 0x1, UPT ;  /* 0x000000010900788c */ /* 0x000fd6000bf05270 */
[----:B------:R-:W-:Y:S02]  /*6a90*/  @UP0 ULDC.64 UR10, c[0x0][0x8c8] ;  /* 0x00023200000a0ab9 */ /* 0x000fe40000000a00 */
[----:B------:R-:W-:-:S04]  /*6aa0*/  UIMAD.WIDE.U32 UR4, UR8, UR10, URZ ;  /* 0x0000000a080472a5 */ /* 0x000fc8000f8e003f */
[----:B------:R-:W-:-:S04]  /*6ab0*/  @UP0 USHF.R.U32.HI UR7, URZ, UR11, UR5 ;  /* 0x0000000b3f070299 */ /* 0x000fc80008011605 */
[----:B------:R-:W-:-:S12]  /*6ac0*/  UIMAD UR4, UR7, UR9, URZ ;  /* 0x00000009070472a4 */ /* 0x000fd8000f8e023f */
.L_x_6992:
        /* <DEDUP_REMOVED lines=23> */
.L_x_6993:
        /* <DEDUP_REMOVED lines=13> */
.L_x_6995:
[----:B------:R-:W-:-:S05]  /*6d10*/  ULDC UR4, c[0x0][0x8ec] ;  /* 0x00023b0000047ab9 */ /* 0x000fca0000000800 */
.L_x_6994:
        /* <DEDUP_REMOVED lines=46> */
.L_x_6996:
        /* <DEDUP_REMOVED lines=13> */
.L_x_6997:
        /* <DEDUP_REMOVED lines=12> */
.L_x_6998:
        /* <DEDUP_REMOVED lines=54> */
.L_x_7001:
[----:B------:R-:W-:Y:S05]  /*74f0*/  BSYNC B0 ;  /* 0x0000000000007941 */ /* 0x000fea0003800000 */
.L_x_7000:
        /* <DEDUP_REMOVED lines=18> */
.L_x_7003:
[----:B------:R-:W-:Y:S05]  /*7620*/  BSYNC B0 ;  /* 0x0000000000007941 */ /* 0x000fea0003800000 */
.L_x_7002:
        /* <DEDUP_REMOVED lines=19> */
.L_x_7005:
[----:B------:R-:W-:Y:S05]  /*7760*/  BSYNC B0 ;  /* 0x0000000000007941 */ /* 0x000fea0003800000 */
.L_x_7004:
[----:B------:R-:W-:Y:S06]  /*7770*/  BAR.ARV 0xa, 0xa0 ;  /* 0x0282800000007b1d */ /* 0x000fec0000002000 */
[----:B------:R-:W-:Y:S04]  /*7780*/  BSSY B0, `(.L_x_7006) ;  /* 0x0000003000007945 */ /* 0x000fe80003800000 */
[----:B------:R-:W-:Y:S05]  /*7790*/  @!P0 BRA `(.L_x_7007) ;  /* 0x0000000000048947 */ /* 0x000fea0003800000 */
[----:B------:R-:W-:-:S04]  /*77a0*/  DEPBAR.LE SB0, 0x1 ;  /* 0x000080400000791a */ /* 0x000fc80000000000 */
.L_x_7007:
[----:B------:R-:W-:Y:S05]  /*77b0*/  BSYNC B0 ;  /* 0x0000000000007941 */ /* 0x000fea0003800000 */
.L_x_7006:
[----:B------:R-:W-:Y:S06]  /*77c0*/  BAR.ARV 0xb, 0xa0 ;  /* 0x02c2800000007b1d */ /* 0x000fec0000002000 */
[----:B------:R-:W-:Y:S04]  /*77d0*/  BSSY B0, `(.L_x_7008) ;  /* 0x0000003000007945 */ /* 0x000fe80003800000 */
[----:B------:R-:W-:Y:S05]  /*77e0*/  @!P0 BRA `(.L_x_7009) ;  /* 0x0000000000048947 */ /* 0x000fea0003800000 */
[----:B------:R-:W-:-:S04]  /*77f0*/  DEPBAR.LE SB0, 0x0 ;  /* 0x000080000000791a */ /* 0x000fc80000000000 */
.L_x_7009:
[----:B------:R-:W-:Y:S05]  /*7800*/  BSYNC B0 ;  /* 0x0000000000007941 */ /* 0x000fea0003800000 */
.L_x_7008:
[----:B------:R-:W-:Y:S06]  /*7810*/  BAR.ARV 0xc, 0xa0 ;  /* 0x0302800000007b1d */ /* 0x000fec0000002000 */
[----:B------:R-:W-:Y:S01]  /*7820*/  UIADD3 UR20, UR16, 0x1, URZ ;  /* 0x0000000110147890 */ /* 0x000fe2000fffe03f */
[----:B------:R-:W-:Y:S11]  /*7830*/  BRA `(.L_x_7010) ;  /* 0x0000000000047947 */ /* 0x000ff60003800000 */
.L_x_6999:
[----:B------:R-:W-:-:S05]  /*7840*/  UMOV UR20, UR16 ;  /* 0x0000001000147c82 */ /* 0x000fca0008000000 */
.L_x_7010:
        /* <DEDUP_REMOVED lines=26> */
.L_x_7031:
        /* <DEDUP_REMOVED lines=32> */
.L_x_7012:
[----:B------:R-:W-:Y:S05]  /*7bf0*/  BSYNC B0 ;  /* 0x0000000000007941 */ /* 0x000fea0003800000 */
.L_x_7011:
        /* <DEDUP_REMOVED lines=12> */
.L_x_7014:
[----:B------:R-:W-:Y:S05]  /*7cc0*/  BSYNC B0 ;  /* 0x0000000000007941 */ /* 0x000fea0003800000 */
.L_x_7013:
        /* <DEDUP_REMOVED lines=13> */
.L_x_7016:
[----:B------:R-:W-:Y:S05]  /*7da0*/  BSYNC B0 ;  /* 0x0000000000007941 */ /* 0x000fea0003800000 */
.L_x_7015:
[----:B------:R-:W-:Y:S06]  /*7db0*/  BAR.ARV 0xa, 0xa0 ;  /* 0x0282800000007b1d */ /* 0x000fec0000002000 */
[----:B------:R-:W-:Y:S04]  /*7dc0*/  BSSY B0, `(.L_x_7017) ;  /* 0x0000003000007945 */ /* 0x000fe80003800000 */
[----:B------:R-:W-:Y:S05]  /*7dd0*/  @!P0 BRA `(.L_x_7018) ;  /* 0x0000000000048947 */ /* 0x000fea0003800000 */
[----:B------:R-:W-:-:S04]  /*7de0*/  DEPBAR.LE SB0, 0x1 ;  /* 0x000080400000791a */ /* 0x000fc80000000000 */
.L_x_7018:
[----:B------:R-:W-:Y:S05]  /*7df0*/  BSYNC B0 ;  /* 0x0000000000007941 */ /* 0x000fea0003800000 */
.L_x_7017:
[----:B------:R-:W-:Y:S06]  /*7e00*/  BAR.ARV 0xb, 0xa0 ;  /* 0x02c2800000007b1d */ /* 0x000fec0000002000 */
[----:B------:R-:W-:Y:S04]  /*7e10*/  BSSY B0, `(.L_x_7019) ;  /* 0x0000003000007945 */ /* 0x000fe80003800000 */
[----:B------:R-:W-:Y:S05]  /*7e20*/  @!P0 BRA `(.L_x_7020) ;  /* 0x0000000000048947 */ /* 0x000fea0003800000 */
[----:B------:R-:W-:-:S04]  /*7e30*/  DEPBAR.LE SB0, 0x0 ;  /* 0x000080000000791a */ /* 0x000fc80000000000 */
.L_x_7020:
[----:B------:R-:W-:Y:S05]  /*7e40*/  BSYNC B0 ;  /* 0x0000000000007941 */ /* 0x000fea0003800000 */
.L_x_7019:
        /* <DEDUP_REMOVED lines=13> */
.L_x_7022:
[----:B------:R-:W-:Y:S05]  /*7f20*/  BSYNC B0 ;  /* 0x0000000000007941 */ /* 0x000fea0003800000 */
.L_x_7021:
        /* <DEDUP_REMOVED lines=12> */
.L_x_7024:
[----:B------:R-:W-:Y:S05]  /*7ff0*/  BSYNC B0 ;  /* 0x0000000000007941 */ /* 0x000fea0003800000 */
.L_x_7023:
        /* <DEDUP_REMOVED lines=13> */
.L_x_7026:
[----:B------:R-:W-:Y:S05]  /*80d0*/  BSYNC B0 ;  /* 0x0000000000007941 */ /* 0x000fea0003800000 */
.L_x_7025:
[----:B------:R-:W-:Y:S06]  /*80e0*/  BAR.ARV 0xa, 0xa0 ;  /* 0x0282800000007b1d */ /* 0x000fec0000002000 */
[----:B------:R-:W-:Y:S04]  /*80f0*/  BSSY B0, `(.L_x_7027) ;  /* 0x0000003000007945 */ /* 0x000fe80003800000 */
[----:B------:R-:W-:Y:S05]  /*8100*/  @!P0 BRA `(.L_x_7028) ;  /* 0x0000000000048947 */ /* 0x000fea0003800000 */
[----:B------:R-:W-:-:S04]  /*8110*/  DEPBAR.LE SB0, 0x1 ;  /* 0x000080400000791a */ /* 0x000fc80000000000 */
.L_x_7028:
[----:B------:R-:W-:Y:S05]  /*8120*/  BSYNC B0 ;  /* 0x0000000000007941 */ /* 0x000fea0003800000 */
.L_x_7027:
[----:B------:R-:W-:Y:S01]  /*8130*/  UIADD3 UR20, UR20, 0x2, URZ ;  /* 0x0000000214147890 */ /* 0x000fe2000fffe03f */
[----:B------:R-:W-:Y:S06]  /*8140*/  BAR.ARV 0xb, 0xa0 ;  /* 0x02c2800000007b1d */ /* 0x000fec0000002000 */
[----:B------:R-:W-:Y:S01]  /*8150*/  UISETP.GE.AND UP0, UPT, UR20, UR7, UPT ;  /* 0x000000071400728c */ /* 0x000fe2000bf06270 */
[----:B------:R-:W-:Y:S04]  /*8160*/  BSSY B0, `(.L_x_7029) ;  /* 0x0000003000007945 */ /* 0x000fe80003800000 */
[----:B------:R-:W-:Y:S06]  /*8170*/  @!P0 BRA `(.L_x_7030) ;  /* 0x0000000000048947 */ /* 0x000fec0003800000 */
[----:B------:R-:W-:-:S04]  /*8180*/  DEPBAR.LE SB0, 0x0 ;  /* 0x000080000000791a */ /* 0x000fc80000000000 */
.L_x_7030:
[----:B------:R-:W-:Y:S05]  /*8190*/  BSYNC B0 ;  /* 0x0000000000007941 */ /* 0x000fea0003800000 */
.L_x_7029:
[----:B------:R-:W-:Y:S06]  /*81a0*/  BAR.ARV 0xc, 0xa0 ;  /* 0x0302800000007b1d */ /* 0x000fec0000002000 */
[----:B------:R-:W-:Y:S01]  /*81b0*/  PLOP3.LUT P1, PT, PT, PT, UP0, 0x80, 0x0 ;  /* 0x000000000000781c */ /* 0x000fe20003f2f008 */
[----:B------:R-:W-:Y:S02]  /*81c0*/  UIADD3 UR47, UR47, 0x6000, URZ ;  /* 0x000060002f2f7890 */ /* 0x000fe4000fffe03f */
[----:B------:R-:W-:-:S10]  /*81d0*/  UIADD3 UR6, UR6, 0x6000, URZ ;  /* 0x0000600006067890 */ /* 0x000fd4000fffe03f */
[----:B------:R-:W-:Y:S05]  /*81e0*/  @!P1 BRA `(.L_x_7031) ;  /* 0xfffffff800009947 */ /* 0x000fea000383ffff */
[----:B------:R-:W-:Y:S05]  /*81f0*/  BRA `(.L_x_6919) ;  /* 0x0000002c00387947 */ /* 0x000fea0003800000 */
.L_x_6990:
        /* <DEDUP_REMOVED lines=21> */
.L_x_7032:
[----:B------:R-:W1:Y:S01]  /*8350*/  LDC R3, c[0x0][0x8c4] ;  /* 0x00023100ff037b82 */ /* 0x000e620000000800 */
[----:B------:R-:W-:Y:S01]  /*8360*/  IMAD.MOV.U32 R0, RZ, RZ, R5 ;  /* 0x000000ffff007224 */ /* 0x000fe200078e0005 */
[----:B-1----:R-:W-:-:S13]  /*8370*/  ISETP.NE.AND P0, PT, R3, 0x1, PT ;  /* 0x000000010300780c */ /* 0x002fda0003f05270 */
[----:B------:R-:W1:Y:S02]  /*8380*/  @P0 LDC.64 R6, c[0x0][0x8c8] ;  /* 0x00023200ff060b82 */ /* 0x000e640000000a00 */
[----:B-1----:R-:W-:-:S05]  /*8390*/  @P0 IMAD.HI.U32 R4, R5, R6, RZ ;  /* 0x0000000605040227 */ /* 0x002fca00078e00ff */
[----:B------:R-:W-:-:S05]  /*83a0*/  @P0 SHF.R.U32.HI R0, RZ, R7, R4 ;  /* 0x00000007ff000219 */ /* 0x000fca0000011604 */
[----:B------:R-:W-:-:S07]  /*83b0*/  IMAD R3, R0, R3, RZ ;  /* 0x0000000300037224 */ /* 0x000fce00078e02ff */
.L_x_7033:
        /* <DEDUP_REMOVED lines=23> */
.L_x_7034:
        /* <DEDUP_REMOVED lines=10> */
.L_x_7036:
[----:B------:R-:W2:Y:S02]  /*85d0*/  LDC R4, c[0x0][0x8ec] ;  /* 0x00023b00ff047b82 */ /* 0x000ea40000000800 */
.L_x_7035:
        /* <DEDUP_REMOVED lines=50> */
.L_x_7038:
        /* <DEDUP_REMOVED lines=11> */
.L_x_7039:
[----:B------:R-:W-:Y:S05]  /*89b0*/  @!P0 BRA `(.L_x_7040) ;  /* 0x00000000000c8947 */ /* 0x000fea0003800000 */
[----:B------:R-:W2:Y:S04]  /*89c0*/  LDG.E R5, desc[UR38][R2.64] ;  /* 0x0000002602057981 */ /* 0x000ea8000c1e1900 */
[----:B------:R-:W2:Y:S02]  /*89d0*/  LDG.E R4, desc[UR38][R2.64+0x4] ;  /* 0x0000042602047981 */ /* 0x000ea4000c1e1900 */
[----:B--2---:R-:W-:-:S07]  /*89e0*/  IMAD.IADD R4, R4, 0x1, -R5 ;  /* 0x0000000104047824 */ /* 0x004fce00078e0a05 */
.L_x_7040:
        /* <DEDUP_REMOVED lines=73> */
.L_x_7069:
        /* <DEDUP_REMOVED lines=9> */
.L_x_7043:
        /* <DEDUP_REMOVED lines=112> */
.L_x_7054:
[----:B-1----:R-:W-:-:S05]  /*9610*/  IMAD.MOV.U32 R6, RZ, RZ, 0x1 ;  /* 0x00000001ff067424 */ /* 0x002fca00078e00ff */
[----:B------:R-:W-:-:S04]  /*9620*/  SHF.L.U32 R6, R6, 0x1f, RZ ;  /* 0x0000001f06067819 */ /* 0x000fc800000006ff */
[----:B------:R-:W1:Y:S02]  /*9630*/  SYNCS.PHASECHK.TRANS64.TRYWAIT P1, [R0+URZ+0x36438], R6 ;  /* 0x03643806000075a7 */ /* 0x000e64000802017f */
[----:B-1----:R-:W-:Y:S05]  /*9640*/  @!P1 BRA `(.L_x_7046) ;  /* 0x0000001800989947 */ /* 0x002fea0003800000 */
.L_x_7070:
[----:B------:R-:W-:Y:S05]  /*9650*/  @P0 BRA `(.L_x_7047) ;  /* 0x0000000000140947 */ /* 0x000fea0003800000 */
[----:B------:R-:W-:Y:S01]  /*9660*/  ISETP.NE.AND P1, PT, R18, RZ, PT ;  /* 0x000000ff1200720c */ /* 0x000fe20003f25270 */
[----:B------:R-:W-:-:S04]  /*9670*/  IMAD.MOV.U32 R3, RZ, RZ, 0x6100 ;  /* 0x00006100ff037424 */ /* 0x000fc800078e00ff */
[----:B------:R2:W-:Y:S08]  /*9680*/  SYNCS.ARRIVE.TRANS64 RZ, [R0+URZ+0x36430], R3 ;  /* 0x0364300300ff79a7 */ /* 0x0005f0000800003f */
[----:B------:R-:W-:Y:S05]  /*9690*/  @!P1 BRA `(.L_x_7047) ;  /* 0x0000000000049947 */ /* 0x000fea0003800000 */
[----:B------:R-:W-:Y:S01]  /*96a0*/  BPT.TRAP 0x1 ;  /* 0x000000040000795c */ /* 0x000fe20000300000 */
.L_x_7047:
        /* <DEDUP_REMOVED lines=48> */
.L_x_7071:
[----:B------:R-:W-:Y:S05]  /*99b0*/  @P0 BRA `(.L_x_7049) ;  /* 0x0000000000140947 */ /* 0x000fea0003800000 */
[----:B------:R-:W-:Y:S01]  /*99c0*/  ISETP.NE.AND P1, PT, R18, RZ, PT ;  /* 0x000000ff1200720c */ /* 0x000fe20003f25270 */
[----:B--2---:R-:W-:-:S04]  /*99d0*/  IMAD.MOV.U32 R3, RZ, RZ, 0x6100 ;  /* 0x00006100ff037424 */ /* 0x004fc800078e00ff */
[----:B------:R3:W-:Y:S08]  /*99e0*/  SYNCS.ARRIVE.TRANS64 RZ, [R0+URZ+0x36418], R3 ;  /* 0x0364180300ff79a7 */ /* 0x0007f0000800003f */
[----:B------:R-:W-:Y:S05]  /*99f0*/  @!P1 BRA `(.L_x_7049) ;  /* 0x0000000000049947 */ /* 0x000fea0003800000 */
[----:B------:R-:W-:Y:S01]  /*9a00*/  BPT.TRAP 0x1 ;  /* 0x000000040000795c */ /* 0x000fe20000300000 */
.L_x_7049:
        /* <DEDUP_REMOVED lines=47> */
.L_x_7072:
        /* <DEDUP_REMOVED lines=8> */
.L_x_7051:
        /* <DEDUP_REMOVED lines=37> */
.L_x_7074:
[----:B------:R-:W-:Y:S05]  /*9fd0*/  @P0 BRA `(.L_x_7053) ;  /* 0x0000000000140947 */ /* 0x000fea0003800000 */
[----:B------:R-:W-:Y:S01]  /*9fe0*/  ISETP.NE.AND P1, PT, R18, RZ, PT ;  /* 0x000000ff1200720c */ /* 0x000fe20003f25270 */
[----:B--2---:R-:W-:-:S04]  /*9ff0*/  IMAD.MOV.U32 R5, RZ, RZ, 0x6100 ;  /* 0x00006100ff057424 */ /* 0x004fc800078e00ff */
[----:B------:R3:W-:Y:S08]  /*a000*/  SYNCS.ARRIVE.TRANS64 RZ, [R0+URZ+0x36410], R5 ;  /* 0x0364100500ff79a7 */ /* 0x0007f0000800003f */
[----:B------:R-:W-:Y:S05]  /*a010*/  @!P1 BRA `(.L_x_7053) ;  /* 0x0000000000049947 */ /* 0x000fea0003800000 */
[----:B------:R-:W-:Y:S01]  /*a020*/  BPT.TRAP 0x1 ;  /* 0x000000040000795c */ /* 0x000fe20000300000 */
.L_x_7053:
        /* <DEDUP_REMOVED lines=44> */
.L_x_7045:
[----:B------:R-:W-:Y:S01]  /*a2f0*/  ISETP.NE.AND P1, PT, R20, RZ, PT ;  /* 0x000000ff1400720c */ /* 0x000fe20003f25270 */
[----:B------:R-:W-:Y:S02]  /*a300*/  IMAD.MOV.U32 R16, RZ, RZ, 0x1 ;  /* 0x00000001ff107424 */ /* 0x000fe400078e00ff */
[----:B------:R-:W-:-:S10]  /*a310*/  IMAD.MOV.U32 R5, RZ, RZ, R14 ;  /* 0x000000ffff057224 */ /* 0x000fd400078e000e */
[----:B------:R-:W-:Y:S05]  /*a320*/  @!P1 BRA `(.L_x_7044) ;  /* 0x00000004008c9947 */ /* 0x000fea0003800000 */
[----:B------:R-:W2:Y:S02]  /*a330*/  SYNCS.PHASECHK.TRANS64.TRYWAIT P1, [R0+URZ+0x36438], R6 ;  /* 0x03643806000075a7 */ /* 0x000ea4000802017f */
[----:B--2---:R-:W-:Y:S05]  /*a340*/  @!P1 BRA `(.L_x_7055) ;  /* 0x0000000c00b89947 */ /* 0x004fea0003800000 */
.L_x_7075:
[----:B------:R-:W-:Y:S05]  /*a350*/  @P0 BRA `(.L_x_7056) ;  /* 0x0000000000140947 */ /* 0x000fea0003800000 */
[----:B------:R-:W-:Y:S01]  /*a360*/  ISETP.NE.AND P1, PT, R18, RZ, PT ;  /* 0x000000ff1200720c */ /* 0x000fe20003f25270 */
[----:B------:R-:W-:-:S04]  /*a370*/  IMAD.MOV.U32 R5, RZ, RZ, 0x6100 ;  /* 0x00006100ff057424 */ /* 0x000fc800078e00ff */
[----:B------:R3:W-:Y:S08]  /*a380*/  SYNCS.ARRIVE.TRANS64 RZ, [R0+URZ+0x36430], R5 ;  /* 0x0364300500ff79a7 */ /* 0x0007f0000800003f */
[----:B------:R-:W-:Y:S05]  /*a390*/  @!P1 BRA `(.L_x_7056) ;  /* 0x0000000000049947 */ /* 0x000fea0003800000 */
[----:B------:R-:W-:Y:S01]  /*a3a0*/  BPT.TRAP 0x1 ;  /* 0x000000040000795c */ /* 0x000fe20000300000 */
.L_x_7056:
        /* <DEDUP_REMOVED lines=42> */
.L_x_7076:
[----:B------:R-:W-:Y:S01]  /*a650*/  IMAD.MOV.U32 R16, RZ, RZ, RZ ;  /* 0x000000ffff107224 */ /* 0x000fe200078e00ff */
[----:B------:R-:W-:Y:S06]  /*a660*/  @P0 BRA `(.L_x_7058) ;  /* 0x0000000000140947 */ /* 0x000fec0003800000 */
[----:B------:R-:W-:Y:S01]  /*a670*/  ISETP.NE.AND P1, PT, R18, RZ, PT ;  /* 0x000000ff1200720c */ /* 0x000fe20003f25270 */
[----:B-1----:R-:W-:-:S04]  /*a680*/  IMAD.MOV.U32 R5, RZ, RZ, 0x6100 ;  /* 0x00006100ff057424 */ /* 0x002fc800078e00ff */
[----:B------:R2:W-:Y:S08]  /*a690*/  SYNCS.ARRIVE.TRANS64 RZ, [R0+URZ+0x36418], R5 ;  /* 0x0364180500ff79a7 */ /* 0x0005f0000800003f */
[----:B------:R-:W-:Y:S05]  /*a6a0*/  @!P1 BRA `(.L_x_7058) ;  /* 0x0000000000049947 */ /* 0x000fea0003800000 */
[----:B------:R-:W-:Y:S01]  /*a6b0*/  BPT.TRAP 0x1 ;  /* 0x000000040000795c */ /* 0x000fe20000300000 */
.L_x_7058:
        /* <DEDUP_REMOVED lines=42> */
.L_x_7044:
[----:B------:R-:W-:-:S04]  /*a960*/  SHF.L.U32 R3, R16, 0x1f, RZ ;  /* 0x0000001f10037819 */ /* 0x000fc800000006ff */
[----:B------:R-:W2:Y:S02]  /*a970*/  SYNCS.PHASECHK.TRANS64.TRYWAIT P1, [R0+URZ+0x36438], R3 ;  /* 0x03643803000075a7 */ /* 0x000ea4000802017f */
[----:B--2---:R-:W-:Y:S05]  /*a980*/  @!P1 BRA `(.L_x_7059) ;  /* 0x0000000800509947 */ /* 0x004fea0003800000 */
.L_x_7077:
[----:B------:R-:W-:Y:S05]  /*a990*/  @P0 BRA `(.L_x_7060) ;  /* 0x0000000000180947 */ /* 0x000fea0003800000 */
[----:B------:R-:W3:Y:S01]  /*a9a0*/  S2R R2, SR_TID.X ;  /* 0x0000000000027919 */ /* 0x000ee20000002100 */
[----:B--2---:R-:W-:-:S04]  /*a9b0*/  IMAD.MOV.U32 R3, RZ, RZ, 0x6100 ;  /* 0x00006100ff037424 */ /* 0x004fc800078e00ff */
[----:B------:R4:W-:Y:S01]  /*a9c0*/  SYNCS.ARRIVE.TRANS64 RZ, [R0+URZ+0x36430], R3 ;  /* 0x0364300300ff79a7 */ /* 0x0009e2000800003f */
[----:B---3--:R-:W-:-:S13]  /*a9d0*/  LOP3.LUT P0, RZ, R2, 0x1f, RZ, 0xc0, !PT ;  /* 0x0000001f02ff7812 */ /* 0x008fda000780c0ff */
[----:B----4-:R-:W-:Y:S05]  /*a9e0*/  @!P0 BRA `(.L_x_7060) ;  /* 0x0000000000048947 */ /* 0x010fea0003800000 */
[----:B------:R-:W-:Y:S01]  /*a9f0*/  BPT.TRAP 0x1 ;  /* 0x000000040000795c */ /* 0x000fe20000300000 */
.L_x_7060:
        /* <DEDUP_REMOVED lines=44> */
.L_x_7041:
[----:B------:R-:W-:Y:S05]  /*acc0*/  BSYNC B0 ;  /* 0x0000000000007941 */ /* 0x000fea0003800000 */
.L_x_7037:
[----:B------:R-:W-:-:S03]  /*acd0*/  UMOV UR7, 0xffffffff ;  /* 0xffffffff00077882 */ /* 0x000fc60000000000 */
[----:B------:R-:W-:Y:S05]  /*ace0*/  BRA.DIV UR7, `(.L_x_7061) ;  /* 0x00000006078c7947 */ /* 0x000fea000b800000 */
[----:B------:R-:W-:-:S13]  /*acf0*/  ELECT P6, URZ, PT ;  /* 0x00000000003f782f */ /* 0x000fda00038c0000 */
.L_x_7080:
[----:B------:R-:W-:Y:S05]  /*ad00*/  @!P6 BRA `(.L_x_6919) ;  /* 0x000000000074e947 */ /* 0x000fea0003800000 */
[----:B-12---:R-:W2:Y:S02]  /*ad10*/  LDL.LU R0, [R1] ;  /* 0x0000000001007983 */ /* 0x006ea40000300800 */
[----:B--2---:R-:W-:-:S04]  /*ad20*/  LOP3.LUT R0, R0, 0x2, RZ, 0xfc, !PT ;  /* 0x0000000200007812 */ /* 0x004fc800078efcff */
[----:B------:R-:W-:-:S13]  /*ad30*/  ISETP.NE.AND P2, PT, R0, 0x3, PT ;  /* 0x000000030000780c */ /* 0x000fda0003f45270 */
[----:B------:R-:W-:Y:S05]  /*ad40*/  @!P2 BRA `(.L_x_7062) ;  /* 0x000000000004a947 */ /* 0x000fea0003800000 */
[----:B------:R-:W-:Y:S01]  /*ad50*/  BPT.TRAP 0x1 ;  /* 0x000000040000795c */ /* 0x000fe20000300000 */
.L_x_7062:
        /* <DEDUP_REMOVED lines=15> */
.L_x_7081:
[----:B------:R-:W2:Y:S02]  /*ae50*/  SYNCS.PHASECHK.TRANS64.TRYWAIT P0, [R3+URZ], R2 ;  /* 0x00000002030075a7 */ /* 0x000ea4000800017f */
[----:B--2---:R-:W-:Y:S05]  /*ae60*/  @!P0 BRA `(.L_x_7064) ;  /* 0x0000000400608947 */ /* 0x004fea0003800000 */
.L_x_7082:
[----:B------:R-:W-:Y:S05]  /*ae70*/  @!P2 BRA `(.L_x_7065) ;  /* 0x000000000004a947 */ /* 0x000fea0003800000 */
[----:B------:R-:W-:Y:S01]  /*ae80*/  BPT.TRAP 0x1 ;  /* 0x000000040000795c */ /* 0x000fe20000300000 */
.L_x_7065:
[----:B------:R-:W-:-:S07]  /*ae90*/  SHF.L.U32 R16, R16, 0x1f, RZ ;  /* 0x0000001f10107819 */ /* 0x000fce00000006ff */
.L_x_7066:
[----:B---3--:R3:W4:Y:S02]  /*aea0*/  SYNCS.PHASECHK.TRANS64.TRYWAIT P0, [R9+URZ+0x36438], R16 ;  /* 0x03643810090075a7 */ /* 0x008724000800017f */
[----:B----4-:R-:W-:Y:S05]  /*aeb0*/  @!P0 NANOSLEEP.SYNCS 0x989680 ;  /* 0x009896800000895d */ /* 0x010fea0003900000 */
[----:B------:R-:W4:Y:S02]  /*aec0*/  @!P0 SYNCS.PHASECHK.TRANS64 P0, [R9+URZ+0x36438], R16 ;  /* 0x03643810090085a7 */ /* 0x000f24000800007f */
[----:B----4-:R-:W-:Y:S05]  /*aed0*/  @!P0 BRA `(.L_x_7066) ;  /* 0xfffffffc00f08947 */ /* 0x010fea000383ffff */
.L_x_6919:
[----:B------:R-:W-:Y:S05]  /*aee0*/  BSYNC B6 ;  /* 0x0000000000067941 */ /* 0x000fea0003800000 */
.L_x_6911:
[----:B------:R-:W-:Y:S05]  /*aef0*/  EXIT ;  /* 0x000000000000794d */ /* 0x000fea0003800000 */
.L_x_6929:
[----:B------:R-:W-:Y:S02]  /*af00*/  IMAD.MOV.U32 R12, RZ, RZ, RZ ;  /* 0x000000ffff0c7224 */ /* 0x000fe400078e00ff */
[----:B------:R-:W-:Y:S02]  /*af10*/  IMAD.MOV.U32 R11, RZ, RZ, 0x1f ;  /* 0x0000001fff0b7424 */ /* 0x000fe400078e00ff */
[----:B------:R-:W-:-:S07]  /*af20*/  IMAD.MOV.U32 R15, RZ, RZ, -0x1 ;  /* 0xffffffffff0f7424 */ /* 0x000fce00078e00ff */
[----:B--2---:R-:W-:Y:S05]  /*af30*/  WARPSYNC.COLLECTIVE R15, `(.L_x_7067) ;  /* 0x000000000f087348 */ /* 0x004fea0003c00000 */
[----:B------:R1:W3:Y:S02]  /*af40*/  SHFL.IDX P6, R14, R13, R12, R11 ;  /* 0x0000000c0d0e7389 */ /* 0x0002e400000c000b */
[----:B-123--:R-:W-:Y:S01]  /*af50*/  ENDCOLLECTIVE ;  /* 0x000000000000791b */ /* 0x00efe20003800000 */
.L_x_7067:
[----:B------:R-:W-:Y:S05]  /*af60*/  BRA `(.L_x_7068) ;  /* 0xffffff6400907947 */ /* 0x000fea000383ffff */
.L_x_6931:
[----:B---3--:R3:W4:Y:S02]  /*af70*/  SYNCS.PHASECHK.TRANS64.TRYWAIT P0, [R156+URZ+0x36400], R15 ;  /* 0x0364000f9c0075a7 */ /* 0x008724000800017f */
[----:B----4-:R-:W-:Y:S05]  /*af80*/  @!P0 NANOSLEEP.SYNCS 0x989680 ;  /* 0x009896800000895d */ /* 0x010fea0003900000 */
[----:B------:R-:W4:Y:S02]  /*af90*/  @!P0 SYNCS.PHASECHK.TRANS64 P0, [R156+URZ+0x36400], R15 ;  /* 0x0364000f9c0085a7 */ /* 0x000f24000800007f */
[----:B----4-:R-:W-:Y:S05]  /*afa0*/  @!P0 BRA `(.L_x_6931) ;  /* 0xfffffffc00f08947 */ /* 0x010fea000383ffff */
[----:B------:R-:W-:Y:S05]  /*afb0*/  BRA `(.L_x_6930) ;  /* 0xffffff6400d07947 */ /* 0x000fea000383ffff */
.L_x_6935:
[----:B----4-:R4:W1:Y:S02]  /*afc0*/  SYNCS.PHASECHK.TRANS64.TRYWAIT P1, [R3+URZ+0x36410], R12 ;  /* 0x0364100c030075a7 */ /* 0x010864000802017f */
[----:B-1----:R-:W-:Y:S05]  /*afd0*/  @!P1 NANOSLEEP.SYNCS 0x989680 ;  /* 0x009896800000995d */ /* 0x002fea0003900000 */
[----:B------:R-:W1:Y:S02]  /*afe0*/  @!P1 SYNCS.PHASECHK.TRANS64 P1, [R3+URZ+0x36410], R12 ;  /* 0x0364100c030095a7 */ /* 0x000e64000802007f */
[----:B-1----:R-:W-:Y:S05]  /*aff0*/  @!P1 BRA `(.L_x_6935) ;  /* 0xfffffffc00f09947 */ /* 0x002fea000383ffff */
[----:B------:R-:W-:Y:S05]  /*b000*/  BRA `(.L_x_6934) ;  /* 0xffffff6c00847947 */ /* 0x000fea000383ffff */
.L_x_6939:
[----:B------:R1:W1:Y:S02]  /*b010*/  SYNCS.PHASECHK.TRANS64.TRYWAIT P1, [R156+URZ+0x36430], R15 ;  /* 0x0364300f9c0075a7 */ /* 0x000264000802017f */
[----:B-1----:R-:W-:Y:S05]  /*b020*/  @!P1 NANOSLEEP.SYNCS 0x989680 ;  /* 0x009896800000995d */ /* 0x002fea0003900000 */
[----:B------:R-:W1:Y:S02]  /*b030*/  @!P1 SYNCS.PHASECHK.TRANS64 P1, [R156+URZ+0x36430], R15 ;  /* 0x0364300f9c0095a7 */ /* 0x000e64000802007f */
[----:B-1----:R-:W-:Y:S05]  /*b040*/  @!P1 BRA `(.L_x_6939) ;  /* 0xfffffffc00f09947 */ /* 0x002fea000383ffff */
[----:B------:R-:W-:Y:S05]  /*b050*/  BRA `(.L_x_6938) ;  /* 0xffffff7400287947 */ /* 0x000fea000383ffff */
.L_x_7042:
[----:B-1----:R1:W2:Y:S02]  /*b060*/  SYNCS.PHASECHK.TRANS64.TRYWAIT P1, [R0+URZ+0x36420], R6 ;  /* 0x03642006000075a7 */ /* 0x0022a4000802017f */
[----:B--2---:R-:W-:Y:S05]  /*b070*/  @!P1 NANOSLEEP.SYNCS 0x989680 ;  /* 0x009896800000995d */ /* 0x004fea0003900000 */
[----:B------:R-:W2:Y:S02]  /*b080*/  @!P1 SYNCS.PHASECHK.TRANS64 P1, [R0+URZ+0x36420], R6 ;  /* 0x03642006000095a7 */ /* 0x000ea4000802007f */
[----:B--2---:R-:W-:Y:S05]  /*b090*/  @!P1 BRA `(.L_x_7042) ;  /* 0xfffffffc00f09947 */ /* 0x004fea000383ffff */
[----:B------:R-:W-:Y:S05]  /*b0a0*/  BRA `(.L_x_7069) ;  /* 0xffffffdc00747947 */ /* 0x000fea000383ffff */
.L_x_7046:
[----:B-1----:R1:W2:Y:S02]  /*b0b0*/  SYNCS.PHASECHK.TRANS64.TRYWAIT P1, [R0+URZ+0x36438], R6 ;  /* 0x03643806000075a7 */ /* 0x0022a4000802017f */
[----:B--2---:R-:W-:Y:S05]  /*b0c0*/  @!P1 NANOSLEEP.SYNCS 0x989680 ;  /* 0x009896800000995d */ /* 0x004fea0003900000 */
[----:B------:R-:W2:Y:S02]  /*b0d0*/  @!P1 SYNCS.PHASECHK.TRANS64 P1, [R0+URZ+0x36438], R6 ;  /* 0x03643806000095a7 */ /* 0x000ea4000802007f */
[----:B--2---:R-:W-:Y:S05]  /*b0e0*/  @!P1 BRA `(.L_x_7046) ;  /* 0xfffffffc00f09947 */ /* 0x004fea000383ffff */
[----:B------:R-:W-:Y:S05]  /*b0f0*/  BRA `(.L_x_7070) ;  /* 0xffffffe400547947 */ /* 0x000fea000383ffff */
.L_x_7048:
[----:B--2---:R2:W3:Y:S02]  /*b100*/  SYNCS.PHASECHK.TRANS64.TRYWAIT P1, [R0+URZ+0x36428], R3 ;  /* 0x03642803000075a7 */ /* 0x0044e4000802017f */
[----:B---3--:R-:W-:Y:S05]  /*b110*/  @!P1 NANOSLEEP.SYNCS 0x989680 ;  /* 0x009896800000995d */ /* 0x008fea0003900000 */
[----:B------:R-:W3:Y:S02]  /*b120*/  @!P1 SYNCS.PHASECHK.TRANS64 P1, [R0+URZ+0x36428], R3 ;  /* 0x03642803000095a7 */ /* 0x000ee4000802007f */
[----:B---3--:R-:W-:Y:S05]  /*b130*/  @!P1 BRA `(.L_x_7048) ;  /* 0xfffffffc00f09947 */ /* 0x008fea000383ffff */
[----:B------:R-:W-:Y:S05]  /*b140*/  BRA `(.L_x_7071) ;  /* 0xffffffe800187947 */ /* 0x000fea000383ffff */
.L_x_7050:
        /* <DEDUP_REMOVED lines=8> */
.L_x_7052:
[----:B------:R-:W-:-:S07]  /*b1d0*/  SHF.L.U32 R5, R7, 0x1f, RZ ;  /* 0x0000001f07057819 */ /* 0x000fce00000006ff */
.L_x_7073:
[----:B--2---:R2:W3:Y:S02]  /*b1e0*/  SYNCS.PHASECHK.TRANS64.TRYWAIT P1, [R0+URZ+0x36420], R5 ;  /* 0x03642005000075a7 */ /* 0x0044e4000802017f */
[----:B---3--:R-:W-:Y:S05]  /*b1f0*/  @!P1 NANOSLEEP.SYNCS 0x989680 ;  /* 0x009896800000995d */ /* 0x008fea0003900000 */
[----:B------:R-:W3:Y:S02]  /*b200*/  @!P1 SYNCS.PHASECHK.TRANS64 P1, [R0+URZ+0x36420], R5 ;  /* 0x03642005000095a7 */ /* 0x000ee4000802007f */
[----:B---3--:R-:W-:Y:S05]  /*b210*/  @!P1 BRA `(.L_x_7073) ;  /* 0xfffffffc00f09947 */ /* 0x008fea000383ffff */
[----:B------:R-:W-:Y:S05]  /*b220*/  BRA `(.L_x_7074) ;  /* 0xffffffec00687947 */ /* 0x000fea000383ffff */
.L_x_7055:
[----:B--2---:R2:W3:Y:S02]  /*b230*/  SYNCS.PHASECHK.TRANS64.TRYWAIT P1, [R0+URZ+0x36438], R6 ;  /* 0x03643806000075a7 */ /* 0x0044e4000802017f */
[----:B---3--:R-:W-:Y:S05]  /*b240*/  @!P1 NANOSLEEP.SYNCS 0x989680 ;  /* 0x009896800000995d */ /* 0x008fea0003900000 */
[----:B------:R-:W3:Y:S02]  /*b250*/  @!P1 SYNCS.PHASECHK.TRANS64 P1, [R0+URZ+0x36438], R6 ;  /* 0x03643806000095a7 */ /* 0x000ee4000802007f */
[----:B---3--:R-:W-:Y:S05]  /*b260*/  @!P1 BRA `(.L_x_7055) ;  /* 0xfffffffc00f09947 */ /* 0x008fea000383ffff */
[----:B------:R-:W-:Y:S05]  /*b270*/  BRA `(.L_x_7075) ;  /* 0xfffffff000347947 */ /* 0x000fea000383ffff */
.L_x_7057:
[----:B-1----:R1:W2:Y:S02]  /*b280*/  SYNCS.PHASECHK.TRANS64.TRYWAIT P1, [R0+URZ+0x36428], R5 ;  /* 0x03642805000075a7 */ /* 0x0022a4000802017f */
[----:B--2---:R-:W-:Y:S05]  /*b290*/  @!P1 NANOSLEEP.SYNCS 0x989680 ;  /* 0x009896800000995d */ /* 0x004fea0003900000 */
[----:B------:R-:W2:Y:S02]  /*b2a0*/  @!P1 SYNCS.PHASECHK.TRANS64 P1, [R0+URZ+0x36428], R5 ;  /* 0x03642805000095a7 */ /* 0x000ea4000802007f */
[----:B--2---:R-:W-:Y:S05]  /*b2b0*/  @!P1 BRA `(.L_x_7057) ;  /* 0xfffffffc00f09947 */ /* 0x004fea000383ffff */
[----:B------:R-:W-:Y:S05]  /*b2c0*/  BRA `(.L_x_7076) ;  /* 0xfffffff000e07947 */ /* 0x000fea000383ffff */
.L_x_7059:
[----:B--2---:R2:W3:Y:S02]  /*b2d0*/  SYNCS.PHASECHK.TRANS64.TRYWAIT P1, [R0+URZ+0x36438], R3 ;  /* 0x03643803000075a7 */ /* 0x0044e4000802017f */
[----:B---3--:R-:W-:Y:S05]  /*b2e0*/  @!P1 NANOSLEEP.SYNCS 0x989680 ;  /* 0x009896800000995d */ /* 0x008fea0003900000 */
[----:B------:R-:W3:Y:S02]  /*b2f0*/  @!P1 SYNCS.PHASECHK.TRANS64 P1, [R0+URZ+0x36438], R3 ;  /* 0x03643803000095a7 */ /* 0x000ee4000802007f */
[----:B---3--:R-:W-:Y:S05]  /*b300*/  @!P1 BRA `(.L_x_7059) ;  /* 0xfffffffc00f09947 */ /* 0x008fea000383ffff */
[----:B------:R-:W-:Y:S05]  /*b310*/  BRA `(.L_x_7077) ;  /* 0xfffffff4009c7947 */ /* 0x000fea000383ffff */
.L_x_7061:
[----:B------:R-:W-:Y:S01]  /*b320*/  BSSY B0, `(.L_x_7078) ;  /* 0x0000006000007945 */ /* 0x000fe20003800000 */
[----:B------:R-:W-:-:S07]  /*b330*/  IMAD.MOV.U32 R15, RZ, RZ, -0x1 ;  /* 0xffffffffff0f7424 */ /* 0x000fce00078e00ff */
[----:B-12---:R-:W-:Y:S05]  /*b340*/  WARPSYNC.COLLECTIVE R15, `(.L_x_7079) ;  /* 0x000000000f0c7348 */ /* 0x006fea0003c00000 */
[----:B------:R-:W-:Y:S02]  /*b350*/  ELECT P6, UR62, PT ;  /* 0x00000000003e782f */ /* 0x000fe400038c0000 */
[----:B------:R-:W-:Y:S01]  /*b360*/  MOV R14, UR62 ;  /* 0x0000003e000e7c02 */ /* 0x000fe20008000f00 */
[----:B-12---:R-:W-:Y:S10]  /*b370*/  ENDCOLLECTIVE ;  /* 0x000000000000791b */ /* 0x006ff40003800000 */
.L_x_7079:
[----:B------:R-:W-:Y:S05]  /*b380*/  BSYNC B0 ;  /* 0x0000000000007941 */ /* 0x000fea0003800000 */
.L_x_7078:
[----:B------:R-:W-:Y:S05]  /*b390*/  BRA `(.L_x_7080) ;  /* 0xfffffff800587947 */ /* 0x000fea000383ffff */
.L_x_7063:
[----:B-1----:R1:W2:Y:S02]  /*b3a0*/  SYNCS.PHASECHK.TRANS64.TRYWAIT P0, [R7+URZ], R0 ;  /* 0x00000000070075a7 */ /* 0x0022a4000800017f */
[----:B--2---:R-:W-:Y:S05]  /*b3b0*/  @!P0 NANOSLEEP.SYNCS 0x989680 ;  /* 0x009896800000895d */ /* 0x004fea0003900000 */
[----:B------:R-:W2:Y:S02]  /*b3c0*/  @!P0 SYNCS.PHASECHK.TRANS64 P0, [R7+URZ], R0 ;  /* 0x00000000070085a7 */ /* 0x000ea4000800007f */
[----:B--2---:R-:W-:Y:S05]  /*b3d0*/  @!P0 BRA `(.L_x_7063) ;  /* 0xfffffffc00f08947 */ /* 0x004fea000383ffff */
[----:B------:R-:W-:Y:S05]  /*b3e0*/  BRA `(.L_x_7081) ;  /* 0xfffffff800987947 */ /* 0x000fea000383ffff */
.L_x_7064:
[----:B--2---:R2:W3:Y:S02]  /*b3f0*/  SYNCS.PHASECHK.TRANS64.TRYWAIT P0, [R3+URZ], R2 ;  /* 0x00000002030075a7 */ /* 0x0044e4000800017f */
[----:B---3--:R-:W-:Y:S05]  /*b400*/  @!P0 NANOSLEEP.SYNCS 0x989680 ;  /* 0x009896800000895d */ /* 0x008fea0003900000 */
[----:B------:R-:W3:Y:S02]  /*b410*/  @!P0 SYNCS.PHASECHK.TRANS64 P0, [R3+URZ], R2 ;  /* 0x00000002030085a7 */ /* 0x000ee4000800007f */
[----:B---3--:R-:W-:Y:S05]  /*b420*/  @!P0 BRA `(.L_x_7064) ;  /* 0xfffffffc00f08947 */ /* 0x008fea000383ffff */
[----:B------:R-:W-:Y:S05]  /*b430*/  BRA `(.L_x_7082) ;  /* 0xfffffff8008c7947 */ /* 0x000fea000383ffff */
.L_x_7083:
        /* <DEDUP_REMOVED lines=12> */
.L_x_7694:


//--------------------- .text._ZN7cutlass13device_kernelIN5flash11enable_sm90INS1_16FlashAttnBwdSm90INS1_25CollectiveMainloopBwdSm90ILi2ELi1ELi1EN4cute5tupleIJNS5_1CILi1EEES8_S8_EEENS6_IJNS7_ILi64EEENS7_ILi96EEENS7_ILi192EEEEEENS_10bfloat16_tEfNS_4arch4Sm90ELb1ELb0ELb0ELb1ELb1ELb0ELb1ELb0ELi3ELi1ELi1ELi1ELb0EEENS1_21CollectiveEpilogueBwdISD_SE_SG_Li384ELb1ELb1ELi3EEENS1_25SingleTileBwdLPTSchedulerILb1ELi96ELb1EEEEEEEEEvNT_6ParamsE --------------------------
	.section	.text._ZN7cutlass13device_kernelIN5flash11enable_sm90INS1_16FlashAttnBwdSm90INS1_25CollectiveMainloopBwdSm90ILi2ELi1ELi1EN4cute5tupleIJNS5_1CILi1EEES8_S8_EEENS6_IJNS7_ILi64EEENS7_ILi96EEENS7_ILi192EEEEEENS_10bfloat16_tEfNS_4arch4Sm90ELb1ELb0ELb0ELb1ELb1ELb0ELb1ELb0ELi3ELi1ELi1ELi1ELb0EEENS1_21CollectiveEpilogueBwdISD_SE_SG_Li384ELb1ELb1ELi3EEENS1_25SingleTileBwdLPTSchedulerILb1ELi96ELb1EEEEEEEEEvNT_6ParamsE,"ax",@progbits
	.align	128
.text._ZN7cutlass13device_kernelIN5flash11enable_sm90INS1_16FlashAttnBwdSm90INS1_25CollectiveMainloopBwdSm90ILi2ELi1ELi1EN4cute5tupleIJNS5_1CILi1EEES8_S8_EEENS6_IJNS7_ILi64EEENS7_ILi96EEENS7_ILi192EEEEEENS_10bfloat16_tEfNS_4arch4Sm90ELb1ELb0ELb0ELb1ELb1ELb0ELb1ELb0ELi3ELi1ELi1ELi1ELb0EEENS1_21CollectiveEpilogueBwdISD_SE_SG_Li384ELb1ELb1ELi3EEENS1_25SingleTileBwdLPTSchedulerILb1ELi96ELb1EEEEEEEEEvNT_6ParamsE:
        .type           _ZN7cutlass13device_kernelIN5flash11enable_sm90INS1_16FlashAttnBwdSm90INS1_25CollectiveMainloopBwdSm90ILi2ELi1ELi1EN4cute5tupleIJNS5_1CILi1EEES8_S8_EEENS6_IJNS7_ILi64EEENS7_ILi96EEENS7_ILi192EEEEEENS_10bfloat16_tEfNS_4arch4Sm90ELb1ELb0ELb0ELb1ELb1ELb0ELb1ELb0ELi3ELi1ELi1ELi1ELb0EEENS1_21CollectiveEpilogueBwdISD_SE_SG_Li384ELb1ELb1ELi3EEENS1_25SingleTileBwdLPTSchedulerILb1ELi96ELb1EEEEEEEEEvNT_6ParamsE,@function
        .size           _ZN7cutlass13device_kernelIN5flash11enable_sm90INS1_16FlashAttnBwdSm90INS1_25CollectiveMainloopBwdSm90ILi2ELi1ELi1EN4cute5tupleIJNS5_1CILi1EEES8_S8_EEENS6_IJNS7_ILi64EEENS7_ILi96EEENS7_ILi192EEEEEENS_10bfloat16_tEfNS_4arch4Sm90ELb1ELb0ELb0ELb1ELb1ELb0ELb1ELb0ELi3ELi1ELi1ELi1ELb0EEENS1_21CollectiveEpilogueBwdISD_SE_SG_Li384ELb1ELb1ELi3EEENS1_25SingleTileBwdLPTSchedulerILb1ELi96ELb1EEEEEEEEEvNT_6ParamsE,(.L_x_7695 - _ZN7cutlass13device_kernelIN5flash11enable_sm90INS1_16FlashAttnBwdSm90INS1_25CollectiveMainloopBwdSm90ILi2ELi1ELi1EN4cute5tupleIJNS5_1CILi1EEES8_S8_EEENS6_IJNS7_ILi64EEENS7_ILi96EEENS7_ILi192EEEEEENS_10bfloat16_tEfNS_4arch4Sm90ELb1ELb0ELb0ELb1ELb1ELb0ELb1ELb0ELi3ELi1ELi1ELi1ELb0EEENS1_21CollectiveEpilogueBwdISD_SE_SG_Li384ELb1ELb1ELi3EEENS1_25SingleTileBwdLPTSchedulerILb1ELi96ELb1EEEEEEEEEvNT_6ParamsE)
        .other          _ZN7cutlass13device_kernelIN5flash11enable_sm90INS1_16FlashAttnBwdSm90INS1_25CollectiveMainloopBwdSm90ILi2ELi1ELi1EN4cute5tupleIJNS5_1CILi1EEES8_S8_EEENS6_IJNS7_ILi64EEENS7_ILi96EEENS7_ILi192EEEEEENS_10bfloat16_tEfNS_4arch4Sm90ELb1ELb0ELb0ELb1ELb1ELb0ELb1ELb0ELi3ELi1ELi1ELi1ELb0EEENS1_21CollectiveEpilogueBwdISD_SE_SG_Li384ELb1ELb1ELi3EEENS1_25SingleTileBwdLPTSchedulerILb1ELi96ELb1EEEEEEEEEvNT_6ParamsE,@"STO_CUDA_ENTRY STV_DEFAULT"
_ZN7cutlass13device_kernelIN5flash11enable_sm90INS1_16FlashAttnBwdSm90INS1_25CollectiveMainloopBwdSm90ILi2ELi1ELi1EN4cute5tupleIJNS5_1CILi1EEES8_S8_EEENS6_IJNS7_ILi64EEENS7_ILi96EEENS7_ILi192EEEEEENS_10bfloat16_tEfNS_4arch4Sm90ELb1ELb0ELb0ELb1ELb1ELb0ELb1ELb0ELi3ELi1ELi1ELi1ELb0EEENS1_21CollectiveEpilogueBwdISD_SE_SG_Li384ELb1ELb1ELi3EEENS1_25SingleTileBwdLPTSchedulerILb1ELi96ELb1EEEEEEEEEvNT_6ParamsE:
        /* <DEDUP_REMOVED lines=23> */
.L_x_7085:
[----:B------:R-:W-:Y:S05]  /*0170*/  BSYNC B0 ;  /* 0x0000000000007941 */ /* 0x000fea0003800000 */
.L_x_7084:
        /* <DEDUP_REMOVED lines=34> */
.L_x_7086:
        /* <DEDUP_REMOVED lines=20> */
.L_x_7087:
        /* <DEDUP_REMOVED lines=9> */
.L_x_7090:
        /* <DEDUP_REMOVED lines=32> */
.L_x_7091:
[----:B------:R-:W-:Y:S01]  /*0770*/  ULDC UR8, c[0x0][0x8c4] ;  /* 0x0002310000087ab9 */ /* 0x000fe20000000800 */
[----:B------:R-:W-:Y:S01]  /*0780*/  UMOV UR7, UR9 ;  /* 0x0000000900077c82 */ /* 0x000fe20008000000 */
[----:B------:R-:W-:-:S11]  /*0790*/  UISETP.NE.AND UP0, UPT, UR8, 0x1, UPT ;  /* 0x000000010800788c */ /* 0x000fd6000bf05270 */
[----:B------:R-:W-:Y:S02]  /*07a0*/  @UP0 ULDC.64 UR10, c[0x0][0x8c8] ;  /* 0x00023200000a0ab9 */ /* 0x000fe40000000a00 */
[----:B------:R-:W-:-:S04]  /*07b0*/  UIMAD.WIDE.U32 UR4, UR9, UR10, URZ ;  /* 0x0000000a090472a5 */ /* 0x000fc8000f8e003f */
[----:B------:R-:W-:-:S04]  /*07c0*/  @UP0 USHF.R.U32.HI UR7, URZ, UR11, UR5 ;  /* 0x0000000b3f070299 */ /* 0x000fc80008011605 */
[----:B------:R-:W-:-:S12]  /*07d0*/  UIMAD UR4, UR7, UR8, URZ ;  /* 0x00000008070472a4 */ /* 0x000fd8000f8e023f */
.L_x_7092:
        /* <DEDUP_REMOVED lines=14> */
[----:B------:R-:W-:Y:S01]  /*08c0*/  IMAD R152, R152, R3, UR4 ;  /* 0x0000000498987e24 */ /* 0x000fe2000f8e0203 */
[----:B------:R-:W-:Y:S06]  /*08d0*/  @!P0 BRA `(.L_x_7093) ;  /* 0x0000000000108947 */ /* 0x000fec0003800000 */
[----:B------:R-:W1:Y:S02]  /*08e0*/  LDC.64 R2, c[0x0][0x8f8] ;  /* 0x00023e00ff027b82 */ /* 0x000e640000000a00 */
[----:B-1----:R-:W-:-:S05]  /*08f0*/  IMAD.WIDE R2, R19, 0x4, R2 ;  /* 0x0000000413027825 */ /* 0x002fca00078e0202 */
[----:B------:R2:W5:Y:S01]  /*0900*/  LDG.E R0, desc[UR38][R2.64] ;  /* 0x0000002602007981 */ /* 0x000562000c1e1900 */
[----:B------:R-:W-:Y:S05]  /*0910*/  BRA `(.L_x_7094) ;  /* 0x00000000002c7947 */ /* 0x000fea0003800000 */
.L_x_7093:
        /* <DEDUP_REMOVED lines=10> */
.L_x_7095:
[----:B------:R-:W1:Y:S02]  /*09c0*/  LDC R0, c[0x0][0x8ec] ;  /* 0x00023b00ff007b82 */ /* 0x000e640000000800 */
.L_x_7094:
[----:B-1---5:R-:W-:-:S04]  /*09d0*/  VIADD R0, R0, 0x5f ;  /* 0x0000005f00007836 */ /* 0x022fc80000000000 */
[----:B------:R-:W-:-:S05]  /*09e0*/  IMAD.HI R0, R0, 0x2aaaaaab, RZ ;  /* 0x2aaaaaab00007827 */ /* 0x000fca00078e02ff */
[----:B--2---:R-:W-:-:S04]  /*09f0*/  SHF.R.U32.HI R3, RZ, 0x1f, R0 ;  /* 0x0000001fff037819 */ /* 0x004fc80000011600 */
[----:B------:R-:W-:-:S04]  /*0a00*/  LEA.HI.SX32 R3, R0, R3, 0x1c ;  /* 0x0000000300037211 */ /* 0x000fc800078fe2ff */
[----:B------:R-:W-:Y:S01]  /*0a10*/  ISETP.GT.AND P0, PT, R3, UR7, PT ;  /* 0x0000000703007c0c */ /* 0x000fe2000bf04270 */
[----:B------:R-:W-:-:S03]  /*0a20*/  ULOP3.LUT UR7, URZ, UR7, URZ, 0x33, !UPT ;  /* 0x000000073f077292 */ /* 0x000fc6000f8e333f */
[----:B------:R-:W-:-:S03]  /*0a30*/  SEL R19, R19, 0xffffffff, P0 ;  /* 0xffffffff13137807 */ /* 0x000fc60000000000 */
[----:B------:R-:W-:Y:S01]  /*0a40*/  VIADD R153, R3, UR7 ;  /* 0x0000000703997c36 */ /* 0x000fe20008000000 */
        /* <DEDUP_REMOVED lines=9> */
[----:B--2---:R-:W-:-:S05]  /*0ae0*/  IMAD.WIDE R2, R19, 0x4, R2 ;  /* 0x0000000413027825 */ /* 0x004fca00078e0202 */
[----:B------:R2:W5:Y:S01]  /*0af0*/  LDG.E R17, desc[UR38][R2.64] ;  /* 0x0000002602117981 */ /* 0x000562000c1e1900 */
[----:B------:R-:W-:Y:S05]  /*0b00*/  BRA `(.L_x_7098) ;  /* 0x0000000000287947 */ /* 0x000fea0003800000 */
.L_x_7097:
        /* <DEDUP_REMOVED lines=10> */
.L_x_7098:
[----:B------:R-:W-:Y:S02]  /*0bb0*/  ULDC.64 UR4, c[0x0][0x788] ;  /* 0x0001e20000047ab9 */ /* 0x000fe40000000a00 */
[----:B------:R-:W-:-:S04]  /*0bc0*/  ISETP.NE.U32.AND P0, PT, RZ, UR4, PT ;  /* 0x00000004ff007c0c */ /* 0x000fc8000bf05070 */
[----:B------:R-:W-:-:S13]  /*0bd0*/  ISETP.NE.AND.EX P0, PT, RZ, UR5, PT, P0 ;  /* 0x00000005ff007c0c */ /* 0x000fda000bf05300 */
[----:B------:R-:W-:Y:S05]  /*0be0*/  @!P0 BRA `(.L_x_7099) ;  /* 0x0000000000108947 */ /* 0x000fea0003800000 */
[----:B-1----:R-:W1:Y:S02]  /*0bf0*/  LDC.64 R22, c[0x0][0x788] ;  /* 0x0001e200ff167b82 */ /* 0x002e640000000a00 */
[----:B-1----:R-:W-:-:S06]  /*0c00*/  IMAD.WIDE R22, R19, 0x4, R22 ;  /* 0x0000000413167825 */ /* 0x002fcc00078e0216 */
[----:B------:R4:W5:Y:S01]  /*0c10*/  LDG.E R22, desc[UR38][R22.64] ;  /* 0x0000002616167981 */ /* 0x000962000c1e1900 */
[----:B------:R-:W-:Y:S05]  /*0c20*/  BRA `(.L_x_7100) ;  /* 0x0000000000247947 */ /* 0x000fea0003800000 */
.L_x_7099:
        /* <DEDUP_REMOVED lines=9> */
.L_x_7100:
[----:B-1-3-5:R-:W-:Y:S01]  /*0cc0*/  IMAD.IADD R0, R17, 0x1, -R22 ;  /* 0x0000000111007824 */ /* 0x02afe200078e0a16 */
[----:B------:R-:W-:Y:S01]  /*0cd0*/  ULDC UR4, c[0x0][0x74c] ;  /* 0x0001d30000047ab9 */ /* 0x000fe20000000800 */
[----:B------:R-:W-:Y:S02]  /*0ce0*/  PLOP3.LUT P0, PT, PT, PT, PT, 0x80, 0x0 ;  /* 0x000000000000781c */ /* 0x000fe40003f0f070 */
[----:B------:R-:W-:Y:S01]  /*0cf0*/  CS2R R70, SRZ ;  /* 0x0000000000467805 */ /* 0x000fe2000001ff00 */
[----:B--2---:R-:W-:Y:S01]  /*0d00*/  IMAD R2, R153, 0x60, R0 ;  /* 0x0000006099027824 */ /* 0x004fe200078e0200 */
        /* <DEDUP_REMOVED lines=81> */
[----:B--2-4-:R-:W-:Y:S05]  /*1220*/  CALL.ABS.NOINC R14 ;  /* 0x000000000e007343 */ /* 0x014fea0003c00000 */
.L_x_7103:
        /* <DEDUP_REMOVED lines=15> */
.L_x_7102:
        /* <DEDUP_REMOVED lines=20> */
.L_x_7105:
        /* <DEDUP_REMOVED lines=15> */
.L_x_7104:
        /* <DEDUP_REMOVED lines=8> */
.L_x_7263:
        /* <DEDUP_REMOVED lines=21> */
.L_x_7107:
[----:B------:R-:W3:Y:S01]  /*1720*/  LDL.LU R20, [R1] ;  /* 0x0000000001147983 */ /* 0x000ee20000300800 */
[----:B------:R-:W-:Y:S01]  /*1730*/  LEA.HI R0, R3, R2, RZ, 0x2 ;  /* 0x0000000203007211 */ /* 0x000fe200078f10ff */
[----:B------:R-:W-:Y:S01]  /*1740*/  IMAD R14, R8, -0x3, R13 ;  /* 0xfffffffd080e7824 */ /* 0x000fe200078e020d */
[----:B------:R-:W-:Y:S01]  /*1750*/  LEA.HI R8, R9, R9, RZ, 0x1 ;  /* 0x0000000909087211 */ /* 0x000fe200078f08ff */
[----:B------:R-:W-:Y:S01]  /*1760*/  IMAD.IADD R12, R6, 0x1, -R11 ;  /* 0x00000001060c7824 */ /* 0x000fe200078e0a0b */
[----:B------:R-:W-:Y:S01]  /*1770*/  SHF.R.S32.HI R5, RZ, 0x2, R0 ;  /* 0x00000002ff057819 */ /* 0x000fe20000011400 */
[----:B------:R-:W-:Y:S01]  /*1780*/  IMAD R22, R153, -0x60, R22 ;  /* 0xffffffa099167824 */ /* 0x000fe200078e0216 */
[----:B------:R-:W-:Y:S02]  /*1790*/  SHF.R.S32.HI R6, RZ, 0x1f, R0 ;  /* 0x0000001fff067819 */ /* 0x000fe40000011400 */
[----:B------:R-:W-:Y:S02]  /*17a0*/  CS2R R70, SRZ ;  /* 0x0000000000467805 */ /* 0x000fe4000001ff00 */
[----:B--2---:R-:W-:-:S02]  /*17b0*/  LOP3.LUT R15, R0, 0x7ffffffc, RZ, 0xc0, !PT ;  /* 0x7ffffffc000f7812 */ /* 0x004fc400078ec0ff */
        /* <DEDUP_REMOVED lines=20> */
[C---:B------:R-:W-:Y:S01]  /*1900*/  IMAD.SHL.U32 R0, R11.reuse, 0x40, RZ ;  /* 0x000000400b007824 */ /* 0x040fe200078e00ff */
[----:B------:R-:W-:Y:S01]  /*1910*/  LOP3.LUT P0, RZ, R11, 0x2, RZ, 0xc0, !PT ;  /* 0x000000020bff7812 */ /* 0x000fe2000780c0ff */
[----:B------:R-:W-:Y:S01]  /*1920*/  IMAD.IADD R9, R9, 0x1, -R8 ;  /* 0x0000000109097824 */ /* 0x000fe200078e0a08 */
[----:B------:R-:W-:Y:S01]  /*1930*/  LOP3.LUT R6, R6, 0xfffffff8, RZ, 0xc0, !PT ;  /* 0xfffffff806067812 */ /* 0x000fe200078ec0ff */
[----:B------:R-:W-:Y:S01]  /*1940*/  IMAD R10, R13, 0x800, R10 ;  /* 0x000008000d0a7824 */ /* 0x000fe200078e020a */
[----:B------:R-:W-:Y:S01]  /*1950*/  LOP3.LUT R0, R0, 0xc0, RZ, 0xc0, !PT ;  /* 0x000000c000007812 */ /* 0x000fe200078ec0ff */
[----:B------:R-:W-:Y:S01]  /*1960*/  IMAD R8, R14, 0x10, R15 ;  /* 0x000000100e087824 */ /* 0x000fe200078e020f */
[----:B------:R-:W-:Y:S01]  /*1970*/  LEA.HI R3, R3, R2, RZ, 0x5 ;  /* 0x0000000203037211 */ /* 0x000fe200078f28ff */
[----:B------:R-:W-:Y:S01]  /*1980*/  IMAD R9, R9, 0x20, R10 ;  /* 0x0000002009097824 */ /* 0x000fe200078e020a */
[----:B------:R-:W-:Y:S01]  /*1990*/  LOP3.LUT R7, R0, 0x8, R7, 0xf8, !PT ;  /* 0x0000000800077812 */ /* 0x000fe200078ef807 */
[----:B------:R-:W-:Y:S01]  /*19a0*/  IMAD R14, R13, 0x400, R2 ;  /* 0x000004000d0e7824 */ /* 0x000fe200078e0202 */
[----:B------:R-:W-:Y:S01]  /*19b0*/  SHF.R.U32.HI R0, RZ, 0x3, R0 ;  /* 0x00000003ff007819 */ /* 0x000fe20000011600 */
[----:B------:R-:W-:Y:S01]  /*19c0*/  IMAD R12, R12, 0x200, R9 ;  /* 0x000002000c0c7824 */ /* 0x000fe200078e0209 */
[----:B------:R-:W-:Y:S01]  /*19d0*/  IADD3 R17, -R17, 0x1, R22 ;  /* 0x0000000111117810 */ /* 0x000fe20007ffe116 */
[----:B------:R-:W-:Y:S01]  /*19e0*/  IMAD.SHL.U32 R8, R8, 0x2, RZ ;  /* 0x0000000208087824 */ /* 0x000fe200078e00ff */
[----:B------:R-:W-:Y:S01]  /*19f0*/  LOP3.LUT R7, R7, R0, RZ, 0x3c, !PT ;  /* 0x0000000007077212 */ /* 0x000fe200078e3cff */
[----:B------:R-:W-:Y:S01]  /*1a00*/  IMAD.SHL.U32 R0, R14, 0x4, RZ ;  /* 0x000000040e007824 */ /* 0x000fe200078e00ff */
[----:B------:R-:W-:Y:S01]  /*1a10*/  SHF.R.S32.HI R3, RZ, 0x5, R3 ;  /* 0x00000005ff037819 */ /* 0x000fe20000011403 */
[----:B------:R-:W-:Y:S01]  /*1a20*/  IMAD.IADD R6, R5, 0x1, -R6 ;  /* 0x0000000105067824 */ /* 0x000fe200078e0a06 */
[----:B------:R-:W-:Y:S01]  /*1a30*/  CS2R R56, SRZ ;  /* 0x0000000000387805 */ /* 0x000fe2000001ff00 */
[----:B------:R-:W-:Y:S01]  /*1a40*/  IMAD.IADD R11, R12, 0x1, R7 ;  /* 0x000000010c0b7824 */ /* 0x000fe200078e0207 */
[----:B------:R-:W-:Y:S01]  /*1a50*/  CS2R R54, SRZ ;  /* 0x0000000000367805 */ /* 0x000fe2000001ff00 */
[----:B------:R-:W-:Y:S01]  /*1a60*/  IMAD.MOV.U32 R12, RZ, RZ, 0x20 ;  /* 0x00000020ff0c7424 */ /* 0x000fe200078e00ff */
[----:B------:R-:W-:Y:S01]  /*1a70*/  CS2R R52, SRZ ;  /* 0x0000000000347805 */ /* 0x000fe2000001ff00 */
[--C-:B------:R-:W-:Y:S01]  /*1a80*/  IMAD.IADD R9, R22, 0x1, -R8.reuse ;  /* 0x0000000116097824 */ /* 0x100fe200078e0a08 */
[----:B------:R-:W-:Y:S01]  /*1a90*/  LEA R11, R11, UR36, 0x1 ;  /* 0x000000240b0b7c11 */ /* 0x000fe2000f8e08ff */
[----:B------:R-:W-:Y:S01]  /*1aa0*/  IMAD.IADD R8, R17, 0x1, -R8 ;  /* 0x0000000111087824 */ /* 0x000fe200078e0a08 */
[----:B------:R-:W-:Y:S01]  /*1ab0*/  SEL R12, R12, 0xffffffe0, !P0 ;  /* 0xffffffe00c0c7807 */ /* 0x000fe20004000000 */
        /* <DEDUP_REMOVED lines=44> */
[----:B---3--:R-:W-:-:S07]  /*1d80*/  LOP3.LUT R10, R20, 0x1, RZ, 0xfc, !PT ;  /* 0x00000001140a7812 */ /* 0x008fce00078efcff */
.L_x_7119:
[----:B------:R-:W-:-:S13]  /*1d90*/  ISETP.NE.AND P0, PT, R10, 0x3, PT ;  /* 0x000000030a00780c */ /* 0x000fda0003f05270 */
[----:B--2---:R-:W-:Y:S05]  /*1da0*/  @!P0 BRA `(.L_x_7109) ;  /* 0x0000000000048947 */ /* 0x004fea0003800000 */
[----:B------:R-:W-:Y:S01]  /*1db0*/  BPT.TRAP 0x1 ;  /* 0x000000040000795c */ /* 0x000fe20000300000 */
.L_x_7109:
[----:B------:R-:W-:Y:S02]  /*1dc0*/  LEA R3, R2, UR36, 0x3 ;  /* 0x0000002402037c11 */ /* 0x000fe4000f8e18ff */
[----:B------:R-:W-:-:S04]  /*1dd0*/  SHF.L.U32 R12, R7, 0x1f, RZ ;  /* 0x0000001f070c7819 */ /* 0x000fc800000006ff */
[----:B------:R2:W3:Y:S01]  /*1de0*/  SYNCS.PHASECHK.TRANS64.TRYWAIT P1, [R3+URZ+0x36410], R12 ;  /* 0x0364100c030075a7 */ /* 0x0004e2000802017f */
[----:B------:R-:W-:Y:S05]  /*1df0*/  @!P0 BRA `(.L_x_7110) ;  /* 0x0000000000048947 */ /* 0x000fea0003800000 */
[----:B------:R-:W-:Y:S01]  /*1e00*/  BPT.TRAP 0x1 ;  /* 0x000000040000795c */ /* 0x000fe20000300000 */
.L_x_7110:
[----:B---3--:R-:W-:Y:S05]  /*1e10*/  @P1 BRA `(.L_x_7111) ;  /* 0x0000000000081947 */ /* 0x008fea0003800000 */
[----:B------:R-:W3:Y:S02]  /*1e20*/  SYNCS.PHASECHK.TRANS64.TRYWAIT P1, [R3+URZ+0x36410], R12 ;  /* 0x0364100c030075a7 */ /* 0x000ee4000802017f */
[----:B---3--:R-:W-:Y:S05]  /*1e30*/  @!P1 BRA `(.L_x_7112) ;  /* 0x0000009800b49947 */ /* 0x008fea0003800000 */
.L_x_7111:
        /* <DEDUP_REMOVED lines=100> */
[----:B-1----:R2:W1:Y:S01]  /*2480*/  LDS R13, [R14+0x30020] ;  /* 0x030020000e0d7984 */ /* 0x0024620000000800 */
[----:B------:R-:W-:Y:S05]  /*2490*/  @!P0 BRA `(.L_x_7113) ;  /* 0x0000000000048947 */ /* 0x000fea0003800000 */
[----:B------:R-:W-:Y:S01]  /*24a0*/  BPT.TRAP 0x1 ;  /* 0x000000040000795c */ /* 0x000fe20000300000 */
.L_x_7113:
[----:B------:R-:W-:-:S04]  /*24b0*/  SHF.L.U32 R15, R5, 0x1f, RZ ;  /* 0x0000001f050f7819 */ /* 0x000fc800000006ff */
[----:B------:R1:W1:Y:S01]  /*24c0*/  SYNCS.PHASECHK.TRANS64.TRYWAIT P1, [UR36+0x36430], R15 ;  /* 0x0364300fff0075a7 */ /* 0x0002620008020164 */
[----:B------:R-:W-:Y:S05]  /*24d0*/  @!P0 BRA `(.L_x_7114) ;  /* 0x0000000000048947 */ /* 0x000fea0003800000 */
[----:B------:R-:W-:Y:S01]  /*24e0*/  BPT.TRAP 0x1 ;  /* 0x000000040000795c */ /* 0x000fe20000300000 */
.L_x_7114:
[----:B-1----:R-:W-:Y:S05]  /*24f0*/  @P1 BRA `(.L_x_7115) ;  /* 0x0000000000081947 */ /* 0x002fea0003800000 */
[----:B------:R-:W1:Y:S02]  /*2500*/  SYNCS.PHASECHK.TRANS64.TRYWAIT P1, [UR36+0x36430], R15 ;  /* 0x0364300fff0075a7 */ /* 0x000e640008020164 */
[----:B-1----:R-:W-:Y:S05]  /*2510*/  @!P1 BRA `(.L_x_7116) ;  /* 0x0000009400109947 */ /* 0x002fea0003800000 */
.L_x_7115:
[----:B------:R-:W-:Y:S01]  /*2520*/  UIADD3 UR5, UR36, 0x2a000, URZ ;  /* 0x0002a00024057890 */ /* 0x000fe2000fffe03f */
[----:B------:R-:W-:Y:S01]  /*2530*/  WARPGROUP.ARRIVE ;  /* 0x00000000000079c5 */ /* 0x000fe20000000000 */
[----:B------:R-:W-:Y:S01]  /*2540*/  UIADD3 UR4, UR4, 0x9000, URZ ;  /* 0x0000900004047890 */ /* 0x000fe2000fffe03f */
[----:B------:R-:W-:Y:S01]  /*2550*/  IMAD R15, R16, 0x40, R6 ;  /* 0x00000040100f7824 */ /* 0x000fe200078e0206 */
[----:B------:R-:W-:Y:S02]  /*2560*/  USHF.R.U32.HI UR6, URZ, 0x4, UR5 ;  /* 0x000000043f067899 */ /* 0x000fe40008011605 */
[----:B------:R-:W-:Y:S02]  /*2570*/  USHF.R.U32.HI UR4, URZ, 0x4, UR4 ;  /* 0x000000043f047899 */ /* 0x000fe40008011604 */
[----:B------:R-:W-:Y:S01]  /*2580*/  ULOP3.LUT UR7, UR6, 0x3fff, URZ, 0xc0, !UPT ;  /* 0x00003fff06077892 */ /* 0x000fe2000f8ec03f */
[----:B--2---:R-:W-:Y:S01]  /*2590*/  VIADDMNMX R14, R15, R8, R9, PT ;  /* 0x000000080f0e7246 */ /* 0x004fe20003800109 */
        /* <DEDUP_REMOVED lines=20> */
[--C-:B---3--:R-:W-:Y:S01]  /*26e0*/  FFMA.FTZ R20, R21, UR40, -R12.reuse ;  /* 0x0000002815147c23 */ /* 0x108fe2000801080c */
        /* <DEDUP_REMOVED lines=12> */
[----:B----4-:R-:W-:Y:S01]  /*27b0*/  FSEL R23, R141, -INF , P4 ;  /* 0xff8000008d177808 */ /* 0x010fe20002000000 */
        /* <DEDUP_REMOVED lines=273> */
.L_x_7117:
        /* <DEDUP_REMOVED lines=60> */
.L_x_7118:
        /* <DEDUP_REMOVED lines=62> */
.L_x_7101:
[----:B------:R-:W-:Y:S05]  /*4070*/  @P0 BRA `(.L_x_7120) ;  /* 0x0000001400e40947 */ /* 0x000fea0003800000 */
[----:B------:R-:W1:Y:S01]  /*4080*/  S2R R0, SR_TID.X ;  /* 0x0000000000007919 */ /* 0x000e620000002100 */
        /* <DEDUP_REMOVED lines=30> */
[----:B--2---:R-:W-:-:S02]  /*4270*/  LEA.HI R3, R7, R0, RZ, 0x3 ;  /* 0x0000000007037211 */ /* 0x004fc400078f18ff */
        /* <DEDUP_REMOVED lines=43> */
[----:B------:R-:W-:Y:S01]  /*4530*/  F2FP.BF16.F32.PACK_AB R56, R57, R56 ;  /* 0x000000383938723e */ /* 0x000fe200000010ff */
[----:B------:R-:W2:Y:S01]  /*4540*/  LDC.64 R4, c[0x0][0x878] ;  /* 0x00021e00ff047b82 */ /* 0x000ea20000000a00 */
[----:B------:R-:W-:Y:S01]  /*4550*/  F2FP.BF16.F32.PACK_AB R50, R53, R52 ;  /* 0x000000343532723e */ /* 0x000fe200000010ff */
[----:B------:R-:W-:Y:S01]  /*4560*/  STSM.16.MT88.4 [R8+0x1000], R40 ;  /* 0x0010002808007844 */ /* 0x000fe20000004200 */
        /* <DEDUP_REMOVED lines=14> */
[----:B------:R-:W3:Y:S01]  /*4650*/  @P0 LDG.E R3, desc[UR38][R6.64] ;  /* 0x0000002606030981 */ /* 0x000ee2000c1e1900 */
[----:B--2---:R-:W-:Y:S01]  /*4660*/  ISETP.NE.U32.AND P1, PT, R4, RZ, PT ;  /* 0x000000ff0400720c */ /* 0x004fe20003f25070 */
[----:B------:R-:W2:Y:S03]  /*4670*/  LDC R10, c[0x0][0x808] ;  /* 0x00020200ff0a7b82 */ /* 0x000ea60000000800 */
[----:B------:R-:W-:Y:S01]  /*4680*/  ISETP.NE.AND.EX P1, PT, R5, RZ, PT, P1 ;  /* 0x000000ff0500720c */ /* 0x000fe20003f25310 */
[----:B------:R-:W-:-:S05]  /*4690*/  IMAD.HI R9, R0, 0x2aaaaaab, RZ ;  /* 0x2aaaaaab00097827 */ /* 0x000fca00078e02ff */
[----:B-1----:R-:W-:-:S04]  /*46a0*/  SHF.R.U32.HI R8, RZ, 0x1f, R9 ;  /* 0x0000001fff087819 */ /* 0x002fc80000011609 */
[----:B------:R-:W-:-:S03]  /*46b0*/  LEA.HI.SX32 R43, R9, R8, 0x1e ;  /* 0x00000008092b7211 */ /* 0x000fc600078ff2ff */
[----:B------:R-:W1:Y:S02]  /*46c0*/  @P1 LDC.64 R4, c[0x0][0x878] ;  /* 0x00021e00ff041b82 */ /* 0x000e640000000a00 */
[C---:B------:R-:W-:Y:S02]  /*46d0*/  IMAD R0, R43.reuse, -0x18, R0 ;  /* 0xffffffe82b007824 */ /* 0x040fe400078e0200 */
[----:B------:R-:W-:-:S03]  /*46e0*/  IMAD.SHL.U32 R11, R43, 0x40, RZ ;  /* 0x000000402b0b7824 */ /* 0x000fc600078e00ff */
[----:B------:R-:W-:Y:S01]  /*46f0*/  SHF.R.S32.HI R13, RZ, 0x1f, R0 ;  /* 0x0000001fff0d7819 */ /* 0x000fe20000011400 */
[----:B------:R-:W-:Y:S01]  /*4700*/  IMAD.SHL.U32 R2, R0, 0x8, RZ ;  /* 0x0000000800027824 */ /* 0x000fe200078e00ff */
[----:B------:R-:W-:Y:S02]  /*4710*/  LOP3.LUT R11, R11, 0x1c0, RZ, 0xc0, !PT ;  /* 0x000001c00b0b7812 */ /* 0x000fe400078ec0ff */
[----:B------:R-:W-:Y:S02]  /*4720*/  LEA.HI R13, R13, R0, RZ, 0x3 ;  /* 0x000000000d0d7211 */ /* 0x000fe400078f18ff */
[----:B------:R-:W-:Y:S02]  /*4730*/  LOP3.LUT R0, R11, 0x38, R2, 0xf8, !PT ;  /* 0x000000380b007812 */ /* 0x000fe400078ef802 */
[----:B------:R-:W-:Y:S02]  /*4740*/  LEA.HI R8, R9, R8, RZ, 0x1b ;  /* 0x0000000809087211 */ /* 0x000fe400078fd8ff */
[----:B------:R-:W-:-:S02]  /*4750*/  SHF.R.S32.HI R13, RZ, 0x3, R13 ;  /* 0x00000003ff0d7819 */ /* 0x000fc4000001140d */
[----:B------:R-:W-:-:S03]  /*4760*/  SHF.R.U32.HI R11, RZ, 0x3, R11 ;  /* 0x00000003ff0b7819 */ /* 0x000fc6000001160b */
[----:B------:R-:W-:Y:S01]  /*4770*/  IMAD R13, R13, 0xc, R8 ;  /* 0x0000000c0d0d7824 */ /* 0x000fe200078e0208 */
[----:B------:R-:W-:Y:S01]  /*4780*/  LOP3.LUT R0, R0, R11, RZ, 0x3c, !PT ;  /* 0x0000000b00007212 */ /* 0x000fe200078e3cff */
[----:B-1----:R-:W-:Y:S01]  /*4790*/  @P1 IMAD.WIDE R4, R19, 0x4, R4 ;  /* 0x0000000413041825 */ /* 0x002fe200078e0204 */
[----:B------:R-:W-:-:S03]  /*47a0*/  CS2R R16, SRZ ;  /* 0x0000000000107805 */ /* 0x000fc6000001ff00 */
[----:B------:R-:W-:Y:S01]  /*47b0*/  IMAD.U32 R0, R13, 0x200, R0 ;  /* 0x000002000d007824 */ /* 0x000fe200078e0000 */
[----:B--2---:R3:W5:Y:S02]  /*47c0*/  @P1 LDG.E R10, desc[UR38][R4.64] ;  /* 0x00000026040a1981 */ /* 0x004764000c1e1900 */
[----:B---3--:R-:W-:Y:S01]  /*47d0*/  @P0 SHF.R.S32.HI R4, RZ, 0x1f, R3 ;  /* 0x0000001fff040819 */ /* 0x008fe20000011403 */
[----:B------:R-:W-:Y:S06]  /*47e0*/  @P1 BRA `(.L_x_7121) ;  /* 0x0000000000101947 */ /* 0x000fec0003800000 */
[----:B------:R-:W-:Y:S05]  /*47f0*/  @!P0 BRA `(.L_x_7121) ;  /* 0x00000000000c8947 */ /* 0x000fea0003800000 */
[----:B------:R-:W2:Y:S04]  /*4800*/  LDG.E R5, desc[UR38][R6.64] ;  /* 0x0000002606057981 */ /* 0x000ea8000c1e1900 */
[----:B-----5:R-:W2:Y:S02]  /*4810*/  LDG.E R10, desc[UR38][R6.64+0x4] ;  /* 0x00000426060a7981 */ /* 0x020ea4000c1e1900 */
[----:B--2---:R-:W-:-:S07]  /*4820*/  IMAD.IADD R10, R10, 0x1, -R5 ;  /* 0x000000010a0a7824 */ /* 0x004fce00078e0a05 */
.L_x_7121:
[----:B------:R-:W-:Y:S01]  /*4830*/  LEA R0, R0, UR4, 0x1 ;  /* 0x0000000400007c11 */ /* 0x000fe2000f8e08ff */
[----:B------:R-:W-:Y:S01]  /*4840*/  @P0 IMAD.MOV.U32 R16, RZ, RZ, R3 ;  /* 0x000000ffff100224 */ /* 0x000fe200078e0003 */
[----:B------:R-:W-:Y:S01]  /*4850*/  ULDC.64 UR4, c[0x0][0x850] ;  /* 0x0002140000047ab9 */ /* 0x000fe20000000a00 */
[----:B------:R-:W-:Y:S01]  /*4860*/  @P0 IMAD.MOV.U32 R17, RZ, RZ, R4 ;  /* 0x000000ffff110224 */ /* 0x000fe200078e0004 */
[----:B------:R-:W-:Y:S01]  /*4870*/  ULDC UR6, c[0x0][0x83c] ;  /* 0x00020f0000067ab9 */ /* 0x000fe20000000800 */
[----:B-----5:R-:W-:Y:S01]  /*4880*/  IMAD R3, R153, -0x60, R10 ;  /* 0xffffffa099037824 */ /* 0x020fe200078e020a */
[----:B------:R1:W2:Y:S01]  /*4890*/  LDS.128 R28, [R0+0x9800] ;  /* 0x00980000001c7984 */ /* 0x0002a20000000c00 */
[----:B------:R-:W-:Y:S01]  /*48a0*/  IMAD R35, R155, UR4, RZ ;  /* 0x000000049b237c24 */ /* 0x000fe2000f8e02ff */
[C---:B------:R-:W-:Y:S01]  /*48b0*/  IADD3 R16, P1, R43.reuse, R16, RZ ;  /* 0x000000102b107210 */ /* 0x040fe20007f3e0ff */
[----:B------:R-:W-:Y:S01]  /*48c0*/  VIADD R18, R43, 0x10 ;  /* 0x000000102b127836 */ /* 0x000fe20000000000 */
[----:B------:R1:W3:Y:S01]  /*48d0*/  LDS.128 R24, [R0+0x800] ;  /* 0x0008000000187984 */ /* 0x0002e20000000c00 */
[----:B------:R-:W-:Y:S01]  /*48e0*/  VIMNMX R44, R3, 0x60, PT ;  /* 0x00000060032c7848 */ /* 0x000fe20003fe0100 */
[----:B------:R-:W-:Y:S01]  /*48f0*/  VIADD R3, R43, 0x20 ;  /* 0x000000202b037836 */ /* 0x000fe20000000000 */
[----:B------:R-:W-:Y:S01]  /*4900*/  SEL R45, R19, RZ, !P0 ;  /* 0x000000ff132d7207 */ /* 0x000fe20004000000 */
[----:B----4-:R1:W4:Y:S01]  /*4910*/  LDS.128 R20, [R0+0x1000] ;  /* 0x0010000000147984 */ /* 0x0103220000000c00 */
[-C--:B------:R-:W-:Y:S01]  /*4920*/  ISETP.GE.AND P3, PT, R43, R44.reuse, PT ;  /* 0x0000002c2b00720c */ /* 0x080fe20003f66270 */
[----:B------:R-:W-:Y:S01]  /*4930*/  IMAD R37, R152, UR5, R35 ;  /* 0x0000000598257c24 */ /* 0x000fe2000f8e0223 */
[-C--:B------:R-:W-:Y:S01]  /*4940*/  ISETP.GE.AND P5, PT, R3, R44.reuse, PT ;  /* 0x0000002c0300720c */ /* 0x080fe20003fa6270 */
[----:B------:R1:W1:Y:S01]  /*4950*/  LDS.128 R12, [R0+0x1800] ;  /* 0x00180000000c7984 */ /* 0x0002620000000c00 */
[--C-:B------:R-:W-:Y:S01]  /*4960*/  SHF.R.S32.HI R3, RZ, 0x1f, R2.reuse ;  /* 0x0000001fff037819 */ /* 0x100fe20000011402 */
[C---:B------:R-:W-:Y:S01]  /*4970*/  VIADD R34, R43.reuse, 0x40 ;  /* 0x000000402b227836 */ /* 0x040fe20000000000 */
[----:B------:R-:W-:Y:S01]  /*4980*/  SHF.R.S32.HI R35, RZ, 0x1f, R19 ;  /* 0x0000001fff237819 */ /* 0x000fe20000011413 */
[----:B------:R1:W1:Y:S01]  /*4990*/  LDS.128 R8, [R0+0x2000] ;  /* 0x0020000000087984 */ /* 0x0002620000000c00 */
[-C--:B------:R-:W-:Y:S01]  /*49a0*/  ISETP.GE.AND P4, PT, R18, R44.reuse, PT ;  /* 0x0000002c1200720c */ /* 0x080fe20003f86270 */
[----:B------:R-:W-:Y:S01]  /*49b0*/  VIADD R18, R43, 0x30 ;  /* 0x000000302b127836 */ /* 0x000fe20000000000 */
[----:B------:R-:W-:Y:S01]  /*49c0*/  ISETP.GE.OR P6, PT, R2, UR6, P3 ;  /* 0x0000000602007c0c */ /* 0x000fe20009fc6670 */
[----:B------:R1:W1:Y:S01]  /*49d0*/  LDS.128 R4, [R0+0x2800] ;  /* 0x0028000000047984 */ /* 0x0002620000000c00 */
[----:B------:R-:W-:Y:S01]  /*49e0*/  SEL R42, R35, RZ, !P0 ;  /* 0x000000ff232a7207 */ /* 0x000fe20004000000 */
[----:B------:R-:W-:Y:S01]  /*49f0*/  IMAD.WIDE.U32 R32, R152, UR4, R2 ;  /* 0x0000000498207c25 */ /* 0x000fe2000f8e0002 */
[----:B------:R-:W-:Y:S01]  /*4a00*/  ULDC.64 UR4, c[0x0][0x858] ;  /* 0x0002160000047ab9 */ /* 0x000fe20000000a00 */
[-C--:B------:R-:W-:Y:S01]  /*4a10*/  ISETP.GE.AND P2, PT, R18, R44.reuse, PT ;  /* 0x0000002c1200720c */ /* 0x080fe20003f46270 */
[----:B------:R-:W-:Y:S01]  /*4a20*/  BSSY B0, `(.L_x_7122) ;  /* 0x0000016000007945 */ /* 0x000fe20003800000 */
        /* <DEDUP_REMOVED lines=21> */
.L_x_7123:
[----:B------:R-:W-:Y:S05]  /*4b80*/  BSYNC B0 ;  /* 0x0000000000007941 */ /* 0x000fea0003800000 */
.L_x_7122:
        /* <DEDUP_REMOVED lines=15> */
.L_x_7125:
[----:B------:R-:W-:Y:S05]  /*4c80*/  BSYNC B0 ;  /* 0x0000000000007941 */ /* 0x000fea0003800000 */
.L_x_7124:
        /* <DEDUP_REMOVED lines=18> */
.L_x_7127:
[----:B------:R-:W-:Y:S05]  /*4db0*/  BSYNC B0 ;  /* 0x0000000000007941 */ /* 0x000fea0003800000 */
.L_x_7126:
        /* <DEDUP_REMOVED lines=17> */
.L_x_7129:
[----:B------:R-:W-:Y:S05]  /*4ed0*/  BSYNC B0 ;  /* 0x0000000000007941 */ /* 0x000fea0003800000 */
.L_x_7128:
        /* <DEDUP_REMOVED lines=18> */
.L_x_7131:
[----:B------:R-:W-:Y:S05]  /*5000*/  BSYNC B0 ;  /* 0x0000000000007941 */ /* 0x000fea0003800000 */
.L_x_7130:
        /* <DEDUP_REMOVED lines=17> */
.L_x_7133:
[----:B------:R-:W-:Y:S05]  /*5120*/  BSYNC B0 ;  /* 0x0000000000007941 */ /* 0x000fea0003800000 */
.L_x_7132:
[----:B-1----:R1:W1:Y:S01]  /*5130*/  LDS.128 R28, [R0] ;  /* 0x00000000001c7984 */ /* 0x0022620000000c00 */
[----:B------:R-:W-:Y:S01]  /*5140*/  ULDC.64 UR4, c[0x0][0x820] ;  /* 0x0002080000047ab9 */ /* 0x000fe20000000a00 */
[----:B------:R-:W-:Y:S01]  /*5150*/  ULDC UR6, c[0x0][0x80c] ;  /* 0x0002030000067ab9 */ /* 0x000fe20000000800 */
[----:B------:R-:W-:Y:S01]  /*5160*/  IMAD R155, R155, UR4, RZ ;  /* 0x000000049b9b7c24 */ /* 0x000fe2000f8e02ff */
[----:B------:R-:W-:Y:S01]  /*5170*/  ISETP.GE.OR P3, PT, R2, UR6, P3 ;  /* 0x0000000602007c0c */ /* 0x000fe20009f66670 */
[----:B------:R-:W-:Y:S01]  /*5180*/  IMAD.WIDE.U32 R18, R152, UR4, R2 ;  /* 0x0000000498127c25 */ /* 0x000fe2000f8e0002 */
[----:B------:R-:W-:Y:S01]  /*5190*/  BSSY B0, `(.L_x_7134) ;  /* 0x0000018000007945 */ /* 0x000fe20003800000 */
[----:B------:R-:W-:Y:S02]  /*51a0*/  ISETP.GE.OR P4, PT, R2, UR6, P4 ;  /* 0x0000000602007c0c */ /* 0x000fe4000a786670 */
[----:B------:R-:W-:Y:S01]  /*51b0*/  IMAD R155, R152, UR5, R155 ;  /* 0x00000005989b7c24 */ /* 0x000fe2000f8e029b */
        /* <DEDUP_REMOVED lines=21> */
.L_x_7135:
[----:B------:R-:W-:Y:S05]  /*5310*/  BSYNC B0 ;  /* 0x0000000000007941 */ /* 0x000fea0003800000 */
.L_x_7134:
        /* <DEDUP_REMOVED lines=15> */
.L_x_7137:
[----:B------:R-:W-:Y:S05]  /*5410*/  BSYNC B0 ;  /* 0x0000000000007941 */ /* 0x000fea0003800000 */
.L_x_7136:
        /* <DEDUP_REMOVED lines=15> */
.L_x_7139:
[----:B------:R-:W-:Y:S05]  /*5510*/  BSYNC B0 ;  /* 0x0000000000007941 */ /* 0x000fea0003800000 */
.L_x_7138:
        /* <DEDUP_REMOVED lines=15> */
.L_x_7141:
[----:B------:R-:W-:Y:S05]  /*5610*/  BSYNC B0 ;  /* 0x0000000000007941 */ /* 0x000fea0003800000 */
.L_x_7140:
        /* <DEDUP_REMOVED lines=15> */
.L_x_7143:
[----:B------:R-:W-:Y:S05]  /*5710*/  BSYNC B0 ;  /* 0x0000000000007941 */ /* 0x000fea0003800000 */
.L_x_7142:
        /* <DEDUP_REMOVED lines=15> */
.L_x_7120:
[----:B--2---:R-:W1:Y:S08]  /*5810*/  LDC.64 R2, c[0x0][0x870] ;  /* 0x00021c00ff027b82 */ /* 0x004e700000000a00 */
[----:B------:R-:W2:Y:S01]  /*5820*/  LDC.64 R4, c[0x0][0x870] ;  /* 0x00021c00ff047b82 */ /* 0x000ea20000000a00 */
[----:B-1----:R-:W-:-:S07]  /*5830*/  IMAD.WIDE R6, R19, 0x4, R2 ;  /* 0x0000000413067825 */ /* 0x002fce00078e0202 */
[----:B------:R-:W1:Y:S01]  /*5840*/  LDC.64 R2, c[0x0][0x878] ;  /* 0x00021e00ff027b82 */ /* 0x000e620000000a00 */
[----:B--2---:R-:W-:-:S07]  /*5850*/  ISETP.NE.U32.AND P0, PT, R4, RZ, PT ;  /* 0x000000ff0400720c */ /* 0x004fce0003f05070 */
[----:B------:R-:W2:Y:S01]  /*5860*/  LDC R0, c[0x0][0x808] ;  /* 0x00020200ff007b82 */ /* 0x000ea20000000800 */
[----:B------:R-:W-:-:S13]  /*5870*/  ISETP.NE.AND.EX P0, PT, R5, RZ, PT, P0 ;  /* 0x000000ff0500720c */ /* 0x000fda0003f05300 */
[----:B------:R-:W3:Y:S01]  /*5880*/  @P0 LDG.E R5, desc[UR38][R6.64] ;  /* 0x0000002606050981 */ /* 0x000ee2000c1e1900 */
[----:B-1----:R-:W-:-:S04]  /*5890*/  ISETP.NE.U32.AND P1, PT, R2, RZ, PT ;  /* 0x000000ff0200720c */ /* 0x002fc80003f25070 */
[----:B------:R-:W-:-:S13]  /*58a0*/  ISETP.NE.AND.EX P1, PT, R3, RZ, PT, P1 ;  /* 0x000000ff0300720c */ /* 0x000fda0003f25310 */
[----:B------:R-:W1:Y:S02]  /*58b0*/  @P1 LDC.64 R2, c[0x0][0x878] ;  /* 0x00021e00ff021b82 */ /* 0x000e640000000a00 */
[----:B-1----:R-:W-:-:S05]  /*58c0*/  @P1 IMAD.WIDE R8, R19, 0x4, R2 ;  /* 0x0000000413081825 */ /* 0x002fca00078e0202 */
[----:B--2---:R1:W5:Y:S01]  /*58d0*/  @P1 LDG.E R0, desc[UR38][R8.64] ;  /* 0x0000002608001981 */ /* 0x004362000c1e1900 */
[----:B------:R-:W2:Y:S02]  /*58e0*/  S2R R2, SR_TID.X ;  /* 0x0000000000027919 */ /* 0x000ea40000002100 */
[----:B--2---:R-:W-:Y:S01]  /*58f0*/  VIADD R10, R2, 0xffffff80 ;  /* 0xffffff80020a7836 */ /* 0x004fe20000000000 */
[----:B------:R-:W-:-:S03]  /*5900*/  CS2R R2, SRZ ;  /* 0x0000000000027805 */ /* 0x000fc6000001ff00 */
[----:B------:R-:W-:-:S05]  /*5910*/  IMAD.HI R4, R10, 0x2aaaaaab, RZ ;  /* 0x2aaaaaab0a047827 */ /* 0x000fca00078e02ff */
[----:B------:R-:W-:-:S04]  /*5920*/  SHF.R.U32.HI R11, RZ, 0x1f, R4 ;  /* 0x0000001fff0b7819 */ /* 0x000fc80000011604 */
[----:B------:R-:W-:-:S05]  /*5930*/  LEA.HI.SX32 R15, R4, R11, 0x1e ;  /* 0x0000000b040f7211 */ /* 0x000fca00078ff2ff */
[----:B------:R-:W-:Y:S02]  /*5940*/  IMAD R10, R15, -0x18, R10 ;  /* 0xffffffe80f0a7824 */ /* 0x000fe400078e020a */
[--C-:B---3--:R-:W-:Y:S01]  /*5950*/  @P0 IMAD.MOV.U32 R2, RZ, RZ, R5.reuse ;  /* 0x000000ffff020224 */ /* 0x108fe200078e0005 */
[----:B------:R-:W-:-:S04]  /*5960*/  @P0 SHF.R.S32.HI R3, RZ, 0x1f, R5 ;  /* 0x0000001fff030819 */ /* 0x000fc80000011405 */
[----:B------:R-:W-:Y:S01]  /*5970*/  IADD3 R4, P2, R15, R2, RZ ;  /* 0x000000020f047210 */ /* 0x000fe20007f5e0ff */
[----:B-1----:R-:W-:-:S12]  /*5980*/  @P1 BRA `(.L_x_7144) ;  /* 0x0000000000101947 */ /* 0x002fd80003800000 */
[----:B------:R-:W-:Y:S05]  /*5990*/  @!P0 BRA `(.L_x_7144) ;  /* 0x00000000000c8947 */ /* 0x000fea0003800000 */
[----:B------:R-:W2:Y:S04]  /*59a0*/  LDG.E R9, desc[UR38][R6.64] ;  /* 0x0000002606097981 */ /* 0x000ea8000c1e1900 */
[----:B-----5:R-:W2:Y:S02]  /*59b0*/  LDG.E R0, desc[UR38][R6.64+0x4] ;  /* 0x0000042606007981 */ /* 0x020ea4000c1e1900 */
[----:B--2---:R-:W-:-:S07]  /*59c0*/  IMAD.IADD R0, R0, 0x1, -R9 ;  /* 0x0000000100007824 */ /* 0x004fce00078e0a09 */
.L_x_7144:
[----:B-----5:R-:W-:Y:S01]  /*59d0*/  IMAD R12, R153, -0x60, R0 ;  /* 0xffffffa0990c7824 */ /* 0x020fe200078e0200 */
[----:B------:R-:W-:Y:S01]  /*59e0*/  ULDC.64 UR4, c[0x0][0x820] ;  /* 0x0002080000047ab9 */ /* 0x000fe20000000a00 */
[C---:B------:R-:W-:Y:S01]  /*59f0*/  VIADD R7, R15.reuse, 0x10 ;  /* 0x000000100f077836 */ /* 0x040fe20000000000 */
[----:B------:R-:W-:Y:S01]  /*5a00*/  SHF.R.S32.HI R0, RZ, 0x1f, R19 ;  /* 0x0000001fff007819 */ /* 0x000fe20000011413 */
[----:B------:R-:W-:Y:S01]  /*5a10*/  IMAD.SHL.U32 R10, R10, 0x8, RZ ;  /* 0x000000080a0a7824 */ /* 0x000fe200078e00ff */
[-C--:B------:R-:W-:Y:S01]  /*5a20*/  ISETP.GE.AND P3, PT, R15, R12.reuse, PT ;  /* 0x0000000c0f00720c */ /* 0x080fe20003f66270 */
[----:B------:R-:W-:Y:S01]  /*5a30*/  ULDC UR6, c[0x0][0x80c] ;  /* 0x0002030000067ab9 */ /* 0x000fe20000000800 */
[-C--:B------:R-:W-:Y:S01]  /*5a40*/  ISETP.GE.AND P4, PT, R7, R12.reuse, PT ;  /* 0x0000000c0700720c */ /* 0x080fe20003f86270 */
[----:B------:R-:W-:Y:S01]  /*5a50*/  VIADD R9, R15, 0x20 ;  /* 0x000000200f097836 */ /* 0x000fe20000000000 */
[--C-:B------:R-:W-:Y:S01]  /*5a60*/  SHF.R.S32.HI R11, RZ, 0x1f, R10.reuse ;  /* 0x0000001fff0b7819 */ /* 0x100fe2000001140a */
[----:B------:R-:W-:Y:S01]  /*5a70*/  IMAD R7, R155, UR4, RZ ;  /* 0x000000049b077c24 */ /* 0x000fe2000f8e02ff */
[----:B------:R-:W-:Y:S01]  /*5a80*/  ISETP.GE.OR P6, PT, R10, UR6, P3 ;  /* 0x000000060a007c0c */ /* 0x000fe20009fc6670 */
[C---:B------:R-:W-:Y:S01]  /*5a90*/  VIADD R13, R15.reuse, 0x40 ;  /* 0x000000400f0d7836 */ /* 0x040fe20000000000 */
[----:B------:R-:W-:Y:S01]  /*5aa0*/  LEA.HI.X.SX32 R5, R15, R3, 0x1, P2 ;  /* 0x000000030f057211 */ /* 0x000fe200010f0eff */
[----:B------:R-:W-:Y:S01]  /*5ab0*/  IMAD.WIDE.U32 R2, R152, UR4, R10 ;  /* 0x0000000498027c25 */ /* 0x000fe2000f8e000a */
[----:B------:R-:W-:Y:S01]  /*5ac0*/  SEL R14, R0, RZ, !P0 ;  /* 0x000000ff000e7207 */ /* 0x000fe20004000000 */
[----:B------:R-:W-:Y:S01]  /*5ad0*/  BSSY B0, `(.L_x_7145) ;  /* 0x000001a000007945 */ /* 0x000fe20003800000 */
[-C--:B------:R-:W-:Y:S01]  /*5ae0*/  ISETP.GE.AND P5, PT, R9, R12.reuse, PT ;  /* 0x0000000c0900720c */ /* 0x080fe20003fa6270 */
[----:B------:R-:W-:Y:S01]  /*5af0*/  IMAD R7, R152, UR5, R7 ;  /* 0x0000000598077c24 */ /* 0x000fe2000f8e0207 */
[----:B------:R-:W-:Y:S01]  /*5b00*/  ULDC.64 UR4, c[0x0][0x828] ;  /* 0x00020a0000047ab9 */ /* 0x000fe20000000a00 */
        /* <DEDUP_REMOVED lines=22> */
.L_x_7146:
[----:B------:R-:W-:Y:S05]  /*5c70*/  BSYNC B0 ;  /* 0x0000000000007941 */ /* 0x000fea0003800000 */
.L_x_7145:
        /* <DEDUP_REMOVED lines=16> */
.L_x_7148:
[----:B------:R-:W-:Y:S05]  /*5d80*/  BSYNC B0 ;  /* 0x0000000000007941 */ /* 0x000fea0003800000 */
.L_x_7147:
        /* <DEDUP_REMOVED lines=16> */
.L_x_7150:
[----:B------:R-:W-:Y:S05]  /*5e90*/  BSYNC B0 ;  /* 0x0000000000007941 */ /* 0x000fea0003800000 */
.L_x_7149:
        /* <DEDUP_REMOVED lines=17> */
.L_x_7152:
[----:B------:R-:W-:Y:S05]  /*5fb0*/  BSYNC B0 ;  /* 0x0000000000007941 */ /* 0x000fea0003800000 */
.L_x_7151:
        /* <DEDUP_REMOVED lines=16> */
.L_x_7154:
[----:B------:R-:W-:Y:S05]  /*60c0*/  BSYNC B0 ;  /* 0x0000000000007941 */ /* 0x000fea0003800000 */
.L_x_7153:
        /* <DEDUP_REMOVED lines=16> */
.L_x_7156:
[----:B------:R-:W-:Y:S05]  /*61d0*/  BSYNC B0 ;  /* 0x0000000000007941 */ /* 0x000fea0003800000 */
.L_x_7155:
        /* <DEDUP_REMOVED lines=29> */
.L_x_7158:
[----:B------:R-:W-:Y:S05]  /*63b0*/  BSYNC B0 ;  /* 0x0000000000007941 */ /* 0x000fea0003800000 */
.L_x_7157:
        /* <DEDUP_REMOVED lines=15> */
.L_x_7160:
[----:B------:R-:W-:Y:S05]  /*64b0*/  BSYNC B0 ;  /* 0x0000000000007941 */ /* 0x000fea0003800000 */
.L_x_7159:
        /* <DEDUP_REMOVED lines=15> */
.L_x_7162:
[----:B------:R-:W-:Y:S05]  /*65b0*/  BSYNC B0 ;  /* 0x0000000000007941 */ /* 0x000fea0003800000 */
.L_x_7161:
        /* <DEDUP_REMOVED lines=15> */
.L_x_7164:
[----:B------:R-:W-:Y:S05]  /*66b0*/  BSYNC B0 ;  /* 0x0000000000007941 */ /* 0x000fea0003800000 */
.L_x_7163:
        /* <DEDUP_REMOVED lines=15> */
.L_x_7166:
[----:B------:R-:W-:Y:S05]  /*67b0*/  BSYNC B0 ;  /* 0x0000000000007941 */ /* 0x000fea0003800000 */
.L_x_7165:
        /* <DEDUP_REMOVED lines=15> */
.L_x_7089:
        /* <DEDUP_REMOVED lines=29> */
.L_x_7168:
[----:B------:R-:W-:Y:S01]  /*6a80*/  ULDC UR9, c[0x0][0x8c4] ;  /* 0x0002310000097ab9 */ /* 0x000fe20000000800 */
[----:B------:R-:W-:Y:S01]  /*6a90*/  UMOV UR7, UR8 ;  /* 0x0000000800077c82 */ /* 0x000fe20008000000 */
[----:B------:R-:W-:-:S11]  /*6aa0*/  UISETP.NE.AND UP0, UPT, UR9, 0x1, UPT ;  /* 0x000000010900788c */ /* 0x000fd6000bf05270 */
[----:B------:R-:W-:Y:S02]  /*6ab0*/  @UP0 ULDC.64 UR10, c[0x0][0x8c8] ;  /* 0x00023200000a0ab9 */ /* 0x000fe40000000a00 */
[----:B------:R-:W-:-:S04]  /*6ac0*/  UIMAD.WIDE.U32 UR4, UR8, UR10, URZ ;  /* 0x0000000a080472a5 */ /* 0x000fc8000f8e003f */
[----:B------:R-:W-:-:S04]  /*6ad0*/  @UP0 USHF.R.U32.HI UR7, URZ, UR11, UR5 ;  /* 0x0000000b3f070299 */ /* 0x000fc80008011605 */
[----:B------:R-:W-:-:S12]  /*6ae0*/  UIMAD UR4, UR7, UR9, URZ ;  /* 0x00000009070472a4 */ /* 0x000fd8000f8e023f */
.L_x_7169:
        /* <DEDUP_REMOVED lines=23> */
.L_x_7170:
        /* <DEDUP_REMOVED lines=13> */
.L_x_7172:
[----:B------:R-:W-:-:S05]  /*6d30*/  ULDC UR4, c[0x0][0x8ec] ;  /* 0x00023b0000047ab9 */ /* 0x000fca0000000800 */
.L_x_7171:
        /* <DEDUP_REMOVED lines=48> */
.L_x_7173:
        /* <DEDUP_REMOVED lines=13> */
.L_x_7174:
        /* <DEDUP_REMOVED lines=12> */
.L_x_7175:
        /* <DEDUP_REMOVED lines=68> */
.L_x_7179:
[----:B------:R-:W2:Y:S04]  /*7610*/  LDG.E.STRONG.GPU R4, desc[UR38][R2.64] ;  /* 0x0000002602047981 */ /* 0x000ea8000c1ef900 */
[----:B--2---:R-:W-:Y:S01]  /*7620*/  CCTL.IVALL ;  /* 0x00000000ff00798f */ /* 0x004fe20002000000 */
[----:B------:R-:W-:Y:S05]  /*7630*/  YIELD ;  /* 0x0000000000007946 */ /* 0x000fea0003800000 */
[----:B------:R-:W-:-:S13]  /*7640*/  ISETP.NE.AND P1, PT, R4, R5, PT ;  /* 0x000000050400720c */ /* 0x000fda0003f25270 */
[----:B------:R-:W-:Y:S05]  /*7650*/  @P1 BRA `(.L_x_7179) ;  /* 0xfffffffc00ec1947 */ /* 0x000fea000383ffff */
.L_x_7178:
[----:B------:R-:W-:Y:S05]  /*7660*/  BSYNC B0 ;  /* 0x0000000000007941 */ /* 0x000fea0003800000 */
.L_x_7177:
[----:B------:R-:W-:-:S03]  /*7670*/  UMOV UR6, 0xffffffff ;  /* 0xffffffff00067882 */ /* 0x000fc60000000000 */
[----:B------:R-:W-:Y:S05]  /*7680*/  BRA.DIV UR6, `(.L_x_7180) ;  /* 0x0000004206c87947 */ /* 0x000fea000b800000 */
[----:B------:R-:W-:Y:S01]  /*7690*/  NOP ;  /* 0x0000000000007918 */ /* 0x000fe20000000000 */
.L_x_7266:
        /* <DEDUP_REMOVED lines=22> */
.L_x_7182:
[----:B------:R-:W-:Y:S05]  /*7800*/  BSYNC B0 ;  /* 0x0000000000007941 */ /* 0x000fea0003800000 */
.L_x_7181:
        /* <DEDUP_REMOVED lines=19> */
.L_x_7184:
[----:B------:R-:W-:Y:S05]  /*7940*/  BSYNC B0 ;  /* 0x0000000000007941 */ /* 0x000fea0003800000 */
.L_x_7183:
        /* <DEDUP_REMOVED lines=20> */
.L_x_7186:
[----:B------:R-:W-:Y:S05]  /*7a90*/  BSYNC B0 ;  /* 0x0000000000007941 */ /* 0x000fea0003800000 */
.L_x_7185:
[----:B------:R-:W-:Y:S06]  /*7aa0*/  BAR.ARV 0xa, 0xa0 ;  /* 0x0282800000007b1d */ /* 0x000fec0000002000 */
[----:B------:R-:W-:Y:S04]  /*7ab0*/  BSSY B0, `(.L_x_7187) ;  /* 0x0000003000007945 */ /* 0x000fe80003800000 */
[----:B------:R-:W-:Y:S05]  /*7ac0*/  @!P0 BRA `(.L_x_7188) ;  /* 0x0000000000048947 */ /* 0x000fea0003800000 */
[----:B------:R-:W-:-:S04]  /*7ad0*/  DEPBAR.LE SB0, 0x1 ;  /* 0x000080400000791a */ /* 0x000fc80000000000 */
.L_x_7188:
[----:B------:R-:W-:Y:S05]  /*7ae0*/  BSYNC B0 ;  /* 0x0000000000007941 */ /* 0x000fea0003800000 */
.L_x_7187:
[----:B------:R-:W-:Y:S06]  /*7af0*/  BAR.ARV 0xb, 0xa0 ;  /* 0x02c2800000007b1d */ /* 0x000fec0000002000 */
[----:B------:R-:W-:Y:S04]  /*7b00*/  BSSY B0, `(.L_x_7189) ;  /* 0x0000003000007945 */ /* 0x000fe80003800000 */
[----:B------:R-:W-:Y:S05]  /*7b10*/  @!P0 BRA `(.L_x_7190) ;  /* 0x0000000000048947 */ /* 0x000fea0003800000 */
[----:B------:R-:W-:-:S04]  /*7b20*/  DEPBAR.LE SB0, 0x0 ;  /* 0x000080000000791a */ /* 0x000fc80000000000 */
.L_x_7190:
[----:B------:R-:W-:Y:S05]  /*7b30*/  BSYNC B0 ;  /* 0x0000000000007941 */ /* 0x000fea0003800000 */
.L_x_7189:
        /* <DEDUP_REMOVED lines=19> */
.L_x_7192:
[----:B------:R-:W-:Y:S05]  /*7c70*/  BSYNC B0 ;  /* 0x0000000000007941 */ /* 0x000fea0003800000 */
.L_x_7191:
[----:B------:R-:W-:Y:S01]  /*7c80*/  UIADD3 UR13, UR12, 0x1, URZ ;  /* 0x000000010c0d7890 */ /* 0x000fe2000fffe03f */
[----:B------:R-:W-:Y:S11]  /*7c90*/  BRA `(.L_x_7193) ;  /* 0x0000000000047947 */ /* 0x000ff60003800000 */
.L_x_7176:
[----:B------:R-:W-:-:S05]  /*7ca0*/  UMOV UR13, UR12 ;  /* 0x0000000c000d7c82 */ /* 0x000fca0008000000 */
.L_x_7193:
        /* <DEDUP_REMOVED lines=16> */
.L_x_7226:
        /* <DEDUP_REMOVED lines=18> */
.L_x_7196:
[----:B------:R-:W2:Y:S04]  /*7ed0*/  LDG.E.STRONG.GPU R4, desc[UR38][R2.64] ;  /* 0x0000002602047981 */ /* 0x000ea8000c1ef900 */
[----:B--2---:R-:W-:Y:S01]  /*7ee0*/  CCTL.IVALL ;  /* 0x00000000ff00798f */ /* 0x004fe20002000000 */
[----:B------:R-:W-:Y:S05]  /*7ef0*/  YIELD ;  /* 0x0000000000007946 */ /* 0x000fea0003800000 */
[----:B------:R-:W-:-:S13]  /*7f00*/  ISETP.NE.AND P1, PT, R4, R5, PT ;  /* 0x000000050400720c */ /* 0x000fda0003f25270 */
[----:B------:R-:W-:Y:S05]  /*7f10*/  @P1 BRA `(.L_x_7196) ;  /* 0xfffffffc00ec1947 */ /* 0x000fea000383ffff */
.L_x_7195:
[----:B------:R-:W-:Y:S05]  /*7f20*/  BSYNC B0 ;  /* 0x0000000000007941 */ /* 0x000fea0003800000 */
.L_x_7194:
[----:B------:R-:W-:-:S03]  /*7f30*/  UMOV UR24, 0xffffffff ;  /* 0xffffffff00187882 */ /* 0x000fc60000000000 */
[----:B------:R-:W-:Y:S05]  /*7f40*/  BRA.DIV UR24, `(.L_x_7197) ;  /* 0x0000003a18b47947 */ /* 0x000fea000b800000 */
[----:B------:R-:W-:Y:S01]  /*7f50*/  NOP ;  /* 0x0000000000007918 */ /* 0x000fe20000000000 */
.L_x_7269:
        /* <DEDUP_REMOVED lines=19> */
.L_x_7199:
[----:B------:R-:W-:Y:S05]  /*8090*/  BSYNC B0 ;  /* 0x0000000000007941 */ /* 0x000fea0003800000 */
.L_x_7198:
        /* <DEDUP_REMOVED lines=14> */
.L_x_7201:
[----:B------:R-:W-:Y:S05]  /*8180*/  BSYNC B0 ;  /* 0x0000000000007941 */ /* 0x000fea0003800000 */
.L_x_7200:
        /* <DEDUP_REMOVED lines=15> */
.L_x_7203:
[----:B------:R-:W-:Y:S05]  /*8280*/  BSYNC B0 ;  /* 0x0000000000007941 */ /* 0x000fea0003800000 */
.L_x_7202:
[----:B------:R-:W-:Y:S06]  /*8290*/  BAR.ARV 0xa, 0xa0 ;  /* 0x0282800000007b1d */ /* 0x000fec0000002000 */
[----:B------:R-:W-:Y:S04]  /*82a0*/  BSSY B0, `(.L_x_7204) ;  /* 0x0000003000007945 */ /* 0x000fe80003800000 */
[----:B------:R-:W-:Y:S05]  /*82b0*/  @!P0 BRA `(.L_x_7205) ;  /* 0x0000000000048947 */ /* 0x000fea0003800000 */
[----:B------:R-:W-:-:S04]  /*82c0*/  DEPBAR.LE SB0, 0x1 ;  /* 0x000080400000791a */ /* 0x000fc80000000000 */
.L_x_7205:
[----:B------:R-:W-:Y:S05]  /*82d0*/  BSYNC B0 ;  /* 0x0000000000007941 */ /* 0x000fea0003800000 */
.L_x_7204:
[----:B------:R-:W-:Y:S06]  /*82e0*/  BAR.ARV 0xb, 0xa0 ;  /* 0x02c2800000007b1d */ /* 0x000fec0000002000 */
[----:B------:R-:W-:Y:S04]  /*82f0*/  BSSY B0, `(.L_x_7206) ;  /* 0x0000003000007945 */ /* 0x000fe80003800000 */
[----:B------:R-:W-:Y:S05]  /*8300*/  @!P0 BRA `(.L_x_7207) ;  /* 0x0000000000048947 */ /* 0x000fea0003800000 */
[----:B------:R-:W-:-:S04]  /*8310*/  DEPBAR.LE SB0, 0x0 ;  /* 0x000080000000791a */ /* 0x000fc80000000000 */
.L_x_7207:
[----:B------:R-:W-:Y:S05]  /*8320*/  BSYNC B0 ;  /* 0x0000000000007941 */ /* 0x000fea0003800000 */
.L_x_7206:
        /* <DEDUP_REMOVED lines=19> */
.L_x_7209:
[----:B------:R-:W-:Y:S05]  /*8460*/  BSYNC B0 ;  /* 0x0000000000007941 */ /* 0x000fea0003800000 */
.L_x_7208:
        /* <DEDUP_REMOVED lines=16> */
.L_x_7212:
[----:B------:R-:W2:Y:S04]  /*8570*/  LDG.E.STRONG.GPU R4, desc[UR38][R2.64] ;  /* 0x0000002602047981 */ /* 0x000ea8000c1ef900 */
[----:B--2---:R-:W-:Y:S01]  /*8580*/  CCTL.IVALL ;  /* 0x00000000ff00798f */ /* 0x004fe20002000000 */
[----:B------:R-:W-:Y:S05]  /*8590*/  YIELD ;  /* 0x0000000000007946 */ /* 0x000fea0003800000 */
[----:B------:R-:W-:-:S13]  /*85a0*/  ISETP.NE.AND P1, PT, R4, R5, PT ;  /* 0x000000050400720c */ /* 0x000fda0003f25270 */
[----:B------:R-:W-:Y:S05]  /*85b0*/  @P1 BRA `(.L_x_7212) ;  /* 0xfffffffc00ec1947 */ /* 0x000fea000383ffff */
.L_x_7211:
[----:B------:R-:W-:Y:S05]  /*85c0*/  BSYNC B0 ;  /* 0x0000000000007941 */ /* 0x000fea0003800000 */
.L_x_7210:
[----:B------:R-:W-:-:S03]  /*85d0*/  UMOV UR22, 0xffffffff ;  /* 0xffffffff00167882 */ /* 0x000fc60000000000 */
[----:B------:R-:W-:Y:S05]  /*85e0*/  BRA.DIV UR22, `(.L_x_7213) ;  /* 0x0000003616287947 */ /* 0x000fea000b800000 */
[----:B------:R-:W-:Y:S01]  /*85f0*/  NOP ;  /* 0x0000000000007918 */ /* 0x000fe20000000000 */
.L_x_7272:
        /* <DEDUP_REMOVED lines=15> */
.L_x_7215:
[----:B------:R-:W-:Y:S05]  /*86f0*/  BSYNC B0 ;  /* 0x0000000000007941 */ /* 0x000fea0003800000 */
.L_x_7214:
        /* <DEDUP_REMOVED lines=14> */
.L_x_7217:
[----:B------:R-:W-:Y:S05]  /*87e0*/  BSYNC B0 ;  /* 0x0000000000007941 */ /* 0x000fea0003800000 */
.L_x_7216:
        /* <DEDUP_REMOVED lines=15> */
.L_x_7219:
[----:B------:R-:W-:Y:S05]  /*88e0*/  BSYNC B0 ;  /* 0x0000000000007941 */ /* 0x000fea0003800000 */
.L_x_7218:
[----:B------:R-:W-:Y:S06]  /*88f0*/  BAR.ARV 0xa, 0xa0 ;  /* 0x0282800000007b1d */ /* 0x000fec0000002000 */
[----:B------:R-:W-:Y:S04]  /*8900*/  BSSY B0, `(.L_x_7220) ;  /* 0x0000003000007945 */ /* 0x000fe80003800000 */
[----:B------:R-:W-:Y:S05]  /*8910*/  @!P0 BRA `(.L_x_7221) ;  /* 0x0000000000048947 */ /* 0x000fea0003800000 */
[----:B------:R-:W-:-:S04]  /*8920*/  DEPBAR.LE SB0, 0x1 ;  /* 0x000080400000791a */ /* 0x000fc80000000000 */
.L_x_7221:
[----:B------:R-:W-:Y:S05]  /*8930*/  BSYNC B0 ;  /* 0x0000000000007941 */ /* 0x000fea0003800000 */
.L_x_7220:
[----:B------:R-:W-:Y:S06]  /*8940*/  BAR.ARV 0xb, 0xa0 ;  /* 0x02c2800000007b1d */ /* 0x000fec0000002000 */
[----:B------:R-:W-:Y:S04]  /*8950*/  BSSY B0, `(.L_x_7222) ;  /* 0x0000003000007945 */ /* 0x000fe80003800000 */
[----:B------:R-:W-:Y:S05]  /*8960*/  @!P0 BRA `(.L_x_7223) ;  /* 0x0000000000048947 */ /* 0x000fea0003800000 */
[----:B------:R-:W-:-:S04]  /*8970*/  DEPBAR.LE SB0, 0x0 ;  /* 0x000080000000791a */ /* 0x000fc80000000000 */
.L_x_7223:
[----:B------:R-:W-:Y:S05]  /*8980*/  BSYNC B0 ;  /* 0x0000000000007941 */ /* 0x000fea0003800000 */
.L_x_7222:
        /* <DEDUP_REMOVED lines=19> */
.L_x_7225:
[----:B------:R-:W-:Y:S05]  /*8ac0*/  BSYNC B0 ;  /* 0x0000000000007941 */ /* 0x000fea0003800000 */
.L_x_7224:
[----:B------:R-:W-:Y:S02]  /*8ad0*/  UIADD3 UR13, UR13, 0x2, URZ ;  /* 0x000000020d0d7890 */ /* 0x000fe4000fffe03f */
[----:B------:R-:W-:Y:S02]  /*8ae0*/  UIADD3 UR6, UR6, 0x6000, URZ ;  /* 0x0000600006067890 */ /* 0x000fe4000fffe03f */
[----:B------:R-:W-:-:S06]  /*8af0*/  UISETP.GE.AND UP0, UPT, UR13, UR7, UPT ;  /* 0x000000070d00728c */ /* 0x000fcc000bf06270 */
[----:B------:R-:W-:-:S13]  /*8b00*/  PLOP3.LUT P1, PT, PT, PT, UP0, 0x80, 0x0 ;  /* 0x000000000000781c */ /* 0x000fda0003f2f008 */
[----:B------:R-:W-:Y:S05]  /*8b10*/  @!P1 BRA `(.L_x_7226) ;  /* 0xfffffff000a49947 */ /* 0x000fea000383ffff */
[----:B------:R-:W-:Y:S05]  /*8b20*/  BRA `(.L_x_7096) ;  /* 0x0000002c00407947 */ /* 0x000fea0003800000 */
.L_x_7167:
        /* <DEDUP_REMOVED lines=21> */
.L_x_7227:
[----:B------:R-:W1:Y:S01]  /*8c80*/  LDC R3, c[0x0][0x8c4] ;  /* 0x00023100ff037b82 */ /* 0x000e620000000800 */
[----:B------:R-:W-:Y:S01]  /*8c90*/  IMAD.MOV.U32 R0, RZ, RZ, R5 ;  /* 0x000000ffff007224 */ /* 0x000fe200078e0005 */
[----:B-1----:R-:W-:-:S13]  /*8ca0*/  ISETP.NE.AND P0, PT, R3, 0x1, PT ;  /* 0x000000010300780c */ /* 0x002fda0003f05270 */
[----:B------:R-:W1:Y:S02]  /*8cb0*/  @P0 LDC.64 R6, c[0x0][0x8c8] ;  /* 0x00023200ff060b82 */ /* 0x000e640000000a00 */
[----:B-1----:R-:W-:-:S05]  /*8cc0*/  @P0 IMAD.HI.U32 R4, R5, R6, RZ ;  /* 0x0000000605040227 */ /* 0x002fca00078e00ff */
[----:B------:R-:W-:-:S05]  /*8cd0*/  @P0 SHF.R.U32.HI R0, RZ, R7, R4 ;  /* 0x00000007ff000219 */ /* 0x000fca0000011604 */
[----:B------:R-:W-:-:S07]  /*8ce0*/  IMAD R3, R0, R3, RZ ;  /* 0x0000000300037224 */ /* 0x000fce00078e02ff */
.L_x_7228:
        /* <DEDUP_REMOVED lines=23> */
.L_x_7229:
        /* <DEDUP_REMOVED lines=10> */
.L_x_7231:
[----:B------:R-:W2:Y:S02]  /*8f00*/  LDC R4, c[0x0][0x8ec] ;  /* 0x00023b00ff047b82 */ /* 0x000ea40000000800 */
.L_x_7230:
        /* <DEDUP_REMOVED lines=52> */
.L_x_7233:
        /* <DEDUP_REMOVED lines=11> */
.L_x_7234:
[----:B------:R-:W-:Y:S05]  /*9300*/  @!P0 BRA `(.L_x_7235) ;  /* 0x00000000000c8947 */ /* 0x000fea0003800000 */
[----:B------:R-:W2:Y:S04]  /*9310*/  LDG.E R5, desc[UR38][R2.64] ;  /* 0x0000002602057981 */ /* 0x000ea8000c1e1900 */
[----:B------:R-:W2:Y:S02]  /*9320*/  LDG.E R4, desc[UR38][R2.64+0x4] ;  /* 0x0000042602047981 */ /* 0x000ea4000c1e1900 */
[----:B--2---:R-:W-:-:S07]  /*9330*/  IMAD.IADD R4, R4, 0x1, -R5 ;  /* 0x0000000104047824 */ /* 0x004fce00078e0a05 */
.L_x_7235:
        /* <DEDUP_REMOVED lines=73> */
.L_x_7273:
        /* <DEDUP_REMOVED lines=9> */
.L_x_7238:
        /* <DEDUP_REMOVED lines=112> */
.L_x_7249:
[----:B-1----:R-:W-:-:S05]  /*9f60*/  IMAD.MOV.U32 R6, RZ, RZ, 0x1 ;  /* 0x00000001ff067424 */ /* 0x002fca00078e00ff */
[----:B------:R-:W-:-:S04]  /*9f70*/  SHF.L.U32 R6, R6, 0x1f, RZ ;  /* 0x0000001f06067819 */ /* 0x000fc800000006ff */
[----:B------:R-:W1:Y:S02]  /*9f80*/  SYNCS.PHASECHK.TRANS64.TRYWAIT P1, [R0+URZ+0x36438], R6 ;  /* 0x03643806000075a7 */ /* 0x000e64000802017f */
[----:B-1----:R-:W-:Y:S05]  /*9f90*/  @!P1 BRA `(.L_x_7241) ;  /* 0x0000001800ec9947 */ /* 0x002fea0003800000 */
.L_x_7274:
[----:B------:R-:W-:Y:S05]  /*9fa0*/  @P0 BRA `(.L_x_7242) ;  /* 0x0000000000140947 */ /* 0x000fea0003800000 */
[----:B------:R-:W-:Y:S01]  /*9fb0*/  ISETP.NE.AND P1, PT, R18, RZ, PT ;  /* 0x000000ff1200720c */ /* 0x000fe20003f25270 */
[----:B------:R-:W-:-:S04]  /*9fc0*/  IMAD.MOV.U32 R3, RZ, RZ, 0x6100 ;  /* 0x00006100ff037424 */ /* 0x000fc800078e00ff */
[----:B------:R2:W-:Y:S08]  /*9fd0*/  SYNCS.ARRIVE.TRANS64 RZ, [R0+URZ+0x36430], R3 ;  /* 0x0364300300ff79a7 */ /* 0x0005f0000800003f */
[----:B------:R-:W-:Y:S05]  /*9fe0*/  @!P1 BRA `(.L_x_7242) ;  /* 0x0000000000049947 */ /* 0x000fea0003800000 */
[----:B------:R-:W-:Y:S01]  /*9ff0*/  BPT.TRAP 0x1 ;  /* 0x000000040000795c */ /* 0x000fe20000300000 */
.L_x_7242:
        /* <DEDUP_REMOVED lines=48> */
.L_x_7275:
[----:B------:R-:W-:Y:S05]  /*a300*/  @P0 BRA `(.L_x_7244) ;  /* 0x0000000000140947 */ /* 0x000fea0003800000 */
[----:B------:R-:W-:Y:S01]  /*a310*/  ISETP.NE.AND P1, PT, R18, RZ, PT ;  /* 0x000000ff1200720c */ /* 0x000fe20003f25270 */
[----:B--2---:R-:W-:-:S04]  /*a320*/  IMAD.MOV.U32 R3, RZ, RZ, 0x6100 ;  /* 0x00006100ff037424 */ /* 0x004fc800078e00ff */
[----:B------:R3:W-:Y:S08]  /*a330*/  SYNCS.ARRIVE.TRANS64 RZ, [R0+URZ+0x36418], R3 ;  /* 0x0364180300ff79a7 */ /* 0x0007f0000800003f */
[----:B------:R-:W-:Y:S05]  /*a340*/  @!P1 BRA `(.L_x_7244) ;  /* 0x0000000000049947 */ /* 0x000fea0003800000 */
[----:B------:R-:W-:Y:S01]  /*a350*/  BPT.TRAP 0x1 ;  /* 0x000000040000795c */ /* 0x000fe20000300000 */
.L_x_7244:
        /* <DEDUP_REMOVED lines=47> */
.L_x_7276:
        /* <DEDUP_REMOVED lines=8> */
.L_x_7246:
        /* <DEDUP_REMOVED lines=37> */
.L_x_7278:
[----:B------:R-:W-:Y:S05]  /*a920*/  @P0 BRA `(.L_x_7248) ;  /* 0x0000000000140947 */ /* 0x000fea0003800000 */
[----:B------:R-:W-:Y:S01]  /*a930*/  ISETP.NE.AND P1, PT, R18, RZ, PT ;  /* 0x000000ff1200720c */ /* 0x000fe20003f25270 */
[----:B--2---:R-:W-:-:S04]  /*a940*/  IMAD.MOV.U32 R5, RZ, RZ, 0x6100 ;  /* 0x00006100ff057424 */ /* 0x004fc800078e00ff */
[----:B------:R3:W-:Y:S08]  /*a950*/  SYNCS.ARRIVE.TRANS64 RZ, [R0+URZ+0x36410], R5 ;  /* 0x0364100500ff79a7 */ /* 0x0007f0000800003f */
[----:B------:R-:W-:Y:S05]  /*a960*/  @!P1 BRA `(.L_x_7248) ;  /* 0x0000000000049947 */ /* 0x000fea0003800000 */
[----:B------:R-:W-:Y:S01]  /*a970*/  BPT.TRAP 0x1 ;  /* 0x000000040000795c */ /* 0x000fe20000300000 */
.L_x_7248:
        /* <DEDUP_REMOVED lines=44> */
.L_x_7240:
[----:B------:R-:W-:Y:S01]  /*ac40*/  ISETP.NE.AND P1, PT, R20, RZ, PT ;  /* 0x000000ff1400720c */ /* 0x000fe20003f25270 */
[----:B------:R-:W-:Y:S02]  /*ac50*/  IMAD.MOV.U32 R16, RZ, RZ, 0x1 ;  /* 0x00000001ff107424 */ /* 0x000fe400078e00ff */
[----:B------:R-:W-:-:S10]  /*ac60*/  IMAD.MOV.U32 R5, RZ, RZ, R14 ;  /* 0x000000ffff057224 */ /* 0x000fd400078e000e */
[----:B------:R-:W-:Y:S05]  /*ac70*/  @!P1 BRA `(.L_x_7239) ;  /* 0x00000004008c9947 */ /* 0x000fea0003800000 */
[----:B------:R-:W2:Y:S02]  /*ac80*/  SYNCS.PHASECHK.TRANS64.TRYWAIT P1, [R0+URZ+0x36438], R6 ;  /* 0x03643806000075a7 */ /* 0x000ea4000802017f */
[----:B--2---:R-:W-:Y:S05]  /*ac90*/  @!P1 BRA `(.L_x_7250) ;  /* 0x00000010000c9947 */ /* 0x004fea0003800000 */
.L_x_7279:
[----:B------:R-:W-:Y:S05]  /*aca0*/  @P0 BRA `(.L_x_7251) ;  /* 0x0000000000140947 */ /* 0x000fea0003800000 */
[----:B------:R-:W-:Y:S01]  /*acb0*/  ISETP.NE.AND P1, PT, R18, RZ, PT ;  /* 0x000000ff1200720c */ /* 0x000fe20003f25270 */
[----:B------:R-:W-:-:S04]  /*acc0*/  IMAD.MOV.U32 R5, RZ, RZ, 0x6100 ;  /* 0x00006100ff057424 */ /* 0x000fc800078e00ff */
[----:B------:R3:W-:Y:S08]  /*acd0*/  SYNCS.ARRIVE.TRANS64 RZ, [R0+URZ+0x36430], R5 ;  /* 0x0364300500ff79a7 */ /* 0x0007f0000800003f */
[----:B------:R-:W-:Y:S05]  /*ace0*/  @!P1 BRA `(.L_x_7251) ;  /* 0x0000000000049947 */ /* 0x000fea0003800000 */
[----:B------:R-:W-:Y:S01]  /*acf0*/  BPT.TRAP 0x1 ;  /* 0x000000040000795c */ /* 0x000fe20000300000 */
.L_x_7251:
        /* <DEDUP_REMOVED lines=42> */
.L_x_7280:
[----:B------:R-:W-:Y:S01]  /*afa0*/  IMAD.MOV.U32 R16, RZ, RZ, RZ ;  /* 0x000000ffff107224 */ /* 0x000fe200078e00ff */
[----:B------:R-:W-:Y:S06]  /*afb0*/  @P0 BRA `(.L_x_7253) ;  /* 0x0000000000140947 */ /* 0x000fec0003800000 */
[----:B------:R-:W-:Y:S01]  /*afc0*/  ISETP.NE.AND P1, PT, R18, RZ, PT ;  /* 0x000000ff1200720c */ /* 0x000fe20003f25270 */
[----:B-1----:R-:W-:-:S04]  /*afd0*/  IMAD.MOV.U32 R5, RZ, RZ, 0x6100 ;  /* 0x00006100ff057424 */ /* 0x002fc800078e00ff */
[----:B------:R2:W-:Y:S08]  /*afe0*/  SYNCS.ARRIVE.TRANS64 RZ, [R0+URZ+0x36418], R5 ;  /* 0x0364180500ff79a7 */ /* 0x0005f0000800003f */
[----:B------:R-:W-:Y:S05]  /*aff0*/  @!P1 BRA `(.L_x_7253) ;  /* 0x0000000000049947 */ /* 0x000fea0003800000 */
[----:B------:R-:W-:Y:S01]  /*b000*/  BPT.TRAP 0x1 ;  /* 0x000000040000795c */ /* 0x000fe20000300000 */
.L_x_7253:
        /* <DEDUP_REMOVED lines=42> */
.L_x_7239:
[----:B------:R-:W-:-:S04]  /*b2b0*/  SHF.L.U32 R3, R16, 0x1f, RZ ;  /* 0x0000001f10037819 */ /* 0x000fc800000006ff */
[----:B------:R-:W2:Y:S02]  /*b2c0*/  SYNCS.PHASECHK.TRANS64.TRYWAIT P1, [R0+URZ+0x36438], R3 ;  /* 0x03643803000075a7 */ /* 0x000ea4000802017f */
[----:B--2---:R-:W-:Y:S05]  /*b2d0*/  @!P1 BRA `(.L_x_7254) ;  /* 0x0000000800a49947 */ /* 0x004fea0003800000 */
.L_x_7281:
[----:B------:R-:W-:Y:S05]  /*b2e0*/  @P0 BRA `(.L_x_7255) ;  /* 0x0000000000180947 */ /* 0x000fea0003800000 */
[----:B------:R-:W3:Y:S01]  /*b2f0*/  S2R R2, SR_TID.X ;  /* 0x0000000000027919 */ /* 0x000ee20000002100 */
[----:B--2---:R-:W-:-:S04]  /*b300*/  IMAD.MOV.U32 R3, RZ, RZ, 0x6100 ;  /* 0x00006100ff037424 */ /* 0x004fc800078e00ff */
[----:B------:R4:W-:Y:S01]  /*b310*/  SYNCS.ARRIVE.TRANS64 RZ, [R0+URZ+0x36430], R3 ;  /* 0x0364300300ff79a7 */ /* 0x0009e2000800003f */
[----:B---3--:R-:W-:-:S13]  /*b320*/  LOP3.LUT P0, RZ, R2, 0x1f, RZ, 0xc0, !PT ;  /* 0x0000001f02ff7812 */ /* 0x008fda000780c0ff */
[----:B----4-:R-:W-:Y:S05]  /*b330*/  @!P0 BRA `(.L_x_7255) ;  /* 0x0000000000048947 */ /* 0x010fea0003800000 */
[----:B------:R-:W-:Y:S01]  /*b340*/  BPT.TRAP 0x1 ;  /* 0x000000040000795c */ /* 0x000fe20000300000 */
.L_x_7255:
        /* <DEDUP_REMOVED lines=44> */
.L_x_7236:
[----:B------:R-:W-:Y:S05]  /*b610*/  BSYNC B0 ;  /* 0x0000000000007941 */ /* 0x000fea0003800000 */
.L_x_7232:
[----:B------:R-:W-:-:S03]  /*b620*/  UMOV UR7, 0xffffffff ;  /* 0xffffffff00077882 */ /* 0x000fc60000000000 */
[----:B------:R-:W-:Y:S05]  /*b630*/  BRA.DIV UR7, `(.L_x_7256) ;  /* 0x0000000607e07947 */ /* 0x000fea000b800000 */
[----:B------:R-:W-:-:S13]  /*b640*/  ELECT P6, URZ, PT ;  /* 0x00000000003f782f */ /* 0x000fda00038c0000 */
.L_x_7284:
[----:B------:R-:W-:Y:S05]  /*b650*/  @!P6 BRA `(.L_x_7096) ;  /* 0x000000000074e947 */ /* 0x000fea0003800000 */
[----:B------:R-:W2:Y:S02]  /*b660*/  LDL.LU R3, [R1] ;  /* 0x0000000001037983 */ /* 0x000ea40000300800 */
[----:B--2---:R-:W-:-:S04]  /*b670*/  LOP3.LUT R3, R3, 0x2, RZ, 0xfc, !PT ;  /* 0x0000000203037812 */ /* 0x004fc800078efcff */
[----:B------:R-:W-:-:S13]  /*b680*/  ISETP.NE.AND P2, PT, R3, 0x3, PT ;  /* 0x000000030300780c */ /* 0x000fda0003f45270 */
[----:B------:R-:W-:Y:S05]  /*b690*/  @!P2 BRA `(.L_x_7257) ;  /* 0x000000000004a947 */ /* 0x000fea0003800000 */
[----:B------:R-:W-:Y:S01]  /*b6a0*/  BPT.TRAP 0x1 ;  /* 0x000000040000795c */ /* 0x000fe20000300000 */
.L_x_7257:
        /* <DEDUP_REMOVED lines=15> */
.L_x_7285:
[----:B------:R-:W2:Y:S02]  /*b7a0*/  SYNCS.PHASECHK.TRANS64.TRYWAIT P0, [R3+URZ], R0 ;  /* 0x00000000030075a7 */ /* 0x000ea4000800017f */
[----:B--2---:R-:W-:Y:S05]  /*b7b0*/  @!P0 BRA `(.L_x_7259) ;  /* 0x0000000400b48947 */ /* 0x004fea0003800000 */
.L_x_7286:
[----:B------:R-:W-:Y:S05]  /*b7c0*/  @!P2 BRA `(.L_x_7260) ;  /* 0x000000000004a947 */ /* 0x000fea0003800000 */
[----:B------:R-:W-:Y:S01]  /*b7d0*/  BPT.TRAP 0x1 ;  /* 0x000000040000795c */ /* 0x000fe20000300000 */
.L_x_7260:
[----:B------:R-:W-:-:S07]  /*b7e0*/  SHF.L.U32 R16, R16, 0x1f, RZ ;  /* 0x0000001f10107819 */ /* 0x000fce00000006ff */
.L_x_7261:
[----:B---3--:R3:W4:Y:S02]  /*b7f0*/  SYNCS.PHASECHK.TRANS64.TRYWAIT P0, [R9+URZ+0x36438], R16 ;  /* 0x03643810090075a7 */ /* 0x008724000800017f */
[----:B----4-:R-:W-:Y:S05]  /*b800*/  @!P0 NANOSLEEP.SYNCS 0x989680 ;  /* 0x009896800000895d */ /* 0x010fea0003900000 */
[----:B------:R-:W4:Y:S02]  /*b810*/  @!P0 SYNCS.PHASECHK.TRANS64 P0, [R9+URZ+0x36438], R16 ;  /* 0x03643810090085a7 */ /* 0x000f24000800007f */
[----:B----4-:R-:W-:Y:S05]  /*b820*/  @!P0 BRA `(.L_x_7261) ;  /* 0xfffffffc00f08947 */ /* 0x010fea000383ffff */
.L_x_7096:
[----:B------:R-:W-:Y:S05]  /*b830*/  BSYNC B6 ;  /* 0x0000000000067941 */ /* 0x000fea0003800000 */
.L_x_7088:
[----:B------:R-:W-:Y:S05]  /*b840*/  EXIT ;  /* 0x000000000000794d */ /* 0x000fea0003800000 */
.L_x_7106:
[----:B------:R-:W-:Y:S02]  /*b850*/  IMAD.MOV.U32 R12, RZ, RZ, RZ ;  /* 0x000000ffff0c7224 */ /* 0x000fe400078e00ff */
[----:B------:R-:W-:Y:S02]  /*b860*/  IMAD.MOV.U32 R11, RZ, RZ, 0x1f ;  /* 0x0000001fff0b7424 */ /* 0x000fe400078e00ff */
[----:B------:R-:W-:-:S07]  /*b870*/  IMAD.MOV.U32 R15, RZ, RZ, -0x1 ;  /* 0xffffffffff0f7424 */ /* 0x000fce00078e00ff */
[----:B----4-:R-:W-:Y:S05]  /*b880*/  WARPSYNC.COLLECTIVE R15, `(.L_x_7262) ;  /* 0x000000000f087348 */ /* 0x010fea0003c00000 */
[----:B------:R1:W2:Y:S02]  /*b890*/  SHFL.IDX P6, R14, R13, R12, R11 ;  /* 0x0000000c0d0e7389 */ /* 0x0002a400000c000b */
[----:B-12-4-:R-:W-:Y:S01]  /*b8a0*/  ENDCOLLECTIVE ;  /* 0x000000000000791b */ /* 0x016fe20003800000 */
.L_x_7262:
[----:B------:R-:W-:Y:S05]  /*b8b0*/  BRA `(.L_x_7263) ;  /* 0xffffff5c00447947 */ /* 0x000fea000383ffff */
.L_x_7108:
[----:B--2---:R2:W3:Y:S02]  /*b8c0*/  SYNCS.PHASECHK.TRANS64.TRYWAIT P0, [R156+URZ+0x36400], R15 ;  /* 0x0364000f9c0075a7 */ /* 0x0044e4000800017f */
[----:B---3--:R-:W-:Y:S05]  /*b8d0*/  @!P0 NANOSLEEP.SYNCS 0x989680 ;  /* 0x009896800000895d */ /* 0x008fea0003900000 */
[----:B------:R-:W3:Y:S02]  /*b8e0*/  @!P0 SYNCS.PHASECHK.TRANS64 P0, [R156+URZ+0x36400], R15 ;  /* 0x0364000f9c0085a7 */ /* 0x000ee4000800007f */
[----:B---3--:R-:W-:Y:S05]  /*b8f0*/  @!P0 BRA `(.L_x_7108) ;  /* 0xfffffffc00f08947 */ /* 0x008fea000383ffff */
[----:B------:R-:W-:Y:S05]  /*b900*/  BRA `(.L_x_7107) ;  /* 0xffffff5c00847947 */ /* 0x000fea000383ffff */
.L_x_7112:
[----:B---3--:R3:W1:Y:S02]  /*b910*/  SYNCS.PHASECHK.TRANS64.TRYWAIT P1, [R3+URZ+0x36410], R12 ;  /* 0x0364100c030075a7 */ /* 0x008664000802017f */
[----:B-1----:R-:W-:Y:S05]  /*b920*/  @!P1 NANOSLEEP.SYNCS 0x989680 ;  /* 0x009896800000995d */ /* 0x002fea0003900000 */
[----:B------:R-:W1:Y:S02]  /*b930*/  @!P1 SYNCS.PHASECHK.TRANS64 P1, [R3+URZ+0x36410], R12 ;  /* 0x0364100c030095a7 */ /* 0x000e64000802007f */
[----:B-1----:R-:W-:Y:S05]  /*b940*/  @!P1 BRA `(.L_x_7112) ;  /* 0xfffffffc00f09947 */ /* 0x002fea000383ffff */
[----:B------:R-:W-:Y:S05]  /*b950*/  BRA `(.L_x_7111) ;  /* 0xffffff6400387947 */ /* 0x000fea000383ffff */
.L_x_7116:
[----:B------:R1:W1:Y:S02]  /*b960*/  SYNCS.PHASECHK.TRANS64.TRYWAIT P1, [R156+URZ+0x36430], R15 ;  /* 0x0364300f9c0075a7 */ /* 0x000264000802017f */
[----:B-1----:R-:W-:Y:S05]  /*b970*/  @!P1 NANOSLEEP.SYNCS 0x989680 ;  /* 0x009896800000995d */ /* 0x002fea0003900000 */
[----:B------:R-:W1:Y:S02]  /*b980*/  @!P1 SYNCS.PHASECHK.TRANS64 P1, [R156+URZ+0x36430], R15 ;  /* 0x0364300f9c0095a7 */ /* 0x000e64000802007f */
[----:B-1----:R-:W-:Y:S05]  /*b990*/  @!P1 BRA `(.L_x_7116) ;  /* 0xfffffffc00f09947 */ /* 0x002fea000383ffff */
[----:B------:R-:W-:Y:S05]  /*b9a0*/  BRA `(.L_x_7115) ;  /* 0xffffff6800dc7947 */ /* 0x000fea000383ffff */
.L_x_7180:
[----:B------:R-:W-:Y:S01]  /*b9b0*/  BSSY B0, `(.L_x_7264) ;  /* 0x0000005000007945 */ /* 0x000fe20003800000 */
[----:B------:R-:W-:-:S07]  /*b9c0*/  IMAD.MOV.U32 R15, RZ, RZ, -0x1 ;  /* 0xffffffffff0f7424 */ /* 0x000fce00078e00ff */
[----:B------:R-:W-:Y:S05]  /*b9d0*/  WARPSYNC.COLLECTIVE R15, `(.L_x_7265) ;  /* 0x000000000f087348 */ /* 0x000fea0003c00000 */
[----:B------:R-:W-:Y:S01]  /*b9e0*/  NOP ;  /* 0x0000000000007918 */ /* 0x000fe20000000000 */
[----:B------:R-:W-:Y:S01]  /*b9f0*/  ENDCOLLECTIVE ;  /* 0x000000000000791b */ /* 0x000fe20003800000 */
.L_x_7265:
[----:B------:R-:W-:Y:S05]  /*ba00*/  BSYNC B0 ;  /* 0x0000000000007941 */ /* 0x000fea0003800000 */
.L_x_7264:
[----:B------:R-:W-:Y:S05]  /*ba10*/  BRA `(.L_x_7266) ;  /* 0xffffffbc00207947 */ /* 0x000fea000383ffff */
.L_x_7197:
[----:B------:R-:W-:Y:S01]  /*ba20*/  BSSY B0, `(.L_x_7267) ;  /* 0x0000005000007945 */ /* 0x000fe20003800000 */
[----:B------:R-:W-:-:S07]  /*ba30*/  IMAD.MOV.U32 R15, RZ, RZ, -0x1 ;  /* 0xffffffffff0f7424 */ /* 0x000fce00078e00ff */
[----:B------:R-:W-:Y:S05]  /*ba40*/  WARPSYNC.COLLECTIVE R15, `(.L_x_7268) ;  /* 0x000000000f087348 */ /* 0x000fea0003c00000 */
[----:B------:R-:W-:Y:S01]  /*ba50*/  NOP ;  /* 0x0000000000007918 */ /* 0x000fe20000000000 */
[----:B------:R-:W-:Y:S01]  /*ba60*/  ENDCOLLECTIVE ;  /* 0x000000000000791b */ /* 0x000fe20003800000 */
.L_x_7268:
[----:B------:R-:W-:Y:S05]  /*ba70*/  BSYNC B0 ;  /* 0x0000000000007941 */ /* 0x000fea0003800000 */
.L_x_7267:
[----:B------:R-:W-:Y:S05]  /*ba80*/  BRA `(.L_x_7269) ;  /* 0xffffffc400347947 */ /* 0x000fea000383ffff */
.L_x_7213:
[----:B------:R-:W-:Y:S01]  /*ba90*/  BSSY B0, `(.L_x_7270) ;  /* 0x0000005000007945 */ /* 0x000fe20003800000 */
[----:B------:R-:W-:-:S07]  /*baa0*/  IMAD.MOV.U32 R15, RZ, RZ, -0x1 ;  /* 0xffffffffff0f7424 */ /* 0x000fce00078e00ff */
[----:B------:R-:W-:Y:S05]  /*bab0*/  WARPSYNC.COLLECTIVE R15, `(.L_x_7271) ;  /* 0x000000000f087348 */ /* 0x000fea0003c00000 */
[----:B------:R-:W-:Y:S01]  /*bac0*/  NOP ;  /* 0x0000000000007918 */ /* 0x000fe20000000000 */
[----:B------:R-:W-:Y:S01]  /*bad0*/  ENDCOLLECTIVE ;  /* 0x000000000000791b */ /* 0x000fe20003800000 */
.L_x_7271:
[----:B------:R-:W-:Y:S05]  /*bae0*/  BSYNC B0 ;  /* 0x0000000000007941 */ /* 0x000fea0003800000 */
.L_x_7270:
[----:B------:R-:W-:Y:S05]  /*baf0*/  BRA `(.L_x_7272) ;  /* 0xffffffc800c07947 */ /* 0x000fea000383ffff */
.L_x_7237:
[----:B-1----:R1:W2:Y:S02]  /*bb00*/  SYNCS.PHASECHK.TRANS64.TRYWAIT P1, [R0+URZ+0x36420], R6 ;  /* 0x03642006000075a7 */ /* 0x0022a4000802017f */
[----:B--2---:R-:W-:Y:S05]  /*bb10*/  @!P1 NANOSLEEP.SYNCS 0x989680 ;  /* 0x009896800000995d */ /* 0x004fea0003900000 */
[----:B------:R-:W2:Y:S02]  /*bb20*/  @!P1 SYNCS.PHASECHK.TRANS64 P1, [R0+URZ+0x36420], R6 ;  /* 0x03642006000095a7 */ /* 0x000ea4000802007f */
[----:B--2---:R-:W-:Y:S05]  /*bb30*/  @!P1 BRA `(.L_x_7237) ;  /* 0xfffffffc00f09947 */ /* 0x004fea000383ffff */
[----:B------:R-:W-:Y:S05]  /*bb40*/  BRA `(.L_x_7273) ;  /* 0xffffffdc00207947 */ /* 0x000fea000383ffff */
.L_x_7241:
[----:B-1----:R1:W2:Y:S02]  /*bb50*/  SYNCS.PHASECHK.TRANS64.TRYWAIT P1, [R0+URZ+0x36438], R6 ;  /* 0x03643806000075a7 */ /* 0x0022a4000802017f */
[----:B--2---:R-:W-:Y:S05]  /*bb60*/  @!P1 NANOSLEEP.SYNCS 0x989680 ;  /* 0x009896800000995d */ /* 0x004fea0003900000 */
[----:B------:R-:W2:Y:S02]  /*bb70*/  @!P1 SYNCS.PHASECHK.TRANS64 P1, [R0+URZ+0x36438], R6 ;  /* 0x03643806000095a7 */ /* 0x000ea4000802007f */
[----:B--2---:R-:W-:Y:S05]  /*bb80*/  @!P1 BRA `(.L_x_7241) ;  /* 0xfffffffc00f09947 */ /* 0x004fea000383ffff */
[----:B------:R-:W-:Y:S05]  /*bb90*/  BRA `(.L_x_7274) ;  /* 0xffffffe400007947 */ /* 0x000fea000383ffff */
.L_x_7243:
[----:B--2---:R2:W3:Y:S02]  /*bba0*/  SYNCS.PHASECHK.TRANS64.TRYWAIT P1, [R0+URZ+0x36428], R3 ;  /* 0x03642803000075a7 */ /* 0x0044e4000802017f */
[----:B---3--:R-:W-:Y:S05]  /*bbb0*/  @!P1 NANOSLEEP.SYNCS 0x989680 ;  /* 0x009896800000995d */ /* 0x008fea0003900000 */
[----:B------:R-:W3:Y:S02]  /*bbc0*/  @!P1 SYNCS.PHASECHK.TRANS64 P1, [R0+URZ+0x36428], R3 ;  /* 0x03642803000095a7 */ /* 0x000ee4000802007f */
[----:B---3--:R-:W-:Y:S05]  /*bbd0*/  @!P1 BRA `(.L_x_7243) ;  /* 0xfffffffc00f09947 */ /* 0x008fea000383ffff */
[----:B------:R-:W-:Y:S05]  /*bbe0*/  BRA `(.L_x_7275) ;  /* 0xffffffe400c47947 */ /* 0x000fea000383ffff */
.L_x_7245:
        /* <DEDUP_REMOVED lines=8> */
.L_x_7247:
[----:B------:R-:W-:-:S07]  /*bc70*/  SHF.L.U32 R5, R7, 0x1f, RZ ;  /* 0x0000001f07057819 */ /* 0x000fce00000006ff */
.L_x_7277:
[----:B--2---:R2:W3:Y:S02]  /*bc80*/  SYNCS.PHASECHK.TRANS64.TRYWAIT P1, [R0+URZ+0x36420], R5 ;  /* 0x03642005000075a7 */ /* 0x0044e4000802017f */
[----:B---3--:R-:W-:Y:S05]  /*bc90*/  @!P1 NANOSLEEP.SYNCS 0x989680 ;  /* 0x009896800000995d */ /* 0x008fea0003900000 */
[----:B------:R-:W3:Y:S02]  /*bca0*/  @!P1 SYNCS.PHASECHK.TRANS64 P1, [R0+URZ+0x36420], R5 ;  /* 0x03642005000095a7 */ /* 0x000ee4000802007f */
[----:B---3--:R-:W-:Y:S05]  /*bcb0*/  @!P1 BRA `(.L_x_7277) ;  /* 0xfffffffc00f09947 */ /* 0x008fea000383ffff */
[----:B------:R-:W-:Y:S05]  /*bcc0*/  BRA `(.L_x_7278) ;  /* 0xffffffec00147947 */ /* 0x000fea000383ffff */
.L_x_7250:
[----:B--2---:R2:W3:Y:S02]  /*bcd0*/  SYNCS.PHASECHK.TRANS64.TRYWAIT P1, [R0+URZ+0x36438], R6 ;  /* 0x03643806000075a7 */ /* 0x0044e4000802017f */
[----:B---3--:R-:W-:Y:S05]  /*bce0*/  @!P1 NANOSLEEP.SYNCS 0x989680 ;  /* 0x009896800000995d */ /* 0x008fea0003900000 */
[----:B------:R-:W3:Y:S02]  /*bcf0*/  @!P1 SYNCS.PHASECHK.TRANS64 P1, [R0+URZ+0x36438], R6 ;  /* 0x03643806000095a7 */ /* 0x000ee4000802007f */
[----:B---3--:R-:W-:Y:S05]  /*bd00*/  @!P1 BRA `(.L_x_7250) ;  /* 0xfffffffc00f09947 */ /* 0x008fea000383ffff */
[----:B------:R-:W-:Y:S05]  /*bd10*/  BRA `(.L_x_7279) ;  /* 0xffffffec00e07947 */ /* 0x000fea000383ffff */
.L_x_7252:
[----:B-1----:R1:W2:Y:S02]  /*bd20*/  SYNCS.PHASECHK.TRANS64.TRYWAIT P1, [R0+URZ+0x36428], R5 ;  /* 0x03642805000075a7 */ /* 0x0022a4000802017f */
[----:B--2---:R-:W-:Y:S05]  /*bd30*/  @!P1 NANOSLEEP.SYNCS 0x989680 ;  /* 0x009896800000995d */ /* 0x004fea0003900000 */
[----:B------:R-:W2:Y:S02]  /*bd40*/  @!P1 SYNCS.PHASECHK.TRANS64 P1, [R0+URZ+0x36428], R5 ;  /* 0x03642805000095a7 */ /* 0x000ea4000802007f */
[----:B--2---:R-:W-:Y:S05]  /*bd50*/  @!P1 BRA `(.L_x_7252) ;  /* 0xfffffffc00f09947 */ /* 0x004fea000383ffff */
[----:B------:R-:W-:Y:S05]  /*bd60*/  BRA `(.L_x_7280) ;  /* 0xfffffff0008c7947 */ /* 0x000fea000383ffff */
.L_x_7254:
[----:B--2---:R2:W3:Y:S02]  /*bd70*/  SYNCS.PHASECHK.TRANS64.TRYWAIT P1, [R0+URZ+0x36438], R3 ;  /* 0x03643803000075a7 */ /* 0x0044e4000802017f */
[----:B---3--:R-:W-:Y:S05]  /*bd80*/  @!P1 NANOSLEEP.SYNCS 0x989680 ;  /* 0x009896800000995d */ /* 0x008fea0003900000 */
[----:B------:R-:W3:Y:S02]  /*bd90*/  @!P1 SYNCS.PHASECHK.TRANS64 P1, [R0+URZ+0x36438], R3 ;  /* 0x03643803000095a7 */ /* 0x000ee4000802007f */
[----:B---3--:R-:W-:Y:S05]  /*bda0*/  @!P1 BRA `(.L_x_7254) ;  /* 0xfffffffc00f09947 */ /* 0x008fea000383ffff */
[----:B------:R-:W-:Y:S05]  /*bdb0*/  BRA `(.L_x_7281) ;  /* 0xfffffff400487947 */ /* 0x000fea000383ffff */
.L_x_7256:
[----:B------:R-:W-:Y:S01]  /*bdc0*/  BSSY B0, `(.L_x_7282) ;  /* 0x0000006000007945 */ /* 0x000fe20003800000 */
[----:B------:R-:W-:-:S07]  /*bdd0*/  IMAD.MOV.U32 R15, RZ, RZ, -0x1 ;  /* 0xffffffffff0f7424 */ /* 0x000fce00078e00ff */
[----:B------:R-:W-:Y:S05]  /*bde0*/  WARPSYNC.COLLECTIVE R15, `(.L_x_7283) ;  /* 0x000000000f0c7348 */ /* 0x000fea0003c00000 */
[----:B------:R-:W-:Y:S02]  /*bdf0*/  ELECT P6, UR62, PT ;  /* 0x00000000003e782f */ /* 0x000fe400038c0000 */
[----:B------:R-:W-:Y:S01]  /*be00*/  MOV R14, UR62 ;  /* 0x0000003e000e7c02 */ /* 0x000fe20008000f00 */
[----:B------:R-:W-:Y:S10]  /*be10*/  ENDCOLLECTIVE ;  /* 0x000000000000791b */ /* 0x000ff40003800000 */
.L_x_7283:
[----:B------:R-:W-:Y:S05]  /*be20*/  BSYNC B0 ;  /* 0x0000000000007941 */ /* 0x000fea0003800000 */
.L_x_7282:
[----:B------:R-:W-:Y:S05]  /*be30*/  BRA `(.L_x_7284) ;  /* 0xfffffff800047947 */ /* 0x000fea000383ffff */
.L_x_7258:
[----:B-1----:R1:W2:Y:S02]  /*be40*/  SYNCS.PHASECHK.TRANS64.TRYWAIT P0, [R7+URZ], R4 ;  /* 0x00000004070075a7 */ /* 0x0022a4000800017f */
[----:B--2---:R-:W-:Y:S05]  /*be50*/  @!P0 NANOSLEEP.SYNCS 0x989680 ;  /* 0x009896800000895d */ /* 0x004fea0003900000 */
[----:B------:R-:W2:Y:S02]  /*be60*/  @!P0 SYNCS.PHASECHK.TRANS64 P0, [R7+URZ], R4 ;  /* 0x00000004070085a7 */ /* 0x000ea4000800007f */
[----:B--2---:R-:W-:Y:S05]  /*be70*/  @!P0 BRA `(.L_x_7258) ;  /* 0xfffffffc00f08947 */ /* 0x004fea000383ffff */
[----:B------:R-:W-:Y:S05]  /*be80*/  BRA `(.L_x_7285) ;  /* 0xfffffff800447947 */ /* 0x000fea000383ffff */
.L_x_7259:
[----:B--2---:R2:W3:Y:S02]  /*be90*/  SYNCS.PHASECHK.TRANS64.TRYWAIT P0, [R3+URZ], R0 ;  /* 0x00000000030075a7 */ /* 0x0044e4000800017f */
[----:B---3--:R-:W-:Y:S05]  /*bea0*/  @!P0 NANOSLEEP.SYNCS 0x989680 ;  /* 0x009896800000895d */ /* 0x008fea0003900000 */
[----:B------:R-:W3:Y:S02]  /*beb0*/  @!P0 SYNCS.PHASECHK.TRANS64 P0, [R3+URZ], R0 ;  /* 0x00000000030085a7 */ /* 0x000ee4000800007f */
[----:B---3--:R-:W-:Y:S05]  /*bec0*/  @!P0 BRA `(.L_x_7259) ;  /* 0xfffffffc00f08947 */ /* 0x008fea000383ffff */
[----:B------:R-:W-:Y:S05]  /*bed0*/  BRA `(.L_x_7286) ;  /* 0xfffffff800387947 */ /* 0x000fea000383ffff */
.L_x_7287:
        /* <DEDUP_REMOVED lines=10> */
.L_x_7695:


//--------------------- .text._ZN7cutlass13device_kernelIN5flash11enable_sm90INS1_16FlashAttnBwdSm90INS1_25CollectiveMainloopBwdSm90ILi2ELi1ELi1EN4cute5tupleIJNS5_1CILi1EEES8_S8_EEENS6_IJNS7_ILi64EEENS7_ILi96EEENS7_ILi192EEEEEENS_10bfloat16_tEfNS_4arch4Sm90ELb1ELb0ELb0ELb1ELb0ELb0ELb1ELb0ELi3ELi1ELi1ELi1ELb0EEENS1_24CollectiveEpilogueBwdGQAISD_fSG_Li384ELb1ELb0EEENS1_25SingleTileBwdLPTSchedulerILb1ELi96ELb0EEEEEEEEEvNT_6ParamsE --------------------------
	.section	.text._ZN7cutlass13device_kernelIN5flash11enable_sm90INS1_16FlashAttnBwdSm90INS1_25CollectiveMainloopBwdSm90ILi2ELi1ELi1EN4cute5tupleIJNS5_1CILi1EEES8_S8_EEENS6_IJNS7_ILi64EEENS7_ILi96EEENS7_ILi192EEEEEENS_10bfloat16_tEfNS_4arch4Sm90ELb1ELb0ELb0ELb1ELb0ELb0ELb1ELb0ELi3ELi1ELi1ELi1ELb0EEENS1_24CollectiveEpilogueBwdGQAISD_fSG_Li384ELb1ELb0EEENS1_25SingleTileBwdLPTSchedulerILb1ELi96ELb0EEEEEEEEEvNT_6ParamsE,"ax",@progbits
	.align	128
.text._ZN7cutlass13device_kernelIN5flash11enable_sm90INS1_16FlashAttnBwdSm90INS1_25CollectiveMainloopBwdSm90ILi2ELi1ELi1EN4cute5tupleIJNS5_1CILi1EEES8_S8_EEENS6_IJNS7_ILi64EEENS7_ILi96EEENS7_ILi192EEEEEENS_10bfloat16_tEfNS_4arch4Sm90ELb1ELb0ELb0ELb1ELb0ELb0ELb1ELb0ELi3ELi1ELi1ELi1ELb0EEENS1_24CollectiveEpilogueBwdGQAISD_fSG_Li384ELb1ELb0EEENS1_25SingleTileBwdLPTSchedulerILb1ELi96ELb0EEEEEEEEEvNT_6ParamsE:
        .type           _ZN7cutlass13device_kernelIN5flash11enable_sm90INS1_16FlashAttnBwdSm90INS1_25CollectiveMainloopBwdSm90ILi2ELi1ELi1EN4cute5tupleIJNS5_1CILi1EEES8_S8_EEENS6_IJNS7_ILi64EEENS7_ILi96EEENS7_ILi192EEEEEENS_10bfloat16_tEfNS_4arch4Sm90ELb1ELb0ELb0ELb1ELb0ELb0ELb1ELb0ELi3ELi1ELi1ELi1ELb0EEENS1_24CollectiveEpilogueBwdGQAISD_fSG_Li384ELb1ELb0EEENS1_25SingleTileBwdLPTSchedulerILb1ELi96ELb0EEEEEEEEEvNT_6ParamsE,@function
        .size           _ZN7cutlass13device_kernelIN5flash11enable_sm90INS1_16FlashAttnBwdSm90INS1_25CollectiveMainloopBwdSm90ILi2ELi1ELi1EN4cute5tupleIJNS5_1CILi1EEES8_S8_EEENS6_IJNS7_ILi64EEENS7_ILi96EEENS7_ILi192EEEEEENS_10bfloat16_tEfNS_4arch4Sm90ELb1ELb0ELb0ELb1ELb0ELb0ELb1ELb0ELi3ELi1ELi1ELi1ELb0EEENS1_24CollectiveEpilogueBwdGQAISD_fSG_Li384ELb1ELb0EEENS1_25SingleTileBwdLPTSchedulerILb1ELi96ELb0EEEEEEEEEvNT_6ParamsE,(.L_x_7696 - _ZN7cutlass13device_kernelIN5flash11enable_sm90INS1_16FlashAttnBwdSm90INS1_25CollectiveMainloopBwdSm90ILi2ELi1ELi1EN4cute5tupleIJNS5_1CILi1EEES8_S8_EEENS6_IJNS7_ILi64EEENS7_ILi96EEENS7_ILi192EEEEEENS_10bfloat16_tEfNS_4arch4Sm90ELb1ELb0ELb0ELb1ELb0ELb0ELb1ELb0ELi3ELi1ELi1ELi1ELb0EEENS1_24CollectiveEpilogueBwdGQAISD_fSG_Li384ELb1ELb0EEENS1_25SingleTileBwdLPTSchedulerILb1ELi96ELb0EEEEEEEEEvNT_6ParamsE)
        .other          _ZN7cutlass13device_kernelIN5flash11enable_sm90INS1_16FlashAttnBwdSm90INS1_25CollectiveMainloopBwdSm90ILi2ELi1ELi1EN4cute5tupleIJNS5_1CILi1EEES8_S8_EEENS6_IJNS7_ILi64EEENS7_ILi96EEENS7_ILi192EEEEEENS_10bfloat16_tEfNS_4arch4Sm90ELb1ELb0ELb0ELb1ELb0ELb0ELb1ELb0ELi3ELi1ELi1ELi1ELb0EEENS1_24CollectiveEpilogueBwdGQAISD_fSG_Li384ELb1ELb0EEENS1_25SingleTileBwdLPTSchedulerILb1ELi96ELb0EEEEEEEEEvNT_6ParamsE,@"STO_CUDA_ENTRY STV_DEFAULT"
_ZN7cutlass13device_kernelIN5flash11enable_sm90INS1_16FlashAttnBwdSm90INS1_25CollectiveMainloopBwdSm90ILi2ELi1ELi1EN4cute5tupleIJNS5_1CILi1EEES8_S8_EEENS6_IJNS7_ILi64EEENS7_ILi96EEENS7_ILi192EEEEEENS_10bfloat16_tEfNS_4arch4Sm90ELb1ELb0ELb0ELb1ELb0ELb0ELb1ELb0ELi3ELi1ELi1ELi1ELb0EEENS1_24CollectiveEpilogueBwdGQAISD_fSG_Li384ELb1ELb0EEENS1_25SingleTileBwdLPTSchedulerILb1ELi96ELb0EEEEEEEEEvNT_6ParamsE:
        /* <DEDUP_REMOVED lines=23> */
.L_x_7289:
[----:B------:R-:W-:Y:S05]  /*0170*/  BSYNC B0 ;  /* 0x0000000000007941 */ /* 0x000fea0003800000 */
.L_x_7288:
        /* <DEDUP_REMOVED lines=34> */
.L_x_7290:
        /* <DEDUP_REMOVED lines=20> */
.L_x_7291:
        /* <DEDUP_REMOVED lines=9> */
.L_x_7294:
        /* <DEDUP_REMOVED lines=32> */
.L_x_7295:
[----:B------:R-:W1:Y:S01]  /*0770*/  LDC R3, c[0x0][0x8cc] ;  /* 0x00023300ff037b82 */ /* 0x000e620000000800 */
[----:B------:R-:W-:Y:S01]  /*0780*/  IMAD.U32 R152, RZ, RZ, UR4 ;  /* 0x00000004ff987e24 */ /* 0x000fe2000f8e00ff */
[----:B-1----:R-:W-:-:S13]  /*0790*/  ISETP.NE.AND P0, PT, R3, 0x1, PT ;  /* 0x000000010300780c */ /* 0x002fda0003f05270 */
[----:B------:R-:W1:Y:S02]  /*07a0*/  @P0 LDC.64 R4, c[0x0][0x8d0] ;  /* 0x00023400ff040b82 */ /* 0x000e640000000a00 */
[----:B-1----:R-:W-:-:S05]  /*07b0*/  @P0 IMAD.HI.U32 R0, R4, UR4, RZ ;  /* 0x0000000404000c27 */ /* 0x002fca000f8e00ff */
[----:B------:R-:W-:-:S05]  /*07c0*/  @P0 SHF.R.U32.HI R152, RZ, R5, R0 ;  /* 0x00000005ff980219 */ /* 0x000fca0000011600 */
[----:B------:R-:W-:-:S07]  /*07d0*/  IMAD R0, R152, R3, RZ ;  /* 0x0000000398007224 */ /* 0x000fce00078e02ff */
.L_x_7296:
        /* <DEDUP_REMOVED lines=20> */
.L_x_7297:
        /* <DEDUP_REMOVED lines=10> */
.L_x_7299:
[----:B------:R-:W1:Y:S02]  /*09c0*/  LDC R0, c[0x0][0x8f4] ;  /* 0x00023d00ff007b82 */ /* 0x000e640000000800 */
.L_x_7298:
        /* <DEDUP_REMOVED lines=17> */
.L_x_7301:
        /* <DEDUP_REMOVED lines=10> */
.L_x_7302:
        /* <DEDUP_REMOVED lines=8> */
.L_x_7303:
        /* <DEDUP_REMOVED lines=9> */
.L_x_7304:
        /* <DEDUP_REMOVED lines=87> */
.L_x_7307:
        /* <DEDUP_REMOVED lines=15> */
.L_x_7306:
        /* <DEDUP_REMOVED lines=20> */
.L_x_7309:
        /* <DEDUP_REMOVED lines=15> */
.L_x_7308:
        /* <DEDUP_REMOVED lines=8> */
.L_x_7406:
        /* <DEDUP_REMOVED lines=21> */
.L_x_7311:
        /* <DEDUP_REMOVED lines=9> */
[----:B------:R-:W-:-:S02]  /*1780*/  LOP3.LUT R15, R0, 0x7ffffffc, RZ, 0xc0, !PT ;  /* 0x7ffffffc000f7812 */ /* 0x000fc400078ec0ff */
[----:B------:R-:W-:Y:S02]  /*1790*/  CS2R R116, SRZ ;  /* 0x0000000000747805 */ /* 0x000fe4000001ff00 */
[--C-:B------:R-:W-:Y:S02]  /*17a0*/  SHF.R.S32.HI R0, RZ, 0x1, R8.reuse ;  /* 0x00000001ff007819 */ /* 0x100fe40000011408 */
[----:B------:R-:W-:Y:S02]  /*17b0*/  CS2R R114, SRZ ;  /* 0x0000000000727805 */ /* 0x000fe4000001ff00 */
[----:B------:R-:W-:Y:S01]  /*17c0*/  SHF.R.S32.HI R11, RZ, 0x1f, R8 ;  /* 0x0000001fff0b7819 */ /* 0x000fe20000011408 */
[----:B------:R-:W-:Y:S01]  /*17d0*/  IMAD.IADD R15, R2, 0x1, -R15 ;  /* 0x00000001020f7824 */ /* 0x000fe200078e0a0f */
[----:B---3--:R-:W-:Y:S02]  /*17e0*/  SHF.R.S32.HI R10, RZ, 0x1f, R9 ;  /* 0x0000001fff0a7819 */ /* 0x008fe40000011409 */
        /* <DEDUP_REMOVED lines=87> */
.L_x_7323:
[----:B------:R-:W-:-:S13]  /*1d60*/  ISETP.NE.AND P0, PT, R10, 0x3, PT ;  /* 0x000000030a00780c */ /* 0x000fda0003f05270 */
[----:B---3--:R-:W-:Y:S05]  /*1d70*/  @!P0 BRA `(.L_x_7313) ;  /* 0x0000000000048947 */ /* 0x008fea0003800000 */
[----:B------:R-:W-:Y:S01]  /*1d80*/  BPT.TRAP 0x1 ;  /* 0x000000040000795c */ /* 0x000fe20000300000 */
.L_x_7313:
[----:B------:R-:W-:Y:S02]  /*1d90*/  LEA R3, R2, UR36, 0x3 ;  /* 0x0000002402037c11 */ /* 0x000fe4000f8e18ff */
[----:B------:R-:W-:-:S04]  /*1da0*/  SHF.L.U32 R12, R7, 0x1f, RZ ;  /* 0x0000001f070c7819 */ /* 0x000fc800000006ff */
[----:B------:R3:W4:Y:S01]  /*1db0*/  SYNCS.PHASECHK.TRANS64.TRYWAIT P1, [R3+URZ+0x36410], R12 ;  /* 0x0364100c030075a7 */ /* 0x000722000802017f */
[----:B------:R-:W-:Y:S05]  /*1dc0*/  @!P0 BRA `(.L_x_7314) ;  /* 0x0000000000048947 */ /* 0x000fea0003800000 */
[----:B------:R-:W-:Y:S01]  /*1dd0*/  BPT.TRAP 0x1 ;  /* 0x000000040000795c */ /* 0x000fe20000300000 */
.L_x_7314:
[----:B----4-:R-:W-:Y:S05]  /*1de0*/  @P1 BRA `(.L_x_7315) ;  /* 0x0000000000081947 */ /* 0x010fea0003800000 */
[----:B------:R-:W4:Y:S02]  /*1df0*/  SYNCS.PHASECHK.TRANS64.TRYWAIT P1, [R3+URZ+0x36410], R12 ;  /* 0x0364100c030075a7 */ /* 0x000f24000802017f */
[----:B----4-:R-:W-:Y:S05]  /*1e00*/  @!P1 BRA `(.L_x_7316) ;  /* 0x0000007000849947 */ /* 0x010fea0003800000 */
.L_x_7315:
        /* <DEDUP_REMOVED lines=103> */
.L_x_7317:
[----:B---3--:R-:W-:-:S04]  /*2480*/  SHF.L.U32 R14, R5, 0x1f, RZ ;  /* 0x0000001f050e7819 */ /* 0x008fc800000006ff */
[----:B------:R3:W1:Y:S01]  /*2490*/  SYNCS.PHASECHK.TRANS64.TRYWAIT P1, [UR36+0x36430], R14 ;  /* 0x0364300eff0075a7 */ /* 0x0006620008020164 */
[----:B------:R-:W-:Y:S05]  /*24a0*/  @!P0 BRA `(.L_x_7318) ;  /* 0x0000000000048947 */ /* 0x000fea0003800000 */
[----:B------:R-:W-:Y:S01]  /*24b0*/  BPT.TRAP 0x1 ;  /* 0x000000040000795c */ /* 0x000fe20000300000 */
.L_x_7318:
[----:B-1----:R-:W-:Y:S05]  /*24c0*/  @P1 BRA `(.L_x_7319) ;  /* 0x0000000000081947 */ /* 0x002fea0003800000 */
[----:B------:R-:W1:Y:S02]  /*24d0*/  SYNCS.PHASECHK.TRANS64.TRYWAIT P1, [UR36+0x36430], R14 ;  /* 0x0364300eff0075a7 */ /* 0x000e640008020164 */
[----:B-1----:R-:W-:Y:S05]  /*24e0*/  @!P1 BRA `(.L_x_7320) ;  /* 0x0000006800e09947 */ /* 0x002fea0003800000 */
.L_x_7319:
[----:B------:R-:W-:Y:S01]  /*24f0*/  UIADD3 UR5, UR36, 0x2a000, URZ ;  /* 0x0002a00024057890 */ /* 0x000fe2000fffe03f */
[----:B------:R-:W-:Y:S01]  /*2500*/  WARPGROUP.ARRIVE ;  /* 0x00000000000079c5 */ /* 0x000fe20000000000 */
[----:B------:R-:W-:Y:S01]  /*2510*/  UIADD3 UR4, UR4, 0x9000, URZ ;  /* 0x0000900004047890 */ /* 0x000fe2000fffe03f */
[----:B------:R-:W-:Y:S01]  /*2520*/  IMAD R15, R16, 0x40, R6 ;  /* 0x00000040100f7824 */ /* 0x000fe200078e0206 */
[----:B------:R-:W-:Y:S01]  /*2530*/  USHF.R.U32.HI UR6, URZ, 0x4, UR5 ;  /* 0x000000043f067899 */ /* 0x000fe20008011605 */
[----:B------:R-:W-:Y:S01]  /*2540*/  LEA R156, R6, UR36, 0x2 ;  /* 0x00000024069c7c11 */ /* 0x000fe2000f8e10ff */
        /* <DEDUP_REMOVED lines=17> */
[----:B------:R-:W-:Y:S01]  /*2660*/  FSEL R137, R137, -INF , P1 ;  /* 0xff80000089897808 */ /* 0x000fe20000800000 */
        /* <DEDUP_REMOVED lines=12> */
[----:B--2---:R-:W-:-:S02]  /*2730*/  FSEL R23, R140, -INF , P2 ;  /* 0xff8000008c177808 */ /* 0x004fc40001000000 */
[----:B------:R-:W-:Y:S02]  /*2740*/  VIMNMX R14, R9, R14, PT ;  /* 0x0000000e090e7248 */ /* 0x000fe40003fe0100 */
[----:B------:R-:W-:Y:S01]  /*2750*/  FSEL R141, R141, -INF , P3 ;  /* 0xff8000008d8d7808 */ /* 0x000fe20001800000 */
[--C-:B------:R-:W-:Y:S01]  /*2760*/  FFMA.FTZ R22, R23, UR40, -R12.reuse ;  /* 0x0000002817167c23 */ /* 0x100fe2000801080c */
[C---:B------:R-:W-:Y:S01]  /*2770*/  ISETP.GT.AND P2, PT, R14.reuse, RZ, PT ;  /* 0x000000ff0e00720c */ /* 0x040fe20003f44270 */
[----:B------:R-:W1:Y:S01]  /*2780*/  MUFU.EX2 R21, R21 ;  /* 0x0000001500157308 */ /* 0x000e620000000800 */
[----:B------:R-:W-:Y:S01]  /*2790*/  ISETP.GT.AND P3, PT, R14, 0x1, PT ;  /* 0x000000010e00780c */ /* 0x000fe20003f64270 */
[----:B------:R-:W-:Y:S01]  /*27a0*/  FFMA.FTZ R23, R141, UR40, -R12 ;  /* 0x000000288d177c23 */ /* 0x000fe2000801080c */
[----:B------:R-:W-:Y:S02]  /*27b0*/  FSEL R138, R138, -INF , P2 ;  /* 0xff8000008a8a7808 */ /* 0x000fe40001000000 */
[----:B------:R-:W-:-:S02]  /*27c0*/  ISETP.GT.AND P2, PT, R14, 0x8, PT ;  /* 0x000000080e00780c */ /* 0x000fc40003f44270 */
[----:B------:R-:W-:Y:S01]  /*27d0*/  FSEL R145, R145, -INF , P6 ;  /* 0xff80000091917808 */ /* 0x000fe20003000000 */
[--C-:B------:R-:W-:Y:S01]  /*27e0*/  FFMA.FTZ R136, R138, UR40, -R13.reuse ;  /* 0x000000288a887c23 */ /* 0x100fe2000801080d */
[----:B------:R-:W-:Y:S01]  /*27f0*/  FSEL R138, R139, -INF , P3 ;  /* 0xff8000008b8a7808 */ /* 0x000fe20001800000 */
[----:B------:R-:W-:Y:S01]  /*2800*/  MUFU.EX2 R22, R22 ;  /* 0x0000001600167308 */ /* 0x000fe20000000800 */
[----:B------:R-:W-:Y:S02]  /*2810*/  ISETP.GT.AND P6, PT, R14, 0x9, PT ;  /* 0x000000090e00780c */ /* 0x000fe40003fc4270 */
[----:B------:R-:W-:Y:S01]  /*2820*/  FSEL R15, R144, -INF , P4 ;  /* 0xff800000900f7808 */ /* 0x000fe20002000000 */
[--C-:B------:R-:W-:Y:S01]  /*2830*/  FFMA.FTZ R137, R138, UR40, -R13.reuse ;  /* 0x000000288a897c23 */ /* 0x100fe2000801080d */
[----:B------:R-:W-:Y:S02]  /*2840*/  FSEL R141, R148, -INF , P5 ;  /* 0xff800000948d7808 */ /* 0x000fe40002800000 */
[----:B------:R-:W-:Y:S01]  /*2850*/  FSEL R142, R142, -INF , P2 ;  /* 0xff8000008e8e7808 */ /* 0x000fe20001000000 */
[----:B------:R-:W2:Y:S01]  /*2860*/  MUFU.EX2 R23, R23 ;  /* 0x0000001700177308 */ /* 0x000ea20000000800 */
[C---:B------:R-:W-:Y:S01]  /*2870*/  ISETP.GT.AND P5, PT, R14.reuse, 0x10, PT ;  /* 0x000000100e00780c */ /* 0x040fe20003fa4270 */
[--C-:B------:R-:W-:Y:S01]  /*2880*/  FFMA.FTZ R140, R15, UR40, -R12.reuse ;  /* 0x000000280f8c7c23 */ /* 0x100fe2000801080c */
[----:B------:R-:W-:Y:S01]  /*2890*/  ISETP.GT.AND P4, PT, R14, 0x11, PT ;  /* 0x000000110e00780c */ /* 0x000fe20003f84270 */
[----:B------:R-:W-:Y:S01]  /*28a0*/  FFMA.FTZ R139, R142, UR40, -R13 ;  /* 0x000000288e8b7c23 */ /* 0x000fe2000801080d */
[C---:B------:R-:W-:Y:S01]  /*28b0*/  ISETP.GT.AND P3, PT, R14.reuse, 0x18, PT ;  /* 0x000000180e00780c */ /* 0x040fe20003f64270 */
[--C-:B------:R-:W-:Y:S01]  /*28c0*/  FFMA.FTZ R142, R145, UR40, -R12.reuse ;  /* 0x00000028918e7c23 */ /* 0x100fe2000801080c */
[----:B------:R-:W-:Y:S01]  /*28d0*/  ISETP.GT.AND P2, PT, R14, 0x19, PT ;  /* 0x000000190e00780c */ /* 0x000fe20003f44270 */
[----:B------:R-:W-:Y:S01]  /*28e0*/  MUFU.EX2 R136, R136 ;  /* 0x0000008800887308 */ /* 0x000fe20000000800 */
[----:B------:R-:W-:Y:S01]  /*28f0*/  FSEL R14, R143, -INF , P6 ;  /* 0xff8000008f0e7808 */ /* 0x000fe20003000000 */
[----:B------:R-:W-:Y:S01]  /*2900*/  FFMA.FTZ R141, R141, UR40, -R12 ;  /* 0x000000288d8d7c23 */ /* 0x000fe2000801080c */
[----:B------:R-:W-:-:S02]  /*2910*/  FSEL R149, R149, -INF , P1 ;  /* 0xff80000095957808 */ /* 0x000fc40000800000 */
[----:B------:R-:W-:Y:S01]  /*2920*/  FSEL R146, R146, -INF , P5 ;  /* 0xff80000092927808 */ /* 0x000fe20002800000 */
[--C-:B------:R-:W-:Y:S01]  /*2930*/  FFMA.FTZ R148, R14, UR40, -R13.reuse ;  /* 0x000000280e947c23 */ /* 0x100fe2000801080d */
[----:B------:R-:W-:Y:S01]  /*2940*/  FSEL R150, R150, -INF , P3 ;  /* 0xff80000096967808 */ /* 0x000fe20001800000 */
[----:B------:R-:W3:Y:S01]  /*2950*/  MUFU.EX2 R137, R137 ;  /* 0x0000008900897308 */ /* 0x000ee20000000800 */
[----:B------:R-:W-:Y:S01]  /*2960*/  FSEL R14, R151, -INF , P2 ;  /* 0xff800000970e7808 */ /* 0x000fe20001000000 */
[----:B------:R-:W-:Y:S01]  /*2970*/  FFMA.FTZ R144, R149, UR40, -R12 ;  /* 0x0000002895907c23 */ /* 0x000fe2000801080c */
[----:B------:R-:W-:Y:S01]  /*2980*/  FSEL R12, R147, -INF , P4 ;  /* 0xff800000930c7808 */ /* 0x000fe20002000000 */
[----:B------:R-:W-:Y:S02]  /*2990*/  WARPGROUP.DEPBAR.LE gsb0, 0x0 ;  /* 0x00008000000079c5 */ /* 0x000fe40000010000 */
[----:B------:R-:W-:Y:S01]  /*29a0*/  WARPGROUP.ARRIVE ;  /* 0x00000000000079c5 */ /* 0x000fe20000000000 */
[--C-:B------:R-:W-:Y:S01]  /*29b0*/  FFMA.FTZ R149, R146, UR40, -R13.reuse ;  /* 0x0000002892957c23 */ /* 0x100fe2000801080d */
[----:B------:R-:W-:Y:S01]  /*29c0*/  MUFU.EX2 R139, R139 ;  /* 0x0000008b008b7308 */ /* 0x000fe20000000800 */
[--C-:B------:R-:W-:Y:S01]  /*29d0*/  FFMA.FTZ R146, R150, UR40, -R13.reuse ;  /* 0x0000002896927c23 */ /* 0x100fe2000801080d */
[--C-:B------:R-:W-:Y:S01]  /*29e0*/  FFMA.FTZ R147, R14, UR40, -R13.reuse ;  /* 0x000000280e937c23 */ /* 0x100fe2000801080d */
[----:B------:R-:W-:Y:S01]  /*29f0*/  FFMA.FTZ R145, R12, UR40, -R13 ;  /* 0x000000280c917c23 */ /* 0x000fe2000801080d */
[----:B------:R-:W-:Y:S01]  /*2a00*/  HGMMA.64x32x16.F32.BF16 R120, gdesc[UR8], R120, gsb0 ;  /* 0x00600000087879f0 */ /* 0x000fe20008001878 */
[----:B------:R-:W-:Y:S01]  /*2a10*/  UIADD3 UR10, UR6, 0x4, URZ ;  /* 0x00000004060a7890 */ /* 0x000fe2000fffe03f */
[----:B-1----:R-:W-:Y:S01]  /*2a20*/  F2FP.BF16.F32.PACK_AB R12, R21, R20 ;  /* 0x00000014150c723e */ /* 0x002fe200000010ff */
[----:B------:R-:W-:Y:S01]  /*2a30*/  UIADD3 UR8, UR4, 0x4, URZ ;  /* 0x0000000404087890 */ /* 0x000fe2000fffe03f */
[----:B------:R-:W1:Y:S01]  /*2a40*/  MUFU.EX2 R148, R148 ;  /* 0x0000009400947308 */ /* 0x000e620000000800 */
[----:B------:R-:W-:Y:S01]  /*2a50*/  UMOV UR11, 0x40000040 ;  /* 0x40000040000b7882 */ /* 0x000fe20000000000 */
[----:B------:R-:W-:Y:S01]  /*2a60*/  UMOV UR9, 0x40000040 ;  /* 0x4000004000097882 */ /* 0x000fe20000000000 */
[----:B--2---:R-:W-:-:S02]  /*2a70*/  F2FP.BF16.F32.PACK_AB R14, R23, R22 ;  /* 0x00000016170e723e */ /* 0x004fc400000010ff */
[----:B---3--:R-:W-:-:S03]  /*2a80*/  F2FP.BF16.F32.PACK_AB R13, R137, R136 ;  /* 0x00000088890d723e */ /* 0x008fc600000010ff */
[----:B------:R-:W-:Y:S08]  /*2a90*/  MUFU.EX2 R140, R140 ;  /* 0x0000008c008c7308 */ /* 0x000ff00000000800 */
[----:B------:R-:W-:Y:S01]  /*2aa0*/  MUFU.EX2 R151, R142 ;  /* 0x0000008e00977308 */ /* 0x000fe20000000800 */
[----:B-1----:R-:W-:-:S07]  /*2ab0*/  F2FP.BF16.F32.PACK_AB R15, R148, R139 ;  /* 0x0000008b940f723e */ /* 0x002fce00000010ff */
[----:B------:R-:W-:Y:S08]  /*2ac0*/  MUFU.EX2 R141, R141 ;  /* 0x0000008d008d7308 */ /* 0x000ff00000000800 */
[----:B------:R-:W-:Y:S08]  /*2ad0*/  MUFU.EX2 R144, R144 ;  /* 0x0000009000907308 */ /* 0x000ff00000000800 */
[----:B------:R-:W-:Y:S08]  /*2ae0*/  MUFU.EX2 R149, R149 ;  /* 0x0000009500957308 */ /* 0x000ff00000000800 */
[----:B------:R-:W-:Y:S01]  /*2af0*/  MUFU.EX2 R150, R145 ;  /* 0x0000009100967308 */ /* 0x000fe20000000800 */
[----:B------:R-:W-:-:S02]  /*2b00*/  WARPGROUP.DEPBAR.LE gsb0, 0x0 ;  /* 0x00008000000079c5 */ /* 0x000fc40000010000 */
[----:B------:R-:W-:-:S05]  /*2b10*/  WARPGROUP.ARRIVE ;  /* 0x00000000000079c5 */ /* 0x000fca0000000000 */
[----:B------:R-:W-:Y:S01]  /*2b20*/  MUFU.EX2 R146, R146 ;  /* 0x0000009200927308 */ /* 0x000fe20000000800 */
[----:B------:R-:W-:Y:S01]  /*2b30*/  HGMMA.64x32x16.F32.BF16 R120, gdesc[UR8], R120, gsb0 ;  /* 0x00600000087879f0 */ /* 0x000fe20008001878 */
[----:B------:R-:W-:Y:S02]  /*2b40*/  UIADD3 UR10, UR6, 0x6, URZ ;  /* 0x00000006060a7890 */ /* 0x000fe4000fffe03f */
[----:B------:R-:W-:-:S04]  /*2b50*/  UIADD3 UR8, UR4, 0x6, URZ ;  /* 0x0000000604087890 */ /* 0x000fc8000fffe03f */
[----:B------:R-:W1:Y:S01]  /*2b60*/  MUFU.EX2 R147, R147 ;  /* 0x0000009300937308 */ /* 0x000e620000000800 */
        /* <DEDUP_REMOVED lines=78> */
[--C-:B------:R-:W-:Y:S01]  /*3050*/  FADD.FTZ R120, R121, -R138.reuse ;  /* 0x8000008a79787221 */ /* 0x100fe20000010000 */
[--C-:B------:R-:W-:Y:S01]  /*3060*/  FADD.FTZ R121, R124, -R138.reuse ;  /* 0x8000008a7c797221 */ /* 0x100fe20000010000 */
[--C-:B------:R-:W-:Y:S01]  /*3070*/  FADD.FTZ R124, R125, -R138.reuse ;  /* 0x8000008a7d7c7221 */ /* 0x100fe20000010000 */
[--C-:B---3--:R-:W-:Y:S01]  /*3080*/  FADD.FTZ R126, R126, -R143.reuse ;  /* 0x8000008f7e7e7221 */ /* 0x108fe20000010000 */
[----:B------:R-:W-:Y:S01]  /*3090*/  FMUL.FTZ R21, R21, R120 ;  /* 0x0000007815157220 */ /* 0x000fe20000410000 */
[--C-:B------:R-:W-:Y:S01]  /*30a0*/  FADD.FTZ R120, R123, -R143.reuse ;  /* 0x8000008f7b787221 */ /* 0x100fe20000010000 */
[----:B-1----:R-:W-:Y:S01]  /*30b0*/  F2FP.BF16.F32.PACK_AB R123, R147, R146 ;  /* 0x00000092937b723e */ /* 0x002fe200000010ff */
[----:B----4-:R-:W-:Y:S01]  /*30c0*/  FMUL.FTZ R14, R22, R121 ;  /* 0x00000079160e7220 */ /* 0x010fe20000410000 */
[--C-:B------:R-:W-:Y:S01]  /*30d0*/  FADD.FTZ R121, R122, -R143.reuse ;  /* 0x8000008f7a797221 */ /* 0x100fe20000010000 */
[----:B------:R-:W-:Y:S01]  /*30e0*/  FMUL.FTZ R137, R137, R120 ;  /* 0x0000007889897220 */ /* 0x000fe20000410000 */
[----:B------:R-:W-:Y:S01]  /*30f0*/  F2FP.BF16.F32.PACK_AB R120, R151, R140 ;  /* 0x0000008c9778723e */ /* 0x000fe200000010ff */
[--C-:B------:R-:W-:Y:S01]  /*3100*/  FADD.FTZ R13, R128, -R138.reuse ;  /* 0x8000008a800d7221 */ /* 0x100fe20000010000 */
[----:B------:R-:W-:Y:S01]  /*3110*/  FMUL.FTZ R136, R136, R121 ;  /* 0x0000007988887220 */ /* 0x000fe20000410000 */
[----:B------:R-:W-:Y:S01]  /*3120*/  F2FP.BF16.F32.PACK_AB R122, R144, R141 ;  /* 0x0000008d907a723e */ /* 0x000fe200000010ff */
[--C-:B------:R-:W-:Y:S01]  /*3130*/  FADD.FTZ R12, R129, -R138.reuse ;  /* 0x8000008a810c7221 */ /* 0x100fe20000010000 */
[----:B------:R-:W-:Y:S01]  /*3140*/  F2FP.BF16.F32.PACK_AB R121, R150, R149 ;  /* 0x000000959679723e */ /* 0x000fe200000010ff */
[--C-:B------:R-:W-:Y:S01]  /*3150*/  FADD.FTZ R127, R127, -R143.reuse ;  /* 0x8000008f7f7f7221 */ /* 0x100fe20000010000 */
[--C-:B------:R-:W-:Y:S01]  /*3160*/  FADD.FTZ R132, R132, -R138.reuse ;  /* 0x8000008a84847221 */ /* 0x100fe20000010000 */
[----:B------:R-:W-:Y:S01]  /*3170*/  FADD.FTZ R133, R133, -R138 ;  /* 0x8000008a85857221 */ /* 0x000fe20000010000 */
[--C-:B------:R-:W-:Y:S01]  /*3180*/  FADD.FTZ R130, R130, -R143.reuse ;  /* 0x8000008f82827221 */ /* 0x100fe20000010000 */
[----:B------:R1:W-:Y:S01]  /*3190*/  STSM.16.M88.4 [R17], R120 ;  /* 0x0000007811007844 */ /* 0x0003e20000000200 */
[--C-:B------:R-:W-:Y:S01]  /*31a0*/  FADD.FTZ R131, R131, -R143.reuse ;  /* 0x8000008f83837221 */ /* 0x100fe20000010000 */
[--C-:B------:R-:W-:Y:S01]  /*31b0*/  FADD.FTZ R15, R134, -R143.reuse ;  /* 0x8000008f860f7221 */ /* 0x100fe20000010000 */
[----:B------:R-:W-:Y:S01]  /*31c0*/  FADD.FTZ R22, R135, -R143 ;  /* 0x8000008f87167221 */ /* 0x000fe20000010000 */
        /* <DEDUP_REMOVED lines=18> */
[----:B------:R-:W-:-:S02]  /*32f0*/  F2FP.BF16.F32.PACK_AB R12, R21, R20 ;  /* 0x00000014150c723e */ /* 0x000fc400000010ff */
[----:B------:R-:W-:Y:S02]  /*3300*/  F2FP.BF16.F32.PACK_AB R20, R124, R13 ;  /* 0x0000000d7c14723e */ /* 0x000fe400000010ff */
[----:B------:R-:W-:Y:S02]  /*3310*/  F2FP.BF16.F32.PACK_AB R14, R23, R14 ;  /* 0x0000000e170e723e */ /* 0x000fe400000010ff */
[----:B------:R-:W-:Y:S02]  /*3320*/  F2FP.BF16.F32.PACK_AB R13, R137, R136 ;  /* 0x00000088890d723e */ /* 0x000fe400000010ff */
[----:B------:R-:W-:Y:S02]  /*3330*/  F2FP.BF16.F32.PACK_AB R15, R148, R139 ;  /* 0x0000008b940f723e */ /* 0x000fe400000010ff */
[----:B------:R-:W-:Y:S01]  /*3340*/  F2FP.BF16.F32.PACK_AB R22, R133, R132 ;  /* 0x000000848516723e */ /* 0x000fe200000010ff */
[----:B--2---:R-:W-:Y:S01]  /*3350*/  BAR.SYNC.DEFER_BLOCKING 0x9, 0x180 ;  /* 0x0246000000007b1d */ /* 0x004fe20000010000 */
[----:B------:R-:W-:-:S02]  /*3360*/  F2FP.BF16.F32.PACK_AB R21, R131, R130 ;  /* 0x000000828315723e */ /* 0x000fc400000010ff */
[----:B------:R-:W-:-:S03]  /*3370*/  F2FP.BF16.F32.PACK_AB R23, R147, R146 ;  /* 0x000000929317723e */ /* 0x000fc600000010ff */
        /* <DEDUP_REMOVED lines=82> */
.L_x_7321:
        /* <DEDUP_REMOVED lines=60> */
.L_x_7322:
        /* <DEDUP_REMOVED lines=62> */
.L_x_7305:
[----:B------:R-:W-:Y:S05]  /*4040*/  @P0 BRA `(.L_x_7300) ;  /* 0x0000004c00bc0947 */ /* 0x000fea0003800000 */
[----:B---3--:R-:W1:Y:S01]  /*4050*/  LDC.64 R2, c[0x0][0x878] ;  /* 0x00021e00ff027b82 */ /* 0x008e620000000a00 */
[----:B------:R-:W3:Y:S07]  /*4060*/  S2R R0, SR_TID.X ;  /* 0x0000000000007919 */ /* 0x000eee0000002100 */
[----:B------:R-:W4:Y:S01]  /*4070*/  S2UR UR5, SR_CgaCtaId ;  /* 0x00000000000579c3 */ /* 0x000f220000008800 */
[----:B------:R-:W-:-:S07]  /*4080*/  UMOV UR4, 0x400 ;  /* 0x0000040000047882 */ /* 0x000fce0000000000 */
[----:B------:R-:W5:Y:S01]  /*4090*/  LDC.64 R12, c[0x0][0x818] ;  /* 0x00020600ff0c7b82 */ /* 0x000f620000000a00 */
[----:B-1----:R-:W-:-:S07]  /*40a0*/  ISETP.NE.U32.AND P0, PT, R2, RZ, PT ;  /* 0x000000ff0200720c */ /* 0x002fce0003f05070 */
[----:B------:R-:W1:Y:S01]  /*40b0*/  LDC.64 R16, c[0x0][0x840] ;  /* 0x00021000ff107b82 */ /* 0x000e620000000a00 */
[----:B------:R-:W-:-:S07]  /*40c0*/  ISETP.NE.AND.EX P0, PT, R3, RZ, PT, P0 ;  /* 0x000000ff0300720c */ /* 0x000fce0003f05300 */
[----:B------:R-:W4:Y:S08]  /*40d0*/  LDC R2, c[0x0][0x850] ;  /* 0x00021400ff027b82 */ /* 0x000f300000000800 */
[----:B------:R-:W2:Y:S08]  /*40e0*/  @P0 LDC.64 R4, c[0x0][0x878] ;  /* 0x00021e00ff040b82 */ /* 0x000eb00000000a00 */
[----:B------:R-:W5:Y:S08]  /*40f0*/  LDC.64 R14, c[0x0][0x820] ;  /* 0x00020800ff0e7b82 */ /* 0x000f700000000a00 */
[----:B------:R-:W5:Y:S01]  /*4100*/  LDC.64 R20, c[0x0][0x848] ;  /* 0x00021200ff147b82 */ /* 0x000f620000000a00 */
[----:B--2---:R-:W-:-:S07]  /*4110*/  @P0 IMAD.WIDE R4, R19, 0x4, R4 ;  /* 0x0000000413040825 */ /* 0x004fce00078e0204 */
[----:B------:R-:W2:Y:S01]  /*4120*/  LDC.64 R22, c[0x0][0x800] ;  /* 0x00020000ff167b82 */ /* 0x000ea20000000a00 */
[----:B------:R-:W5:Y:S07]  /*4130*/  @P0 LDG.E R4, desc[UR38][R4.64] ;  /* 0x0000002604040981 */ /* 0x000f6e000c1e1900 */
[----:B------:R-:W-:Y:S01]  /*4140*/  BAR.SYNC.DEFER_BLOCKING 0x1, 0x180 ;  /* 0x0046000000007b1d */ /* 0x000fe20000010000 */
[----:B----4-:R-:W-:Y:S01]  /*4150*/  ISETP.NE.AND P1, PT, R2, 0x1, PT ;  /* 0x000000010200780c */ /* 0x010fe20003f25270 */
[----:B---3--:R-:W-:Y:S01]  /*4160*/  VIADD R2, R0, 0xffffff80 ;  /* 0xffffff8000027836 */ /* 0x008fe20000000000 */
[----:B------:R-:W-:-:S03]  /*4170*/  ULEA UR4, UR5, UR4, 0x18 ;  /* 0x0000000405047291 */ /* 0x000fc6000f8ec03f */
[----:B------:R-:W-:Y:S01]  /*4180*/  BSSY B0, `(.L_x_7324) ;  /* 0x0000052000007945 */ /* 0x000fe20003800000 */
[----:B------:R-:W-:-:S04]  /*4190*/  SHF.R.S32.HI R3, RZ, 0x1f, R2 ;  /* 0x0000001fff037819 */ /* 0x000fc80000011402 */
[----:B------:R-:W-:-:S03]  /*41a0*/  LEA.HI R6, R3, R2, RZ, 0x7 ;  /* 0x0000000203067211 */ /* 0x000fc600078f38ff */
[----:B------:R-:W3:Y:S01]  /*41b0*/  @P1 LDC R8, c[0x0][0x854] ;  /* 0x00021500ff081b82 */ /* 0x000ee20000000800 */
[----:B------:R-:W-:Y:S02]  /*41c0*/  LOP3.LUT R3, R6, 0x3fffff80, RZ, 0xc0, !PT ;  /* 0x3fffff8006037812 */ /* 0x000fe400078ec0ff */
[----:B------:R-:W-:-:S03]  /*41d0*/  SHF.R.S32.HI R6, RZ, 0x7, R6 ;  /* 0x00000007ff067819 */ /* 0x000fc60000011406 */
[----:B------:R-:W-:Y:S02]  /*41e0*/  IMAD.IADD R3, R2, 0x1, -R3 ;  /* 0x0000000102037824 */ /* 0x000fe400078e0a03 */
[----:B------:R-:W4:Y:S02]  /*41f0*/  @P1 LDC R10, c[0x0][0x858] ;  /* 0x00021600ff0a1b82 */ /* 0x000f240000000800 */
[----:B------:R-:W-:-:S04]  /*4200*/  IMAD R6, R6, 0x600, R3 ;  /* 0x0000060006067824 */ /* 0x000fc800078e0203 */
[----:B------:R-:W-:Y:S02]  /*4210*/  IMAD.SHL.U32 R6, R6, 0x4, RZ ;  /* 0x0000000406067824 */ /* 0x000fe400078e00ff */
[----:B---3--:R-:W-:-:S03]  /*4220*/  @P1 IMAD.HI.U32 R3, R153, R8, RZ ;  /* 0x0000000899031227 */ /* 0x008fc600078e00ff */
[----:B------:R-:W-:-:S05]  /*4230*/  LEA R8, R6, UR4, 0x2 ;  /* 0x0000000406087c11 */ /* 0x000fca000f8e10ff */
[----:B------:R3:W-:Y:S01]  /*4240*/  STS.128 [R8], R24 ;  /* 0x0000001808007388 */ /* 0x0007e20000000c00 */
[----:B----4-:R-:W-:Y:S01]  /*4250*/  @P1 SHF.R.U32.HI R153, RZ, R10, R3 ;  /* 0x0000000aff991219 */ /* 0x010fe20000011603 */
[----:B------:R-:W-:Y:S02]  /*4260*/  IMAD R3, R152, 0x4800, RZ ;  /* 0x0000480098037824 */ /* 0x000fe400078e02ff */
[----:B------:R4:W-:Y:S01]  /*4270*/  STS.128 [R8+0x800], R28 ;  /* 0x0008001c08007388 */ /* 0x0009e20000000c00 */
[----:B------:R-:W-:-:S03]  /*4280*/  SHF.R.S32.HI R9, RZ, 0x1f, R153 ;  /* 0x0000001fff097819 */ /* 0x000fc60000011499 */
[----:B------:R4:W-:Y:S02]  /*4290*/  STS.128 [R8+0x1000], R32 ;  /* 0x0010002008007388 */ /* 0x0009e40000000c00 */
[----:B-1----:R-:W-:Y:S02]  /*42a0*/  IMAD R10, R9, R16, RZ ;  /* 0x00000010090a7224 */ /* 0x002fe400078e02ff */
[----:B------:R4:W-:Y:S02]  /*42b0*/  STS.128 [R8+0x1800], R36 ;  /* 0x0018002408007388 */ /* 0x0009e40000000c00 */
[----:B------:R-:W-:Y:S02]  /*42c0*/  IMAD R11, R153, R17, R10 ;  /* 0x00000011990b7224 */ /* 0x000fe400078e020a */
[----:B------:R4:W-:Y:S01]  /*42d0*/  STS.128 [R8+0x2000], R40 ;  /* 0x0020002808007388 */ /* 0x0009e20000000c00 */
[----:B---3--:R-:W1:Y:S03]  /*42e0*/  LDC.64 R24, c[0x0][0x828] ;  /* 0x00020a00ff187b82 */ /* 0x008e660000000a00 */
        /* <DEDUP_REMOVED lines=22> */
[----:B------:R-:W-:-:S03]  /*4450*/  IMAD R4, R9, R12, RZ ;  /* 0x0000000c09047224 */ /* 0x000fc600078e02ff */
[----:B------:R-:W-:Y:S01]  /*4460*/  LEA.HI.X.SX32 R7, R3, R5, 0x1, P1 ;  /* 0x0000000503077211 */ /* 0x000fe200008f0eff */
[----:B------:R-:W-:Y:S01]  /*4470*/  IMAD R9, R153, R13, R4 ;  /* 0x0000000d99097224 */ /* 0x000fe200078e0204 */
[----:B------:R-:W-:Y:S02]  /*4480*/  SHF.R.S32.HI R3, RZ, 0x1f, R19 ;  /* 0x0000001fff037819 */ /* 0x000fe40000011413 */
[----:B------:R-:W-:Y:S01]  /*4490*/  SEL R19, R19, RZ, !P0 ;  /* 0x000000ff13137207 */ /* 0x000fe20004000000 */
[--C-:B------:R-:W-:Y:S01]  /*44a0*/  IMAD.WIDE.U32 R4, R153, R12, R6.reuse ;  /* 0x0000000c99047225 */ /* 0x100fe200078e0006 */
[----:B------:R-:W-:Y:S02]  /*44b0*/  SEL R3, R3, RZ, !P0 ;  /* 0x000000ff03037207 */ /* 0x000fe40004000000 */
[----:B------:R-:W-:Y:S01]  /*44c0*/  ISETP.NE.AND P0, PT, R2, RZ, PT ;  /* 0x000000ff0200720c */ /* 0x000fe20003f05270 */
[----:B------:R-:W-:-:S04]  /*44d0*/  IMAD.WIDE.U32 R6, R153, R16, R6 ;  /* 0x0000001099067225 */ /* 0x000fc800078e0006 */
[----:B------:R-:W-:Y:S02]  /*44e0*/  IMAD.IADD R5, R5, 0x1, R9 ;  /* 0x0000000105057824 */ /* 0x000fe400078e0209 */
[----:B------:R-:W-:Y:S02]  /*44f0*/  IMAD.IADD R7, R7, 0x1, R11 ;  /* 0x0000000107077824 */ /* 0x000fe400078e020b */
[C---:B------:R-:W-:Y:S02]  /*4500*/  IMAD R10, R3.reuse, R14, RZ ;  /* 0x0000000e030a7224 */ /* 0x040fe400078e02ff */
[----:B------:R-:W-:Y:S02]  /*4510*/  IMAD R12, R3, R20, RZ ;  /* 0x00000014030c7224 */ /* 0x000fe400078e02ff */
[----:B------:R-:W-:-:S04]  /*4520*/  IMAD.WIDE.U32 R4, R19, R14, R4 ;  /* 0x0000000e13047225 */ /* 0x000fc800078e0004 */
[----:B------:R-:W-:Y:S01]  /*4530*/  IMAD.WIDE.U32 R6, R19, R20, R6 ;  /* 0x0000001413067225 */ /* 0x000fe200078e0006 */
[----:B--2---:R-:W-:-:S03]  /*4540*/  LEA R22, P1, R4, R22, 0x2 ;  /* 0x0000001604167211 */ /* 0x004fc600078210ff */
[C---:B------:R-:W-:Y:S01]  /*4550*/  IMAD R3, R19.reuse, R15, R10 ;  /* 0x0000000f13037224 */ /* 0x040fe200078e020a */
[----:B-1----:R-:W-:Y:S01]  /*4560*/  LEA R24, P2, R6, R24, 0x2 ;  /* 0x0000001806187211 */ /* 0x002fe200078410ff */
        /* <DEDUP_REMOVED lines=12> */
.L_x_7326:
[----:B------:R-:W-:Y:S01]  /*4630*/  @P0 ELECT P1, URZ, PT ;  /* 0x00000000003f082f */ /* 0x000fe20003820000 */
[----:B------:R1:W-:-:S12]  /*4640*/  UBLKRED.G.S.ADD.F32.RN [UR6], [UR4], UR5, desc[UR8] ;  /* 0x00000806040073bb */ /* 0x0003d800080a1405 */
[----:B------:R-:W-:Y:S02]  /*4650*/  @P1 PLOP3.LUT P0, PT, P1, PT, PT, 0x8, 0x0 ;  /* 0x000000000000181c */ /* 0x000fe40000f0e170 */
[----:B------:R-:W-:-:S11]  /*4660*/  PLOP3.LUT P1, PT, PT, PT, PT, 0x8, 0x0 ;  /* 0x000000000000781c */ /* 0x000fd60003f2e170 */
[----:B-1----:R-:W-:Y:S05]  /*4670*/  @P0 BRA.U.ANY `(.L_x_7326) ;  /* 0xfffffffd00ec0947 */ /* 0x002fea000393ffff */
[----:B------:R0:W-:Y:S01]  /*4680*/  UTMACMDFLUSH ;  /* 0x00000000000079b7 */ /* 0x0001e20000000000 */
[----:B------:R-:W-:-:S04]  /*4690*/  DEPBAR.LE SB0, 0x0 ;  /* 0x000080000000791a */ /* 0x000fc80000000000 */
.L_x_7325:
[----:B------:R-:W-:Y:S05]  /*46a0*/  BSYNC B0 ;  /* 0x0000000000007941 */ /* 0x000fea0003800000 */
.L_x_7324:
        /* <DEDUP_REMOVED lines=28> */
.L_x_7327:
        /* <DEDUP_REMOVED lines=8> */
.L_x_7293:
        /* <DEDUP_REMOVED lines=29> */
.L_x_7329:
[----:B------:R-:W-:Y:S01]  /*4ac0*/  ULDC UR9, c[0x0][0x8cc] ;  /* 0x0002330000097ab9 */ /* 0x000fe20000000800 */
[----:B------:R-:W-:Y:S01]  /*4ad0*/  UMOV UR7, UR8 ;  /* 0x0000000800077c82 */ /* 0x000fe20008000000 */
[----:B------:R-:W-:-:S11]  /*4ae0*/  UISETP.NE.AND UP0, UPT, UR9, 0x1, UPT ;  /* 0x000000010900788c */ /* 0x000fd6000bf05270 */
[----:B------:R-:W-:Y:S02]  /*4af0*/  @UP0 ULDC.64 UR10, c[0x0][0x8d0] ;  /* 0x00023400000a0ab9 */ /* 0x000fe40000000a00 */
[----:B------:R-:W-:-:S04]  /*4b00*/  UIMAD.WIDE.U32 UR4, UR8, UR10, URZ ;  /* 0x0000000a080472a5 */ /* 0x000fc8000f8e003f */
[----:B------:R-:W-:-:S04]  /*4b10*/  @UP0 USHF.R.U32.HI UR7, URZ, UR11, UR5 ;  /* 0x0000000b3f070299 */ /* 0x000fc80008011605 */
[----:B------:R-:W-:-:S12]  /*4b20*/  UIMAD UR4, UR7, UR9, URZ ;  /* 0x00000009070472a4 */ /* 0x000fd8000f8e023f */
.L_x_7330:
        /* <DEDUP_REMOVED lines=23> */
.L_x_7331:
        /* <DEDUP_REMOVED lines=13> */
.L_x_7333:
[----:B------:R-:W-:-:S05]  /*4d70*/  ULDC UR4, c[0x0][0x8f4] ;  /* 0x00023d0000047ab9 */ /* 0x000fca0000000800 */
.L_x_7332:
        /* <DEDUP_REMOVED lines=46> */
.L_x_7334:
        /* <DEDUP_REMOVED lines=13> */
.L_x_7335:
        /* <DEDUP_REMOVED lines=12> */
.L_x_7336:
        /* <DEDUP_REMOVED lines=54> */
.L_x_7339:
[----:B------:R-:W-:Y:S05]  /*5550*/  BSYNC B0 ;  /* 0x0000000000007941 */ /* 0x000fea0003800000 */
.L_x_7338:
        /* <DEDUP_REMOVED lines=18> */
.L_x_7341:
[----:B------:R-:W-:Y:S05]  /*5680*/  BSYNC B0 ;  /* 0x0000000000007941 */ /* 0x000fea0003800000 */
.L_x_7340:
        /* <DEDUP_REMOVED lines=19> */
.L_x_7343:
[----:B------:R-:W-:Y:S05]  /*57c0*/  BSYNC B0 ;  /* 0x0000000000007941 */ /* 0x000fea0003800000 */
.L_x_7342:
[----:B------:R-:W-:Y:S06]  /*57d0*/  BAR.ARV 0xa, 0xa0 ;  /* 0x0282800000007b1d */ /* 0x000fec0000002000 */
[----:B------:R-:W-:Y:S04]  /*57e0*/  BSSY B0, `(.L_x_7344) ;  /* 0x0000003000007945 */ /* 0x000fe80003800000 */
[----:B------:R-:W-:Y:S05]  /*57f0*/  @!P0 BRA `(.L_x_7345) ;  /* 0x0000000000048947 */ /* 0x000fea0003800000 */
[----:B------:R-:W-:-:S04]  /*5800*/  DEPBAR.LE SB0, 0x1 ;  /* 0x000080400000791a */ /* 0x000fc80000000000 */
.L_x_7345:
[----:B------:R-:W-:Y:S05]  /*5810*/  BSYNC B0 ;  /* 0x0000000000007941 */ /* 0x000fea0003800000 */
.L_x_7344:
[----:B------:R-:W-:Y:S06]  /*5820*/  BAR.ARV 0xb, 0xa0 ;  /* 0x02c2800000007b1d */ /* 0x000fec0000002000 */
[----:B------:R-:W-:Y:S04]  /*5830*/  BSSY B0, `(.L_x_7346) ;  /* 0x0000003000007945 */ /* 0x000fe80003800000 */
[----:B------:R-:W-:Y:S05]  /*5840*/  @!P0 BRA `(.L_x_7347) ;  /* 0x0000000000048947 */ /* 0x000fea0003800000 */
[----:B------:R-:W-:-:S04]  /*5850*/  DEPBAR.LE SB0, 0x0 ;  /* 0x000080000000791a */ /* 0x000fc80000000000 */
.L_x_7347:
[----:B------:R-:W-:Y:S05]  /*5860*/  BSYNC B0 ;  /* 0x0000000000007941 */ /* 0x000fea0003800000 */
.L_x_7346:
[----:B------:R-:W-:Y:S06]  /*5870*/  BAR.ARV 0xc, 0xa0 ;  /* 0x0302800000007b1d */ /* 0x000fec0000002000 */
[----:B------:R-:W-:Y:S01]  /*5880*/  UIADD3 UR20, UR16, 0x1, URZ ;  /* 0x0000000110147890 */ /* 0x000fe2000fffe03f */
[----:B------:R-:W-:Y:S11]  /*5890*/  BRA `(.L_x_7348) ;  /* 0x0000000000047947 */ /* 0x000ff60003800000 */
.L_x_7337:
[----:B------:R-:W-:-:S05]  /*58a0*/  UMOV UR20, UR16 ;  /* 0x0000001000147c82 */ /* 0x000fca0008000000 */
.L_x_7348:
        /* <DEDUP_REMOVED lines=26> */
.L_x_7369:
        /* <DEDUP_REMOVED lines=32> */
.L_x_7350:
[----:B------:R-:W-:Y:S05]  /*5c50*/  BSYNC B0 ;  /* 0x0000000000007941 */ /* 0x000fea0003800000 */
.L_x_7349:
        /* <DEDUP_REMOVED lines=12> */
.L_x_7352:
[----:B------:R-:W-:Y:S05]  /*5d20*/  BSYNC B0 ;  /* 0x0000000000007941 */ /* 0x000fea0003800000 */
.L_x_7351:
        /* <DEDUP_REMOVED lines=13> */
.L_x_7354:
[----:B------:R-:W-:Y:S05]  /*5e00*/  BSYNC B0 ;  /* 0x0000000000007941 */ /* 0x000fea0003800000 */
.L_x_7353:
[----:B------:R-:W-:Y:S06]  /*5e10*/  BAR.ARV 0xa, 0xa0 ;  /* 0x0282800000007b1d */ /* 0x000fec0000002000 */
[----:B------:R-:W-:Y:S04]  /*5e20*/  BSSY B0, `(.L_x_7355) ;  /* 0x0000003000007945 */ /* 0x000fe80003800000 */
[----:B------:R-:W-:Y:S05]  /*5e30*/  @!P0 BRA `(.L_x_7356) ;  /* 0x0000000000048947 */ /* 0x000fea0003800000 */
[----:B------:R-:W-:-:S04]  /*5e40*/  DEPBAR.LE SB0, 0x1 ;  /* 0x000080400000791a */ /* 0x000fc80000000000 */
.L_x_7356:
[----:B------:R-:W-:Y:S05]  /*5e50*/  BSYNC B0 ;  /* 0x0000000000007941 */ /* 0x000fea0003800000 */
.L_x_7355:
[----:B------:R-:W-:Y:S06]  /*5e60*/  BAR.ARV 0xb, 0xa0 ;  /* 0x02c2800000007b1d */ /* 0x000fec0000002000 */
[----:B------:R-:W-:Y:S04]  /*5e70*/  BSSY B0, `(.L_x_7357) ;  /* 0x0000003000007945 */ /* 0x000fe80003800000 */
[----:B------:R-:W-:Y:S05]  /*5e80*/  @!P0 BRA `(.L_x_7358) ;  /* 0x0000000000048947 */ /* 0x000fea0003800000 */
[----:B------:R-:W-:-:S04]  /*5e90*/  DEPBAR.LE SB0, 0x0 ;  /* 0x000080000000791a */ /* 0x000fc80000000000 */
.L_x_7358:
[----:B------:R-:W-:Y:S05]  /*5ea0*/  BSYNC B0 ;  /* 0x0000000000007941 */ /* 0x000fea0003800000 */
.L_x_7357:
        /* <DEDUP_REMOVED lines=13> */
.L_x_7360:
[----:B------:R-:W-:Y:S05]  /*5f80*/  BSYNC B0 ;  /* 0x0000000000007941 */ /* 0x000fea0003800000 */
.L_x_7359:
        /* <DEDUP_REMOVED lines=12> */
.L_x_7362:
[----:B------:R-:W-:Y:S05]  /*6050*/  BSYNC B0 ;  /* 0x0000000000007941 */ /* 0x000fea0003800000 */
.L_x_7361:
        /* <DEDUP_REMOVED lines=13> */
.L_x_7364:
[----:B------:R-:W-:Y:S05]  /*6130*/  BSYNC B0 ;  /* 0x0000000000007941 */ /* 0x000fea0003800000 */
.L_x_7363:
[----:B------:R-:W-:Y:S06]  /*6140*/  BAR.ARV 0xa, 0xa0 ;  /* 0x0282800000007b1d */ /* 0x000fec0000002000 */
[----:B------:R-:W-:Y:S04]  /*6150*/  BSSY B0, `(.L_x_7365) ;  /* 0x0000003000007945 */ /* 0x000fe80003800000 */
[----:B------:R-:W-:Y:S05]  /*6160*/  @!P0 BRA `(.L_x_7366) ;  /* 0x0000000000048947 */ /* 0x000fea0003800000 */
[----:B------:R-:W-:-:S04]  /*6170*/  DEPBAR.LE SB0, 0x1 ;  /* 0x000080400000791a */ /* 0x000fc80000000000 */
.L_x_7366:
[----:B------:R-:W-:Y:S05]  /*6180*/  BSYNC B0 ;  /* 0x0000000000007941 */ /* 0x000fea0003800000 */
.L_x_7365:
[----:B------:R-:W-:Y:S01]  /*6190*/  UIADD3 UR20, UR20, 0x2, URZ ;  /* 0x0000000214147890 */ /* 0x000fe2000fffe03f */
[----:B------:R-:W-:Y:S06]  /*61a0*/  BAR.ARV 0xb, 0xa0 ;  /* 0x02c2800000007b1d */ /* 0x000fec0000002000 */
[----:B------:R-:W-:Y:S01]  /*61b0*/  UISETP.GE.AND UP0, UPT, UR20, UR7, UPT ;  /* 0x000000071400728c */ /* 0x000fe2000bf06270 */
[----:B------:R-:W-:Y:S04]  /*61c0*/  BSSY B0, `(.L_x_7367) ;  /* 0x0000003000007945 */ /* 0x000fe80003800000 */
[----:B------:R-:W-:Y:S06]  /*61d0*/  @!P0 BRA `(.L_x_7368) ;  /* 0x0000000000048947 */ /* 0x000fec0003800000 */
[----:B------:R-:W-:-:S04]  /*61e0*/  DEPBAR.LE SB0, 0x0 ;  /* 0x000080000000791a */ /* 0x000fc80000000000 */
.L_x_7368:
[----:B------:R-:W-:Y:S05]  /*61f0*/  BSYNC B0 ;  /* 0x0000000000007941 */ /* 0x000fea0003800000 */
.L_x_7367:
[----:B------:R-:W-:Y:S06]  /*6200*/  BAR.ARV 0xc, 0xa0 ;  /* 0x0302800000007b1d */ /* 0x000fec0000002000 */
[----:B------:R-:W-:Y:S01]  /*6210*/  PLOP3.LUT P1, PT, PT, PT, UP0, 0x80, 0x0 ;  /* 0x000000000000781c */ /* 0x000fe20003f2f008 */
[----:B------:R-:W-:Y:S02]  /*6220*/  UIADD3 UR47, UR47, 0x6000, URZ ;  /* 0x000060002f2f7890 */ /* 0x000fe4000fffe03f */
[----:B------:R-:W-:-:S10]  /*6230*/  UIADD3 UR6, UR6, 0x6000, URZ ;  /* 0x0000600006067890 */ /* 0x000fd4000fffe03f */
[----:B------:R-:W-:Y:S05]  /*6240*/  @!P1 BRA `(.L_x_7369) ;  /* 0xfffffff800009947 */ /* 0x000fea000383ffff */
[----:B------:R-:W-:Y:S05]  /*6250*/  BRA `(.L_x_7300) ;  /* 0x0000002c00387947 */ /* 0x000fea0003800000 */
.L_x_7328:
        /* <DEDUP_REMOVED lines=21> */
.L_x_7370:
[----:B------:R-:W1:Y:S01]  /*63b0*/  LDC R3, c[0x0][0x8cc] ;  /* 0x00023300ff037b82 */ /* 0x000e620000000800 */
[----:B------:R-:W-:Y:S01]  /*63c0*/  IMAD.MOV.U32 R0, RZ, RZ, R5 ;  /* 0x000000ffff007224 */ /* 0x000fe200078e0005 */
[----:B-1----:R-:W-:-:S13]  /*63d0*/  ISETP.NE.AND P0, PT, R3, 0x1, PT ;  /* 0x000000010300780c */ /* 0x002fda0003f05270 */
[----:B------:R-:W1:Y:S02]  /*63e0*/  @P0 LDC.64 R6, c[0x0][0x8d0] ;  /* 0x00023400ff060b82 */ /* 0x000e640000000a00 */
[----:B-1----:R-:W-:-:S05]  /*63f0*/  @P0 IMAD.HI.U32 R4, R5, R6, RZ ;  /* 0x0000000605040227 */ /* 0x002fca00078e00ff */
[----:B------:R-:W-:-:S05]  /*6400*/  @P0 SHF.R.U32.HI R0, RZ, R7, R4 ;  /* 0x00000007ff000219 */ /* 0x000fca0000011604 */
[----:B------:R-:W-:-:S07]  /*6410*/  IMAD R3, R0, R3, RZ ;  /* 0x0000000300037224 */ /* 0x000fce00078e02ff */
.L_x_7371:
        /* <DEDUP_REMOVED lines=23> */
.L_x_7372:
        /* <DEDUP_REMOVED lines=10> */
.L_x_7374:
[----:B------:R-:W1:Y:S02]  /*6630*/  LDC R4, c[0x0][0x8f4] ;  /* 0x00023d00ff047b82 */ /* 0x000e640000000800 */
.L_x_7373:
        /* <DEDUP_REMOVED lines=50> */
.L_x_7376:
        /* <DEDUP_REMOVED lines=11> */
.L_x_7377:
[----:B------:R-:W-:Y:S05]  /*6a10*/  @!P0 BRA `(.L_x_7378) ;  /* 0x00000000000c8947 */ /* 0x000fea0003800000 */
[----:B------:R-:W2:Y:S04]  /*6a20*/  LDG.E R5, desc[UR38][R2.64] ;  /* 0x0000002602057981 */ /* 0x000ea8000c1e1900 */
[----:B------:R-:W2:Y:S02]  /*6a30*/  LDG.E R4, desc[UR38][R2.64+0x4] ;  /* 0x0000042602047981 */ /* 0x000ea4000c1e1900 */
[----:B--2---:R-:W-:-:S07]  /*6a40*/  IMAD.IADD R4, R4, 0x1, -R5 ;  /* 0x0000000104047824 */ /* 0x004fce00078e0a05 */
.L_x_7378:
        /* <DEDUP_REMOVED lines=73> */
.L_x_7407:
        /* <DEDUP_REMOVED lines=9> */
.L_x_7381:
        /* <DEDUP_REMOVED lines=112> */
.L_x_7392:
[----:B-1----:R-:W-:-:S05]  /*7670*/  IMAD.MOV.U32 R6, RZ, RZ, 0x1 ;  /* 0x00000001ff067424 */ /* 0x002fca00078e00ff */
[----:B------:R-:W-:-:S04]  /*7680*/  SHF.L.U32 R6, R6, 0x1f, RZ ;  /* 0x0000001f06067819 */ /* 0x000fc800000006ff */
[----:B------:R-:W1:Y:S02]  /*7690*/  SYNCS.PHASECHK.TRANS64.TRYWAIT P1, [R0+URZ+0x36438], R6 ;  /* 0x03643806000075a7 */ /* 0x000e64000802017f */
[----:B-1----:R-:W-:Y:S05]  /*76a0*/  @!P1 BRA `(.L_x_7384) ;  /* 0x0000001800989947 */ /* 0x002fea0003800000 */
.L_x_7408:
[----:B------:R-:W-:Y:S05]  /*76b0*/  @P0 BRA `(.L_x_7385) ;  /* 0x0000000000140947 */ /* 0x000fea0003800000 */
[----:B------:R-:W-:Y:S01]  /*76c0*/  ISETP.NE.AND P1, PT, R18, RZ, PT ;  /* 0x000000ff1200720c */ /* 0x000fe20003f25270 */
[----:B------:R-:W-:-:S04]  /*76d0*/  IMAD.MOV.U32 R3, RZ, RZ, 0x6100 ;  /* 0x00006100ff037424 */ /* 0x000fc800078e00ff */
[----:B------:R2:W-:Y:S08]  /*76e0*/  SYNCS.ARRIVE.TRANS64 RZ, [R0+URZ+0x36430], R3 ;  /* 0x0364300300ff79a7 */ /* 0x0005f0000800003f */
[----:B------:R-:W-:Y:S05]  /*76f0*/  @!P1 BRA `(.L_x_7385) ;  /* 0x0000000000049947 */ /* 0x000fea0003800000 */
[----:B------:R-:W-:Y:S01]  /*7700*/  BPT.TRAP 0x1 ;  /* 0x000000040000795c */ /* 0x000fe20000300000 */
.L_x_7385:
        /* <DEDUP_REMOVED lines=48> */
.L_x_7409:
[----:B------:R-:W-:Y:S05]  /*7a10*/  @P0 BRA `(.L_x_7387) ;  /* 0x0000000000140947 */ /* 0x000fea0003800000 */
[----:B------:R-:W-:Y:S01]  /*7a20*/  ISETP.NE.AND P1, PT, R18, RZ, PT ;  /* 0x000000ff1200720c */ /* 0x000fe20003f25270 */
[----:B--2---:R-:W-:-:S04]  /*7a30*/  IMAD.MOV.U32 R3, RZ, RZ, 0x6100 ;  /* 0x00006100ff037424 */ /* 0x004fc800078e00ff */
[----:B------:R3:W-:Y:S08]  /*7a40*/  SYNCS.ARRIVE.TRANS64 RZ, [R0+URZ+0x36418], R3 ;  /* 0x0364180300ff79a7 */ /* 0x0007f0000800003f */
[----:B------:R-:W-:Y:S05]  /*7a50*/  @!P1 BRA `(.L_x_7387) ;  /* 0x0000000000049947 */ /* 0x000fea0003800000 */
[----:B------:R-:W-:Y:S01]  /*7a60*/  BPT.TRAP 0x1 ;  /* 0x000000040000795c */ /* 0x000fe20000300000 */
.L_x_7387:
        /* <DEDUP_REMOVED lines=47> */
.L_x_7410:
        /* <DEDUP_REMOVED lines=8> */
.L_x_7389:
        /* <DEDUP_REMOVED lines=37> */
.L_x_7412:
[----:B------:R-:W-:Y:S05]  /*8030*/  @P0 BRA `(.L_x_7391) ;  /* 0x0000000000140947 */ /* 0x000fea0003800000 */
[----:B------:R-:W-:Y:S01]  /*8040*/  ISETP.NE.AND P1, PT, R18, RZ, PT ;  /* 0x000000ff1200720c */ /* 0x000fe20003f25270 */
[----:B--2---:R-:W-:-:S04]  /*8050*/  IMAD.MOV.U32 R5, RZ, RZ, 0x6100 ;  /* 0x00006100ff057424 */ /* 0x004fc800078e00ff */
[----:B------:R3:W-:Y:S08]  /*8060*/  SYNCS.ARRIVE.TRANS64 RZ, [R0+URZ+0x36410], R5 ;  /* 0x0364100500ff79a7 */ /* 0x0007f0000800003f */
[----:B------:R-:W-:Y:S05]  /*8070*/  @!P1 BRA `(.L_x_7391) ;  /* 0x0000000000049947 */ /* 0x000fea0003800000 */
[----:B------:R-:W-:Y:S01]  /*8080*/  BPT.TRAP 0x1 ;  /* 0x000000040000795c */ /* 0x000fe20000300000 */
.L_x_7391:
        /* <DEDUP_REMOVED lines=44> */
.L_x_7383:
[----:B------:R-:W-:Y:S01]  /*8350*/  ISETP.NE.AND P1, PT, R20, RZ, PT ;  /* 0x000000ff1400720c */ /* 0x000fe20003f25270 */
[----:B------:R-:W-:Y:S02]  /*8360*/  IMAD.MOV.U32 R16, RZ, RZ, 0x1 ;  /* 0x00000001ff107424 */ /* 0x000fe400078e00ff */
[----:B------:R-:W-:-:S10]  /*8370*/  IMAD.MOV.U32 R5, RZ, RZ, R14 ;  /* 0x000000ffff057224 */ /* 0x000fd400078e000e */
[----:B------:R-:W-:Y:S05]  /*8380*/  @!P1 BRA `(.L_x_7382) ;  /* 0x00000004008c9947 */ /* 0x000fea0003800000 */
[----:B------:R-:W2:Y:S02]  /*8390*/  SYNCS.PHASECHK.TRANS64.TRYWAIT P1, [R0+URZ+0x36438], R6 ;  /* 0x03643806000075a7 */ /* 0x000ea4000802017f */
[----:B--2---:R-:W-:Y:S05]  /*83a0*/  @!P1 BRA `(.L_x_7393) ;  /* 0x0000000c00b89947 */ /* 0x004fea0003800000 */
.L_x_7413:
[----:B------:R-:W-:Y:S05]  /*83b0*/  @P0 BRA `(.L_x_7394) ;  /* 0x0000000000140947 */ /* 0x000fea0003800000 */
[----:B------:R-:W-:Y:S01]  /*83c0*/  ISETP.NE.AND P1, PT, R18, RZ, PT ;  /* 0x000000ff1200720c */ /* 0x000fe20003f25270 */
[----:B------:R-:W-:-:S04]  /*83d0*/  IMAD.MOV.U32 R5, RZ, RZ, 0x6100 ;  /* 0x00006100ff057424 */ /* 0x000fc800078e00ff */
[----:B------:R3:W-:Y:S08]  /*83e0*/  SYNCS.ARRIVE.TRANS64 RZ, [R0+URZ+0x36430], R5 ;  /* 0x0364300500ff79a7 */ /* 0x0007f0000800003f */
[----:B------:R-:W-:Y:S05]  /*83f0*/  @!P1 BRA `(.L_x_7394) ;  /* 0x0000000000049947 */ /* 0x000fea0003800000 */
[----:B------:R-:W-:Y:S01]  /*8400*/  BPT.TRAP 0x1 ;  /* 0x000000040000795c */ /* 0x000fe20000300000 */
.L_x_7394:
        /* <DEDUP_REMOVED lines=42> */
.L_x_7414:
[----:B------:R-:W-:Y:S01]  /*86b0*/  IMAD.MOV.U32 R16, RZ, RZ, RZ ;  /* 0x000000ffff107224 */ /* 0x000fe200078e00ff */
[----:B------:R-:W-:Y:S06]  /*86c0*/  @P0 BRA `(.L_x_7396) ;  /* 0x0000000000140947 */ /* 0x000fec0003800000 */
[----:B------:R-:W-:Y:S01]  /*86d0*/  ISETP.NE.AND P1, PT, R18, RZ, PT ;  /* 0x000000ff1200720c */ /* 0x000fe20003f25270 */
[----:B-1----:R-:W-:-:S04]  /*86e0*/  IMAD.MOV.U32 R5, RZ, RZ, 0x6100 ;  /* 0x00006100ff057424 */ /* 0x002fc800078e00ff */
[----:B------:R2:W-:Y:S08]  /*86f0*/  SYNCS.ARRIVE.TRANS64 RZ, [R0+URZ+0x36418], R5 ;  /* 0x0364180500ff79a7 */ /* 0x0005f0000800003f */
[----:B------:R-:W-:Y:S05]  /*8700*/  @!P1 BRA `(.L_x_7396) ;  /* 0x0000000000049947 */ /* 0x000fea0003800000 */
[----:B------:R-:W-:Y:S01]  /*8710*/  BPT.TRAP 0x1 ;  /* 0x000000040000795c */ /* 0x000fe20000300000 */
.L_x_7396:
        /* <DEDUP_REMOVED lines=42> */
.L_x_7382:
[----:B------:R-:W-:-:S04]  /*89c0*/  SHF.L.U32 R3, R16, 0x1f, RZ ;  /* 0x0000001f10037819 */ /* 0x000fc800000006ff */
[----:B------:R-:W2:Y:S02]  /*89d0*/  SYNCS.PHASECHK.TRANS64.TRYWAIT P1, [R0+URZ+0x36438], R3 ;  /* 0x03643803000075a7 */ /* 0x000ea4000802017f */
[----:B--2---:R-:W-:Y:S05]  /*89e0*/  @!P1 BRA `(.L_x_7397) ;  /* 0x0000000800509947 */ /* 0x004fea0003800000 */
.L_x_7415:
[----:B------:R-:W-:Y:S05]  /*89f0*/  @P0 BRA `(.L_x_7398) ;  /* 0x0000000000180947 */ /* 0x000fea0003800000 */
[----:B------:R-:W3:Y:S01]  /*8a00*/  S2R R2, SR_TID.X ;  /* 0x0000000000027919 */ /* 0x000ee20000002100 */
[----:B--2---:R-:W-:-:S04]  /*8a10*/  IMAD.MOV.U32 R3, RZ, RZ, 0x6100 ;  /* 0x00006100ff037424 */ /* 0x004fc800078e00ff */
[----:B------:R4:W-:Y:S01]  /*8a20*/  SYNCS.ARRIVE.TRANS64 RZ, [R0+URZ+0x36430], R3 ;  /* 0x0364300300ff79a7 */ /* 0x0009e2000800003f */
[----:B---3--:R-:W-:-:S13]  /*8a30*/  LOP3.LUT P0, RZ, R2, 0x1f, RZ, 0xc0, !PT ;  /* 0x0000001f02ff7812 */ /* 0x008fda000780c0ff */
[----:B----4-:R-:W-:Y:S05]  /*8a40*/  @!P0 BRA `(.L_x_7398) ;  /* 0x0000000000048947 */ /* 0x010fea0003800000 */
[----:B------:R-:W-:Y:S01]  /*8a50*/  BPT.TRAP 0x1 ;  /* 0x000000040000795c */ /* 0x000fe20000300000 */
.L_x_7398:
        /* <DEDUP_REMOVED lines=44> */
.L_x_7379:
[----:B------:R-:W-:Y:S05]  /*8d20*/  BSYNC B0 ;  /* 0x0000000000007941 */ /* 0x000fea0003800000 */
.L_x_7375:
[----:B------:R-:W-:-:S03]  /*8d30*/  UMOV UR7, 0xffffffff ;  /* 0xffffffff00077882 */ /* 0x000fc60000000000 */
[----:B------:R-:W-:Y:S05]  /*8d40*/  BRA.DIV UR7, `(.L_x_7399) ;  /* 0x00000006078c7947 */ /* 0x000fea000b800000 */
[----:B------:R-:W-:-:S13]  /*8d50*/  ELECT P6, URZ, PT ;  /* 0x00000000003f782f */ /* 0x000fda00038c0000 */
.L_x_7418:
[----:B------:R-:W-:Y:S05]  /*8d60*/  @!P6 BRA `(.L_x_7300) ;  /* 0x000000000074e947 */ /* 0x000fea0003800000 */
[----:B-12---:R-:W2:Y:S02]  /*8d70*/  LDL.LU R0, [R1] ;  /* 0x0000000001007983 */ /* 0x006ea40000300800 */
[----:B--2---:R-:W-:-:S04]  /*8d80*/  LOP3.LUT R0, R0, 0x2, RZ, 0xfc, !PT ;  /* 0x0000000200007812 */ /* 0x004fc800078efcff */
[----:B------:R-:W-:-:S13]  /*8d90*/  ISETP.NE.AND P2, PT, R0, 0x3, PT ;  /* 0x000000030000780c */ /* 0x000fda0003f45270 */
[----:B------:R-:W-:Y:S05]  /*8da0*/  @!P2 BRA `(.L_x_7400) ;  /* 0x000000000004a947 */ /* 0x000fea0003800000 */
[----:B------:R-:W-:Y:S01]  /*8db0*/  BPT.TRAP 0x1 ;  /* 0x000000040000795c */ /* 0x000fe20000300000 */
.L_x_7400:
        /* <DEDUP_REMOVED lines=15> */
.L_x_7419:
[----:B------:R-:W2:Y:S02]  /*8eb0*/  SYNCS.PHASECHK.TRANS64.TRYWAIT P0, [R3+URZ], R2 ;  /* 0x00000002030075a7 */ /* 0x000ea4000800017f */
[----:B--2---:R-:W-:Y:S05]  /*8ec0*/  @!P0 BRA `(.L_x_7402) ;  /* 0x0000000400608947 */ /* 0x004fea0003800000 */
.L_x_7420:
[----:B------:R-:W-:Y:S05]  /*8ed0*/  @!P2 BRA `(.L_x_7403) ;  /* 0x000000000004a947 */ /* 0x000fea0003800000 */
[----:B------:R-:W-:Y:S01]  /*8ee0*/  BPT.TRAP 0x1 ;  /* 0x000000040000795c */ /* 0x000fe20000300000 */
.L_x_7403:
[----:B------:R-:W-:-:S07]  /*8ef0*/  SHF.L.U32 R16, R16, 0x1f, RZ ;  /* 0x0000001f10107819 */ /* 0x000fce00000006ff */
.L_x_7404:
[----:B---3--:R3:W4:Y:S02]  /*8f00*/  SYNCS.PHASECHK.TRANS64.TRYWAIT P0, [R9+URZ+0x36438], R16 ;  /* 0x03643810090075a7 */ /* 0x008724000800017f */
[----:B----4-:R-:W-:Y:S05]  /*8f10*/  @!P0 NANOSLEEP.SYNCS 0x989680 ;  /* 0x009896800000895d */ /* 0x010fea0003900000 */
[----:B------:R-:W4:Y:S02]  /*8f20*/  @!P0 SYNCS.PHASECHK.TRANS64 P0, [R9+URZ+0x36438], R16 ;  /* 0x03643810090085a7 */ /* 0x000f24000800007f */
[----:B----4-:R-:W-:Y:S05]  /*8f30*/  @!P0 BRA `(.L_x_7404) ;  /* 0xfffffffc00f08947 */ /* 0x010fea000383ffff */
.L_x_7300:
[----:B------:R-:W-:Y:S05]  /*8f40*/  BSYNC B6 ;  /* 0x0000000000067941 */ /* 0x000fea0003800000 */
.L_x_7292:
[----:B------:R-:W-:Y:S05]  /*8f50*/  EXIT ;  /* 0x000000000000794d */ /* 0x000fea0003800000 */
.L_x_7310:
[----:B------:R-:W-:Y:S02]  /*8f60*/  IMAD.MOV.U32 R12, RZ, RZ, RZ ;  /* 0x000000ffff0c7224 */ /* 0x000fe400078e00ff */
[----:B------:R-:W-:Y:S02]  /*8f70*/  IMAD.MOV.U32 R11, RZ, RZ, 0x1f ;  /* 0x0000001fff0b7424 */ /* 0x000fe400078e00ff */
[----:B------:R-:W-:-:S07]  /*8f80*/  IMAD.MOV.U32 R15, RZ, RZ, -0x1 ;  /* 0xffffffffff0f7424 */ /* 0x000fce00078e00ff */
[----:B--2---:R-:W-:Y:S05]  /*8f90*/  WARPSYNC.COLLECTIVE R15, `(.L_x_7405) ;  /* 0x000000000f087348 */ /* 0x004fea0003c00000 */
[----:B------:R1:W3:Y:S02]  /*8fa0*/  SHFL.IDX P6, R14, R13, R12, R11 ;  /* 0x0000000c0d0e7389 */ /* 0x0002e400000c000b */
[----:B-123--:R-:W-:Y:S01]  /*8fb0*/  ENDCOLLECTIVE ;  /* 0x000000000000791b */ /* 0x00efe20003800000 */
.L_x_7405:
[----:B------:R-:W-:Y:S05]  /*8fc0*/  BRA `(.L_x_7406) ;  /* 0xffffff8400747947 */ /* 0x000fea000383ffff */
.L_x_7312:
[----:B---3--:R3:W4:Y:S02]  /*8fd0*/  SYNCS.PHASECHK.TRANS64.TRYWAIT P0, [R155+URZ+0x36400], R10 ;  /* 0x0364000a9b0075a7 */ /* 0x008724000800017f */
[----:B----4-:R-:W-:Y:S05]  /*8fe0*/  @!P0 NANOSLEEP.SYNCS 0x989680 ;  /* 0x009896800000895d */ /* 0x010fea0003900000 */
[----:B------:R-:W4:Y:S02]  /*8ff0*/  @!P0 SYNCS.PHASECHK.TRANS64 P0, [R155+URZ+0x36400], R10 ;  /* 0x0364000a9b0085a7 */ /* 0x000f24000800007f */
[----:B----4-:R-:W-:Y:S05]  /*9000*/  @!P0 BRA `(.L_x_7312) ;  /* 0xfffffffc00f08947 */ /* 0x010fea000383ffff */
[----:B------:R-:W-:Y:S05]  /*9010*/  BRA `(.L_x_7311) ;  /* 0xffffff8400b47947 */ /* 0x000fea000383ffff */
.L_x_7316:
[----:B----4-:R4:W1:Y:S02]  /*9020*/  SYNCS.PHASECHK.TRANS64.TRYWAIT P1, [R3+URZ+0x36410], R12 ;  /* 0x0364100c030075a7 */ /* 0x010864000802017f */
[----:B-1----:R-:W-:Y:S05]  /*9030*/  @!P1 NANOSLEEP.SYNCS 0x989680 ;  /* 0x009896800000995d */ /* 0x002fea0003900000 */
[----:B------:R-:W1:Y:S02]  /*9040*/  @!P1 SYNCS.PHASECHK.TRANS64 P1, [R3+URZ+0x36410], R12 ;  /* 0x0364100c030095a7 */ /* 0x000e64000802007f */
[----:B-1----:R-:W-:Y:S05]  /*9050*/  @!P1 BRA `(.L_x_7316) ;  /* 0xfffffffc00f09947 */ /* 0x002fea000383ffff */
[----:B------:R-:W-:Y:S05]  /*9060*/  BRA `(.L_x_7315) ;  /* 0xffffff8c00687947 */ /* 0x000fea000383ffff */
.L_x_7320:
[----:B------:R1:W1:Y:S02]  /*9070*/  SYNCS.PHASECHK.TRANS64.TRYWAIT P1, [R155+URZ+0x36430], R14 ;  /* 0x0364300e9b0075a7 */ /* 0x000264000802017f */
[----:B-1----:R-:W-:Y:S05]  /*9080*/  @!P1 NANOSLEEP.SYNCS 0x989680 ;  /* 0x009896800000995d */ /* 0x002fea0003900000 */
[----:B------:R-:W1:Y:S02]  /*9090*/  @!P1 SYNCS.PHASECHK.TRANS64 P1, [R155+URZ+0x36430], R14 ;  /* 0x0364300e9b0095a7 */ /* 0x000e64000802007f */
[----:B-1----:R-:W-:Y:S05]  /*90a0*/  @!P1 BRA `(.L_x_7320) ;  /* 0xfffffffc00f09947 */ /* 0x002fea000383ffff */
[----:B------:R-:W-:Y:S05]  /*90b0*/  BRA `(.L_x_7319) ;  /* 0xffffff94000c7947 */ /* 0x000fea000383ffff */
.L_x_7380:
[----:B-1----:R1:W2:Y:S02]  /*90c0*/  SYNCS.PHASECHK.TRANS64.TRYWAIT P1, [R0+URZ+0x36420], R6 ;  /* 0x03642006000075a7 */ /* 0x0022a4000802017f */
[----:B--2---:R-:W-:Y:S05]  /*90d0*/  @!P1 NANOSLEEP.SYNCS 0x989680 ;  /* 0x009896800000995d */ /* 0x004fea0003900000 */
[----:B------:R-:W2:Y:S02]  /*90e0*/  @!P1 SYNCS.PHASECHK.TRANS64 P1, [R0+URZ+0x36420], R6 ;  /* 0x03642006000095a7 */ /* 0x000ea4000802007f */
[----:B--2---:R-:W-:Y:S05]  /*90f0*/  @!P1 BRA `(.L_x_7380) ;  /* 0xfffffffc00f09947 */ /* 0x004fea000383ffff */
[----:B------:R-:W-:Y:S05]  /*9100*/  BRA `(.L_x_7407) ;  /* 0xffffffdc00747947 */ /* 0x000fea000383ffff */
.L_x_7384:
[----:B-1----:R1:W2:Y:S02]  /*9110*/  SYNCS.PHASECHK.TRANS64.TRYWAIT P1, [R0+URZ+0x36438], R6 ;  /* 0x03643806000075a7 */ /* 0x0022a4000802017f */
[----:B--2---:R-:W-:Y:S05]  /*9120*/  @!P1 NANOSLEEP.SYNCS 0x989680 ;  /* 0x009896800000995d */ /* 0x004fea0003900000 */
[----:B------:R-:W2:Y:S02]  /*9130*/  @!P1 SYNCS.PHASECHK.TRANS64 P1, [R0+URZ+0x36438], R6 ;  /* 0x03643806000095a7 */ /* 0x000ea4000802007f */
[----:B--2---:R-:W-:Y:S05]  /*9140*/  @!P1 BRA `(.L_x_7384) ;  /* 0xfffffffc00f09947 */ /* 0x004fea000383ffff */
[----:B------:R-:W-:Y:S05]  /*9150*/  BRA `(.L_x_7408) ;  /* 0xffffffe400547947 */ /* 0x000fea000383ffff */
.L_x_7386:
[----:B--2---:R2:W3:Y:S02]  /*9160*/  SYNCS.PHASECHK.TRANS64.TRYWAIT P1, [R0+URZ+0x36428], R3 ;  /* 0x03642803000075a7 */ /* 0x0044e4000802017f */
[----:B---3--:R-:W-:Y:S05]  /*9170*/  @!P1 NANOSLEEP.SYNCS 0x989680 ;  /* 0x009896800000995d */ /* 0x008fea0003900000 */
[----:B------:R-:W3:Y:S02]  /*9180*/  @!P1 SYNCS.PHASECHK.TRANS64 P1, [R0+URZ+0x36428], R3 ;  /* 0x03642803000095a7 */ /* 0x000ee4000802007f */
[----:B---3--:R-:W-:Y:S05]  /*9190*/  @!P1 BRA `(.L_x_7386) ;  /* 0xfffffffc00f09947 */ /* 0x008fea000383ffff */
[----:B------:R-:W-:Y:S05]  /*91a0*/  BRA `(.L_x_7409) ;  /* 0xffffffe800187947 */ /* 0x000fea000383ffff */
.L_x_7388:
        /* <DEDUP_REMOVED lines=8> */
.L_x_7390:
[----:B------:R-:W-:-:S07]  /*9230*/  SHF.L.U32 R5, R7, 0x1f, RZ ;  /* 0x0000001f07057819 */ /* 0x000fce00000006ff */
.L_x_7411:
[----:B--2---:R2:W3:Y:S02]  /*9240*/  SYNCS.PHASECHK.TRANS64.TRYWAIT P1, [R0+URZ+0x36420], R5 ;  /* 0x03642005000075a7 */ /* 0x0044e4000802017f */
[----:B---3--:R-:W-:Y:S05]  /*9250*/  @!P1 NANOSLEEP.SYNCS 0x989680 ;  /* 0x009896800000995d */ /* 0x008fea0003900000 */
[----:B------:R-:W3:Y:S02]  /*9260*/  @!P1 SYNCS.PHASECHK.TRANS64 P1, [R0+URZ+0x36420], R5 ;  /* 0x03642005000095a7 */ /* 0x000ee4000802007f */
[----:B---3--:R-:W-:Y:S05]  /*9270*/  @!P1 BRA `(.L_x_7411) ;  /* 0xfffffffc00f09947 */ /* 0x008fea000383ffff */
[----:B------:R-:W-:Y:S05]  /*9280*/  BRA `(.L_x_7412) ;  /* 0xffffffec00687947 */ /* 0x000fea000383ffff */
.L_x_7393:
[----:B--2---:R2:W3:Y:S02]  /*9290*/  SYNCS.PHASECHK.TRANS64.TRYWAIT P1, [R0+URZ+0x36438], R6 ;  /* 0x03643806000075a7 */ /* 0x0044e4000802017f */
[----:B---3--:R-:W-:Y:S05]  /*92a0*/  @!P1 NANOSLEEP.SYNCS 0x989680 ;  /* 0x009896800000995d */ /* 0x008fea0003900000 */
[----:B------:R-:W3:Y:S02]  /*92b0*/  @!P1 SYNCS.PHASECHK.TRANS64 P1, [R0+URZ+0x36438], R6 ;  /* 0x03643806000095a7 */ /* 0x000ee4000802007f */
[----:B---3--:R-:W-:Y:S05]  /*92c0*/  @!P1 BRA `(.L_x_7393) ;  /* 0xfffffffc00f09947 */ /* 0x008fea000383ffff */
[----:B------:R-:W-:Y:S05]  /*92d0*/  BRA `(.L_x_7413) ;  /* 0xfffffff000347947 */ /* 0x000fea000383ffff */
.L_x_7395:
[----:B-1----:R1:W2:Y:S02]  /*92e0*/  SYNCS.PHASECHK.TRANS64.TRYWAIT P1, [R0+URZ+0x36428], R5 ;  /* 0x03642805000075a7 */ /* 0x0022a4000802017f */
[----:B--2---:R-:W-:Y:S05]  /*92f0*/  @!P1 NANOSLEEP.SYNCS 0x989680 ;  /* 0x009896800000995d */ /* 0x004fea0003900000 */
[----:B------:R-:W2:Y:S02]  /*9300*/  @!P1 SYNCS.PHASECHK.TRANS64 P1, [R0+URZ+0x36428], R5 ;  /* 0x03642805000095a7 */ /* 0x000ea4000802007f */
[----:B--2---:R-:W-:Y:S05]  /*9310*/  @!P1 BRA `(.L_x_7395) ;  /* 0xfffffffc00f09947 */ /* 0x004fea000383ffff */
[----:B------:R-:W-:Y:S05]  /*9320*/  BRA `(.L_x_7414) ;  /* 0xfffffff000e07947 */ /* 0x000fea000383ffff */
.L_x_7397:
[----:B--2---:R2:W3:Y:S02]  /*9330*/  SYNCS.PHASECHK.TRANS64.TRYWAIT P1, [R0+URZ+0x36438], R3 ;  /* 0x03643803000075a7 */ /* 0x0044e4000802017f */
[----:B---3--:R-:W-:Y:S05]  /*9340*/  @!P1 NANOSLEEP.SYNCS 0x989680 ;  /* 0x009896800000995d */ /* 0x008fea0003900000 */
[----:B------:R-:W3:Y:S02]  /*9350*/  @!P1 SYNCS.PHASECHK.TRANS64 P1, [R0+URZ+0x36438], R3 ;  /* 0x03643803000095a7 */ /* 0x000ee4000802007f */
[----:B---3--:R-:W-:Y:S05]  /*9360*/  @!P1 BRA `(.L_x_7397) ;  /* 0xfffffffc00f09947 */ /* 0x008fea000383ffff */
[----:B------:R-:W-:Y:S05]  /*9370*/  BRA `(.L_x_7415) ;  /* 0xfffffff4009c7947 */ /* 0x000fea000383ffff */
.L_x_7399:
[----:B------:R-:W-:Y:S01]  /*9380*/  BSSY B0, `(.L_x_7416) ;  /* 0x0000006000007945 */ /* 0x000fe20003800000 */
[----:B------:R-:W-:-:S07]  /*9390*/  IMAD.MOV.U32 R15, RZ, RZ, -0x1 ;  /* 0xffffffffff0f7424 */ /* 0x000fce00078e00ff */
[----:B-12---:R-:W-:Y:S05]  /*93a0*/  WARPSYNC.COLLECTIVE R15, `(.L_x_7417) ;  /* 0x000000000f0c7348 */ /* 0x006fea0003c00000 */
[----:B------:R-:W-:Y:S02]  /*93b0*/  ELECT P6, UR62, PT ;  /* 0x00000000003e782f */ /* 0x000fe400038c0000 */
[----:B------:R-:W-:Y:S01]  /*93c0*/  MOV R14, UR62 ;  /* 0x0000003e000e7c02 */ /* 0x000fe20008000f00 */
[----:B-12---:R-:W-:Y:S10]  /*93d0*/  ENDCOLLECTIVE ;  /* 0x000000000000791b */ /* 0x006ff40003800000 */
.L_x_7417:
[----:B------:R-:W-:Y:S05]  /*93e0*/  BSYNC B0 ;  /* 0x0000000000007941 */ /* 0x000fea0003800000 */
.L_x_7416:
[----:B------:R-:W-:Y:S05]  /*93f0*/  BRA `(.L_x_7418) ;  /* 0xfffffff800587947 */ /* 0x000fea000383ffff */
.L_x_7401:
[----:B-1----:R1:W2:Y:S02]  /*9400*/  SYNCS.PHASECHK.TRANS64.TRYWAIT P0, [R7+URZ], R0 ;  /* 0x00000000070075a7 */ /* 0x0022a4000800017f */
[----:B--2---:R-:W-:Y:S05]  /*9410*/  @!P0 NANOSLEEP.SYNCS 0x989680 ;  /* 0x009896800000895d */ /* 0x004fea0003900000 */
[----:B------:R-:W2:Y:S02]  /*9420*/  @!P0 SYNCS.PHASECHK.TRANS64 P0, [R7+URZ], R0 ;  /* 0x00000000070085a7 */ /* 0x000ea4000800007f */
[----:B--2---:R-:W-:Y:S05]  /*9430*/  @!P0 BRA `(.L_x_7401) ;  /* 0xfffffffc00f08947 */ /* 0x004fea000383ffff */
[----:B------:R-:W-:Y:S05]  /*9440*/  BRA `(.L_x_7419) ;  /* 0xfffffff800987947 */ /* 0x000fea000383ffff */
.L_x_7402:
[----:B--2---:R2:W3:Y:S02]  /*9450*/  SYNCS.PHASECHK.TRANS64.TRYWAIT P0, [R3+URZ], R2 ;  /* 0x00000002030075a7 */ /* 0x0044e4000800017f */
[----:B---3--:R-:W-:Y:S05]  /*9460*/  @!P0 NANOSLEEP.SYNCS 0x989680 ;  /* 0x009896800000895d */ /* 0x008fea0003900000 */
[----:B------:R-:W3:Y:S02]  /*9470*/  @!P0 SYNCS.PHASECHK.TRANS64 P0, [R3+URZ], R2 ;  /* 0x00000002030085a7 */ /* 0x000ee4000800007f */
[----:B---3--:R-:W-:Y:S05]  /*9480*/  @!P0 BRA `(.L_x_7402) ;  /* 0xfffffffc00f08947 */ /* 0x008fea000383ffff */
[----:B------:R-:W-:Y:S05]  /*9490*/  BRA `(.L_x_7420) ;  /* 0xfffffff8008c7947 */ /* 0x000fea000383ffff */
.L_x_7421:
        /* <DEDUP_REMOVED lines=14> */
.L_x_7696:


//--------------------- .text._ZN7cutlass13device_kernelIN5flash32FlashAttnBwdPostprocessConvertdQIN4cute5tupleIJNS3_1CILi96EEENS5_ILi192EEEEEENS_10bfloat16_tEfNS_4arch4Sm90ELi384ENS3_8TiledMMAINS3_8MMA_AtomIJNS3_4SM904GMMA27MMA_64x96x16_F32BF16BF16_SSILNSF_5MajorE1ELSH_1ELNSF_7ScaleInE1ELSI_1EEEEEENS3_6LayoutINS4_IJNS5_ILi3EEENS5_ILi1EEESN_EEENS4_IJSN_NS5_ILi0EEESP_EEEEENS4_IJNS3_10UnderscoreESS_SS_EEEEELb1EEEEEvNT_6ParamsE --------------------------
	.section	.text._ZN7cutlass13device_kernelIN5flash32FlashAttnBwdPostprocessConvertdQIN4cute5tupleIJNS3_1CILi96EEENS5_ILi192EEEEEENS_10bfloat16_tEfNS_4arch4Sm90ELi384ENS3_8TiledMMAINS3_8MMA_AtomIJNS3_4SM904GMMA27MMA_64x96x16_F32BF16BF16_SSILNSF_5MajorE1ELSH_1ELNSF_7ScaleInE1ELSI_1EEEEEENS3_6LayoutINS4_IJNS5_ILi3EEENS5_ILi1EEESN_EEENS4_IJSN_NS5_ILi0EEESP_EEEEENS4_IJNS3_10UnderscoreESS_SS_EEEEELb1EEEEEvNT_6ParamsE,"ax",@progbits
	.align	128
.text._ZN7cutlass13device_kernelIN5flash32FlashAttnBwdPostprocessConvertdQIN4cute5tupleIJNS3_1CILi96EEENS5_ILi192EEEEEENS_10bfloat16_tEfNS_4arch4Sm90ELi384ENS3_8TiledMMAINS3_8MMA_AtomIJNS3_4SM904GMMA27MMA_64x96x16_F32BF16BF16_SSILNSF_5MajorE1ELSH_1ELNSF_7ScaleInE1ELSI_1EEEEEENS3_6LayoutINS4_IJNS5_ILi3EEENS5_ILi1EEESN_EEENS4_IJSN_NS5_ILi0EEESP_EEEEENS4_IJNS3_10UnderscoreESS_SS_EEEEELb1EEEEEvNT_6ParamsE:
        .type           _ZN7cutlass13device_kernelIN5flash32FlashAttnBwdPostprocessConvertdQIN4cute5tupleIJNS3_1CILi96EEENS5_ILi192EEEEEENS_10bfloat16_tEfNS_4arch4Sm90ELi384ENS3_8TiledMMAINS3_8MMA_AtomIJNS3_4SM904GMMA27MMA_64x96x16_F32BF16BF16_SSILNSF_5MajorE1ELSH_1ELNSF_7ScaleInE1ELSI_1EEEEEENS3_6LayoutINS4_IJNS5_ILi3EEENS5_ILi1EEESN_EEENS4_IJSN_NS5_ILi0EEESP_EEEEENS4_IJNS3_10UnderscoreESS_SS_EEEEELb1EEEEEvNT_6ParamsE,@function
        .size           _ZN7cutlass13device_kernelIN5flash32FlashAttnBwdPostprocessConvertdQIN4cute5tupleIJNS3_1CILi96EEENS5_ILi192EEEEEENS_10bfloat16_tEfNS_4arch4Sm90ELi384ENS3_8TiledMMAINS3_8MMA_AtomIJNS3_4SM904GMMA27MMA_64x96x16_F32BF16BF16_SSILNSF_5MajorE1ELSH_1ELNSF_7ScaleInE1ELSI_1EEEEEENS3_6LayoutINS4_IJNS5_ILi3EEENS5_ILi1EEESN_EEENS4_IJSN_NS5_ILi0EEESP_EEEEENS4_IJNS3_10UnderscoreESS_SS_EEEEELb1EEEEEvNT_6ParamsE,(.L_x_7697 - _ZN7cutlass13device_kernelIN5flash32FlashAttnBwdPostprocessConvertdQIN4cute5tupleIJNS3_1CILi96EEENS5_ILi192EEEEEENS_10bfloat16_tEfNS_4arch4Sm90ELi384ENS3_8TiledMMAINS3_8MMA_AtomIJNS3_4SM904GMMA27MMA_64x96x16_F32BF16BF16_SSILNSF_5MajorE1ELSH_1ELNSF_7ScaleInE1ELSI_1EEEEEENS3_6LayoutINS4_IJNS5_ILi3EEENS5_ILi1EEESN_EEENS4_IJSN_NS5_ILi0EEESP_EEEEENS4_IJNS3_10UnderscoreESS_SS_EEEEELb1EEEEEvNT_6ParamsE)
        .other          _ZN7cutlass13device_kernelIN5flash32FlashAttnBwdPostprocessConvertdQIN4cute5tupleIJNS3_1CILi96EEENS5_ILi192EEEEEENS_10bfloat16_tEfNS_4arch4Sm90ELi384ENS3_8TiledMMAINS3_8MMA_AtomIJNS3_4SM904GMMA27MMA_64x96x16_F32BF16BF16_SSILNSF_5MajorE1ELSH_1ELNSF_7ScaleInE1ELSI_1EEEEEENS3_6LayoutINS4_IJNS5_ILi3EEENS5_ILi1EEESN_EEENS4_IJSN_NS5_ILi0EEESP_EEEEENS4_IJNS3_10UnderscoreESS_SS_EEEEELb1EEEEEvNT_6ParamsE,@"STO_CUDA_ENTRY STV_DEFAULT"
_ZN7cutlass13device_kernelIN5flash32FlashAttnBwdPostprocessConvertdQIN4cute5tupleIJNS3_1CILi96EEENS5_ILi192EEEEEENS_10bfloat16_tEfNS_4arch4Sm90ELi384ENS3_8TiledMMAINS3_8MMA_AtomIJNS3_4SM904GMMA27MMA_64x96x16_F32BF16BF16_SSILNSF_5MajorE1ELSH_1ELNSF_7ScaleInE1ELSI_1EEEEEENS3_6LayoutINS4_IJNS5_ILi3EEENS5_ILi1EEESN_EEENS4_IJSN_NS5_ILi0EEESP_EEEEENS4_IJNS3_10UnderscoreESS_SS_EEEEELb1EEEEEvNT_6ParamsE:
[----:B------:R-:W-:Y:S08]  /*0000*/  LDC R1, c[0x0][0x28] ;  /* 0x00000a00ff017b82 */ /* 0x000ff00000000800 */
[----:B------:R-:W0:Y:S01]  /*0010*/  LDC.64 R4, c[0x0][0x278] ;  /* 0x00009e00ff047b82 */ /* 0x000e220000000a00 */
[----:B------:R-:W1:Y:S01]  /*0020*/  S2R R11, SR_CTAID.Z ;  /* 0x00000000000b7919 */ /* 0x000e620000002700 */
[----:B------:R-:W-:-:S06]  /*0030*/  ULDC.64 UR8, c[0x0][0x208] ;  /* 0x0000820000087ab9 */ /* 0x000fcc0000000a00 */
[----:B------:R-:W2:Y:S08]  /*0040*/  LDC.64 R8, c[0x0][0x270] ;  /* 0x00009c00ff087b82 */ /* 0x000eb00000000a00 */
[----:B------:R-:W1:Y:S01]  /*0050*/  LDC.64 R2, c[0x0][0x270] ;  /* 0x00009c00ff027b82 */ /* 0x000e620000000a00 */
[----:B0-----:R-:W-:-:S04]  /*0060*/  ISETP.NE.U32.AND P2, PT, R4, RZ, PT ;  /* 0x000000ff0400720c */ /* 0x001fc80003f45070 */
[----:B------:R-:W-:-:S03]  /*0070*/  ISETP.NE.AND.EX P2, PT, R5, RZ, PT, P2 ;  /* 0x000000ff0500720c */ /* 0x000fc60003f45320 */
[----:B------:R-:W0:Y:S01]  /*0080*/  LDC R55, c[0x0][0x240] ;  /* 0x00009000ff377b82 */ /* 0x000e220000000800 */
[----:B--2---:R-:W-:-:S04]  /*0090*/  ISETP.NE.U32.AND P1, PT, R8, RZ, PT ;  /* 0x000000ff0800720c */ /* 0x004fc80003f25070 */
[----:B------:R-:W-:Y:S01]  /*00a0*/  ISETP.NE.AND.EX P1, PT, R9, RZ, PT, P1 ;  /* 0x000000ff0900720c */ /* 0x000fe20003f25310 */
[----:B-1----:R-:W-:-:S04]  /*00b0*/  IMAD.WIDE R2, R11, 0x4, R2 ;  /* 0x000000040b027825 */ /* 0x002fc800078e0202 */
[----:B------:R-:W1:Y:S08]  /*00c0*/  @P2 LDC.64 R4, c[0x0][0x278] ;  /* 0x00009e00ff042b82 */ /* 0x000e700000000a00 */
[----:B------:R2:W5:Y:S01]  /*00d0*/  @P1 LDG.E R7, desc[UR8][R2.64] ;  /* 0x0000000802071981 */ /* 0x000562000c1e1900 */
[----:B-1----:R-:W-:-:S05]  /*00e0*/  @P2 IMAD.WIDE R4, R11, 0x4, R4 ;  /* 0x000000040b042825 */ /* 0x002fca00078e0204 */
[----:B0-----:R2:W5:Y:S01]  /*00f0*/  @P2 LDG.E R55, desc[UR8][R4.64] ;  /* 0x0000000804372981 */ /* 0x001562000c1e1900 */
[----:B------:R-:W-:Y:S01]  /*0100*/  ISETP.NE.U32.AND P0, PT, R8, RZ, PT ;  /* 0x000000ff0800720c */ /* 0x000fe20003f05070 */
[----:B------:R-:W0:Y:S03]  /*0110*/  S2R R48, SR_CTAID.X ;  /* 0x0000000000307919 */ /* 0x000e260000002500 */
[----:B------:R-:W-:Y:S01]  /*0120*/  ISETP.NE.AND.EX P0, PT, R9, RZ, PT, P0 ;  /* 0x000000ff0900720c */ /* 0x000fe20003f05300 */
[----:B0-----:R-:W-:Y:S01]  /*0130*/  IMAD R0, R48, 0x60, RZ ;  /* 0x0000006030007824 */ /* 0x001fe200078e02ff */
[----:B--2---:R-:W-:Y:S11]  /*0140*/  @P2 BRA `(.L_x_7422) ;  /* 0x0000000000102947 */ /* 0x004ff60003800000 */
[----:B------:R-:W-:Y:S05]  /*0150*/  @!P1 BRA `(.L_x_7422) ;  /* 0x00000000000c9947 */ /* 0x000fea0003800000 */
[----:B------:R-:W2:Y:S04]  /*0160*/  LDG.E R4, desc[UR8][R2.64] ;  /* 0x0000000802047981 */ /* 0x000ea8000c1e1900 */
[----:B-----5:R-:W2:Y:S02]  /*0170*/  LDG.E R55, desc[UR8][R2.64+0x4] ;  /* 0x0000040802377981 */ /* 0x020ea4000c1e1900 */
[----:B--2---:R-:W-:-:S07]  /*0180*/  IMAD.IADD R55, R55, 0x1, -R4 ;  /* 0x0000000137377824 */ /* 0x004fce00078e0a04 */
.L_x_7422:
[----:B-----5:R-:W-:-:S13]  /*0190*/  ISETP.GE.AND P2, PT, R0, R55, PT ;  /* 0x000000370000720c */ /* 0x020fda0003f46270 */
[----:B------:R-:W-:Y:S05]  /*01a0*/  @P0 EXIT P2 ;  /* 0x000000000000094d */ /* 0x000fea0001000000 */
[C---:B------:R-:W-:Y:S01]  /*01b0*/  @P1 IMAD R2, R11.reuse, 0x60, R7 ;  /* 0x000000600b021824 */ /* 0x040fe200078e0207 */
[----:B------:R-:W0:Y:S01]  /*01c0*/  S2R R0, SR_CTAID.Y ;  /* 0x0000000000007919 */ /* 0x000e220000002600 */
[----:B------:R-:W1:Y:S01]  /*01d0*/  LDC.64 R14, c[0x0][0x228] ;  /* 0x00008a00ff0e7b82 */ /* 0x000e620000000a00 */
[----:B------:R-:W-:Y:S01]  /*01e0*/  IMAD R9, R48, 0x4800, RZ ;  /* 0x0000480030097824 */ /* 0x000fe200078e02ff */
[----:B------:R-:W-:Y:S01]  /*01f0*/  SHF.R.S32.HI R53, RZ, 0x1f, R11 ;  /* 0x0000001fff357819 */ /* 0x000fe2000001140b */
[----:B------:R-:W-:Y:S01]  /*0200*/  @P1 IMAD.HI R2, R2, 0x2aaaaaab, RZ ;  /* 0x2aaaaaab02021827 */ /* 0x000fe200078e02ff */
[----:B------:R-:W2:Y:S01]  /*0210*/  S2R R12, SR_TID.X ;  /* 0x00000000000c7919 */ /* 0x000ea20000002100 */
[----:B------:R-:W-:Y:S01]  /*0220*/  SEL R50, R11, RZ, !P0 ;  /* 0x000000ff0b327207 */ /* 0x000fe20004000000 */
[----:B------:R-:W-:Y:S01]  /*0230*/  BSSY B0, `(.L_x_7423) ;  /* 0x000002f000007945 */ /* 0x000fe20003800000 */
[----:B------:R-:W-:Y:S01]  /*0240*/  SEL R53, R53, RZ, !P0 ;  /* 0x000000ff35357207 */ /* 0x000fe20004000000 */
[----:B------:R-:W3:Y:S01]  /*0250*/  LDC.64 R16, c[0x0][0x230] ;  /* 0x00008c00ff107b82 */ /* 0x000ee20000000a00 */
[----:B------:R-:W-:Y:S01]  /*0260*/  @P1 SHF.R.U32.HI R3, RZ, 0x1f, R2 ;  /* 0x0000001fff031819 */ /* 0x000fe20000011602 */
[----:B------:R-:W4:Y:S03]  /*0270*/  S2R R13, SR_CgaCtaId ;  /* 0x00000000000d7919 */ /* 0x000f260000008800 */
[----:B------:R-:W-:-:S05]  /*0280*/  @P1 LEA.HI.SX32 R3, R2, R3, 0x1c ;  /* 0x0000000302031211 */ /* 0x000fca00078fe2ff */
[----:B------:R-:W-:Y:S01]  /*0290*/  @P1 IMAD R5, R3, 0x4800, RZ ;  /* 0x0000480003051824 */ /* 0x000fe200078e02ff */
[----:B------:R-:W-:-:S03]  /*02a0*/  CS2R R2, SRZ ;  /* 0x0000000000027805 */ /* 0x000fc6000001ff00 */
[--C-:B------:R-:W-:Y:S01]  /*02b0*/  @P1 IMAD.MOV.U32 R2, RZ, RZ, R5.reuse ;  /* 0x000000ffff021224 */ /* 0x100fe200078e0005 */
[----:B------:R-:W-:-:S04]  /*02c0*/  @P1 SHF.R.S32.HI R3, RZ, 0x1f, R5 ;  /* 0x0000001fff031819 */ /* 0x000fc80000011405 */
[----:B------:R-:W-:-:S04]  /*02d0*/  IADD3 R2, P2, R9, R2, RZ ;  /* 0x0000000209027210 */ /* 0x000fc80007f5e0ff */
[----:B------:R-:W-:Y:S02]  /*02e0*/  LEA.HI.X.SX32 R3, R9, R3, 0x1, P2 ;  /* 0x0000000309037211 */ /* 0x000fe400010f0eff */
[----:B------:R-:W5:Y:S01]  /*02f0*/  LDC.64 R8, c[0x0][0x210] ;  /* 0x00008400ff087b82 */ /* 0x000f620000000a00 */
[----:B0-----:R-:W-:Y:S01]  /*0300*/  SHF.R.S32.HI R51, RZ, 0x1f, R0 ;  /* 0x0000001fff337819 */ /* 0x001fe20000011400 */
[----:B-1----:R-:W-:Y:S01]  /*0310*/  IMAD.WIDE.U32 R2, R0, R14, R2 ;  /* 0x0000000e00027225 */ /* 0x002fe200078e0002 */
[----:B--2---:R-:W-:-:S03]  /*0320*/  ISETP.NE.AND P0, PT, R12, RZ, PT ;  /* 0x000000ff0c00720c */ /* 0x004fc60003f05270 */
[----:B------:R-:W-:-:S04]  /*0330*/  IMAD R4, R51, R14, RZ ;  /* 0x0000000e33047224 */ /* 0x000fc800078e02ff */
[----:B------:R-:W-:Y:S02]  /*0340*/  IMAD R5, R0, R15, R4 ;  /* 0x0000000f00057224 */ /* 0x000fe400078e0204 */
[-C--:B---3--:R-:W-:Y:S02]  /*0350*/  IMAD R4, R53, R16.reuse, RZ ;  /* 0x0000001035047224 */ /* 0x088fe400078e02ff */
[----:B------:R-:W-:Y:S02]  /*0360*/  IMAD.IADD R3, R3, 0x1, R5 ;  /* 0x0000000103037824 */ /* 0x000fe400078e0205 */
[C---:B------:R-:W-:Y:S02]  /*0370*/  IMAD R5, R50.reuse, R17, R4 ;  /* 0x0000001132057224 */ /* 0x040fe400078e0204 */
[----:B------:R-:W-:-:S05]  /*0380*/  IMAD.WIDE.U32 R2, R50, R16, R2 ;  /* 0x0000001032027225 */ /* 0x000fca00078e0002 */
[----:B------:R-:W-:Y:S02]  /*0390*/  IADD3 R3, R3, R5, RZ ;  /* 0x0000000503037210 */ /* 0x000fe40007ffe0ff */
[----:B-----5:R-:W-:-:S04]  /*03a0*/  LEA R8, P2, R2, R8, 0x2 ;  /* 0x0000000802087211 */ /* 0x020fc800078410ff */
[----:B------:R-:W-:Y:S01]  /*03b0*/  LEA.HI.X R3, R2, R9, R3, 0x2, P2 ;  /* 0x0000000902037211 */ /* 0x000fe200010f1403 */
[----:B----4-:R-:W-:Y:S08]  /*03c0*/  @P0 BRA `(.L_x_7424) ;  /* 0x0000000000540947 */ /* 0x010ff00003800000 */
[----:B------:R-:W0:Y:S01]  /*03d0*/  S2UR UR7, SR_CgaCtaId ;  /* 0x00000000000779c3 */ /* 0x000e220000008800 */
[----:B------:R-:W-:Y:S01]  /*03e0*/  UMOV UR6, 0x400 ;  /* 0x0000040000067882 */ /* 0x000fe20000000000 */
[----:B------:R-:W-:Y:S01]  /*03f0*/  UMOV UR4, 0x1 ;  /* 0x0000000100047882 */ /* 0x000fe20000000000 */
[----:B------:R-:W-:Y:S01]  /*0400*/  IMAD.MOV.U32 R2, RZ, RZ, 0x12000 ;  /* 0x00012000ff027424 */ /* 0x000fe200078e00ff */
[----:B------:R-:W-:-:S04]  /*0410*/  UIADD3 UR4, -UR4, 0x100000, URZ ;  /* 0x0010000004047890 */ /* 0x000fc8000fffe13f */
[----:B------:R-:W-:Y:S02]  /*0420*/  USHF.L.U32 UR5, UR4, 0xb, URZ ;  /* 0x0000000b04057899 */ /* 0x000fe4000800063f */
[----:B------:R-:W-:Y:S01]  /*0430*/  USHF.L.U32 UR4, UR4, 0x1, URZ ;  /* 0x0000000104047899 */ /* 0x000fe2000800063f */
[----:B------:R-:W-:Y:S01]  /*0440*/  PLOP3.LUT P0, PT, PT, PT, PT, 0x80, 0x0 ;  /* 0x000000000000781c */ /* 0x000fe20003f0f070 */
[----:B------:R-:W-:Y:S01]  /*0450*/  UMOV UR10, 0x1200 ;  /* 0x00001200000a7882 */ /* 0x000fe20000000000 */
[----:B0-----:R-:W-:-:S04]  /*0460*/  ULEA UR6, UR7, UR6, 0x18 ;  /* 0x0000000607067291 */ /* 0x001fc8000f8ec03f */
[----:B------:R-:W-:Y:S01]  /*0470*/  UIADD3 UR7, UR6, 0x1b000, URZ ;  /* 0x0001b00006077890 */ /* 0x000fe2000fffe03f */
[----:B------:R-:W0:Y:S07]  /*0480*/  FENCE.VIEW.ASYNC.S ;  /* 0x00000000000073c6 */ /* 0x000e2e0000000000 */
[----:B0-----:R0:W1:Y:S02]  /*0490*/  SYNCS.EXCH.64 URZ, [UR6+0x1b000], UR4 ;  /* 0x01b00004063f75b2 */ /* 0x0010640008000100 */
[----:B0-----:R-:W-:-:S02]  /*04a0*/  R2UR UR4, R8 ;  /* 0x00000000080472ca */ /* 0x001fc400000e0000 */
[----:B------:R-:W-:Y:S01]  /*04b0*/  R2UR UR5, R3 ;  /* 0x00000000030572ca */ /* 0x000fe200000e0000 */
[----:B-1----:R0:W-:-:S14]  /*04c0*/  SYNCS.ARRIVE.TRANS64 RZ, [UR6+0x1b000], R2 ;  /* 0x01b00002ffff79a7 */ /* 0x0021dc0008000006 */
.L_x_7425:
[----:B------:R-:W-:Y:S01]  /*04d0*/  @P0 ELECT P2, URZ, PT ;  /* 0x00000000003f082f */ /* 0x000fe20003840000 */
[----:B------:R1:W-:-:S12]  /*04e0*/  UBLKCP.S.G [UR6], [UR4], UR10 ;  /* 0x00000006040073ba */ /* 0x0003d8000800020a */
[----:B------:R-:W-:Y:S02]  /*04f0*/  @P2 PLOP3.LUT P0, PT, P2, PT, PT, 0x8, 0x0 ;  /* 0x000000000000281c */ /* 0x000fe4000170e170 */
[----:B------:R-:W-:-:S11]  /*0500*/  PLOP3.LUT P2, PT, PT, PT, PT, 0x8, 0x0 ;  /* 0x000000000000781c */ /* 0x000fd60003f4e170 */
[----:B-1----:R-:W-:Y:S05]  /*0510*/  @P0 BRA.U.ANY `(.L_x_7425) ;  /* 0xfffffffd00ec0947 */ /* 0x002fea000393ffff */
.L_x_7424:
[----:B------:R-:W-:Y:S05]  /*0520*/  BSYNC B0 ;  /* 0x0000000000007941 */ /* 0x000fea0003800000 */
.L_x_7423:
[----:B------:R-:W-:Y:S01]  /*0530*/  BAR.SYNC.DEFER_BLOCKING 0x0 ;  /* 0x0000000000007b1d */ /* 0x000fe20000010000 */
[----:B0-----:R-:W-:Y:S02]  /*0540*/  MOV R2, 0x400 ;  /* 0x0000040000027802 */ /* 0x001fe40000000f00 */
[----:B------:R-:W-:Y:S02]  /*0550*/  CS2R R68, SRZ ;  /* 0x0000000000447805 */ /* 0x000fe4000001ff00 */
[----:B------:R-:W-:Y:S01]  /*0560*/  SHF.L.U32 R3, RZ, 0x1f, RZ ;  /* 0x0000001fff037819 */ /* 0x000fe200000006ff */
[--C-:B------:R-:W-:Y:S01]  /*0570*/  @P1 IMAD.MOV.U32 R68, RZ, RZ, R7.reuse ;  /* 0x000000ffff441224 */ /* 0x100fe200078e0007 */
[----:B------:R-:W-:Y:S02]  /*0580*/  LEA R2, R13, R2, 0x18 ;  /* 0x000000020d027211 */ /* 0x000fe400078ec0ff */
[----:B------:R-:W-:-:S07]  /*0590*/  @P1 SHF.R.S32.HI R69, RZ, 0x1f, R7 ;  /* 0x0000001fff451819 */ /* 0x000fce0000011407 */
.L_x_7426:
[----:B0-----:R0:W1:Y:S02]  /*05a0*/  SYNCS.PHASECHK.TRANS64.TRYWAIT P0, [R2+URZ+0x1b000], R3 ;  /* 0x01b00003020075a7 */ /* 0x001064000800017f */
[----:B-1----:R-:W-:Y:S05]  /*05b0*/  @!P0 NANOSLEEP.SYNCS 0x989680 ;  /* 0x009896800000895d */ /* 0x002fea0003900000 */
[----:B------:R-:W1:Y:S02]  /*05c0*/  @!P0 SYNCS.PHASECHK.TRANS64 P0, [R2+URZ+0x1b000], R3 ;  /* 0x01b00003020085a7 */ /* 0x000e64000800007f */
[----:B-1----:R-:W-:Y:S05]  /*05d0*/  @!P0 BRA `(.L_x_7426) ;  /* 0xfffffffc00f08947 */ /* 0x002fea000383ffff */
[----:B------:R-:W-:Y:S01]  /*05e0*/  SHF.R.S32.HI R5, RZ, 0x1f, R12 ;  /* 0x0000001fff057819 */ /* 0x000fe2000001140c */
[----:B------:R-:W-:Y:S01]  /*05f0*/  IMAD.HI R6, R12, 0x2aaaaaab, RZ ;  /* 0x2aaaaaab0c067827 */ /* 0x000fe200078e02ff */
[----:B------:R-:W-:Y:S01]  /*0600*/  ULDC UR4, c[0x0][0x268] ;  /* 0x00009a0000047ab9 */ /* 0x000fe20000000800 */
[----:B------:R-:W-:Y:S01]  /*0610*/  ULDC.64 UR6, c[0x0][0x258] ;  /* 0x0000960000067ab9 */ /* 0x000fe20000000a00 */
[----:B0-----:R-:W-:Y:S01]  /*0620*/  LEA.HI R3, R5, R12, RZ, 0x7 ;  /* 0x0000000c05037211 */ /* 0x001fe200078f38ff */
[----:B------:R-:W-:Y:S01]  /*0630*/  IMAD R55, R48, -0x60, R55 ;  /* 0xffffffa030377824 */ /* 0x000fe200078e0237 */
[----:B------:R-:W-:Y:S01]  /*0640*/  SHF.R.U32.HI R9, RZ, 0x1f, R6 ;  /* 0x0000001fff097819 */ /* 0x000fe20000011606 */
[----:B------:R-:W-:Y:S01]  /*0650*/  IMAD R51, R51, UR6, RZ ;  /* 0x0000000633337c24 */ /* 0x000fe2000f8e02ff */
[----:B------:R-:W-:Y:S01]  /*0660*/  LOP3.LUT R7, R3, 0x3fffff80, RZ, 0xc0, !PT ;  /* 0x3fffff8003077812 */ /* 0x000fe200078ec0ff */
[----:B------:R-:W-:Y:S01]  /*0670*/  BSSY B0, `(.L_x_7427) ;  /* 0x00000b7000007945 */ /* 0x000fe20003800000 */
[----:B------:R-:W-:Y:S01]  /*0680*/  SHF.R.S32.HI R4, RZ, 0x7, R3 ;  /* 0x00000007ff047819 */ /* 0x000fe20000011403 */
[----:B------:R-:W-:Y:S01]  /*0690*/  IMAD R51, R0, UR7, R51 ;  /* 0x0000000700337c24 */ /* 0x000fe2000f8e0233 */
[-C--:B------:R-:W-:Y:S01]  /*06a0*/  LEA.HI R14, R6, R9.reuse, RZ, 0x1d ;  /* 0x00000009060e7211 */ /* 0x080fe200078fe8ff */
[----:B------:R-:W-:Y:S01]  /*06b0*/  IMAD.IADD R7, R12, 0x1, -R7 ;  /* 0x000000010c077824 */ /* 0x000fe200078e0a07 */
[----:B------:R-:W-:-:S02]  /*06c0*/  LEA.HI.SX32 R3, R6, R9, 0x1e ;  /* 0x0000000906037211 */ /* 0x000fc400078ff2ff */
[----:B------:R-:W-:Y:S01]  /*06d0*/  LEA.HI R15, R6, R9, RZ, 0x1b ;  /* 0x00000009060f7211 */ /* 0x000fe200078fd8ff */
[----:B------:R-:W-:Y:S01]  /*06e0*/  IMAD R7, R4, 0x600, R7 ;  /* 0x0000060004077824 */ /* 0x000fe200078e0207 */
[-C--:B------:R-:W-:Y:S01]  /*06f0*/  LEA.HI R4, R5, R12.reuse, RZ, 0x3 ;  /* 0x0000000c05047211 */ /* 0x080fe200078f18ff */
[----:B------:R-:W-:Y:S01]  /*0700*/  IMAD R66, R3, -0x18, R12 ;  /* 0xffffffe803427824 */ /* 0x000fe200078e020c */
[-C--:B------:R-:W-:Y:S01]  /*0710*/  LEA.HI R8, R5, R12.reuse, RZ, 0x4 ;  /* 0x0000000c05087211 */ /* 0x080fe200078f20ff */
[----:B------:R-:W-:Y:S01]  /*0720*/  IMAD.SHL.U32 R24, R14, 0x40, RZ ;  /* 0x000000400e187824 */ /* 0x000fe200078e00ff */
[----:B------:R-:W-:Y:S02]  /*0730*/  SHF.L.U32 R7, R7, 0x2, RZ ;  /* 0x0000000207077819 */ /* 0x000fe400000006ff */
[CC--:B------:R-:W-:Y:S02]  /*0740*/  LEA.HI R10, R5.reuse, R12.reuse, RZ, 0x6 ;  /* 0x0000000c050a7211 */ /* 0x0c0fe400078f30ff */
[----:B------:R-:W-:Y:S01]  /*0750*/  LEA.HI R6, R5, R12, RZ, 0x5 ;  /* 0x0000000c05067211 */ /* 0x000fe200078f28ff */
[----:B------:R-:W-:Y:S01]  /*0760*/  IMAD R64, R7, 0x4, R2 ;  /* 0x0000000407407824 */ /* 0x000fe200078e0202 */
[----:B------:R-:W-:-:S02]  /*0770*/  LOP3.LUT R5, R4, 0xfffffff8, RZ, 0xc0, !PT ;  /* 0xfffffff804057812 */ /* 0x000fc400078ec0ff */
[----:B------:R-:W-:Y:S02]  /*0780*/  SHF.R.S32.HI R9, RZ, 0x4, R8 ;  /* 0x00000004ff097819 */ /* 0x000fe40000011408 */
[----:B------:R-:W0:Y:S01]  /*0790*/  LDS.128 R44, [R64] ;  /* 0x00000000402c7984 */ /* 0x000e220000000c00 */
[----:B------:R-:W-:Y:S01]  /*07a0*/  IMAD.IADD R22, R12, 0x1, -R5 ;  /* 0x000000010c167824 */ /* 0x000fe200078e0a05 */
[----:B------:R-:W-:Y:S02]  /*07b0*/  LEA.HI R5, R3, R3, RZ, 0x1 ;  /* 0x0000000303057211 */ /* 0x000fe400078f08ff */
[----:B------:R-:W-:Y:S01]  /*07c0*/  LEA.HI R8, R8, R9, RZ, 0x1 ;  /* 0x0000000908087211 */ /* 0x000fe200078f08ff */
[----:B------:R-:W1:Y:S01]  /*07d0*/  LDS.128 R40, [R64+0x2800] ;  /* 0x0028000040287984 */ /* 0x000e620000000c00 */
[----:B------:R-:W-:Y:S02]  /*07e0*/  LEA.HI R23, R22, R22, RZ, 0x1 ;  /* 0x0000001616177211 */ /* 0x000fe400078f08ff */
[----:B------:R-:W-:Y:S01]  /*07f0*/  LOP3.LUT R16, R5, 0x7fffffe, RZ, 0xc0, !PT ;  /* 0x07fffffe05107812 */ /* 0x000fe200078ec0ff */
[----:B------:R-:W2:Y:S01]  /*0800*/  LDS.128 R36, [R64+0x3000] ;  /* 0x0030000040247984 */ /* 0x000ea20000000c00 */
[----:B------:R-:W-:-:S02]  /*0810*/  SHF.R.S32.HI R27, RZ, 0x1f, R66 ;  /* 0x0000001fff1b7819 */ /* 0x000fc40000011442 */
[C---:B------:R-:W-:Y:S01]  /*0820*/  LOP3.LUT R13, R23.reuse, 0x3fffffe, RZ, 0xc0, !PT ;  /* 0x03fffffe170d7812 */ /* 0x040fe200078ec0ff */
[----:B------:R-:W-:Y:S01]  /*0830*/  IMAD.SHL.U32 R23, R23, 0x20, RZ ;  /* 0x0000002017177824 */ /* 0x000fe200078e00ff */
[----:B------:R-:W-:Y:S01]  /*0840*/  LOP3.LUT R8, R8, 0xfffffe, RZ, 0xc0, !PT ;  /* 0x00fffffe08087812 */ /* 0x000fe200078ec0ff */
[----:B------:R-:W-:Y:S01]  /*0850*/  IMAD.IADD R12, R3, 0x1, -R16 ;  /* 0x00000001030c7824 */ /* 0x000fe200078e0a10 */
[----:B------:R-:W-:Y:S01]  /*0860*/  LEA.HI R27, R27, R66, RZ, 0x2 ;  /* 0x000000421b1b7211 */ /* 0x000fe200078f10ff */
[----:B------:R-:W3:Y:S01]  /*0870*/  LDS.128 R16, [R64+0x1800] ;  /* 0x0018000040107984 */ /* 0x000ee20000000c00 */
[----:B------:R-:W-:Y:S01]  /*0880*/  LOP3.LUT R25, R24, 0xc0, RZ, 0xc0, !PT ;  /* 0x000000c018197812 */ /* 0x000fe200078ec0ff */
[----:B------:R-:W-:Y:S01]  /*0890*/  IMAD.IADD R21, R9, 0x1, -R8 ;  /* 0x0000000109157824 */ /* 0x000fe200078e0a08 */
[----:B------:R-:W-:Y:S01]  /*08a0*/  SHF.L.U32 R66, R66, 0x3, RZ ;  /* 0x0000000342427819 */ /* 0x000fe200000006ff */
[----:B------:R-:W-:Y:S01]  /*08b0*/  IMAD R28, R15, 0x8, R12 ;  /* 0x000000080f1c7824 */ /* 0x000fe200078e020c */
[----:B------:R-:W-:Y:S01]  /*08c0*/  LOP3.LUT R20, R4, 0x8, RZ, 0xc0, !PT ;  /* 0x0000000804147812 */ /* 0x000fe200078ec0ff */
[----:B------:R-:W4:Y:S01]  /*08d0*/  LDS.128 R32, [R64+0x3800] ;  /* 0x0038000040207984 */ /* 0x000f220000000c00 */
[----:B------:R-:W-:-:S02]  /*08e0*/  SHF.R.S32.HI R4, RZ, 0x6, R10 ;  /* 0x00000006ff047819 */ /* 0x000fc4000001140a */
[----:B------:R-:W-:Y:S01]  /*08f0*/  SHF.R.U32.HI R7, RZ, 0x1, R6 ;  /* 0x00000001ff077819 */ /* 0x000fe20000011606 */
[----:B------:R-:W5:Y:S01]  /*0900*/  LDS.128 R8, [R64+0x800] ;  /* 0x0008000040087984 */ /* 0x000f620000000c00 */
[----:B------:R-:W-:Y:S01]  /*0910*/  LOP3.LUT R23, R23, 0xc0, RZ, 0xc0, !PT ;  /* 0x000000c017177812 */ /* 0x000fe200078ec0ff */
[----:B------:R-:W-:Y:S01]  /*0920*/  IMAD R21, R4, 0xc, R21 ;  /* 0x0000000c04157824 */ /* 0x000fe200078e0215 */
[----:B------:R-:W-:Y:S02]  /*0930*/  IADD3 R22, R22, -R13, RZ ;  /* 0x8000000d16167210 */ /* 0x000fe40007ffe0ff */
[----:B------:R-:W-:Y:S01]  /*0940*/  LOP3.LUT R26, R25, 0x18, R66, 0xf8, !PT ;  /* 0x00000018191a7812 */ /* 0x000fe200078ef842 */
[----:B------:R-:W5:Y:S01]  /*0950*/  LDS.128 R12, [R64+0x2000] ;  /* 0x00200000400c7984 */ /* 0x000f620000000c00 */
[----:B------:R-:W-:Y:S01]  /*0960*/  SHF.R.S32.HI R27, RZ, 0x2, R27 ;  /* 0x00000002ff1b7819 */ /* 0x000fe2000001141b */
[----:B------:R-:W-:Y:S01]  /*0970*/  IMAD R21, R21, 0x8, R22 ;  /* 0x0000000815157824 */ /* 0x000fe200078e0216 */
[----:B------:R-:W-:-:S02]  /*0980*/  SHF.R.U32.HI R25, RZ, 0x3, R25 ;  /* 0x00000003ff197819 */ /* 0x000fc40000011619 */
[----:B------:R-:W-:Y:S01]  /*0990*/  LOP3.LUT R20, R20, 0x10, R7, 0xf8, !PT ;  /* 0x0000001014147812 */ /* 0x000fe200078ef807 */
[----:B------:R-:W-:Y:S01]  /*09a0*/  IMAD R52, R27, 0x60, R28 ;  /* 0x000000601b347824 */ /* 0x000fe200078e021c */
[--C-:B------:R-:W-:Y:S01]  /*09b0*/  SHF.R.U32.HI R24, RZ, 0x3, R23.reuse ;  /* 0x00000003ff187819 */ /* 0x100fe20000011617 */
[----:B------:R-:W5:Y:S01]  /*09c0*/  LDS.128 R4, [R64+0x1000] ;  /* 0x0010000040047984 */ /* 0x000f620000000c00 */
[----:B------:R-:W-:Y:S01]  /*09d0*/  LOP3.LUT R25, R26, R25, RZ, 0x3c, !PT ;  /* 0x000000191a197212 */ /* 0x000fe200078e3cff */
[----:B0-----:R-:W-:Y:S01]  /*09e0*/  FMUL.FTZ R59, R45, UR4 ;  /* 0x000000042d3b7c20 */ /* 0x001fe20008410000 */
[----:B------:R-:W-:Y:S01]  /*09f0*/  LOP3.LUT R20, R24, R20, R23, 0x1e, !PT ;  /* 0x0000001418147212 */ /* 0x000fe200078e1e17 */
[----:B------:R-:W0:Y:S01]  /*0a00*/  LDS.128 R28, [R64+0x4000] ;  /* 0x00400000401c7984 */ /* 0x000e220000000c00 */
[----:B------:R-:W-:Y:S01]  /*0a10*/  FMUL.FTZ R54, R46, UR4 ;  /* 0x000000042e367c20 */ /* 0x000fe20008410000 */
[----:B------:R-:W-:Y:S01]  /*0a20*/  IMAD.U32 R49, R52, 0x20, R25 ;  /* 0x0000002034317824 */ /* 0x000fe200078e0019 */
[----:B------:R-:W-:Y:S01]  /*0a30*/  LEA R57, R21, R20, 0x5 ;  /* 0x0000001415397211 */ /* 0x000fe200078e28ff */
[----:B------:R-:W0:Y:S01]  /*0a40*/  LDS.128 R24, [R64+0x4800] ;  /* 0x0048000040187984 */ /* 0x000e220000000c00 */
[----:B------:R-:W-:Y:S01]  /*0a50*/  FMUL.FTZ R52, R44, UR4 ;  /* 0x000000042c347c20 */ /* 0x000fe20008410000 */
[----:B------:R-:W-:Y:S01]  /*0a60*/  FMUL.FTZ R61, R47, UR4 ;  /* 0x000000042f3d7c20 */ /* 0x000fe20008410000 */
[----:B-1----:R-:W-:Y:S01]  /*0a70*/  FMUL.FTZ R41, R41, UR4 ;  /* 0x0000000429297c20 */ /* 0x002fe20008410000 */
[----:B------:R-:W1:Y:S01]  /*0a80*/  LDS.128 R20, [R64+0x5000] ;  /* 0x0050000040147984 */ /* 0x000e620000000c00 */
[----:B--2---:R-:W-:Y:S01]  /*0a90*/  FMUL.FTZ R36, R36, UR4 ;  /* 0x0000000424247c20 */ /* 0x004fe20008410000 */
[----:B------:R-:W-:Y:S01]  /*0aa0*/  IMAD R57, R57, 0x2, R2 ;  /* 0x0000000239397824 */ /* 0x000fe200078e0202 */
[----:B------:R-:W-:Y:S01]  /*0ab0*/  SHF.R.S32.HI R67, RZ, 0x1f, R66 ;  /* 0x0000001fff437819 */ /* 0x000fe20000011442 */
[----:B------:R2:W1:Y:S01]  /*0ac0*/  LDS.128 R44, [R64+0x5800] ;  /* 0x00580000402c7984 */ /* 0x0004620000000c00 */
[----:B---3--:R-:W-:Y:S01]  /*0ad0*/  FMUL.FTZ R63, R17, UR4 ;  /* 0x00000004113f7c20 */ /* 0x008fe20008410000 */
[----:B------:R-:W-:Y:S01]  /*0ae0*/  FMUL.FTZ R17, R18, UR4 ;  /* 0x0000000412117c20 */ /* 0x000fe20008410000 */
[----:B------:R-:W-:Y:S01]  /*0af0*/  FMUL.FTZ R18, R19, UR4 ;  /* 0x0000000413127c20 */ /* 0x000fe20008410000 */
[----:B------:R-:W-:Y:S01]  /*0b00*/  FMUL.FTZ R16, R16, UR4 ;  /* 0x0000000410107c20 */ /* 0x000fe20008410000 */
[----:B----4-:R-:W-:Y:S01]  /*0b10*/  FMUL.FTZ R32, R32, UR4 ;  /* 0x0000000420207c20 */ /* 0x010fe20008410000 */
[----:B-----5:R-:W-:Y:S01]  /*0b20*/  FMUL.FTZ R56, R9, UR4 ;  /* 0x0000000409387c20 */ /* 0x020fe20008410000 */
[----:B------:R-:W-:Y:S01]  /*0b30*/  FMUL.FTZ R8, R8, UR4 ;  /* 0x0000000408087c20 */ /* 0x000fe20008410000 */
[----:B------:R-:W-:Y:S01]  /*0b40*/  FMUL.FTZ R9, R10, UR4 ;  /* 0x000000040a097c20 */ /* 0x000fe20008410000 */
[----:B------:R-:W-:Y:S01]  /*0b50*/  FMUL.FTZ R58, R11, UR4 ;  /* 0x000000040b3a7c20 */ /* 0x000fe20008410000 */
[----:B--2---:R-:W-:Y:S01]  /*0b60*/  FMUL.FTZ R64, R15, UR4 ;  /* 0x000000040f407c20 */ /* 0x004fe20008410000 */
        /* <DEDUP_REMOVED lines=15> */
[----:B0-----:R-:W-:Y:S01]  /*0c60*/  FMUL.FTZ R35, R29, UR4 ;  /* 0x000000041d237c20 */ /* 0x001fe20008410000 */
[----:B------:R-:W-:Y:S01]  /*0c70*/  FMUL.FTZ R40, R31, UR4 ;  /* 0x000000041f287c20 */ /* 0x000fe20008410000 */
[----:B------:R-:W-:Y:S01]  /*0c80*/  FMUL.FTZ R29, R30, UR4 ;  /* 0x000000041e1d7c20 */ /* 0x000fe20008410000 */
[----:B------:R-:W-:Y:S01]  /*0c90*/  FMUL.FTZ R31, R26, UR4 ;  /* 0x000000041a1f7c20 */ /* 0x000fe20008410000 */
[----:B------:R-:W-:Y:S01]  /*0ca0*/  FMUL.FTZ R12, R12, UR4 ;  /* 0x000000040c0c7c20 */ /* 0x000fe20008410000 */
[----:B------:R-:W-:Y:S01]  /*0cb0*/  FMUL.FTZ R30, R24, UR4 ;  /* 0x00000004181e7c20 */ /* 0x000fe20008410000 */
[----:B------:R-:W-:Y:S01]  /*0cc0*/  FMUL.FTZ R26, R27, UR4 ;  /* 0x000000041b1a7c20 */ /* 0x000fe20008410000 */
[----:B-1----:R-:W-:Y:S01]  /*0cd0*/  FMUL.FTZ R27, R21, UR4 ;  /* 0x00000004151b7c20 */ /* 0x002fe20008410000 */
[----:B------:R-:W-:Y:S01]  /*0ce0*/  FMUL.FTZ R24, R23, UR4 ;  /* 0x0000000417187c20 */ /* 0x000fe20008410000 */
[----:B------:R-:W-:Y:S01]  /*0cf0*/  FMUL.FTZ R28, R28, UR4 ;  /* 0x000000041c1c7c20 */ /* 0x000fe20008410000 */
[----:B------:R-:W-:Y:S01]  /*0d00*/  FMUL.FTZ R25, R25, UR4 ;  /* 0x0000000419197c20 */ /* 0x000fe20008410000 */
[----:B------:R-:W-:Y:S01]  /*0d10*/  FMUL.FTZ R21, R22, UR4 ;  /* 0x0000000416157c20 */ /* 0x000fe20008410000 */
[----:B------:R-:W-:Y:S01]  /*0d20*/  F2FP.BF16.F32.PACK_AB R6, R56, R8 ;  /* 0x000000083806723e */ /* 0x000fe200000010ff */
[----:B------:R-:W-:Y:S01]  /*0d30*/  FMUL.FTZ R23, R46, UR4 ;  /* 0x000000042e177c20 */ /* 0x000fe20008410000 */
[----:B------:R-:W-:Y:S01]  /*0d40*/  F2FP.BF16.F32.PACK_AB R7, R58, R9 ;  /* 0x000000093a07723e */ /* 0x000fe200000010ff */
[----:B------:R-:W-:Y:S01]  /*0d50*/  FMUL.FTZ R20, R20, UR4 ;  /* 0x0000000414147c20 */ /* 0x000fe20008410000 */
[----:B------:R-:W-:Y:S01]  /*0d60*/  FMUL.FTZ R22, R44, UR4 ;  /* 0x000000042c167c20 */ /* 0x000fe20008410000 */
[----:B------:R-:W-:Y:S01]  /*0d70*/  FMUL.FTZ R45, R45, UR4 ;  /* 0x000000042d2d7c20 */ /* 0x000fe20008410000 */
[----:B------:R-:W-:Y:S01]  /*0d80*/  F2FP.BF16.F32.PACK_AB R4, R59, R52 ;  /* 0x000000343b04723e */ /* 0x000fe200000010ff */
[----:B------:R-:W-:Y:S01]  /*0d90*/  FMUL.FTZ R46, R47, UR4 ;  /* 0x000000042f2e7c20 */ /* 0x000fe20008410000 */
[----:B------:R-:W-:Y:S01]  /*0da0*/  F2FP.BF16.F32.PACK_AB R5, R61, R54 ;  /* 0x000000363d05723e */ /* 0x000fe200000010ff */
[----:B------:R-:W-:Y:S01]  /*0db0*/  ULDC UR4, c[0x0][0x244] ;  /* 0x0000910000047ab9 */ /* 0x000fe20000000800 */
[----:B------:R-:W-:-:S02]  /*0dc0*/  F2FP.BF16.F32.PACK_AB R8, R60, R10 ;  /* 0x0000000a3c08723e */ /* 0x000fc400000010ff */
[----:B------:R-:W-:Y:S01]  /*0dd0*/  F2FP.BF16.F32.PACK_AB R9, R62, R11 ;  /* 0x0000000b3e09723e */ /* 0x000fe200000010ff */
[----:B------:R-:W-:Y:S01]  /*0de0*/  STSM.16.MT88.4 [R57+0x12000], R4 ;  /* 0x0120000439007844 */ /* 0x000fe20000004200 */
        /* <DEDUP_REMOVED lines=8> */
[----:B------:R-:W-:Y:S02]  /*0e70*/  F2FP.BF16.F32.PACK_AB R38, R39, R32 ;  /* 0x000000202726723e */ /* 0x000fe400000010ff */
[----:B------:R-:W-:Y:S01]  /*0e80*/  F2FP.BF16.F32.PACK_AB R36, R43, R36 ;  /* 0x000000242b24723e */ /* 0x000fe200000010ff */
[----:B------:R1:W-:Y:S01]  /*0e90*/  STSM.16.MT88.4 [R57+0x12800], R12 ;  /* 0x0128000c39007844 */ /* 0x0003e20000004200 */
[----:B------:R-:W-:Y:S02]  /*0ea0*/  F2FP.BF16.F32.PACK_AB R39, R34, R33 ;  /* 0x000000212227723e */ /* 0x000fe400000010ff */
[----:B------:R-:W-:-:S02]  /*0eb0*/  F2FP.BF16.F32.PACK_AB R28, R35, R28 ;  /* 0x0000001c231c723e */ /* 0x000fc400000010ff */
[----:B------:R-:W-:Y:S01]  /*0ec0*/  F2FP.BF16.F32.PACK_AB R29, R40, R29 ;  /* 0x0000001d281d723e */ /* 0x000fe200000010ff */
[----:B------:R2:W-:Y:S01]  /*0ed0*/  STSM.16.MT88.4 [R57+0x12c00], R36 ;  /* 0x012c002439007844 */ /* 0x0005e20000004200 */
[----:B------:R-:W-:Y:S01]  /*0ee0*/  F2FP.BF16.F32.PACK_AB R30, R25, R30 ;  /* 0x0000001e191e723e */ /* 0x000fe200000010ff */
[----:B0-----:R-:W-:Y:S01]  /*0ef0*/  IMAD R8, R49, 0x2, R2 ;  /* 0x0000000231087824 */ /* 0x001fe200078e0202 */
[----:B------:R-:W-:Y:S01]  /*0f00*/  F2FP.BF16.F32.PACK_AB R31, R26, R31 ;  /* 0x0000001f1a1f723e */ /* 0x000fe200000010ff */
[----:B------:R-:W-:Y:S01]  /*0f10*/  VIADD R9, R3, 0x10 ;  /* 0x0000001003097836 */ /* 0x000fe20000000000 */
[----:B------:R-:W-:Y:S02]  /*0f20*/  F2FP.BF16.F32.PACK_AB R20, R27, R20 ;  /* 0x000000141b14723e */ /* 0x000fe400000010ff */
[----:B------:R-:W-:Y:S01]  /*0f30*/  F2FP.BF16.F32.PACK_AB R21, R24, R21 ;  /* 0x000000151815723e */ /* 0x000fe200000010ff */
[----:B------:R2:W-:Y:S01]  /*0f40*/  STSM.16.MT88.4 [R57+0x13000], R28 ;  /* 0x0130001c39007844 */ /* 0x0005e20000004200 */
[----:B------:R-:W-:-:S02]  /*0f50*/  F2FP.BF16.F32.PACK_AB R22, R45, R22 ;  /* 0x000000162d16723e */ /* 0x000fc400000010ff */
[----:B------:R-:W-:Y:S02]  /*0f60*/  F2FP.BF16.F32.PACK_AB R23, R46, R23 ;  /* 0x000000172e17723e */ /* 0x000fe400000010ff */
[----:B-1----:R-:W-:Y:S02]  /*0f70*/  VIMNMX R14, R55, 0x60, PT ;  /* 0x00000060370e7848 */ /* 0x002fe40003fe0100 */
[----:B------:R-:W-:Y:S01]  /*0f80*/  ISETP.GE.AND P0, PT, R66, UR4, PT ;  /* 0x0000000442007c0c */ /* 0x000fe2000bf06270 */
[----:B------:R2:W-:Y:S01]  /*0f90*/  STSM.16.MT88.4 [R57+0x13400], R20 ;  /* 0x0134001439007844 */ /* 0x0005e20000004200 */
[----:B------:R-:W-:Y:S01]  /*0fa0*/  IMAD.WIDE.U32 R66, R0, UR6, R66 ;  /* 0x0000000600427c25 */ /* 0x000fe2000f8e0042 */
[----:B------:R-:W-:Y:S01]  /*0fb0*/  BAR.SYNC.DEFER_BLOCKING 0x0 ;  /* 0x0000000000007b1d */ /* 0x000fe20000010000 */
[C---:B------:R-:W-:Y:S02]  /*0fc0*/  ISETP.GE.OR P5, PT, R3.reuse, R14, P0 ;  /* 0x0000000e0300720c */ /* 0x040fe400007a6670 */
[C---:B------:R-:W-:Y:S01]  /*0fd0*/  VIADD R0, R3.reuse, 0x30 ;  /* 0x0000003003007836 */ /* 0x040fe20000000000 */
[----:B------:R-:W-:-:S02]  /*0fe0*/  IADD3 R10, P1, R3, R68, RZ ;  /* 0x00000044030a7210 */ /* 0x000fc40007f3e0ff */
[----:B------:R-:W-:Y:S01]  /*0ff0*/  IADD3 R67, R67, R51, RZ ;  /* 0x0000003343437210 */ /* 0x000fe20007ffe0ff */
[----:B------:R-:W-:Y:S01]  /*1000*/  ULDC.64 UR4, c[0x0][0x260] ;  /* 0x0000980000047ab9 */ /* 0x000fe20000000a00 */
[-C--:B------:R-:W-:Y:S01]  /*1010*/  ISETP.GE.OR P4, PT, R9, R14.reuse, P0 ;  /* 0x0000000e0900720c */ /* 0x080fe20000786670 */
[----:B------:R-:W-:Y:S01]  /*1020*/  IMAD R53, R53, UR4, RZ ;  /* 0x0000000435357c24 */ /* 0x000fe2000f8e02ff */
[C---:B------:R-:W-:Y:S01]  /*1030*/  IADD3 R12, R3.reuse, 0x20, RZ ;  /* 0x00000020030c7810 */ /* 0x040fe20007ffe0ff */
[C---:B------:R-:W-:Y:S01]  /*1040*/  VIADD R9, R3.reuse, 0x40 ;  /* 0x0000004003097836 */ /* 0x040fe20000000000 */
[C---:B------:R-:W-:Y:S01]  /*1050*/  LEA.HI.X.SX32 R11, R3.reuse, R69, 0x1, P1 ;  /* 0x00000045030b7211 */ /* 0x040fe200008f0eff */
[----:B------:R-:W-:Y:S01]  /*1060*/  VIADD R3, R3, 0x50 ;  /* 0x0000005003037836 */ /* 0x000fe20000000000 */
[-C--:B------:R-:W-:Y:S01]  /*1070*/  ISETP.GE.OR P2, PT, R0, R14.reuse, P0 ;  /* 0x0000000e0000720c */ /* 0x080fe20000746670 */
[----:B------:R-:W-:Y:S01]  /*1080*/  IMAD R53, R50, UR5, R53 ;  /* 0x0000000532357c24 */ /* 0x000fe2000f8e0235 */
[-C--:B------:R-:W-:Y:S01]  /*1090*/  ISETP.GE.OR P3, PT, R12, R14.reuse, P0 ;  /* 0x0000000e0c00720c */ /* 0x080fe20000766670 */
[----:B------:R-:W-:Y:S01]  /*10a0*/  IMAD.WIDE.U32 R50, R50, UR4, R66 ;  /* 0x0000000432327c25 */ /* 0x000fe2000f8e0042 */
[----:B------:R-:W-:-:S02]  /*10b0*/  ISETP.GE.OR P1, PT, R9, R14, P0 ;  /* 0x0000000e0900720c */ /* 0x000fc40000726670 */
[----:B------:R-:W-:Y:S01]  /*10c0*/  ISETP.GE.OR P0, PT, R3, R14, P0 ;  /* 0x0000000e0300720c */ /* 0x000fe20000706670 */
[----:B------:R-:W-:Y:S02]  /*10d0*/  VIADD R0, R2, 0x12000 ;  /* 0x0001200002007836 */ /* 0x000fe40000000000 */
[----:B------:R-:W-:Y:S01]  /*10e0*/  IMAD.WIDE R2, R48, 0x60, R10 ;  /* 0x0000006030027825 */ /* 0x000fe200078e020a */
[----:B------:R-:W-:Y:S01]  /*10f0*/  IADD3 R11, R51, R53, RZ ;  /* 0x00000035330b7210 */ /* 0x000fe20007ffe0ff */
[----:B------:R2:W0:Y:S02]  /*1100*/  LDS.128 R4, [R8+0x13400] ;  /* 0x0134000008047984 */ /* 0x0004240000000c00 */
[----:B------:R-:W-:Y:S01]  /*1110*/  IMAD R0, R49, 0x2, R0 ;  /* 0x0000000231007824 */ /* 0x000fe200078e0200 */
[----:B------:R-:W-:Y:S06]  /*1120*/  @P5 BRA `(.L_x_7428) ;  /* 0x00000000002c5947 */ /* 0x000fec0003800000 */
[----:B------:R-:W1:Y:S01]  /*1130*/  LDS.128 R12, [R0] ;  /* 0x00000000000c7984 */ /* 0x000e620000000c00 */
        /* <DEDUP_REMOVED lines=10> */
.L_x_7428:
[----:B------:R-:W-:Y:S05]  /*11e0*/  BSYNC B0 ;  /* 0x0000000000007941 */ /* 0x000fea0003800000 */
.L_x_7427:
[----:B-1----:R1:W3:Y:S01]  /*11f0*/  LDS.128 R12, [R8+0x12400] ;  /* 0x01240000080c7984 */ /* 0x0022e20000000c00 */
[----:B------:R-:W-:Y:S04]  /*1200*/  BSSY B0, `(.L_x_7429) ;  /* 0x000000f000007945 */ /* 0x000fe80003800000 */
[----:B------:R-:W-:Y:S05]  /*1210*/  @P4 BRA `(.L_x_7430) ;  /* 0x0000000000344947 */ /* 0x000fea0003800000 */
[----:B------:R-:W-:Y:S01]  /*1220*/  IADD3 R9, P4, R2, 0x10, RZ ;  /* 0x0000001002097810 */ /* 0x000fe20007f9e0ff */
[----:B------:R-:W-:Y:S01]  /*1230*/  ULDC.64 UR4, c[0x0][0x250] ;  /* 0x0000940000047ab9 */ /* 0x000fe20000000a00 */
[----:B------:R-:W-:Y:S02]  /*1240*/  IMAD.MOV.U32 R16, RZ, RZ, R50 ;  /* 0x000000ffff107224 */ /* 0x000fe400078e0032 */
[----:B------:R-:W-:Y:S01]  /*1250*/  IADD3.X R0, RZ, R3, RZ, P4, !PT ;  /* 0x00000003ff007210 */ /* 0x000fe200027fe4ff */
[----:B------:R-:W-:-:S04]  /*1260*/  IMAD.MOV.U32 R17, RZ, RZ, R11 ;  /* 0x000000ffff117224 */ /* 0x000fc800078e000b */
[----:B------:R-:W-:Y:S02]  /*1270*/  IMAD R0, R0, UR4, RZ ;  /* 0x0000000400007c24 */ /* 0x000fe4000f8e02ff */
[----:B------:R-:W-:-:S04]  /*1280*/  IMAD.WIDE.U32 R16, R9, UR4, R16 ;  /* 0x0000000409107c25 */ /* 0x000fc8000f8e0010 */
[----:B------:R-:W-:Y:S01]  /*1290*/  IMAD R9, R9, UR5, R0 ;  /* 0x0000000509097c24 */ /* 0x000fe2000f8e0200 */
[----:B------:R-:W-:Y:S02]  /*12a0*/  ULDC.64 UR4, c[0x0][0x238] ;  /* 0x00008e0000047ab9 */ /* 0x000fe40000000a00 */
[----:B------:R-:W-:Y:S02]  /*12b0*/  LEA R18, P4, R16, UR4, 0x1 ;  /* 0x0000000410127c11 */ /* 0x000fe4000f8808ff */
[----:B------:R-:W-:-:S04]  /*12c0*/  IADD3 R9, R17, R9, RZ ;  /* 0x0000000911097210 */ /* 0x000fc80007ffe0ff */
[----:B------:R-:W-:-:S05]  /*12d0*/  LEA.HI.X R19, R16, UR5, R9, 0x1, P4 ;  /* 0x0000000510137c11 */ /* 0x000fca000a0f0c09 */
[----:B---3--:R4:W-:Y:S02]  /*12e0*/  STG.E.128 desc[UR8][R18.64], R12 ;  /* 0x0000000c12007986 */ /* 0x0089e4000c101d08 */
.L_x_7430:
[----:B------:R-:W-:Y:S05]  /*12f0*/  BSYNC B0 ;  /* 0x0000000000007941 */ /* 0x000fea0003800000 */
.L_x_7429:
[----:B---34-:R3:W4:Y:S01]  /*1300*/  LDS.128 R12, [R8+0x12800] ;  /* 0x01280000080c7984 */ /* 0x0187220000000c00 */
[----:B------:R-:W-:Y:S04]  /*1310*/  BSSY B0, `(.L_x_7431) ;  /* 0x000000f000007945 */ /* 0x000fe80003800000 */
[----:B------:R-:W-:Y:S05]  /*1320*/  @P3 BRA `(.L_x_7432) ;  /* 0x0000000000343947 */ /* 0x000fea0003800000 */
[----:B------:R-:W-:Y:S01]  /*1330*/  IADD3 R9, P3, R2, 0x20, RZ ;  /* 0x0000002002097810 */ /* 0x000fe20007f7e0ff */
[----:B------:R-:W-:Y:S01]  /*1340*/  ULDC.64 UR4, c[0x0][0x250] ;  /* 0x0000940000047ab9 */ /* 0x000fe20000000a00 */
[----:B------:R-:W-:Y:S01]  /*1350*/  MOV R17, R11 ;  /* 0x0000000b00117202 */ /* 0x000fe20000000f00 */
        /* <DEDUP_REMOVED lines=10> */
.L_x_7432:
[----:B------:R-:W-:Y:S05]  /*1400*/  BSYNC B0 ;  /* 0x0000000000007941 */ /* 0x000fea0003800000 */
.L_x_7431:
[----:B----4-:R4:W0:Y:S01]  /*1410*/  LDS.128 R12, [R8+0x12c00] ;  /* 0x012c0000080c7984 */ /* 0x0108220000000c00 */
        /* <DEDUP_REMOVED lines=14> */
[----:B0-----:R0:W-:Y:S02]  /*1500*/  STG.E.128 desc[UR8][R18.64], R12 ;  /* 0x0000000c12007986 */ /* 0x0011e4000c101d08 */
.L_x_7434:
[----:B------:R-:W-:Y:S05]  /*1510*/  BSYNC B0 ;  /* 0x0000000000007941 */ /* 0x000fea0003800000 */
.L_x_7433:
[----:B0-----:R0:W0:Y:S01]  /*1520*/  LDS.128 R12, [R8+0x13000] ;  /* 0x01300000080c7984 */ /* 0x0010220000000c00 */
[----:B------:R-:W-:Y:S04]  /*1530*/  BSSY B0, `(.L_x_7435) ;  /* 0x000000f000007945 */ /* 0x000fe80003800000 */
[----:B------:R-:W-:Y:S05]  /*1540*/  @P1 BRA `(.L_x_7436) ;  /* 0x0000000000341947 */ /* 0x000fea0003800000 */
[----:B------:R-:W-:Y:S01]  /*1550*/  IADD3 R17, P1, R2, 0x40, RZ ;  /* 0x0000004002117810 */ /* 0x000fe20007f3e0ff */
[----:B------:R-:W-:Y:S01]  /*1560*/  ULDC.64 UR4, c[0x0][0x250] ;  /* 0x0000940000047ab9 */ /* 0x000fe20000000a00 */
[----:B01234-:R-:W-:Y:S02]  /*1570*/  IMAD.MOV.U32 R8, RZ, RZ, R50 ;  /* 0x000000ffff087224 */ /* 0x01ffe400078e0032 */
        /* <DEDUP_REMOVED lines=9> */
[----:B------:R0:W-:Y:S02]  /*1610*/  STG.E.128 desc[UR8][R16.64], R12 ;  /* 0x0000000c10007986 */ /* 0x0001e4000c101d08 */
.L_x_7436:
[----:B------:R-:W-:Y:S05]  /*1620*/  BSYNC B0 ;  /* 0x0000000000007941 */ /* 0x000fea0003800000 */
.L_x_7435:
[----:B------:R-:W-:Y:S05]  /*1630*/  @P0 EXIT ;  /* 0x000000000000094d */ /* 0x000fea0003800000 */
[----:B------:R-:W-:Y:S01]  /*1640*/  IADD3 R9, P0, R2, 0x50, RZ ;  /* 0x0000005002097810 */ /* 0x000fe20007f1e0ff */
[----:B------:R-:W-:-:S04]  /*1650*/  ULDC.64 UR4, c[0x0][0x250] ;  /* 0x0000940000047ab9 */ /* 0x000fc80000000a00 */
[----:B------:R-:W-:Y:S01]  /*1660*/  IMAD.X R2, RZ, RZ, R3, P0 ;  /* 0x000000ffff027224 */ /* 0x000fe200000e0603 */
[----:B------:R-:W-:-:S03]  /*1670*/  MOV R3, R11 ;  /* 0x0000000b00037202 */ /* 0x000fc60000000f00 */
[----:B------:R-:W-:Y:S02]  /*1680*/  IMAD R0, R2, UR4, RZ ;  /* 0x0000000402007c24 */ /* 0x000fe4000f8e02ff */
[----:B------:R-:W-:-:S04]  /*1690*/  IMAD.MOV.U32 R2, RZ, RZ, R50 ;  /* 0x000000ffff027224 */ /* 0x000fc800078e0032 */
[----:B------:R-:W-:-:S04]  /*16a0*/  IMAD.WIDE.U32 R2, R9, UR4, R2 ;  /* 0x0000000409027c25 */ /* 0x000fc8000f8e0002 */
[----:B------:R-:W-:Y:S01]  /*16b0*/  IMAD R9, R9, UR5, R0 ;  /* 0x0000000509097c24 */ /* 0x000fe2000f8e0200 */
[----:B------:R-:W-:Y:S02]  /*16c0*/  ULDC.64 UR4, c[0x0][0x238] ;  /* 0x00008e0000047ab9 */ /* 0x000fe40000000a00 */
[----:B01234-:R-:W-:Y:S01]  /*16d0*/  LEA R8, P0, R2, UR4, 0x1 ;  /* 0x0000000402087c11 */ /* 0x01ffe2000f8008ff */
[----:B------:R-:W-:-:S05]  /*16e0*/  IMAD.IADD R3, R3, 0x1, R9 ;  /* 0x0000000103037824 */ /* 0x000fca00078e0209 */
[----:B------:R-:W-:-:S05]  /*16f0*/  LEA.HI.X R9, R2, UR5, R3, 0x1, P0 ;  /* 0x0000000502097c11 */ /* 0x000fca00080f0c03 */
[----:B------:R-:W-:Y:S01]  /*1700*/  STG.E.128 desc[UR8][R8.64], R4 ;  /* 0x0000000408007986 */ /* 0x000fe2000c101d08 */
[----:B------:R-:W-:Y:S05]  /*1710*/  EXIT ;  /* 0x000000000000794d */ /* 0x000fea0003800000 */
.L_x_7437:
        /* <DEDUP_REMOVED lines=14> */
.L_x_7697:


//--------------------- .text._ZN7cutlass13device_kernelIN5flash32FlashAttnBwdPostprocessConvertdQIN4cute5tupleIJNS3_1CILi64EEENS5_ILi192EEEEEENS_10bfloat16_tEfNS_4arch4Sm90ELi384ENS3_8TiledMMAINS3_8MMA_AtomIJNS3_4SM904GMMA27MMA_64x64x16_F32BF16BF16_SSILNSF_5MajorE0ELSH_1ELNSF_7ScaleInE1ELSI_1EEEEEENS3_6LayoutINS4_IJNS5_ILi1EEENS5_ILi3EEESM_EEENS4_IJNS5_ILi0EEESM_SP_EEEEENS4_IJNS3_10UnderscoreESS_SS_EEEEELb0EEEEEvNT_6ParamsE --------------------------
	.section	.text._ZN7cutlass13device_kernelIN5flash32FlashAttnBwdPostprocessConvertdQIN4cute5tupleIJNS3_1CILi64EEENS5_ILi192EEEEEENS_10bfloat16_tEfNS_4arch4Sm90ELi384ENS3_8TiledMMAINS3_8MMA_AtomIJNS3_4SM904GMMA27MMA_64x64x16_F32BF16BF16_SSILNSF_5MajorE0ELSH_1ELNSF_7ScaleInE1ELSI_1EEEEEENS3_6LayoutINS4_IJNS5_ILi1EEENS5_ILi3EEESM_EEENS4_IJNS5_ILi0EEESM_SP_EEEEENS4_IJNS3_10UnderscoreESS_SS_EEEEELb0EEEEEvNT_6ParamsE,"ax",@progbits
	.align	128
.text._ZN7cutlass13device_kernelIN5flash32FlashAttnBwdPostprocessConvertdQIN4cute5tupleIJNS3_1CILi64EEENS5_ILi192EEEEEENS_10bfloat16_tEfNS_4arch4Sm90ELi384ENS3_8TiledMMAINS3_8MMA_AtomIJNS3_4SM904GMMA27MMA_64x64x16_F32BF16BF16_SSILNSF_5MajorE0ELSH_1ELNSF_7ScaleInE1ELSI_1EEEEEENS3_6LayoutINS4_IJNS5_ILi1EEENS5_ILi3EEESM_EEENS4_IJNS5_ILi0EEESM_SP_EEEEENS4_IJNS3_10UnderscoreESS_SS_EEEEELb0EEEEEvNT_6ParamsE:
        .type           _ZN7cutlass13device_kernelIN5flash32FlashAttnBwdPostprocessConvertdQIN4cute5tupleIJNS3_1CILi64EEENS5_ILi192EEEEEENS_10bfloat16_tEfNS_4arch4Sm90ELi384ENS3_8TiledMMAINS3_8MMA_AtomIJNS3_4SM904GMMA27MMA_64x64x16_F32BF16BF16_SSILNSF_5MajorE0ELSH_1ELNSF_7ScaleInE1ELSI_1EEEEEENS3_6LayoutINS4_IJNS5_ILi1EEENS5_ILi3EEESM_EEENS4_IJNS5_ILi0EEESM_SP_EEEEENS4_IJNS3_10UnderscoreESS_SS_EEEEELb0EEEEEvNT_6ParamsE,@function
        .size           _ZN7cutlass13device_kernelIN5flash32FlashAttnBwdPostprocessConvertdQIN4cute5tupleIJNS3_1CILi64EEENS5_ILi192EEEEEENS_10bfloat16_tEfNS_4arch4Sm90ELi384ENS3_8TiledMMAINS3_8MMA_AtomIJNS3_4SM904GMMA27MMA_64x64x16_F32BF16BF16_SSILNSF_5MajorE0ELSH_1ELNSF_7ScaleInE1ELSI_1EEEEEENS3_6LayoutINS4_IJNS5_ILi1EEENS5_ILi3EEESM_EEENS4_IJNS5_ILi0EEESM_SP_EEEEENS4_IJNS3_10UnderscoreESS_SS_EEEEELb0EEEEEvNT_6ParamsE,(.L_x_7698 - _ZN7cutlass13device_kernelIN5flash32FlashAttnBwdPostprocessConvertdQIN4cute5tupleIJNS3_1CILi64EEENS5_ILi192EEEEEENS_10bfloat16_tEfNS_4arch4Sm90ELi384ENS3_8TiledMMAINS3_8MMA_AtomIJNS3_4SM904GMMA27MMA_64x64x16_F32BF16BF16_SSILNSF_5MajorE0ELSH_1ELNSF_7ScaleInE1ELSI_1EEEEEENS3_6LayoutINS4_IJNS5_ILi1EEENS5_ILi3EEESM_EEENS4_IJNS5_ILi0EEESM_SP_EEEEENS4_IJNS3_10UnderscoreESS_SS_EEEEELb0EEEEEvNT_6ParamsE)
        .other          _ZN7cutlass13device_kernelIN5flash32FlashAttnBwdPostprocessConvertdQIN4cute5tupleIJNS3_1CILi64EEENS5_ILi192EEEEEENS_10bfloat16_tEfNS_4arch4Sm90ELi384ENS3_8TiledMMAINS3_8MMA_AtomIJNS3_4SM904GMMA27MMA_64x64x16_F32BF16BF16_SSILNSF_5MajorE0ELSH_1ELNSF_7ScaleInE1ELSI_1EEEEEENS3_6LayoutINS4_IJNS5_ILi1EEENS5_ILi3EEESM_EEENS4_IJNS5_ILi0EEESM_SP_EEEEENS4_IJNS3_10UnderscoreESS_SS_EEEEELb0EEEEEvNT_6ParamsE,@"STO_CUDA_ENTRY STV_DEFAULT"
_ZN7cutlass13device_kernelIN5flash32FlashAttnBwdPostprocessConvertdQIN4cute5tupleIJNS3_1CILi64EEENS5_ILi192EEEEEENS_10bfloat16_tEfNS_4arch4Sm90ELi384ENS3_8TiledMMAINS3_8MMA_AtomIJNS3_4SM904GMMA27MMA_64x64x16_F32BF16BF16_SSILNSF_5MajorE0ELSH_1ELNSF_7ScaleInE1ELSI_1EEEEEENS3_6LayoutINS4_IJNS5_ILi1EEENS5_ILi3EEESM_EEENS4_IJNS5_ILi0EEESM_SP_EEEEENS4_IJNS3_10UnderscoreESS_SS_EEEEELb0EEEEEvNT_6ParamsE:
[----:B------:R-:W-:Y:S08]  /*0000*/  LDC R1, c[0x0][0x28] ;  /* 0x00000a00ff017b82 */ /* 0x000ff00000000800 */
[----:B------:R-:W0:Y:S01]  /*0010*/  LDC.64 R2, c[0x0][0x278] ;  /* 0x00009e00ff027b82 */ /* 0x000e220000000a00 */
[----:B------:R-:W1:Y:S01]  /*0020*/  S2R R13, SR_CTAID.Z ;  /* 0x00000000000d7919 */ /* 0x000e620000002700 */
[----:B------:R-:W-:-:S06]  /*0030*/  ULDC.64 UR8, c[0x0][0x208] ;  /* 0x0000820000087ab9 */ /* 0x000fcc0000000a00 */
[----:B------:R-:W2:Y:S08]  /*0040*/  LDC.64 R10, c[0x0][0x270] ;  /* 0x00009c00ff0a7b82 */ /* 0x000eb00000000a00 */
[----:B------:R-:W1:Y:S01]  /*0050*/  LDC.64 R4, c[0x0][0x270] ;  /* 0x00009c00ff047b82 */ /* 0x000e620000000a00 */
[----:B0-----:R-:W-:-:S04]  /*0060*/  ISETP.NE.U32.AND P2, PT, R2, RZ, PT ;  /* 0x000000ff0200720c */ /* 0x001fc80003f45070 */
[----:B------:R-:W-:Y:S02]  /*0070*/  ISETP.NE.AND.EX P2, PT, R3, RZ, PT, P2 ;  /* 0x000000ff0300720c */ /* 0x000fe40003f45320 */
[----:B--2---:R-:W-:-:S04]  /*0080*/  ISETP.NE.U32.AND P1, PT, R10, RZ, PT ;  /* 0x000000ff0a00720c */ /* 0x004fc80003f25070 */
[----:B------:R-:W-:Y:S01]  /*0090*/  ISETP.NE.AND.EX P1, PT, R11, RZ, PT, P1 ;  /* 0x000000ff0b00720c */ /* 0x000fe20003f25310 */
[----:B------:R-:W-:Y:S01]  /*00a0*/  ULDC UR4, c[0x0][0x240] ;  /* 0x0000900000047ab9 */ /* 0x000fe20000000800 */
[----:B-1----:R-:W-:-:S05]  /*00b0*/  IMAD.WIDE R4, R13, 0x4, R4 ;  /* 0x000000040d047825 */ /* 0x002fca00078e0204 */
[----:B------:R-:W0:Y:S01]  /*00c0*/  @P2 LDC.64 R6, c[0x0][0x278] ;  /* 0x00009e00ff062b82 */ /* 0x000e220000000a00 */
[----:B------:R-:W-:-:S05]  /*00d0*/  IMAD.U32 R43, RZ, RZ, UR4 ;  /* 0x00000004ff2b7e24 */ /* 0x000fca000f8e00ff */
[----:B------:R1:W5:Y:S01]  /*00e0*/  @P1 LDG.E R9, desc[UR8][R4.64] ;  /* 0x0000000804091981 */ /* 0x000362000c1e1900 */
[----:B0-----:R-:W-:-:S05]  /*00f0*/  @P2 IMAD.WIDE R6, R13, 0x4, R6 ;  /* 0x000000040d062825 */ /* 0x001fca00078e0206 */
[----:B------:R1:W5:Y:S01]  /*0100*/  @P2 LDG.E R43, desc[UR8][R6.64] ;  /* 0x00000008062b2981 */ /* 0x000362000c1e1900 */
[----:B------:R-:W-:Y:S01]  /*0110*/  ISETP.NE.U32.AND P0, PT, R10, RZ, PT ;  /* 0x000000ff0a00720c */ /* 0x000fe20003f05070 */
[----:B------:R-:W0:Y:S03]  /*0120*/  S2R R3, SR_CTAID.X ;  /* 0x0000000000037919 */ /* 0x000e260000002500 */
[----:B------:R-:W-:Y:S01]  /*0130*/  ISETP.NE.AND.EX P0, PT, R11, RZ, PT, P0 ;  /* 0x000000ff0b00720c */ /* 0x000fe20003f05300 */
[----:B0-----:R-:W-:Y:S01]  /*0140*/  IMAD.SHL.U32 R40, R3, 0x40, RZ ;  /* 0x0000004003287824 */ /* 0x001fe200078e00ff */
[----:B-1----:R-:W-:Y:S11]  /*0150*/  @P2 BRA `(.L_x_7438) ;  /* 0x0000000000102947 */ /* 0x002ff60003800000 */
[----:B------:R-:W-:Y:S05]  /*0160*/  @!P1 BRA `(.L_x_7438) ;  /* 0x00000000000c9947 */ /* 0x000fea0003800000 */
[----:B------:R-:W2:Y:S04]  /*0170*/  LDG.E R0, desc[UR8][R4.64] ;  /* 0x0000000804007981 */ /* 0x000ea8000c1e1900 */
[----:B-----5:R-:W2:Y:S02]  /*0180*/  LDG.E R43, desc[UR8][R4.64+0x4] ;  /* 0x00000408042b7981 */ /* 0x020ea4000c1e1900 */
[----:B--2---:R-:W-:-:S07]  /*0190*/  IMAD.IADD R43, R43, 0x1, -R0 ;  /* 0x000000012b2b7824 */ /* 0x004fce00078e0a00 */
.L_x_7438:
[----:B-----5:R-:W-:-:S13]  /*01a0*/  ISETP.LE.AND P2, PT, R43, R40, PT ;  /* 0x000000282b00720c */ /* 0x020fda0003f43270 */
[----:B------:R-:W-:Y:S05]  /*01b0*/  @P0 EXIT P2 ;  /* 0x000000000000094d */ /* 0x000fea0001000000 */
[----:B------:R-:W0:Y:S01]  /*01c0*/  S2R R6, SR_CTAID.Y ;  /* 0x0000000000067919 */ /* 0x000e220000002600 */
[----:B------:R-:W-:Y:S01]  /*01d0*/  @P1 IMAD R0, R13, 0x40, R9 ;  /* 0x000000400d001824 */ /* 0x000fe200078e0209 */
[----:B------:R-:W1:Y:S01]  /*01e0*/  LDC.64 R14, c[0x0][0x228] ;  /* 0x00008a00ff0e7b82 */ /* 0x000e620000000a00 */
[----:B------:R-:W-:Y:S01]  /*01f0*/  CS2R R10, SRZ ;  /* 0x00000000000a7805 */ /* 0x000fe2000001ff00 */
[----:B------:R-:W2:Y:S01]  /*0200*/  S2R R17, SR_TID.X ;  /* 0x0000000000117919 */ /* 0x000ea20000002100 */
[----:B------:R-:W-:Y:S01]  /*0210*/  IMAD R7, R3, 0x3000, RZ ;  /* 0x0000300003077824 */ /* 0x000fe200078e02ff */
[----:B------:R-:W-:Y:S01]  /*0220*/  @P1 SHF.R.S32.HI R5, RZ, 0x1f, R0 ;  /* 0x0000001fff051819 */ /* 0x000fe20000011400 */
[----:B------:R-:W-:Y:S01]  /*0230*/  BSSY B0, `(.L_x_7439) ;  /* 0x0000030000007945 */ /* 0x000fe20003800000 */
[----:B------:R-:W3:Y:S01]  /*0240*/  S2R R2, SR_CgaCtaId ;  /* 0x0000000000027919 */ /* 0x000ee20000008800 */
[----:B------:R-:W-:Y:S01]  /*0250*/  SEL R4, R13, RZ, !P0 ;  /* 0x000000ff0d047207 */ /* 0x000fe20004000000 */
[----:B------:R-:W4:Y:S01]  /*0260*/  LDC.64 R18, c[0x0][0x230] ;  /* 0x00008c00ff127b82 */ /* 0x000f220000000a00 */
[----:B------:R-:W-:-:S04]  /*0270*/  @P1 LEA.HI R5, R5, R0, RZ, 0x6 ;  /* 0x0000000005051211 */ /* 0x000fc800078f30ff */
[----:B------:R-:W-:-:S03]  /*0280*/  @P1 SHF.R.S32.HI R5, RZ, 0x6, R5 ;  /* 0x00000006ff051819 */ /* 0x000fc60000011405 */
[----:B------:R-:W5:Y:S02]  /*0290*/  LDC.64 R20, c[0x0][0x210] ;  /* 0x00008400ff147b82 */ /* 0x000f640000000a00 */
[----:B------:R-:W-:-:S04]  /*02a0*/  @P1 IMAD R5, R5, 0x3000, RZ ;  /* 0x0000300005051824 */ /* 0x000fc800078e02ff */
[--C-:B------:R-:W-:Y:S01]  /*02b0*/  @P1 IMAD.MOV.U32 R10, RZ, RZ, R5.reuse ;  /* 0x000000ffff0a1224 */ /* 0x100fe200078e0005 */
[----:B------:R-:W-:-:S04]  /*02c0*/  @P1 SHF.R.S32.HI R11, RZ, 0x1f, R5 ;  /* 0x0000001fff0b1819 */ /* 0x000fc80000011405 */
[C---:B------:R-:W-:Y:S02]  /*02d0*/  IADD3 R10, P2, R7.reuse, R10, RZ ;  /* 0x0000000a070a7210 */ /* 0x040fe40007f5e0ff */
[----:B0-----:R-:W-:Y:S02]  /*02e0*/  SHF.R.S32.HI R5, RZ, 0x1f, R6 ;  /* 0x0000001fff057819 */ /* 0x001fe40000011406 */
[----:B------:R-:W-:Y:S02]  /*02f0*/  LEA.HI.X.SX32 R11, R7, R11, 0x1, P2 ;  /* 0x0000000b070b7211 */ /* 0x000fe400010f0eff */
[----:B------:R-:W-:Y:S01]  /*0300*/  SHF.R.S32.HI R7, RZ, 0x1f, R13 ;  /* 0x0000001fff077819 */ /* 0x000fe2000001140d */
[-C--:B-1----:R-:W-:Y:S02]  /*0310*/  IMAD R0, R5, R14.reuse, RZ ;  /* 0x0000000e05007224 */ /* 0x082fe400078e02ff */
[----:B------:R-:W-:Y:S01]  /*0320*/  IMAD.WIDE.U32 R10, R6, R14, R10 ;  /* 0x0000000e060a7225 */ /* 0x000fe200078e000a */
[----:B------:R-:W-:-:S02]  /*0330*/  SEL R7, R7, RZ, !P0 ;  /* 0x000000ff07077207 */ /* 0x000fc40004000000 */
[----:B--2---:R-:W-:Y:S01]  /*0340*/  ISETP.NE.AND P0, PT, R17, RZ, PT ;  /* 0x000000ff1100720c */ /* 0x004fe20003f05270 */
[----:B------:R-:W-:Y:S02]  /*0350*/  IMAD R15, R6, R15, R0 ;  /* 0x0000000f060f7224 */ /* 0x000fe400078e0200 */
[-C--:B----4-:R-:W-:Y:S02]  /*0360*/  IMAD R0, R7, R18.reuse, RZ ;  /* 0x0000001207007224 */ /* 0x090fe400078e02ff */
[----:B------:R-:W-:Y:S02]  /*0370*/  IMAD.IADD R11, R11, 0x1, R15 ;  /* 0x000000010b0b7824 */ /* 0x000fe400078e020f */
[C---:B------:R-:W-:Y:S02]  /*0380*/  IMAD R13, R4.reuse, R19, R0 ;  /* 0x00000013040d7224 */ /* 0x040fe400078e0200 */
[----:B------:R-:W-:-:S05]  /*0390*/  IMAD.WIDE.U32 R10, R4, R18, R10 ;  /* 0x00000012040a7225 */ /* 0x000fca00078e000a */
[----:B------:R-:W-:Y:S02]  /*03a0*/  IADD3 R0, R11, R13, RZ ;  /* 0x0000000d0b007210 */ /* 0x000fe40007ffe0ff */
[----:B-----5:R-:W-:-:S04]  /*03b0*/  LEA R20, P2, R10, R20, 0x2 ;  /* 0x000000140a147211 */ /* 0x020fc800078410ff */
[----:B------:R-:W-:Y:S01]  /*03c0*/  LEA.HI.X R0, R10, R21, R0, 0x2, P2 ;  /* 0x000000150a007211 */ /* 0x000fe200010f1400 */
[----:B---3--:R-:W-:Y:S08]  /*03d0*/  @P0 BRA `(.L_x_7440) ;  /* 0x0000000000540947 */ /* 0x008ff00003800000 */
        /* <DEDUP_REMOVED lines=16> */
.L_x_7441:
[----:B------:R-:W-:Y:S01]  /*04e0*/  @P0 ELECT P2, URZ, PT ;  /* 0x00000000003f082f */ /* 0x000fe20003840000 */
[----:B------:R1:W-:-:S12]  /*04f0*/  UBLKCP.S.G [UR6], [UR4], UR10 ;  /* 0x00000006040073ba */ /* 0x0003d8000800020a */
[----:B------:R-:W-:Y:S02]  /*0500*/  @P2 PLOP3.LUT P0, PT, P2, PT, PT, 0x8, 0x0 ;  /* 0x000000000000281c */ /* 0x000fe4000170e170 */
[----:B------:R-:W-:-:S11]  /*0510*/  PLOP3.LUT P2, PT, PT, PT, PT, 0x8, 0x0 ;  /* 0x000000000000781c */ /* 0x000fd60003f4e170 */
[----:B-1----:R-:W-:Y:S05]  /*0520*/  @P0 BRA.U.ANY `(.L_x_7441) ;  /* 0xfffffffd00ec0947 */ /* 0x002fea000393ffff */
.L_x_7440:
[----:B------:R-:W-:Y:S05]  /*0530*/  BSYNC B0 ;  /* 0x0000000000007941 */ /* 0x000fea0003800000 */
.L_x_7439:
[----:B------:R-:W-:Y:S01]  /*0540*/  BAR.SYNC.DEFER_BLOCKING 0x0 ;  /* 0x0000000000007b1d */ /* 0x000fe20000010000 */
[----:B------:R-:W-:Y:S02]  /*0550*/  MOV R41, 0x400 ;  /* 0x0000040000297802 */ /* 0x000fe40000000f00 */
[----:B------:R-:W-:Y:S02]  /*0560*/  CS2R R50, SRZ ;  /* 0x0000000000327805 */ /* 0x000fe4000001ff00 */
[----:B------:R-:W-:Y:S01]  /*0570*/  SHF.L.U32 R0, RZ, 0x1f, RZ ;  /* 0x0000001fff007819 */ /* 0x000fe200000006ff */
[--C-:B------:R-:W-:Y:S01]  /*0580*/  @P1 IMAD.MOV.U32 R50, RZ, RZ, R9.reuse ;  /* 0x000000ffff321224 */ /* 0x100fe200078e0009 */
[----:B------:R-:W-:Y:S02]  /*0590*/  LEA R41, R2, R41, 0x18 ;  /* 0x0000002902297211 */ /* 0x000fe400078ec0ff */
[----:B------:R-:W-:-:S07]  /*05a0*/  @P1 SHF.R.S32.HI R51, RZ, 0x1f, R9 ;  /* 0x0000001fff331819 */ /* 0x000fce0000011409 */
.L_x_7442:
[----:B-1----:R1:W2:Y:S02]  /*05b0*/  SYNCS.PHASECHK.TRANS64.TRYWAIT P0, [R41+URZ+0x12000], R0 ;  /* 0x01200000290075a7 */ /* 0x0022a4000800017f */
[----:B--2---:R-:W-:Y:S05]  /*05c0*/  @!P0 NANOSLEEP.SYNCS 0x989680 ;  /* 0x009896800000895d */ /* 0x004fea0003900000 */
[----:B------:R-:W2:Y:S02]  /*05d0*/  @!P0 SYNCS.PHASECHK.TRANS64 P0, [R41+URZ+0x12000], R0 ;  /* 0x01200000290085a7 */ /* 0x000ea4000800007f */
[----:B--2---:R-:W-:Y:S05]  /*05e0*/  @!P0 BRA `(.L_x_7442) ;  /* 0xfffffffc00f08947 */ /* 0x004fea000383ffff */
[----:B------:R-:W-:Y:S01]  /*05f0*/  SHF.R.S32.HI R46, RZ, 0x1f, R17 ;  /* 0x0000001fff2e7819 */ /* 0x000fe20000011411 */
[----:B------:R-:W-:Y:S01]  /*0600*/  IMAD.HI R16, R17, 0x2aaaaaab, RZ ;  /* 0x2aaaaaab11107827 */ /* 0x000fe200078e02ff */
[----:B------:R-:W-:Y:S01]  /*0610*/  ULDC UR4, c[0x0][0x268] ;  /* 0x00009a0000047ab9 */ /* 0x000fe20000000800 */
[----:B------:R-:W-:Y:S01]  /*0620*/  ULDC.64 UR6, c[0x0][0x258] ;  /* 0x0000960000067ab9 */ /* 0x000fe20000000a00 */
[CC--:B-1----:R-:W-:Y:S01]  /*0630*/  LEA.HI R0, R46.reuse, R17.reuse, RZ, 0x7 ;  /* 0x000000112e007211 */ /* 0x0c2fe200078f38ff */
[----:B------:R-:W-:Y:S01]  /*0640*/  IMAD R5, R5, UR6, RZ ;  /* 0x0000000605057c24 */ /* 0x000fe2000f8e02ff */
[-C--:B0-----:R-:W-:Y:S01]  /*0650*/  LEA.HI R8, R46, R17.reuse, RZ, 0x5 ;  /* 0x000000112e087211 */ /* 0x081fe200078f28ff */
[----:B------:R-:W-:Y:S01]  /*0660*/  BSSY B0, `(.L_x_7443) ;  /* 0x0000099000007945 */ /* 0x000fe20003800000 */
[C---:B------:R-:W-:Y:S01]  /*0670*/  LOP3.LUT R2, R0.reuse, 0xfffff80, RZ, 0xc0, !PT ;  /* 0x0fffff8000027812 */ /* 0x040fe200078ec0ff */
[----:B------:R-:W-:Y:S01]  /*0680*/  IMAD.SHL.U32 R0, R0, 0x20, RZ ;  /* 0x0000002000007824 */ /* 0x000fe200078e00ff */
[----:B------:R-:W-:-:S02]  /*0690*/  LEA.HI R46, R46, R17, RZ, 0x4 ;  /* 0x000000112e2e7211 */ /* 0x000fc400078f20ff */
[----:B------:R-:W-:Y:S01]  /*06a0*/  SHF.R.S32.HI R12, RZ, 0x5, R8 ;  /* 0x00000005ff0c7819 */ /* 0x000fe20000011408 */
[C---:B------:R-:W-:Y:S01]  /*06b0*/  IMAD.IADD R2, R17.reuse, 0x1, -R2 ;  /* 0x0000000111027824 */ /* 0x040fe200078e0a02 */
[----:B------:R-:W-:Y:S02]  /*06c0*/  LOP3.LUT R21, R0, 0xfffff000, RZ, 0xc0, !PT ;  /* 0xfffff00000157812 */ /* 0x000fe400078ec0ff */
[----:B------:R-:W-:Y:S02]  /*06d0*/  LOP3.LUT R0, R46, 0xfffffff0, RZ, 0xc0, !PT ;  /* 0xfffffff02e007812 */ /* 0x000fe400078ec0ff */
[----:B------:R-:W-:Y:S01]  /*06e0*/  SHF.R.S32.HI R9, RZ, 0x1f, R8 ;  /* 0x0000001fff097819 */ /* 0x000fe20000011408 */
[----:B------:R-:W-:Y:S01]  /*06f0*/  IMAD R2, R2, 0x4, R21 ;  /* 0x0000000402027824 */ /* 0x000fe200078e0215 */
[----:B------:R-:W-:Y:S01]  /*0700*/  SHF.R.U32.HI R19, RZ, 0x1f, R16 ;  /* 0x0000001fff137819 */ /* 0x000fe20000011610 */
[----:B------:R-:W-:Y:S01]  /*0710*/  IMAD.IADD R45, R17, 0x1, -R0 ;  /* 0x00000001112d7824 */ /* 0x000fe200078e0a00 */
[----:B------:R-:W-:-:S02]  /*0720*/  LEA.HI R9, R9, R12, RZ, 0x2 ;  /* 0x0000000c09097211 */ /* 0x000fc400078f10ff */
[----:B------:R-:W-:Y:S02]  /*0730*/  LEA.HI.SX32 R0, R16, R19, 0x1e ;  /* 0x0000001310007211 */ /* 0x000fe400078ff2ff */
[----:B------:R-:W-:Y:S02]  /*0740*/  SHF.R.S32.HI R52, RZ, 0x1f, R45 ;  /* 0x0000001fff347819 */ /* 0x000fe4000001142d */
[----:B------:R-:W-:Y:S01]  /*0750*/  LOP3.LUT R13, R9, 0x3ffffc, RZ, 0xc0, !PT ;  /* 0x003ffffc090d7812 */ /* 0x000fe200078ec0ff */
[----:B------:R-:W-:Y:S01]  /*0760*/  IMAD R44, R0, -0x18, R17 ;  /* 0xffffffe8002c7824 */ /* 0x000fe200078e0211 */
[----:B------:R-:W-:Y:S01]  /*0770*/  LEA.HI R52, R52, R45, RZ, 0x3 ;  /* 0x0000002d34347211 */ /* 0x000fe200078f18ff */
[----:B------:R-:W-:Y:S01]  /*0780*/  IMAD.SHL.U32 R37, R0, 0x40, RZ ;  /* 0x0000004000257824 */ /* 0x000fe200078e00ff */
[----:B------:R-:W-:Y:S01]  /*0790*/  LEA R36, R2, R41, 0x2 ;  /* 0x0000002902247211 */ /* 0x000fe200078e10ff */
[----:B------:R-:W-:Y:S01]  /*07a0*/  IMAD.IADD R42, R12, 0x1, -R13 ;  /* 0x000000010c2a7824 */ /* 0x000fe200078e0a0d */
[C---:B------:R-:W-:Y:S01]  /*07b0*/  LOP3.LUT R24, R52.reuse, 0xfffffff8, RZ, 0xc0, !PT ;  /* 0xfffffff834187812 */ /* 0x040fe200078ec0ff */
[----:B------:R-:W-:Y:S01]  /*07c0*/  IMAD.SHL.U32 R52, R52, 0x40, RZ ;  /* 0x0000004034347824 */ /* 0x000fe200078e00ff */
[----:B------:R-:W-:Y:S01]  /*07d0*/  SHF.R.S32.HI R25, RZ, 0x1f, R44 ;  /* 0x0000001fff197819 */ /* 0x000fe2000001142c */
[----:B------:R-:W0:Y:S01]  /*07e0*/  LDS.128 R12, [R36+0x800] ;  /* 0x00080000240c7984 */ /* 0x000e220000000c00 */
[----:B------:R-:W-:Y:S01]  /*07f0*/  IMAD R42, R42, 0x400, R21 ;  /* 0x000004002a2a7824 */ /* 0x000fe200078e0215 */
[----:B------:R-:W-:Y:S01]  /*0800*/  LOP3.LUT R37, R37, 0x1c0, RZ, 0xc0, !PT ;  /* 0x000001c025257812 */ /* 0x000fe200078ec0ff */
[----:B------:R-:W-:Y:S01]  /*0810*/  IMAD.IADD R45, R45, 0x1, -R24 ;  /* 0x000000012d2d7824 */ /* 0x000fe200078e0a18 */
[----:B------:R-:W1:Y:S01]  /*0820*/  LDS.128 R20, [R36+0x1800] ;  /* 0x0018000024147984 */ /* 0x000e620000000c00 */
[----:B------:R-:W-:-:S02]  /*0830*/  LEA.HI R53, R25, R44, RZ, 0x3 ;  /* 0x0000002c19357211 */ /* 0x000fc400078f18ff */
[----:B------:R-:W-:Y:S01]  /*0840*/  SHF.L.U32 R44, R44, 0x3, RZ ;  /* 0x000000032c2c7819 */ /* 0x000fe200000006ff */
[----:B------:R-:W2:Y:S01]  /*0850*/  LDS.128 R8, [R36] ;  /* 0x0000000024087984 */ /* 0x000ea20000000c00 */
[----:B------:R-:W-:Y:S01]  /*0860*/  LEA.HI R2, R16, R19, RZ, 0x1b ;  /* 0x0000001310027211 */ /* 0x000fe200078fd8ff */
[----:B------:R-:W-:Y:S01]  /*0870*/  IMAD.SHL.U32 R49, R45, 0x40, RZ ;  /* 0x000000402d317824 */ /* 0x000fe200078e00ff */
[----:B------:R-:W-:Y:S01]  /*0880*/  LOP3.LUT R47, R37, 0x38, R44, 0xf8, !PT ;  /* 0x00000038252f7812 */ /* 0x000fe200078ef82c */
[----:B------:R-:W3:Y:S01]  /*0890*/  LDS.128 R24, [R36+0x2000] ;  /* 0x0020000024187984 */ /* 0x000ee20000000c00 */
[----:B------:R-:W-:Y:S01]  /*08a0*/  SHF.R.U32.HI R48, RZ, 0x3, R37 ;  /* 0x00000003ff307819 */ /* 0x000fe20000011625 */
[----:B------:R-:W-:Y:S01]  /*08b0*/  IMAD.SHL.U32 R53, R53, 0x200, RZ ;  /* 0x0000020035357824 */ /* 0x000fe200078e00ff */
[----:B------:R-:W-:Y:S01]  /*08c0*/  SHF.R.U32.HI R46, RZ, 0x1, R46 ;  /* 0x00000001ff2e7819 */ /* 0x000fe2000001162e */
[----:B------:R-:W4:Y:S01]  /*08d0*/  LDS.128 R16, [R36+0x1000] ;  /* 0x0010000024107984 */ /* 0x000f220000000c00 */
[----:B------:R-:W-:-:S02]  /*08e0*/  LOP3.LUT R49, R49, 0x1c0, RZ, 0xc0, !PT ;  /* 0x000001c031317812 */ /* 0x000fc400078ec0ff */
[----:B------:R-:W-:Y:S01]  /*08f0*/  LOP3.LUT R47, R47, R48, RZ, 0x3c, !PT ;  /* 0x000000302f2f7212 */ /* 0x000fe200078e3cff */
[----:B------:R-:W5:Y:S01]  /*0900*/  LDS.128 R32, [R36+0x3000] ;  /* 0x0030000024207984 */ /* 0x000f620000000c00 */
[----:B------:R-:W-:Y:S02]  /*0910*/  LOP3.LUT R46, R49, 0x8, R46, 0xf8, !PT ;  /* 0x00000008312e7812 */ /* 0x000fe400078ef82e */
[----:B------:R-:W-:Y:S01]  /*0920*/  SHF.R.U32.HI R49, RZ, 0x3, R49 ;  /* 0x00000003ff317819 */ /* 0x000fe20000011631 */
[----:B------:R-:W5:Y:S01]  /*0930*/  LDS.128 R28, [R36+0x2800] ;  /* 0x00280000241c7984 */ /* 0x000f620000000c00 */
[----:B------:R-:W-:Y:S02]  /*0940*/  R2P PR, R45, 0x6 ;  /* 0x000000062d007804 */ /* 0x000fe40000000000 */
[----:B------:R-:W-:Y:S01]  /*0950*/  LOP3.LUT R46, R46, R49, RZ, 0x3c, !PT ;  /* 0x000000312e2e7212 */ /* 0x000fe200078e3cff */
[----:B------:R-:W5:Y:S01]  /*0960*/  LDS.128 R36, [R36+0x3800] ;  /* 0x0038000024247984 */ /* 0x000f620000000c00 */
[----:B------:R-:W-:-:S02]  /*0970*/  LOP3.LUT R49, R52, 0x7ffffe00, RZ, 0xc0, !PT ;  /* 0x7ffffe0034317812 */ /* 0x000fc400078ec0ff */
[----:B------:R-:W-:Y:S02]  /*0980*/  LOP3.LUT R53, R53, 0x7ffff000, RZ, 0xc0, !PT ;  /* 0x7ffff00035357812 */ /* 0x000fe400078ec0ff */
[----:B------:R-:W-:Y:S02]  /*0990*/  IADD3 R42, R46, R42, R49 ;  /* 0x0000002a2e2a7210 */ /* 0x000fe40007ffe031 */
[----:B------:R-:W-:Y:S01]  /*09a0*/  VIADDMNMX R43, R43, -R40, 0x40, PT ;  /* 0x000000402b2b7446 */ /* 0x000fe20003800928 */
[----:B------:R-:W-:Y:S02]  /*09b0*/  IMAD R2, R2, 0x200, R53 ;  /* 0x0000020002027824 */ /* 0x000fe400078e0235 */
[----:B0-----:R-:W-:Y:S01]  /*09c0*/  FMUL.FTZ R48, R15, UR4 ;  /* 0x000000040f307c20 */ /* 0x001fe20008410000 */
[----:B------:R-:W-:Y:S01]  /*09d0*/  FMUL.FTZ R13, R13, UR4 ;  /* 0x000000040d0d7c20 */ /* 0x000fe20008410000 */
[----:B------:R-:W-:Y:S02]  /*09e0*/  IMAD.IADD R2, R2, 0x1, R47 ;  /* 0x0000000102027824 */ /* 0x000fe400078e022f */
[----:B-1----:R-:W-:Y:S01]  /*09f0*/  FMUL.FTZ R15, R20, UR4 ;  /* 0x00000004140f7c20 */ /* 0x002fe20008410000 */
[----:B------:R-:W-:Y:S01]  /*0a00*/  FMUL.FTZ R20, R21, UR4 ;  /* 0x0000000415147c20 */ /* 0x000fe20008410000 */
[----:B------:R-:W-:Y:S01]  /*0a10*/  FMUL.FTZ R23, R23, UR4 ;  /* 0x0000000417177c20 */ /* 0x000fe20008410000 */
[----:B--2---:R-:W-:Y:S01]  /*0a20*/  FMUL.FTZ R45, R9, UR4 ;  /* 0x00000004092d7c20 */ /* 0x004fe20008410000 */
[----:B------:R-:W-:Y:S01]  /*0a30*/  FMUL.FTZ R46, R11, UR4 ;  /* 0x000000040b2e7c20 */ /* 0x000fe20008410000 */
[----:B------:R-:W-:Y:S01]  /*0a40*/  FMUL.FTZ R9, R10, UR4 ;  /* 0x000000040a097c20 */ /* 0x000fe20008410000 */
[----:B------:R-:W-:Y:S01]  /*0a50*/  FMUL.FTZ R11, R14, UR4 ;  /* 0x000000040e0b7c20 */ /* 0x000fe20008410000 */
[----:B---3--:R-:W-:Y:S01]  /*0a60*/  FMUL.FTZ R21, R26, UR4 ;  /* 0x000000041a157c20 */ /* 0x008fe20008410000 */
[----:B------:R-:W-:Y:S01]  /*0a70*/  FMUL.FTZ R10, R12, UR4 ;  /* 0x000000040c0a7c20 */ /* 0x000fe20008410000 */
[----:B------:R-:W-:Y:S01]  /*0a80*/  FMUL.FTZ R26, R27, UR4 ;  /* 0x000000041b1a7c20 */ /* 0x000fe20008410000 */
[----:B------:R-:W-:Y:S01]  /*0a90*/  FMUL.FTZ R25, R25, UR4 ;  /* 0x0000000419197c20 */ /* 0x000fe20008410000 */
[----:B----4-:R-:W-:Y:S01]  /*0aa0*/  FMUL.FTZ R14, R18, UR4 ;  /* 0x00000004120e7c20 */ /* 0x010fe20008410000 */
[----:B------:R-:W-:Y:S01]  /*0ab0*/  FMUL.FTZ R19, R19, UR4 ;  /* 0x0000000413137c20 */ /* 0x000fe20008410000 */
[----:B------:R-:W-:Y:S01]  /*0ac0*/  FMUL.FTZ R18, R24, UR4 ;  /* 0x0000000418127c20 */ /* 0x000fe20008410000 */
[----:B------:R-:W-:Y:S01]  /*0ad0*/  FMUL.FTZ R12, R16, UR4 ;  /* 0x00000004100c7c20 */ /* 0x000fe20008410000 */
[----:B-----5:R-:W-:Y:S01]  /*0ae0*/  FMUL.FTZ R27, R32, UR4 ;  /* 0x00000004201b7c20 */ /* 0x020fe20008410000 */
[----:B------:R-:W-:Y:S01]  /*0af0*/  FMUL.FTZ R32, R33, UR4 ;  /* 0x0000000421207c20 */ /* 0x000fe20008410000 */
[----:B------:R-:W-:Y:S01]  /*0b00*/  FMUL.FTZ R16, R22, UR4 ;  /* 0x0000000416107c20 */ /* 0x000fe20008410000 */
[----:B------:R-:W-:Y:S01]  /*0b10*/  F2FP.BF16.F32.PACK_AB R10, R13, R10 ;  /* 0x0000000a0d0a723e */ /* 0x000fe200000010ff */
[----:B------:R-:W-:Y:S01]  /*0b20*/  FMUL.FTZ R24, R30, UR4 ;  /* 0x000000041e187c20 */ /* 0x000fe20008410000 */
[----:B------:R-:W-:Y:S01]  /*0b30*/  FMUL.FTZ R31, R31, UR4 ;  /* 0x000000041f1f7c20 */ /* 0x000fe20008410000 */
[----:B------:R-:W-:Y:S01]  /*0b40*/  F2FP.BF16.F32.PACK_AB R13, R19, R14 ;  /* 0x0000000e130d723e */ /* 0x000fe200000010ff */
[----:B------:R-:W-:Y:S01]  /*0b50*/  FMUL.FTZ R22, R28, UR4 ;  /* 0x000000041c167c20 */ /* 0x000fe20008410000 */
[----:B------:R-:W-:Y:S01]  /*0b60*/  FMUL.FTZ R33, R38, UR4 ;  /* 0x0000000426217c20 */ /* 0x000fe20008410000 */
[----:B------:R-:W-:Y:S01]  /*0b70*/  FMUL.FTZ R38, R39, UR4 ;  /* 0x0000000427267c20 */ /* 0x000fe20008410000 */
[----:B------:R-:W-:Y:S01]  /*0b80*/  IADD3 R39, R41, 0xc000, RZ ;  /* 0x0000c00029277810 */ /* 0x000fe20007ffe0ff */
[----:B------:R-:W-:Y:S01]  /*0b90*/  FMUL.FTZ R29, R29, UR4 ;  /* 0x000000041d1d7c20 */ /* 0x000fe20008410000 */
[----:B------:R-:W-:Y:S01]  /*0ba0*/  F2FP.BF16.F32.PACK_AB R19, R31, R24 ;  /* 0x000000181f13723e */ /* 0x000fe200000010ff */
[----:B------:R-:W-:Y:S01]  /*0bb0*/  IMAD.MOV.U32 R24, RZ, RZ, 0x20 ;  /* 0x00000020ff187424 */ /* 0x000fe200078e00ff */
[----:B------:R-:W-:Y:S01]  /*0bc0*/  F2FP.BF16.F32.PACK_AB R14, R20, R15 ;  /* 0x0000000f140e723e */ /* 0x000fe200000010ff */
[----:B------:R-:W-:Y:S01]  /*0bd0*/  FMUL.FTZ R8, R8, UR4 ;  /* 0x0000000408087c20 */ /* 0x000fe20008410000 */
[----:B------:R-:W-:Y:S01]  /*0be0*/  F2FP.BF16.F32.PACK_AB R15, R23, R16 ;  /* 0x00000010170f723e */ /* 0x000fe200000010ff */
[----:B------:R-:W-:-:S02]  /*0bf0*/  IMAD R23, R42, 0x2, R39 ;  /* 0x000000022a177824 */ /* 0x000fc400078e0227 */
[----:B------:R-:W-:Y:S01]  /*0c00*/  FMUL.FTZ R30, R36, UR4 ;  /* 0x00000004241e7c20 */ /* 0x000fe20008410000 */
[----:B------:R-:W-:Y:S01]  /*0c10*/  FMUL.FTZ R37, R37, UR4 ;  /* 0x0000000425257c20 */ /* 0x000fe20008410000 */
[----:B------:R-:W-:Y:S01]  /*0c20*/  FMUL.FTZ R17, R17, UR4 ;  /* 0x0000000411117c20 */ /* 0x000fe20008410000 */
[----:B------:R-:W-:Y:S01]  /*0c30*/  SEL R24, R24, 0xffffffe0, !P1 ;  /* 0xffffffe018187807 */ /* 0x000fe20004800000 */
[----:B------:R-:W-:Y:S01]  /*0c40*/  FMUL.FTZ R28, R34, UR4 ;  /* 0x00000004221c7c20 */ /* 0x000fe20008410000 */
[----:B------:R-:W-:Y:S01]  /*0c50*/  FMUL.FTZ R35, R35, UR4 ;  /* 0x0000000423237c20 */ /* 0x000fe20008410000 */
[----:B------:R-:W-:Y:S01]  /*0c60*/  F2FP.BF16.F32.PACK_AB R16, R25, R18 ;  /* 0x000000121910723e */ /* 0x000fe200000010ff */
[----:B------:R-:W-:Y:S01]  /*0c70*/  VIADD R31, R23, 0x40 ;  /* 0x00000040171f7836 */ /* 0x000fe20000000000 */
[----:B------:R-:W-:Y:S01]  /*0c80*/  F2FP.BF16.F32.PACK_AB R18, R29, R22 ;  /* 0x000000161d12723e */ /* 0x000fe200000010ff */
[----:B------:R-:W-:Y:S01]  /*0c90*/  @P2 VIADD R31, R23, 0xffffffc0 ;  /* 0xffffffc0171f2836 */ /* 0x000fe20000000000 */
[----:B------:R-:W-:Y:S01]  /*0ca0*/  F2FP.BF16.F32.PACK_AB R8, R45, R8 ;  /* 0x000000082d08723e */ /* 0x000fe200000010ff */
[--C-:B------:R-:W-:Y:S01]  /*0cb0*/  IMAD R42, R42, 0x2, R41.reuse ;  /* 0x000000022a2a7824 */ /* 0x100fe200078e0229 */
[----:B------:R-:W-:Y:S01]  /*0cc0*/  F2FP.BF16.F32.PACK_AB R9, R46, R9 ;  /* 0x000000092e09723e */ /* 0x000fe200000010ff */
[----:B------:R-:W-:Y:S01]  /*0cd0*/  IMAD R41, R2, 0x2, R41 ;  /* 0x0000000202297824 */ /* 0x000fe200078e0229 */
[----:B------:R-:W-:Y:S01]  /*0ce0*/  F2FP.BF16.F32.PACK_AB R11, R48, R11 ;  /* 0x0000000b300b723e */ /* 0x000fe200000010ff */
[----:B------:R-:W-:Y:S01]  /*0cf0*/  ULDC UR4, c[0x0][0x244] ;  /* 0x0000910000047ab9 */ /* 0x000fe20000000800 */
[----:B------:R-:W-:-:S02]  /*0d00*/  F2FP.BF16.F32.PACK_AB R22, R37, R30 ;  /* 0x0000001e2516723e */ /* 0x000fc400000010ff */
[----:B------:R-:W-:Y:S01]  /*0d10*/  F2FP.BF16.F32.PACK_AB R12, R17, R12 ;  /* 0x0000000c110c723e */ /* 0x000fe200000010ff */
[----:B------:R0:W-:Y:S01]  /*0d20*/  STSM.16.M88.4 [R42+0xc000], R8 ;  /* 0x00c000082a007844 */ /* 0x0001e20000000200 */
[----:B------:R-:W-:Y:S02]  /*0d30*/  IADD3 R30, R23, R24, RZ ;  /* 0x00000018171e7210 */ /* 0x000fe40007ffe0ff */
[----:B------:R-:W-:Y:S02]  /*0d40*/  F2FP.BF16.F32.PACK_AB R17, R26, R21 ;  /* 0x000000151a11723e */ /* 0x000fe400000010ff */
[----:B------:R-:W-:Y:S01]  /*0d50*/  F2FP.BF16.F32.PACK_AB R20, R32, R27 ;  /* 0x0000001b2014723e */ /* 0x000fe200000010ff */
[----:B------:R-:W-:Y:S01]  /*0d60*/  IMAD.IADD R32, R24, 0x1, R31 ;  /* 0x0000000118207824 */ /* 0x000fe200078e021f */
[----:B------:R-:W-:Y:S01]  /*0d70*/  F2FP.BF16.F32.PACK_AB R21, R35, R28 ;  /* 0x0000001c2315723e */ /* 0x000fe200000010ff */
[----:B------:R1:W-:Y:S01]  /*0d80*/  STSM.16.M88.4 [R30], R12 ;  /* 0x0000000c1e007844 */ /* 0x0003e20000000200 */
[----:B------:R-:W-:-:S02]  /*0d90*/  F2FP.BF16.F32.PACK_AB R23, R38, R33 ;  /* 0x000000212617723e */ /* 0x000fc400000010ff */
[C---:B------:R-:W-:Y:S01]  /*0da0*/  IADD3 R28, P0, R0.reuse, R50, RZ ;  /* 0x00000032001c7210 */ /* 0x040fe20007f1e0ff */
[----:B------:R1:W-:Y:S01]  /*0db0*/  STSM.16.M88.4 [R31], R16 ;  /* 0x000000101f007844 */ /* 0x0003e20000000200 */
[--C-:B------:R-:W-:Y:S02]  /*0dc0*/  SHF.R.S32.HI R45, RZ, 0x1f, R44.reuse ;  /* 0x0000001fff2d7819 */ /* 0x100fe4000001142c */
[----:B------:R-:W-:Y:S01]  /*0dd0*/  LEA.HI.X.SX32 R29, R0, R51, 0x1, P0 ;  /* 0x00000033001d7211 */ /* 0x000fe200000f0eff */
[----:B------:R1:W-:Y:S01]  /*0de0*/  STSM.16.M88.4 [R32], R20 ;  /* 0x0000001420007844 */ /* 0x0003e20000000200 */
[----:B------:R-:W-:Y:S01]  /*0df0*/  BAR.SYNC.DEFER_BLOCKING 0x0 ;  /* 0x0000000000007b1d */ /* 0x000fe20000010000 */
[----:B------:R-:W-:Y:S01]  /*0e00*/  ISETP.GE.AND P0, PT, R44, UR4, PT ;  /* 0x000000042c007c0c */ /* 0x000fe2000bf06270 */
[C---:B0-----:R-:W-:Y:S02]  /*0e10*/  IMAD R9, R6.reuse, UR7, R5 ;  /* 0x0000000706097c24 */ /* 0x041fe4000f8e0205 */
[----:B------:R-:W-:Y:S01]  /*0e20*/  IMAD.WIDE.U32 R44, R6, UR6, R44 ;  /* 0x00000006062c7c25 */ /* 0x000fe2000f8e002c */
[----:B------:R-:W-:Y:S01]  /*0e30*/  ISETP.GE.OR P3, PT, R0, R43, P0 ;  /* 0x0000002b0000720c */ /* 0x000fe20000766670 */
[----:B------:R-:W-:-:S02]  /*0e40*/  ULDC.64 UR4, c[0x0][0x260] ;  /* 0x0000980000047ab9 */ /* 0x000fc40000000a00 */
[C---:B------:R-:W-:Y:S01]  /*0e50*/  VIADD R5, R0.reuse, 0x10 ;  /* 0x0000001000057836 */ /* 0x040fe20000000000 */
[----:B------:R-:W-:Y:S01]  /*0e60*/  IADD3 R45, R45, R9, RZ ;  /* 0x000000092d2d7210 */ /* 0x000fe20007ffe0ff */
[----:B------:R-:W-:Y:S02]  /*0e70*/  IMAD R7, R7, UR4, RZ ;  /* 0x0000000407077c24 */ /* 0x000fe4000f8e02ff */
[C---:B------:R-:W-:Y:S01]  /*0e80*/  VIADD R6, R0.reuse, 0x20 ;  /* 0x0000002000067836 */ /* 0x040fe20000000000 */
[-C--:B------:R-:W-:Y:S01]  /*0e90*/  ISETP.GE.OR P2, PT, R5, R43.reuse, P0 ;  /* 0x0000002b0500720c */ /* 0x080fe20000746670 */
[----:B------:R-:W-:Y:S02]  /*0ea0*/  VIADD R0, R0, 0x30 ;  /* 0x0000003000007836 */ /* 0x000fe40000000000 */
[----:B------:R-:W-:Y:S01]  /*0eb0*/  IMAD R9, R4, UR5, R7 ;  /* 0x0000000504097c24 */ /* 0x000fe2000f8e0207 */
[-C--:B------:R-:W-:Y:S01]  /*0ec0*/  ISETP.GE.OR P1, PT, R6, R43.reuse, P0 ;  /* 0x0000002b0600720c */ /* 0x080fe20000726670 */
[----:B------:R-:W-:Y:S01]  /*0ed0*/  IMAD.WIDE.U32 R4, R4, UR4, R44 ;  /* 0x0000000404047c25 */ /* 0x000fe2000f8e002c */
[----:B------:R-:W-:-:S03]  /*0ee0*/  ISETP.GE.OR P0, PT, R0, R43, P0 ;  /* 0x0000002b0000720c */ /* 0x000fc60000706670 */
[----:B------:R-:W-:Y:S01]  /*0ef0*/  IMAD.WIDE R6, R3, 0x40, R28 ;  /* 0x0000004003067825 */ /* 0x000fe200078e021c */
[----:B------:R1:W0:Y:S03]  /*0f00*/  LDS.128 R24, [R41+0xd800] ;  /* 0x00d8000029187984 */ /* 0x0002260000000c00 */
[----:B------:R-:W-:Y:S02]  /*0f10*/  IMAD R8, R2, 0x2, R39 ;  /* 0x0000000202087824 */ /* 0x000fe400078e0227 */
[----:B------:R-:W-:Y:S01]  /*0f20*/  IMAD.IADD R3, R5, 0x1, R9 ;  /* 0x0000000105037824 */ /* 0x000fe200078e0209 */
[----:B------:R-:W-:Y:S06]  /*0f30*/  @P3 BRA `(.L_x_7444) ;  /* 0x00000000002c3947 */ /* 0x000fec0003800000 */
[----:B------:R-:W2:Y:S01]  /*0f40*/  LDS.128 R8, [R8] ;  /* 0x0000000008087984 */ /* 0x000ea20000000c00 */
[----:B------:R-:W-:Y:S01]  /*0f50*/  ULDC.64 UR4, c[0x0][0x250] ;  /* 0x0000940000047ab9 */ /* 0x000fe20000000a00 */
[----:B------:R-:W-:Y:S02]  /*0f60*/  IMAD.MOV.U32 R2, RZ, RZ, R4 ;  /* 0x000000ffff027224 */ /* 0x000fe400078e0004 */
[----:B-1----:R-:W-:Y:S02]  /*0f70*/  IMAD R15, R7, UR4, RZ ;  /* 0x00000004070f7c24 */ /* 0x002fe4000f8e02ff */
[----:B------:R-:W-:-:S04]  /*0f80*/  IMAD.WIDE.U32 R12, R6, UR4, R2 ;  /* 0x00000004060c7c25 */ /* 0x000fc8000f8e0002 */
[----:B------:R-:W-:Y:S01]  /*0f90*/  IMAD R15, R6, UR5, R15 ;  /* 0x00000005060f7c24 */ /* 0x000fe2000f8e020f */
[----:B------:R-:W-:Y:S02]  /*0fa0*/  ULDC.64 UR4, c[0x0][0x238] ;  /* 0x00008e0000047ab9 */ /* 0x000fe40000000a00 */
[----:B------:R-:W-:Y:S01]  /*0fb0*/  LEA R14, P3, R12, UR4, 0x1 ;  /* 0x000000040c0e7c11 */ /* 0x000fe2000f8608ff */
[----:B------:R-:W-:-:S05]  /*0fc0*/  IMAD.IADD R13, R13, 0x1, R15 ;  /* 0x000000010d0d7824 */ /* 0x000fca00078e020f */
[----:B------:R-:W-:-:S05]  /*0fd0*/  LEA.HI.X R15, R12, UR5, R13, 0x1, P3 ;  /* 0x000000050c0f7c11 */ /* 0x000fca00098f0c0d */
[----:B--2---:R2:W-:Y:S02]  /*0fe0*/  STG.E.128 desc[UR8][R14.64], R8 ;  /* 0x000000080e007986 */ /* 0x0045e4000c101d08 */
.L_x_7444:
[----:B------:R-:W-:Y:S05]  /*0ff0*/  BSYNC B0 ;  /* 0x0000000000007941 */ /* 0x000fea0003800000 */
.L_x_7443:
[----:B--2---:R2:W3:Y:S01]  /*1000*/  LDS.128 R8, [R41+0xc800] ;  /* 0x00c8000029087984 */ /* 0x0044e20000000c00 */
[----:B------:R-:W-:Y:S04]  /*1010*/  BSSY B0, `(.L_x_7445) ;  /* 0x000000f000007945 */ /* 0x000fe80003800000 */
[----:B------:R-:W-:Y:S05]  /*1020*/  @P2 BRA `(.L_x_7446) ;  /* 0x0000000000342947 */ /* 0x000fea0003800000 */
[----:B-1----:R-:W-:Y:S01]  /*1030*/  IADD3 R15, P2, R6, 0x10, RZ ;  /* 0x00000010060f7810 */ /* 0x002fe20007f5e0ff */
        /* <DEDUP_REMOVED lines=12> */
.L_x_7446:
[----:B------:R-:W-:Y:S05]  /*1100*/  BSYNC B0 ;  /* 0x0000000000007941 */ /* 0x000fea0003800000 */
.L_x_7445:
[----:B---34-:R3:W4:Y:S01]  /*1110*/  LDS.128 R8, [R41+0xd000] ;  /* 0x00d0000029087984 */ /* 0x0187220000000c00 */
        /* <DEDUP_REMOVED lines=11> */
[----:B------:R-:W-:Y:S02]  /*11d0*/  LEA R14, P1, R12, UR4, 0x1 ;  /* 0x000000040c0e7c11 */ /* 0x000fe4000f8208ff */
[----:B------:R-:W-:-:S04]  /*11e0*/  IADD3 R13, R13, R15, RZ ;  /* 0x0000000f0d0d7210 */ /* 0x000fc80007ffe0ff */
[----:B------:R-:W-:-:S05]  /*11f0*/  LEA.HI.X R15, R12, UR5, R13, 0x1, P1 ;  /* 0x000000050c0f7c11 */ /* 0x000fca00088f0c0d */
[----:B----4-:R1:W-:Y:S02]  /*1200*/  STG.E.128 desc[UR8][R14.64], R8 ;  /* 0x000000080e007986 */ /* 0x0103e4000c101d08 */
.L_x_7448:
[----:B------:R-:W-:Y:S05]  /*1210*/  BSYNC B0 ;  /* 0x0000000000007941 */ /* 0x000fea0003800000 */
.L_x_7447:
[----:B------:R-:W-:Y:S05]  /*1220*/  @P0 EXIT ;  /* 0x000000000000094d */ /* 0x000fea0003800000 */
[----:B------:R-:W-:Y:S01]  /*1230*/  IADD3 R5, P0, R6, 0x30, RZ ;  /* 0x0000003006057810 */ /* 0x000fe20007f1e0ff */
[----:B------:R-:W-:Y:S01]  /*1240*/  ULDC.64 UR4, c[0x0][0x250] ;  /* 0x0000940000047ab9 */ /* 0x000fe20000000a00 */
[----:B------:R-:W-:-:S03]  /*1250*/  IMAD.MOV.U32 R2, RZ, RZ, R4 ;  /* 0x000000ffff027224 */ /* 0x000fc600078e0004 */
        /* <DEDUP_REMOVED lines=8> */
[----:B0-----:R-:W-:Y:S01]  /*12e0*/  STG.E.128 desc[UR8][R4.64], R24 ;  /* 0x0000001804007986 */ /* 0x001fe2000c101d08 */
[----:B------:R-:W-:Y:S05]  /*12f0*/  EXIT ;  /* 0x000000000000794d */ /* 0x000fea0003800000 */
.L_x_7449:
        /* <DEDUP_REMOVED lines=16> */
.L_x_7698:


//--------------------- .text._ZN7cutlass13device_kernelIN5flash11enable_sm90INS1_16FlashAttnBwdSm90INS1_25CollectiveMainloopBwdSm90ILi2ELi1ELi1EN4cute5tupleIJNS5_1CILi1EEES8_S8_EEENS6_IJNS7_ILi64EEENS7_ILi96EEENS7_ILi192EEEEEENS_10bfloat16_tEfNS_4arch4Sm90ELb1ELb0ELb0ELb1ELb1ELb0ELb1ELb0ELi3ELi1ELi1ELi1ELb0EEENS1_24CollectiveEpilogueBwdGQAISD_fSG_Li384ELb1ELb1EEENS1_25SingleTileBwdLPTSchedulerILb1ELi96ELb1EEEEEEEEEvNT_6ParamsE --------------------------
	.section	.text._ZN7cutlass13device_kernelIN5flash11enable_sm90INS1_16FlashAttnBwdSm90INS1_25CollectiveMainloopBwdSm90ILi2ELi1ELi1EN4cute5tupleIJNS5_1CILi1EEES8_S8_EEENS6_IJNS7_ILi64EEENS7_ILi96EEENS7_ILi192EEEEEENS_10bfloat16_tEfNS_4arch4Sm90ELb1ELb0ELb0ELb1ELb1ELb0ELb1ELb0ELi3ELi1ELi1ELi1ELb0EEENS1_24CollectiveEpilogueBwdGQAISD_fSG_Li384ELb1ELb1EEENS1_25SingleTileBwdLPTSchedulerILb1ELi96ELb1EEEEEEEEEvNT_6ParamsE,"ax",@progbits
	.align	128
.text._ZN7cutlass13device_kernelIN5flash11enable_sm90INS1_16FlashAttnBwdSm90INS1_25CollectiveMainloopBwdSm90ILi2ELi1ELi1EN4cute5tupleIJNS5_1CILi1EEES8_S8_EEENS6_IJNS7_ILi64EEENS7_ILi96EEENS7_ILi192EEEEEENS_10bfloat16_tEfNS_4arch4Sm90ELb1ELb0ELb0ELb1ELb1ELb0ELb1ELb0ELi3ELi1ELi1ELi1ELb0EEENS1_24CollectiveEpilogueBwdGQAISD_fSG_Li384ELb1ELb1EEENS1_25SingleTileBwdLPTSchedulerILb1ELi96ELb1EEEEEEEEEvNT_6ParamsE:
        .type           _ZN7cutlass13device_kernelIN5flash11enable_sm90INS1_16FlashAttnBwdSm90INS1_25CollectiveMainloopBwdSm90ILi2ELi1ELi1EN4cute5tupleIJNS5_1CILi1EEES8_S8_EEENS6_IJNS7_ILi64EEENS7_ILi96EEENS7_ILi192EEEEEENS_10bfloat16_tEfNS_4arch4Sm90ELb1ELb0ELb0ELb1ELb1ELb0ELb1ELb0ELi3ELi1ELi1ELi1ELb0EEENS1_24CollectiveEpilogueBwdGQAISD_fSG_Li384ELb1ELb1EEENS1_25SingleTileBwdLPTSchedulerILb1ELi96ELb1EEEEEEEEEvNT_6ParamsE,@function
        .size           _ZN7cutlass13device_kernelIN5flash11enable_sm90INS1_16FlashAttnBwdSm90INS1_25CollectiveMainloopBwdSm90ILi2ELi1ELi1EN4cute5tupleIJNS5_1CILi1EEES8_S8_EEENS6_IJNS7_ILi64EEENS7_ILi96EEENS7_ILi192EEEEEENS_10bfloat16_tEfNS_4arch4Sm90ELb1ELb0ELb0ELb1ELb1ELb0ELb1ELb0ELi3ELi1ELi1ELi1ELb0EEENS1_24CollectiveEpilogueBwdGQAISD_fSG_Li384ELb1ELb1EEENS1_25SingleTileBwdLPTSchedulerILb1ELi96ELb1EEEEEEEEEvNT_6ParamsE,(.L_x_7699 - _ZN7cutlass13device_kernelIN5flash11enable_sm90INS1_16FlashAttnBwdSm90INS1_25CollectiveMainloopBwdSm90ILi2ELi1ELi1EN4cute5tupleIJNS5_1CILi1EEES8_S8_EEENS6_IJNS7_ILi64EEENS7_ILi96EEENS7_ILi192EEEEEENS_10bfloat16_tEfNS_4arch4Sm90ELb1ELb0ELb0ELb1ELb1ELb0ELb1ELb0ELi3ELi1ELi1ELi1ELb0EEENS1_24CollectiveEpilogueBwdGQAISD_fSG_Li384ELb1ELb1EEENS1_25SingleTileBwdLPTSchedulerILb1ELi96ELb1EEEEEEEEEvNT_6ParamsE)
        .other          _ZN7cutlass13device_kernelIN5flash11enable_sm90INS1_16FlashAttnBwdSm90INS1_25CollectiveMainloopBwdSm90ILi2ELi1ELi1EN4cute5tupleIJNS5_1CILi1EEES8_S8_EEENS6_IJNS7_ILi64EEENS7_ILi96EEENS7_ILi192EEEEEENS_10bfloat16_tEfNS_4arch4Sm90ELb1ELb0ELb0ELb1ELb1ELb0ELb1ELb0ELi3ELi1ELi1ELi1ELb0EEENS1_24CollectiveEpilogueBwdGQAISD_fSG_Li384ELb1ELb1EEENS1_25SingleTileBwdLPTSchedulerILb1ELi96ELb1EEEEEEEEEvNT_6ParamsE,@"STO_CUDA_ENTRY STV_DEFAULT"
_ZN7cutlass13device_kernelIN5flash11enable_sm90INS1_16FlashAttnBwdSm90INS1_25CollectiveMainloopBwdSm90ILi2ELi1ELi1EN4cute5tupleIJNS5_1CILi1EEES8_S8_EEENS6_IJNS7_ILi64EEENS7_ILi96EEENS7_ILi192EEEEEENS_10bfloat16_tEfNS_4arch4Sm90ELb1ELb0ELb0ELb1ELb1ELb0ELb1ELb0ELi3ELi1ELi1ELi1ELb0EEENS1_24CollectiveEpilogueBwdGQAISD_fSG_Li384ELb1ELb1EEENS1_25SingleTileBwdLPTSchedulerILb1ELi96ELb1EEEEEEEEEvNT_6ParamsE:
        /* <DEDUP_REMOVED lines=23> */
.L_x_7451:
[----:B------:R-:W-:Y:S05]  /*0170*/  BSYNC B0 ;  /* 0x0000000000007941 */ /* 0x000fea0003800000 */
.L_x_7450:
        /* <DEDUP_REMOVED lines=34> */
.L_x_7452:
        /* <DEDUP_REMOVED lines=20> */
.L_x_7453:
        /* <DEDUP_REMOVED lines=9> */
.L_x_7456:
        /* <DEDUP_REMOVED lines=32> */
.L_x_7457:
[----:B------:R-:W1:Y:S01]  /*0770*/  LDC R3, c[0x0][0x8cc] ;  /* 0x00023300ff037b82 */ /* 0x000e620000000800 */
[----:B------:R-:W-:Y:S01]  /*0780*/  IMAD.U32 R0, RZ, RZ, UR4 ;  /* 0x00000004ff007e24 */ /* 0x000fe2000f8e00ff */
[----:B-1----:R-:W-:-:S13]  /*0790*/  ISETP.NE.AND P0, PT, R3, 0x1, PT ;  /* 0x000000010300780c */ /* 0x002fda0003f05270 */
[----:B------:R-:W1:Y:S02]  /*07a0*/  @P0 LDC.64 R4, c[0x0][0x8d0] ;  /* 0x00023400ff040b82 */ /* 0x000e640000000a00 */
[----:B-1----:R-:W-:-:S05]  /*07b0*/  @P0 IMAD.HI.U32 R2, R4, UR4, RZ ;  /* 0x0000000404020c27 */ /* 0x002fca000f8e00ff */
[----:B------:R-:W-:-:S05]  /*07c0*/  @P0 SHF.R.U32.HI R0, RZ, R5, R2 ;  /* 0x00000005ff000219 */ /* 0x000fca0000011602 */
[----:B------:R-:W-:-:S07]  /*07d0*/  IMAD R2, R0, R3, RZ ;  /* 0x0000000300027224 */ /* 0x000fce00078e02ff */
.L_x_7458:
        /* <DEDUP_REMOVED lines=20> */
.L_x_7459:
        /* <DEDUP_REMOVED lines=10> */
.L_x_7461:
[----:B------:R-:W1:Y:S02]  /*09c0*/  LDC R4, c[0x0][0x8f4] ;  /* 0x00023d00ff047b82 */ /* 0x000e640000000800 */
.L_x_7460:
[----:B-1---5:R-:W-:-:S04]  /*09d0*/  VIADD R4, R4, 0x5f ;  /* 0x0000005f04047836 */ /* 0x022fc80000000000 */
[----:B------:R-:W-:-:S05]  /*09e0*/  IMAD.HI R4, R4, 0x2aaaaaab, RZ ;  /* 0x2aaaaaab04047827 */ /* 0x000fca00078e02ff */
[----:B--2---:R-:W-:-:S04]  /*09f0*/  SHF.R.U32.HI R3, RZ, 0x1f, R4 ;  /* 0x0000001fff037819 */ /* 0x004fc80000011604 */
[----:B------:R-:W-:-:S04]  /*0a00*/  LEA.HI.SX32 R3, R4, R3, 0x1c ;  /* 0x0000000304037211 */ /* 0x000fc800078fe2ff */
[-C--:B------:R-:W-:Y:S02]  /*0a10*/  ISETP.GT.AND P0, PT, R3, R0.reuse, PT ;  /* 0x000000000300720c */ /* 0x080fe40003f04270 */
[----:B------:R-:W-:Y:S02]  /*0a20*/  LOP3.LUT R0, RZ, R0, RZ, 0x33, !PT ;  /* 0x00000000ff007212 */ /* 0x000fe400078e33ff */
[----:B------:R-:W-:-:S03]  /*0a30*/  SEL R19, R19, 0xffffffff, P0 ;  /* 0xffffffff13137807 */ /* 0x000fc60000000000 */
[----:B------:R-:W-:Y:S01]  /*0a40*/  IMAD.IADD R153, R3, 0x1, R0 ;  /* 0x0000000103997824 */ /* 0x000fe200078e0200 */
        /* <DEDUP_REMOVED lines=11> */
.L_x_7463:
        /* <DEDUP_REMOVED lines=10> */
.L_x_7464:
        /* <DEDUP_REMOVED lines=8> */
.L_x_7465:
        /* <DEDUP_REMOVED lines=9> */
.L_x_7466:
        /* <DEDUP_REMOVED lines=87> */
.L_x_7469:
        /* <DEDUP_REMOVED lines=15> */
.L_x_7468:
        /* <DEDUP_REMOVED lines=20> */
.L_x_7471:
        /* <DEDUP_REMOVED lines=15> */
.L_x_7470:
        /* <DEDUP_REMOVED lines=8> */
.L_x_7598:
        /* <DEDUP_REMOVED lines=21> */
.L_x_7473:
        /* <DEDUP_REMOVED lines=15> */
[----:B--2---:R-:W-:Y:S02]  /*1800*/  SHF.R.S32.HI R10, RZ, 0x1f, R9 ;  /* 0x0000001fff0a7819 */ /* 0x004fe40000011409 */
        /* <DEDUP_REMOVED lines=87> */
.L_x_7485:
[----:B------:R-:W-:-:S13]  /*1d80*/  ISETP.NE.AND P0, PT, R10, 0x3, PT ;  /* 0x000000030a00780c */ /* 0x000fda0003f05270 */
[----:B--2---:R-:W-:Y:S05]  /*1d90*/  @!P0 BRA `(.L_x_7475) ;  /* 0x0000000000048947 */ /* 0x004fea0003800000 */
[----:B------:R-:W-:Y:S01]  /*1da0*/  BPT.TRAP 0x1 ;  /* 0x000000040000795c */ /* 0x000fe20000300000 */
.L_x_7475:
[----:B------:R-:W-:Y:S02]  /*1db0*/  LEA R3, R2, UR36, 0x3 ;  /* 0x0000002402037c11 */ /* 0x000fe4000f8e18ff */
[----:B------:R-:W-:-:S04]  /*1dc0*/  SHF.L.U32 R12, R7, 0x1f, RZ ;  /* 0x0000001f070c7819 */ /* 0x000fc800000006ff */
[----:B------:R2:W3:Y:S01]  /*1dd0*/  SYNCS.PHASECHK.TRANS64.TRYWAIT P1, [R3+URZ+0x36410], R12 ;  /* 0x0364100c030075a7 */ /* 0x0004e2000802017f */
[----:B------:R-:W-:Y:S05]  /*1de0*/  @!P0 BRA `(.L_x_7476) ;  /* 0x0000000000048947 */ /* 0x000fea0003800000 */
[----:B------:R-:W-:Y:S01]  /*1df0*/  BPT.TRAP 0x1 ;  /* 0x000000040000795c */ /* 0x000fe20000300000 */
.L_x_7476:
[----:B---3--:R-:W-:Y:S05]  /*1e00*/  @P1 BRA `(.L_x_7477) ;  /* 0x0000000000081947 */ /* 0x008fea0003800000 */
[----:B------:R-:W3:Y:S02]  /*1e10*/  SYNCS.PHASECHK.TRANS64.TRYWAIT P1, [R3+URZ+0x36410], R12 ;  /* 0x0364100c030075a7 */ /* 0x000ee4000802017f */
[----:B---3--:R-:W-:Y:S05]  /*1e20*/  @!P1 BRA `(.L_x_7478) ;  /* 0x0000007c00f89947 */ /* 0x008fea0003800000 */
.L_x_7477:
        /* <DEDUP_REMOVED lines=103> */
.L_x_7479:
[----:B--2---:R-:W-:-:S04]  /*24a0*/  SHF.L.U32 R14, R5, 0x1f, RZ ;  /* 0x0000001f050e7819 */ /* 0x004fc800000006ff */
[----:B------:R2:W1:Y:S01]  /*24b0*/  SYNCS.PHASECHK.TRANS64.TRYWAIT P1, [UR36+0x36430], R14 ;  /* 0x0364300eff0075a7 */ /* 0x0004620008020164 */
[----:B------:R-:W-:Y:S05]  /*24c0*/  @!P0 BRA `(.L_x_7480) ;  /* 0x0000000000048947 */ /* 0x000fea0003800000 */
[----:B------:R-:W-:Y:S01]  /*24d0*/  BPT.TRAP 0x1 ;  /* 0x000000040000795c */ /* 0x000fe20000300000 */
.L_x_7480:
[----:B-1----:R-:W-:Y:S05]  /*24e0*/  @P1 BRA `(.L_x_7481) ;  /* 0x0000000000081947 */ /* 0x002fea0003800000 */
[----:B------:R-:W1:Y:S02]  /*24f0*/  SYNCS.PHASECHK.TRANS64.TRYWAIT P1, [UR36+0x36430], R14 ;  /* 0x0364300eff0075a7 */ /* 0x000e640008020164 */
[----:B-1----:R-:W-:Y:S05]  /*2500*/  @!P1 BRA `(.L_x_7482) ;  /* 0x0000007800549947 */ /* 0x002fea0003800000 */
.L_x_7481:
        /* <DEDUP_REMOVED lines=36> */
[----:B----4-:R-:W-:-:S02]  /*2750*/  FSEL R23, R140, -INF , P2 ;  /* 0xff8000008c177808 */ /* 0x010fc40001000000 */
        /* <DEDUP_REMOVED lines=278> */
.L_x_7483:
        /* <DEDUP_REMOVED lines=60> */
.L_x_7484:
        /* <DEDUP_REMOVED lines=62> */
.L_x_7467:
[----:B------:R-:W-:Y:S05]  /*4060*/  @P0 BRA `(.L_x_7462) ;  /* 0x0000005c00300947 */ /* 0x000fea0003800000 */
[----:B--2---:R-:W1:Y:S08]  /*4070*/  LDC.64 R2, c[0x0][0x878] ;  /* 0x00021e00ff027b82 */ /* 0x004e700000000a00 */
[----:B------:R-:W2:Y:S01]  /*4080*/  LDC R5, c[0x0][0x850] ;  /* 0x00021400ff057b82 */ /* 0x000ea20000000800 */
[----:B------:R-:W3:Y:S01]  /*4090*/  S2R R6, SR_TID.X ;  /* 0x0000000000067919 */ /* 0x000ee20000002100 */
[----:B------:R-:W-:Y:S01]  /*40a0*/  ULDC UR7, c[0x0][0x870] ;  /* 0x00021c0000077ab9 */ /* 0x000fe20000000800 */
[----:B------:R-:W-:-:S05]  /*40b0*/  ULDC UR6, c[0x0][0x80c] ;  /* 0x0002030000067ab9 */ /* 0x000fca0000000800 */
[----:B------:R-:W5:Y:S01]  /*40c0*/  S2UR UR5, SR_CgaCtaId ;  /* 0x00000000000579c3 */ /* 0x000f620000008800 */
[----:B-1----:R-:W-:Y:S01]  /*40d0*/  ISETP.NE.U32.AND P0, PT, R2, RZ, PT ;  /* 0x000000ff0200720c */ /* 0x002fe20003f05070 */
[----:B------:R-:W-:-:S06]  /*40e0*/  UMOV UR4, 0x400 ;  /* 0x0000040000047882 */ /* 0x000fcc0000000000 */
[----:B------:R-:W1:Y:S01]  /*40f0*/  LDC.64 R16, c[0x0][0x820] ;  /* 0x00020800ff107b82 */ /* 0x000e620000000a00 */
[----:B------:R-:W-:-:S07]  /*4100*/  ISETP.NE.AND.EX P0, PT, R3, RZ, PT, P0 ;  /* 0x000000ff0300720c */ /* 0x000fce0003f05300 */
[----:B------:R-:W1:Y:S08]  /*4110*/  LDC.64 R20, c[0x0][0x848] ;  /* 0x00021200ff147b82 */ /* 0x000e700000000a00 */
[----:B------:R-:W5:Y:S08]  /*4120*/  @P0 LDC.64 R2, c[0x0][0x878] ;  /* 0x00021e00ff020b82 */ /* 0x000f700000000a00 */
[----:B----4-:R-:W4:Y:S01]  /*4130*/  LDC.64 R22, c[0x0][0x800] ;  /* 0x00020000ff167b82 */ /* 0x010f220000000a00 */
[----:B-----5:R-:W-:-:S05]  /*4140*/  @P0 IMAD.WIDE R2, R19, 0x4, R2 ;  /* 0x0000000413020825 */ /* 0x020fca00078e0202 */
[----:B------:R5:W4:Y:S02]  /*4150*/  @P0 LDG.E R4, desc[UR38][R2.64] ;  /* 0x0000002602040981 */ /* 0x000b24000c1e1900 */
[----:B------:R-:W-:Y:S01]  /*4160*/  BAR.SYNC.DEFER_BLOCKING 0x1, 0x180 ;  /* 0x0046000000007b1d */ /* 0x000fe20000010000 */
[----:B--2---:R-:W-:Y:S01]  /*4170*/  ISETP.NE.AND P2, PT, R5, 0x1, PT ;  /* 0x000000010500780c */ /* 0x004fe20003f45270 */
[C---:B---3--:R-:W-:Y:S01]  /*4180*/  VIADD R15, R6.reuse, 0xffffff80 ;  /* 0xffffff80060f7836 */ /* 0x048fe20000000000 */
[----:B------:R-:W-:Y:S01]  /*4190*/  ISETP.NE.AND P1, PT, R6, 0x80, PT ;  /* 0x000000800600780c */ /* 0x000fe20003f25270 */
[C---:B------:R-:W-:Y:S01]  /*41a0*/  IMAD R6, R153.reuse, UR7, RZ ;  /* 0x0000000799067c24 */ /* 0x040fe2000f8e02ff */
[----:B------:R-:W-:Y:S01]  /*41b0*/  ULEA UR4, UR5, UR4, 0x18 ;  /* 0x0000000405047291 */ /* 0x000fe2000f8ec03f */
[----:B------:R-:W-:Y:S01]  /*41c0*/  IMAD R153, R153, 0x4800, RZ ;  /* 0x0000480099997824 */ /* 0x000fe200078e02ff */
[----:B------:R-:W-:Y:S01]  /*41d0*/  SHF.R.S32.HI R0, RZ, 0x1f, R15 ;  /* 0x0000001fff007819 */ /* 0x000fe2000001140f */
[----:B------:R-:W-:Y:S01]  /*41e0*/  IMAD R10, R6, UR6, RZ ;  /* 0x00000006060a7c24 */ /* 0x000fe2000f8e02ff */
[----:B------:R-:W-:Y:S02]  /*41f0*/  BSSY B0, `(.L_x_7486) ;  /* 0x000004e000007945 */ /* 0x000fe40003800000 */
[----:B------:R-:W-:-:S03]  /*4200*/  LEA.HI R8, R0, R15, RZ, 0x7 ;  /* 0x0000000f00087211 */ /* 0x000fc600078f38ff */
[----:B------:R-:W2:Y:S01]  /*4210*/  @P2 LDC R7, c[0x0][0x854] ;  /* 0x00021500ff072b82 */ /* 0x000ea20000000800 */
[----:B------:R-:W-:Y:S02]  /*4220*/  LOP3.LUT R0, R8, 0x3fffff80, RZ, 0xc0, !PT ;  /* 0x3fffff8008007812 */ /* 0x000fe400078ec0ff */
[----:B------:R-:W-:-:S03]  /*4230*/  SHF.R.S32.HI R8, RZ, 0x7, R8 ;  /* 0x00000007ff087819 */ /* 0x000fc60000011408 */
[----:B-----5:R-:W-:Y:S02]  /*4240*/  IMAD.IADD R3, R15, 0x1, -R0 ;  /* 0x000000010f037824 */ /* 0x020fe400078e0a00 */
[----:B------:R-:W3:Y:S01]  /*4250*/  @P2 LDC R9, c[0x0][0x858] ;  /* 0x00021600ff092b82 */ /* 0x000ee20000000800 */
[----:B------:R-:W-:Y:S02]  /*4260*/  IMAD.MOV.U32 R0, RZ, RZ, R154 ;  /* 0x000000ffff007224 */ /* 0x000fe400078e009a */
[----:B------:R-:W-:-:S04]  /*4270*/  IMAD R8, R8, 0x600, R3 ;  /* 0x0000060008087824 */ /* 0x000fc800078e0203 */
[----:B------:R-:W-:Y:S02]  /*4280*/  IMAD.SHL.U32 R8, R8, 0x4, RZ ;  /* 0x0000000408087824 */ /* 0x000fe400078e00ff */
[----:B--2---:R-:W-:Y:S02]  /*4290*/  @P2 IMAD.HI.U32 R2, R154, R7, RZ ;  /* 0x000000079a022227 */ /* 0x004fe400078e00ff */
[----:B------:R-:W2:Y:S03]  /*42a0*/  LDC.64 R6, c[0x0][0x840] ;  /* 0x00021000ff067b82 */ /* 0x000ea60000000a00 */
[----:B---3--:R-:W-:Y:S01]  /*42b0*/  @P2 SHF.R.U32.HI R0, RZ, R9, R2 ;  /* 0x00000009ff002219 */ /* 0x008fe20000011602 */
[----:B------:R-:W-:-:S04]  /*42c0*/  IMAD R9, R19, UR6, RZ ;  /* 0x0000000613097c24 */ /* 0x000fc8000f8e02ff */
[----:B------:R-:W3:Y:S01]  /*42d0*/  LDC.64 R2, c[0x0][0x818] ;  /* 0x00020600ff027b82 */ /* 0x000ee20000000a00 */
[----:B------:R-:W-:Y:S01]  /*42e0*/  ISETP.NE.AND P2, PT, R15, RZ, PT ;  /* 0x000000ff0f00720c */ /* 0x000fe20003f45270 */
[----:B------:R-:W-:Y:S01]  /*42f0*/  ULDC.64 UR6, c[0x0][0x868] ;  /* 0x00021a0000067ab9 */ /* 0x000fe20000000a00 */
[--C-:B------:R-:W-:Y:S02]  /*4300*/  SHF.R.S32.HI R11, RZ, 0x1f, R0.reuse ;  /* 0x0000001fff0b7819 */ /* 0x100fe40000011400 */
[----:B------:R-:W-:Y:S02]  /*4310*/  SHF.R.S32.HI R12, RZ, 0x1f, R9 ;  /* 0x0000001fff0c7819 */ /* 0x000fe40000011409 */
[----:B------:R-:W-:Y:S02]  /*4320*/  IADD3 R13, P3, P4, R10, R9, R0 ;  /* 0x000000090a0d7210 */ /* 0x000fe40007c7e000 */
[----:B------:R-:W-:-:S04]  /*4330*/  SHF.R.S32.HI R10, RZ, 0x1f, R10 ;  /* 0x0000001fff0a7819 */ /* 0x000fc8000001140a */
[----:B------:R-:W-:Y:S01]  /*4340*/  IADD3.X R12, R10, R12, R11, P3, P4 ;  /* 0x0000000c0a0c7210 */ /* 0x000fe20001fe840b */
[----:B--2---:R-:W-:-:S03]  /*4350*/  IMAD R14, R11, R6, RZ ;  /* 0x000000060b0e7224 */ /* 0x004fc600078e02ff */
[C---:B------:R-:W-:Y:S01]  /*4360*/  SHF.L.U64.HI R12, R13.reuse, 0x2, R12 ;  /* 0x000000020d0c7819 */ /* 0x040fe2000001020c */
[----:B------:R-:W-:Y:S02]  /*4370*/  IMAD R15, R0, R7, R14 ;  /* 0x00000007000f7224 */ /* 0x000fe400078e020e */
[----:B------:R-:W-:Y:S02]  /*4380*/  IMAD.SHL.U32 R14, R13, 0x4, RZ ;  /* 0x000000040d0e7824 */ /* 0x000fe400078e00ff */
[----:B---3--:R-:W-:-:S04]  /*4390*/  IMAD R10, R11, R2, RZ ;  /* 0x000000020b0a7224 */ /* 0x008fc800078e02ff */
[----:B------:R-:W-:Y:S01]  /*43a0*/  IMAD R11, R0, R3, R10 ;  /* 0x00000003000b7224 */ /* 0x000fe200078e020a */
[----:B------:R-:W-:Y:S01]  /*43b0*/  SHF.R.S32.HI R10, RZ, 0x1f, R19 ;  /* 0x0000001fff0a7819 */ /* 0x000fe20000011413 */
[C---:B----4-:R-:W-:Y:S01]  /*43c0*/  @P0 IMAD R4, R19.reuse, 0x60, R4 ;  /* 0x0000006013040824 */ /* 0x050fe200078e0204 */
[----:B------:R-:W-:-:S03]  /*43d0*/  SEL R19, R19, RZ, !P0 ;  /* 0x000000ff13137207 */ /* 0x000fc60004000000 */
[----:B------:R-:W-:-:S05]  /*43e0*/  @P0 IMAD.HI R4, R4, 0x2aaaaaab, RZ ;  /* 0x2aaaaaab04040827 */ /* 0x000fca00078e02ff */
[----:B------:R-:W-:-:S04]  /*43f0*/  @P0 SHF.R.U32.HI R9, RZ, 0x1f, R4 ;  /* 0x0000001fff090819 */ /* 0x000fc80000011604 */
[----:B------:R-:W-:Y:S02]  /*4400*/  @P0 LEA.HI.SX32 R9, R4, R9, 0x1c ;  /* 0x0000000904090211 */ /* 0x000fe400078fe2ff */
[----:B------:R-:W-:-:S03]  /*4410*/  LEA R4, R8, UR4, 0x2 ;  /* 0x0000000408047c11 */ /* 0x000fc6000f8e10ff */
[----:B------:R-:W-:Y:S02]  /*4420*/  @P0 IMAD R8, R9, 0x4800, RZ ;  /* 0x0000480009080824 */ /* 0x000fe400078e02ff */
[----:B------:R2:W-:Y:S03]  /*4430*/  STS.128 [R4], R24 ;  /* 0x0000001804007388 */ /* 0x0005e60000000c00 */
[----:B------:R-:W-:Y:S02]  /*4440*/  @P0 SHF.R.S32.HI R9, RZ, 0x1f, R8 ;  /* 0x0000001fff090819 */ /* 0x000fe40000011408 */
[----:B------:R-:W-:Y:S01]  /*4450*/  @!P0 CS2R R8, SRZ ;  /* 0x0000000000088805 */ /* 0x000fe2000001ff00 */
[----:B------:R3:W-:Y:S04]  /*4460*/  STS.128 [R4+0x800], R28 ;  /* 0x0008001c04007388 */ /* 0x0007e80000000c00 */
[----:B------:R3:W-:Y:S01]  /*4470*/  STS.128 [R4+0x1000], R32 ;  /* 0x0010002004007388 */ /* 0x0007e20000000c00 */
[----:B------:R-:W-:-:S03]  /*4480*/  IADD3 R8, P3, R153, R8, RZ ;  /* 0x0000000899087210 */ /* 0x000fc60007f7e0ff */
[----:B------:R3:W-:Y:S01]  /*4490*/  STS.128 [R4+0x1800], R36 ;  /* 0x0018002404007388 */ /* 0x0007e20000000c00 */
[----:B------:R-:W-:Y:S01]  /*44a0*/  LEA.HI.X.SX32 R9, R153, R9, 0x1, P3 ;  /* 0x0000000999097211 */ /* 0x000fe200018f0eff */
[----:B--2---:R-:W2:Y:S02]  /*44b0*/  LDC.64 R24, c[0x0][0x828] ;  /* 0x00020a00ff187b82 */ /* 0x004ea40000000a00 */
[----:B------:R3:W-:Y:S01]  /*44c0*/  STS.128 [R4+0x2000], R40 ;  /* 0x0020002804007388 */ /* 0x0007e20000000c00 */
[----:B------:R-:W-:-:S03]  /*44d0*/  IMAD.WIDE.U32 R2, R0, R2, R8 ;  /* 0x0000000200027225 */ /* 0x000fc600078e0008 */
[----:B------:R3:W-:Y:S01]  /*44e0*/  STS.128 [R4+0x2800], R44 ;  /* 0x0028002c04007388 */ /* 0x0007e20000000c00 */
[----:B------:R-:W-:Y:S01]  /*44f0*/  IMAD.WIDE.U32 R6, R0, R6, R8 ;  /* 0x0000000600067225 */ /* 0x000fe200078e0008 */
[----:B------:R-:W-:Y:S02]  /*4500*/  SEL R9, R10, RZ, !P0 ;  /* 0x000000ff0a097207 */ /* 0x000fe40004000000 */
[----:B------:R3:W-:Y:S01]  /*4510*/  STS.128 [R4+0x3000], R48 ;  /* 0x0030003004007388 */ /* 0x0007e20000000c00 */
[----:B------:R-:W-:-:S03]  /*4520*/  IMAD.IADD R3, R3, 0x1, R11 ;  /* 0x0000000103037824 */ /* 0x000fc600078e020b */
[----:B------:R3:W-:Y:S01]  /*4530*/  STS.128 [R4+0x3800], R52 ;  /* 0x0038003404007388 */ /* 0x0007e20000000c00 */
[----:B-1----:R-:W-:Y:S02]  /*4540*/  IMAD R8, R9, R16, RZ ;  /* 0x0000001009087224 */ /* 0x002fe400078e02ff */
        /* <DEDUP_REMOVED lines=9> */
[C---:B------:R-:W-:Y:S01]  /*45e0*/  IMAD.WIDE.U32 R6, R19.reuse, R20, R6 ;  /* 0x0000001413067225 */ /* 0x040fe200078e0006 */
[----:B------:R-:W-:Y:S02]  /*45f0*/  LEA R22, P3, R2, R22, 0x2 ;  /* 0x0000001602167211 */ /* 0x000fe400078610ff */
[----:B------:R3:W-:Y:S01]  /*4600*/  STS.128 [R4+0x5800], R68 ;  /* 0x0058004404007388 */ /* 0x0007e20000000c00 */
[----:B------:R-:W-:Y:S01]  /*4610*/  IMAD.MOV R0, RZ, RZ, -R0 ;  /* 0x000000ffff007224 */ /* 0x000fe200078e0a00 */
[----:B--2---:R-:W-:Y:S01]  /*4620*/  LEA R24, P4, R6, R24, 0x2 ;  /* 0x0000001806187211 */ /* 0x004fe200078810ff */
[----:B------:R-:W-:Y:S02]  /*4630*/  IMAD R19, R19, R21, R10 ;  /* 0x0000001513137224 */ /* 0x000fe400078e020a */
[----:B------:R-:W-:Y:S02]  /*4640*/  IMAD R13, R5, R0, R154 ;  /* 0x00000000050d7224 */ /* 0x000fe400078e029a */
[----:B------:R-:W-:-:S02]  /*4650*/  IMAD.IADD R10, R3, 0x1, R11 ;  /* 0x00000001030a7824 */ /* 0x000fc400078e020b */
[----:B------:R-:W-:Y:S01]  /*4660*/  IMAD.IADD R5, R7, 0x1, R19 ;  /* 0x0000000107057824 */ /* 0x000fe200078e0213 */
[----:B---3--:R-:W-:Y:S06]  /*4670*/  @P2 BRA `(.L_x_7487) ;  /* 0x0000000000142947 */ /* 0x008fec0003800000 */
.L_x_7488:
[----:B------:R-:W2:Y:S04]  /*4680*/  LDG.E.STRONG.GPU R0, desc[UR38][R8.64] ;  /* 0x0000002608007981 */ /* 0x000ea8000c1ef900 */
[----:B--2---:R-:W-:Y:S01]  /*4690*/  CCTL.IVALL ;  /* 0x00000000ff00798f */ /* 0x004fe20002000000 */
[----:B------:R-:W-:Y:S05]  /*46a0*/  YIELD ;  /* 0x0000000000007946 */ /* 0x000fea0003800000 */
[----:B------:R-:W-:-:S13]  /*46b0*/  ISETP.NE.AND P0, PT, R0, R13, PT ;  /* 0x0000000d0000720c */ /* 0x000fda0003f05270 */
[----:B------:R-:W-:Y:S05]  /*46c0*/  @P0 BRA `(.L_x_7488) ;  /* 0xfffffffc00ec0947 */ /* 0x000fea000383ffff */
.L_x_7487:
[----:B------:R-:W-:Y:S05]  /*46d0*/  BSYNC B0 ;  /* 0x0000000000007941 */ /* 0x000fea0003800000 */
.L_x_7486:
[----:B------:R-:W-:Y:S01]  /*46e0*/  UMOV UR5, 0xffffffff ;  /* 0xffffffff00057882 */ /* 0x000fe20000000000 */
[----:B------:R-:W-:Y:S02]  /*46f0*/  LEA.HI.X R10, R2, R23, R10, 0x2, P3 ;  /* 0x00000017020a7211 */ /* 0x000fe400018f140a */
[----:B------:R-:W-:Y:S01]  /*4700*/  LEA.HI.X R5, R6, R25, R5, 0x2, P4 ;  /* 0x0000001906057211 */ /* 0x000fe200020f1405 */
[----:B------:R-:W-:Y:S06]  /*4710*/  BRA.DIV UR5, `(.L_x_7489) ;  /* 0x0000005605e47947 */ /* 0x000fec000b800000 */
[----:B------:R-:W-:Y:S01]  /*4720*/  NOP ;  /* 0x0000000000007918 */ /* 0x000fe20000000000 */
.L_x_7601:
        /* <DEDUP_REMOVED lines=16> */
.L_x_7492:
[----:B------:R-:W-:Y:S01]  /*4830*/  @P0 ELECT P2, URZ, PT ;  /* 0x00000000003f082f */ /* 0x000fe20003840000 */
[----:B------:R1:W-:-:S12]  /*4840*/  UBLKRED.G.S.ADD.F32.RN [UR6], [UR4], UR5, desc[UR8] ;  /* 0x00000806040073bb */ /* 0x0003d800080a1405 */
[----:B------:R-:W-:Y:S02]  /*4850*/  @P2 PLOP3.LUT P0, PT, P2, PT, PT, 0x8, 0x0 ;  /* 0x000000000000281c */ /* 0x000fe4000170e170 */
[----:B------:R-:W-:-:S11]  /*4860*/  PLOP3.LUT P2, PT, PT, PT, PT, 0x8, 0x0 ;  /* 0x000000000000781c */ /* 0x000fd60003f4e170 */
[----:B-1----:R-:W-:Y:S05]  /*4870*/  @P0 BRA.U.ANY `(.L_x_7492) ;  /* 0xfffffffd00ec0947 */ /* 0x002fea000393ffff */
[----:B------:R0:W-:Y:S01]  /*4880*/  UTMACMDFLUSH ;  /* 0x00000000000079b7 */ /* 0x0001e20000000000 */
[----:B------:R-:W-:-:S04]  /*4890*/  DEPBAR.LE SB0, 0x0 ;  /* 0x000080000000791a */ /* 0x000fc80000000000 */
.L_x_7491:
[----:B------:R-:W-:Y:S05]  /*48a0*/  BSYNC B0 ;  /* 0x0000000000007941 */ /* 0x000fea0003800000 */
.L_x_7490:
        /* <DEDUP_REMOVED lines=14> */
.L_x_7494:
[----:B------:R-:W-:Y:S05]  /*4990*/  BSYNC B0 ;  /* 0x0000000000007941 */ /* 0x000fea0003800000 */
.L_x_7493:
        /* <DEDUP_REMOVED lines=18> */
.L_x_7497:
[----:B------:R-:W2:Y:S04]  /*4ac0*/  LDG.E.STRONG.GPU R0, desc[UR38][R2.64] ;  /* 0x0000002602007981 */ /* 0x000ea8000c1ef900 */
[----:B--2---:R-:W-:Y:S01]  /*4ad0*/  CCTL.IVALL ;  /* 0x00000000ff00798f */ /* 0x004fe20002000000 */
[----:B------:R-:W-:Y:S05]  /*4ae0*/  YIELD ;  /* 0x0000000000007946 */ /* 0x000fea0003800000 */
[----:B------:R-:W-:-:S13]  /*4af0*/  ISETP.NE.AND P0, PT, R0, R13, PT ;  /* 0x0000000d0000720c */ /* 0x000fda0003f05270 */
[----:B------:R-:W-:Y:S05]  /*4b00*/  @P0 BRA `(.L_x_7497) ;  /* 0xfffffffc00ec0947 */ /* 0x000fea000383ffff */
.L_x_7496:
[----:B------:R-:W-:Y:S05]  /*4b10*/  BSYNC B0 ;  /* 0x0000000000007941 */ /* 0x000fea0003800000 */
.L_x_7495:
[----:B------:R-:W-:-:S03]  /*4b20*/  UMOV UR5, 0xffffffff ;  /* 0xffffffff00057882 */ /* 0x000fc60000000000 */
[----:B------:R-:W-:Y:S05]  /*4b30*/  BRA.DIV UR5, `(.L_x_7498) ;  /* 0x0000005205f87947 */ /* 0x000fea000b800000 */
[----:B------:R-:W-:Y:S01]  /*4b40*/  NOP ;  /* 0x0000000000007918 */ /* 0x000fe20000000000 */
.L_x_7604:
        /* <DEDUP_REMOVED lines=16> */
.L_x_7501:
[----:B------:R-:W-:Y:S01]  /*4c50*/  @P0 ELECT P2, URZ, PT ;  /* 0x00000000003f082f */ /* 0x000fe20003840000 */
[----:B------:R2:W-:-:S12]  /*4c60*/  UBLKRED.G.S.ADD.F32.RN [UR6], [UR4], UR5, desc[UR8] ;  /* 0x00000806040073bb */ /* 0x0005d800080a1405 */
[----:B------:R-:W-:Y:S02]  /*4c70*/  @P2 PLOP3.LUT P0, PT, P2, PT, PT, 0x8, 0x0 ;  /* 0x000000000000281c */ /* 0x000fe4000170e170 */
[----:B------:R-:W-:-:S11]  /*4c80*/  PLOP3.LUT P2, PT, PT, PT, PT, 0x8, 0x0 ;  /* 0x000000000000781c */ /* 0x000fd60003f4e170 */
[----:B--2---:R-:W-:Y:S05]  /*4c90*/  @P0 BRA.U.ANY `(.L_x_7501) ;  /* 0xfffffffd00ec0947 */ /* 0x004fea000393ffff */
[----:B------:R0:W-:Y:S01]  /*4ca0*/  UTMACMDFLUSH ;  /* 0x00000000000079b7 */ /* 0x0001e20000000000 */
[----:B------:R-:W-:-:S04]  /*4cb0*/  DEPBAR.LE SB0, 0x0 ;  /* 0x000080000000791a */ /* 0x000fc80000000000 */
.L_x_7500:
[----:B------:R-:W-:Y:S05]  /*4cc0*/  BSYNC B0 ;  /* 0x0000000000007941 */ /* 0x000fea0003800000 */
.L_x_7499:
        /* <DEDUP_REMOVED lines=14> */
.L_x_7455:
        /* <DEDUP_REMOVED lines=29> */
.L_x_7503:
[----:B------:R-:W-:Y:S01]  /*4f80*/  ULDC UR9, c[0x0][0x8cc] ;  /* 0x0002330000097ab9 */ /* 0x000fe20000000800 */
[----:B------:R-:W-:Y:S01]  /*4f90*/  UMOV UR7, UR8 ;  /* 0x0000000800077c82 */ /* 0x000fe20008000000 */
[----:B------:R-:W-:-:S11]  /*4fa0*/  UISETP.NE.AND UP0, UPT, UR9, 0x1, UPT ;  /* 0x000000010900788c */ /* 0x000fd6000bf05270 */
[----:B------:R-:W-:Y:S02]  /*4fb0*/  @UP0 ULDC.64 UR10, c[0x0][0x8d0] ;  /* 0x00023400000a0ab9 */ /* 0x000fe40000000a00 */
[----:B------:R-:W-:-:S04]  /*4fc0*/  UIMAD.WIDE.U32 UR4, UR8, UR10, URZ ;  /* 0x0000000a080472a5 */ /* 0x000fc8000f8e003f */
[----:B------:R-:W-:-:S04]  /*4fd0*/  @UP0 USHF.R.U32.HI UR7, URZ, UR11, UR5 ;  /* 0x0000000b3f070299 */ /* 0x000fc80008011605 */
[----:B------:R-:W-:-:S12]  /*4fe0*/  UIMAD UR4, UR7, UR9, URZ ;  /* 0x00000009070472a4 */ /* 0x000fd8000f8e023f */
.L_x_7504:
        /* <DEDUP_REMOVED lines=23> */
.L_x_7505:
        /* <DEDUP_REMOVED lines=13> */
.L_x_7507:
[----:B------:R-:W-:-:S05]  /*5230*/  ULDC UR4, c[0x0][0x8f4] ;  /* 0x00023d0000047ab9 */ /* 0x000fca0000000800 */
.L_x_7506:
        /* <DEDUP_REMOVED lines=48> */
.L_x_7508:
        /* <DEDUP_REMOVED lines=13> */
.L_x_7509:
        /* <DEDUP_REMOVED lines=12> */
.L_x_7510:
        /* <DEDUP_REMOVED lines=68> */
.L_x_7514:
[----:B------:R-:W2:Y:S04]  /*5b10*/  LDG.E.STRONG.GPU R4, desc[UR38][R2.64] ;  /* 0x0000002602047981 */ /* 0x000ea8000c1ef900 */
[----:B--2---:R-:W-:Y:S01]  /*5b20*/  CCTL.IVALL ;  /* 0x00000000ff00798f */ /* 0x004fe20002000000 */
[----:B------:R-:W-:Y:S05]  /*5b30*/  YIELD ;  /* 0x0000000000007946 */ /* 0x000fea0003800000 */
[----:B------:R-:W-:-:S13]  /*5b40*/  ISETP.NE.AND P1, PT, R4, R5, PT ;  /* 0x000000050400720c */ /* 0x000fda0003f25270 */
[----:B------:R-:W-:Y:S05]  /*5b50*/  @P1 BRA `(.L_x_7514) ;  /* 0xfffffffc00ec1947 */ /* 0x000fea000383ffff */
.L_x_7513:
[----:B------:R-:W-:Y:S05]  /*5b60*/  BSYNC B0 ;  /* 0x0000000000007941 */ /* 0x000fea0003800000 */
.L_x_7512:
[----:B------:R-:W-:-:S03]  /*5b70*/  UMOV UR6, 0xffffffff ;  /* 0xffffffff00067882 */ /* 0x000fc60000000000 */
[----:B------:R-:W-:Y:S05]  /*5b80*/  BRA.DIV UR6, `(.L_x_7515) ;  /* 0x0000004606007947 */ /* 0x000fea000b800000 */
[----:B------:R-:W-:Y:S01]  /*5b90*/  NOP ;  /* 0x0000000000007918 */ /* 0x000fe20000000000 */
.L_x_7607:
        /* <DEDUP_REMOVED lines=22> */
.L_x_7517:
[----:B------:R-:W-:Y:S05]  /*5d00*/  BSYNC B0 ;  /* 0x0000000000007941 */ /* 0x000fea0003800000 */
.L_x_7516:
        /* <DEDUP_REMOVED lines=19> */
.L_x_7519:
[----:B------:R-:W-:Y:S05]  /*5e40*/  BSYNC B0 ;  /* 0x0000000000007941 */ /* 0x000fea0003800000 */
.L_x_7518:
        /* <DEDUP_REMOVED lines=20> */
.L_x_7521:
[----:B------:R-:W-:Y:S05]  /*5f90*/  BSYNC B0 ;  /* 0x0000000000007941 */ /* 0x000fea0003800000 */
.L_x_7520:
[----:B------:R-:W-:Y:S06]  /*5fa0*/  BAR.ARV 0xa, 0xa0 ;  /* 0x0282800000007b1d */ /* 0x000fec0000002000 */
[----:B------:R-:W-:Y:S04]  /*5fb0*/  BSSY B0, `(.L_x_7522) ;  /* 0x0000003000007945 */ /* 0x000fe80003800000 */
[----:B------:R-:W-:Y:S05]  /*5fc0*/  @!P0 BRA `(.L_x_7523) ;  /* 0x0000000000048947 */ /* 0x000fea0003800000 */
[----:B------:R-:W-:-:S04]  /*5fd0*/  DEPBAR.LE SB0, 0x1 ;  /* 0x000080400000791a */ /* 0x000fc80000000000 */
.L_x_7523:
[----:B------:R-:W-:Y:S05]  /*5fe0*/  BSYNC B0 ;  /* 0x0000000000007941 */ /* 0x000fea0003800000 */
.L_x_7522:
[----:B------:R-:W-:Y:S06]  /*5ff0*/  BAR.ARV 0xb, 0xa0 ;  /* 0x02c2800000007b1d */ /* 0x000fec0000002000 */
[----:B------:R-:W-:Y:S04]  /*6000*/  BSSY B0, `(.L_x_7524) ;  /* 0x0000003000007945 */ /* 0x000fe80003800000 */
[----:B------:R-:W-:Y:S05]  /*6010*/  @!P0 BRA `(.L_x_7525) ;  /* 0x0000000000048947 */ /* 0x000fea0003800000 */
[----:B------:R-:W-:-:S04]  /*6020*/  DEPBAR.LE SB0, 0x0 ;  /* 0x000080000000791a */ /* 0x000fc80000000000 */
.L_x_7525:
[----:B------:R-:W-:Y:S05]  /*6030*/  BSYNC B0 ;  /* 0x0000000000007941 */ /* 0x000fea0003800000 */
.L_x_7524:
        /* <DEDUP_REMOVED lines=19> */
.L_x_7527:
[----:B------:R-:W-:Y:S05]  /*6170*/  BSYNC B0 ;  /* 0x0000000000007941 */ /* 0x000fea0003800000 */
.L_x_7526:
[----:B------:R-:W-:Y:S01]  /*6180*/  UIADD3 UR13, UR12, 0x1, URZ ;  /* 0x000000010c0d7890 */ /* 0x000fe2000fffe03f */
[----:B------:R-:W-:Y:S11]  /*6190*/  BRA `(.L_x_7528) ;  /* 0x0000000000047947 */ /* 0x000ff60003800000 */
.L_x_7511:
[----:B------:R-:W-:-:S05]  /*61a0*/  UMOV UR13, UR12 ;  /* 0x0000000c000d7c82 */ /* 0x000fca0008000000 */
.L_x_7528:
        /* <DEDUP_REMOVED lines=16> */
.L_x_7561:
        /* <DEDUP_REMOVED lines=18> */
.L_x_7531:
[----:B------:R-:W2:Y:S04]  /*63d0*/  LDG.E.STRONG.GPU R4, desc[UR38][R2.64] ;  /* 0x0000002602047981 */ /* 0x000ea8000c1ef900 */
[----:B--2---:R-:W-:Y:S01]  /*63e0*/  CCTL.IVALL ;  /* 0x00000000ff00798f */ /* 0x004fe20002000000 */
[----:B------:R-:W-:Y:S05]  /*63f0*/  YIELD ;  /* 0x0000000000007946 */ /* 0x000fea0003800000 */
[----:B------:R-:W-:-:S13]  /*6400*/  ISETP.NE.AND P1, PT, R4, R5, PT ;  /* 0x000000050400720c */ /* 0x000fda0003f25270 */
[----:B------:R-:W-:Y:S05]  /*6410*/  @P1 BRA `(.L_x_7531) ;  /* 0xfffffffc00ec1947 */ /* 0x000fea000383ffff */
.L_x_7530:
[----:B------:R-:W-:Y:S05]  /*6420*/  BSYNC B0 ;  /* 0x0000000000007941 */ /* 0x000fea0003800000 */
.L_x_7529:
[----:B------:R-:W-:-:S03]  /*6430*/  UMOV UR24, 0xffffffff ;  /* 0xffffffff00187882 */ /* 0x000fc60000000000 */
[----:B------:R-:W-:Y:S05]  /*6440*/  BRA.DIV UR24, `(.L_x_7532) ;  /* 0x0000003a18ec7947 */ /* 0x000fea000b800000 */
[----:B------:R-:W-:Y:S01]  /*6450*/  NOP ;  /* 0x0000000000007918 */ /* 0x000fe20000000000 */
.L_x_7610:
        /* <DEDUP_REMOVED lines=19> */
.L_x_7534:
[----:B------:R-:W-:Y:S05]  /*6590*/  BSYNC B0 ;  /* 0x0000000000007941 */ /* 0x000fea0003800000 */
.L_x_7533:
        /* <DEDUP_REMOVED lines=14> */
.L_x_7536:
[----:B------:R-:W-:Y:S05]  /*6680*/  BSYNC B0 ;  /* 0x0000000000007941 */ /* 0x000fea0003800000 */
.L_x_7535:
        /* <DEDUP_REMOVED lines=15> */
.L_x_7538:
[----:B------:R-:W-:Y:S05]  /*6780*/  BSYNC B0 ;  /* 0x0000000000007941 */ /* 0x000fea0003800000 */
.L_x_7537:
[----:B------:R-:W-:Y:S06]  /*6790*/  BAR.ARV 0xa, 0xa0 ;  /* 0x0282800000007b1d */ /* 0x000fec0000002000 */
[----:B------:R-:W-:Y:S04]  /*67a0*/  BSSY B0, `(.L_x_7539) ;  /* 0x0000003000007945 */ /* 0x000fe80003800000 */
[----:B------:R-:W-:Y:S05]  /*67b0*/  @!P0 BRA `(.L_x_7540) ;  /* 0x0000000000048947 */ /* 0x000fea0003800000 */
[----:B------:R-:W-:-:S04]  /*67c0*/  DEPBAR.LE SB0, 0x1 ;  /* 0x000080400000791a */ /* 0x000fc80000000000 */
.L_x_7540:
[----:B------:R-:W-:Y:S05]  /*67d0*/  BSYNC B0 ;  /* 0x0000000000007941 */ /* 0x000fea0003800000 */
.L_x_7539:
[----:B------:R-:W-:Y:S06]  /*67e0*/  BAR.ARV 0xb, 0xa0 ;  /* 0x02c2800000007b1d */ /* 0x000fec0000002000 */
[----:B------:R-:W-:Y:S04]  /*67f0*/  BSSY B0, `(.L_x_7541) ;  /* 0x0000003000007945 */ /* 0x000fe80003800000 */
[----:B------:R-:W-:Y:S05]  /*6800*/  @!P0 BRA `(.L_x_7542) ;  /* 0x0000000000048947 */ /* 0x000fea0003800000 */
[----:B------:R-:W-:-:S04]  /*6810*/  DEPBAR.LE SB0, 0x0 ;  /* 0x000080000000791a */ /* 0x000fc80000000000 */
.L_x_7542:
[----:B------:R-:W-:Y:S05]  /*6820*/  BSYNC B0 ;  /* 0x0000000000007941 */ /* 0x000fea0003800000 */
.L_x_7541:
        /* <DEDUP_REMOVED lines=19> */
.L_x_7544:
[----:B------:R-:W-:Y:S05]  /*6960*/  BSYNC B0 ;  /* 0x0000000000007941 */ /* 0x000fea0003800000 */
.L_x_7543:
        /* <DEDUP_REMOVED lines=16> */
.L_x_7547:
[----:B------:R-:W2:Y:S04]  /*6a70*/  LDG.E.STRONG.GPU R4, desc[UR38][R2.64] ;  /* 0x0000002602047981 */ /* 0x000ea8000c1ef900 */
[----:B--2---:R-:W-:Y:S01]  /*6a80*/  CCTL.IVALL ;  /* 0x00000000ff00798f */ /* 0x004fe20002000000 */
[----:B------:R-:W-:Y:S05]  /*6a90*/  YIELD ;  /* 0x0000000000007946 */ /* 0x000fea0003800000 */
[----:B------:R-:W-:-:S13]  /*6aa0*/  ISETP.NE.AND P1, PT, R4, R5, PT ;  /* 0x000000050400720c */ /* 0x000fda0003f25270 */
[----:B------:R-:W-:Y:S05]  /*6ab0*/  @P1 BRA `(.L_x_7547) ;  /* 0xfffffffc00ec1947 */ /* 0x000fea000383ffff */
.L_x_7546:
[----:B------:R-:W-:Y:S05]  /*6ac0*/  BSYNC B0 ;  /* 0x0000000000007941 */ /* 0x000fea0003800000 */
.L_x_7545:
[----:B------:R-:W-:-:S03]  /*6ad0*/  UMOV UR22, 0xffffffff ;  /* 0xffffffff00167882 */ /* 0x000fc60000000000 */
[----:B------:R-:W-:Y:S05]  /*6ae0*/  BRA.DIV UR22, `(.L_x_7548) ;  /* 0x0000003616607947 */ /* 0x000fea000b800000 */
[----:B------:R-:W-:Y:S01]  /*6af0*/  NOP ;  /* 0x0000000000007918 */ /* 0x000fe20000000000 */
.L_x_7613:
        /* <DEDUP_REMOVED lines=15> */
.L_x_7550:
[----:B------:R-:W-:Y:S05]  /*6bf0*/  BSYNC B0 ;  /* 0x0000000000007941 */ /* 0x000fea0003800000 */
.L_x_7549:
        /* <DEDUP_REMOVED lines=14> */
.L_x_7552:
[----:B------:R-:W-:Y:S05]  /*6ce0*/  BSYNC B0 ;  /* 0x0000000000007941 */ /* 0x000fea0003800000 */
.L_x_7551:
        /* <DEDUP_REMOVED lines=15> */
.L_x_7554:
[----:B------:R-:W-:Y:S05]  /*6de0*/  BSYNC B0 ;  /* 0x0000000000007941 */ /* 0x000fea0003800000 */
.L_x_7553:
[----:B------:R-:W-:Y:S06]  /*6df0*/  BAR.ARV 0xa, 0xa0 ;  /* 0x0282800000007b1d */ /* 0x000fec0000002000 */
[----:B------:R-:W-:Y:S04]  /*6e00*/  BSSY B0, `(.L_x_7555) ;  /* 0x0000003000007945 */ /* 0x000fe80003800000 */
[----:B------:R-:W-:Y:S05]  /*6e10*/  @!P0 BRA `(.L_x_7556) ;  /* 0x0000000000048947 */ /* 0x000fea0003800000 */
[----:B------:R-:W-:-:S04]  /*6e20*/  DEPBAR.LE SB0, 0x1 ;  /* 0x000080400000791a */ /* 0x000fc80000000000 */
.L_x_7556:
[----:B------:R-:W-:Y:S05]  /*6e30*/  BSYNC B0 ;  /* 0x0000000000007941 */ /* 0x000fea0003800000 */
.L_x_7555:
[----:B------:R-:W-:Y:S06]  /*6e40*/  BAR.ARV 0xb, 0xa0 ;  /* 0x02c2800000007b1d */ /* 0x000fec0000002000 */
[----:B------:R-:W-:Y:S04]  /*6e50*/  BSSY B0, `(.L_x_7557) ;  /* 0x0000003000007945 */ /* 0x000fe80003800000 */
[----:B------:R-:W-:Y:S05]  /*6e60*/  @!P0 BRA `(.L_x_7558) ;  /* 0x0000000000048947 */ /* 0x000fea0003800000 */
[----:B------:R-:W-:-:S04]  /*6e70*/  DEPBAR.LE SB0, 0x0 ;  /* 0x000080000000791a */ /* 0x000fc80000000000 */
.L_x_7558:
[----:B------:R-:W-:Y:S05]  /*6e80*/  BSYNC B0 ;  /* 0x0000000000007941 */ /* 0x000fea0003800000 */
.L_x_7557:
        /* <DEDUP_REMOVED lines=19> */
.L_x_7560:
[----:B------:R-:W-:Y:S05]  /*6fc0*/  BSYNC B0 ;  /* 0x0000000000007941 */ /* 0x000fea0003800000 */
.L_x_7559:
[----:B------:R-:W-:Y:S02]  /*6fd0*/  UIADD3 UR13, UR13, 0x2, URZ ;  /* 0x000000020d0d7890 */ /* 0x000fe4000fffe03f */
[----:B------:R-:W-:Y:S02]  /*6fe0*/  UIADD3 UR6, UR6, 0x6000, URZ ;  /* 0x0000600006067890 */ /* 0x000fe4000fffe03f */
[----:B------:R-:W-:-:S06]  /*6ff0*/  UISETP.GE.AND UP0, UPT, UR13, UR7, UPT ;  /* 0x000000070d00728c */ /* 0x000fcc000bf06270 */
[----:B------:R-:W-:-:S13]  /*7000*/  PLOP3.LUT P1, PT, PT, PT, UP0, 0x80, 0x0 ;  /* 0x000000000000781c */ /* 0x000fda0003f2f008 */
[----:B------:R-:W-:Y:S05]  /*7010*/  @!P1 BRA `(.L_x_7561) ;  /* 0xfffffff000a49947 */ /* 0x000fea000383ffff */
[----:B------:R-:W-:Y:S05]  /*7020*/  BRA `(.L_x_7462) ;  /* 0x0000002c00407947 */ /* 0x000fea0003800000 */
.L_x_7502:
        /* <DEDUP_REMOVED lines=21> */
.L_x_7562:
[----:B------:R-:W1:Y:S01]  /*7180*/  LDC R3, c[0x0][0x8cc] ;  /* 0x00023300ff037b82 */ /* 0x000e620000000800 */
[----:B------:R-:W-:Y:S01]  /*7190*/  IMAD.MOV.U32 R0, RZ, RZ, R5 ;  /* 0x000000ffff007224 */ /* 0x000fe200078e0005 */
[----:B-1----:R-:W-:-:S13]  /*71a0*/  ISETP.NE.AND P0, PT, R3, 0x1, PT ;  /* 0x000000010300780c */ /* 0x002fda0003f05270 */
[----:B------:R-:W1:Y:S02]  /*71b0*/  @P0 LDC.64 R6, c[0x0][0x8d0] ;  /* 0x00023400ff060b82 */ /* 0x000e640000000a00 */
[----:B-1----:R-:W-:-:S05]  /*71c0*/  @P0 IMAD.HI.U32 R4, R5, R6, RZ ;  /* 0x0000000605040227 */ /* 0x002fca00078e00ff */
[----:B------:R-:W-:-:S05]  /*71d0*/  @P0 SHF.R.U32.HI R0, RZ, R7, R4 ;  /* 0x00000007ff000219 */ /* 0x000fca0000011604 */
[----:B------:R-:W-:-:S07]  /*71e0*/  IMAD R3, R0, R3, RZ ;  /* 0x0000000300037224 */ /* 0x000fce00078e02ff */
.L_x_7563:
        /* <DEDUP_REMOVED lines=23> */
.L_x_7564:
        /* <DEDUP_REMOVED lines=10> */
.L_x_7566:
[----:B------:R-:W2:Y:S02]  /*7400*/  LDC R4, c[0x0][0x8f4] ;  /* 0x00023d00ff047b82 */ /* 0x000ea40000000800 */
.L_x_7565:
        /* <DEDUP_REMOVED lines=52> */
.L_x_7568:
        /* <DEDUP_REMOVED lines=11> */
.L_x_7569:
[----:B------:R-:W-:Y:S05]  /*7800*/  @!P0 BRA `(.L_x_7570) ;  /* 0x00000000000c8947 */ /* 0x000fea0003800000 */
[----:B------:R-:W2:Y:S04]  /*7810*/  LDG.E R5, desc[UR38][R2.64] ;  /* 0x0000002602057981 */ /* 0x000ea8000c1e1900 */
[----:B------:R-:W2:Y:S02]  /*7820*/  LDG.E R4, desc[UR38][R2.64+0x4] ;  /* 0x0000042602047981 */ /* 0x000ea4000c1e1900 */
[----:B--2---:R-:W-:-:S07]  /*7830*/  IMAD.IADD R4, R4, 0x1, -R5 ;  /* 0x0000000104047824 */ /* 0x004fce00078e0a05 */
.L_x_7570:
        /* <DEDUP_REMOVED lines=73> */
.L_x_7614:
        /* <DEDUP_REMOVED lines=9> */
.L_x_7573:
        /* <DEDUP_REMOVED lines=112> */
.L_x_7584:
[----:B-1----:R-:W-:-:S05]  /*8460*/  IMAD.MOV.U32 R6, RZ, RZ, 0x1 ;  /* 0x00000001ff067424 */ /* 0x002fca00078e00ff */
[----:B------:R-:W-:-:S04]  /*8470*/  SHF.L.U32 R6, R6, 0x1f, RZ ;  /* 0x0000001f06067819 */ /* 0x000fc800000006ff */
[----:B------:R-:W1:Y:S02]  /*8480*/  SYNCS.PHASECHK.TRANS64.TRYWAIT P1, [R0+URZ+0x36438], R6 ;  /* 0x03643806000075a7 */ /* 0x000e64000802017f */
[----:B-1----:R-:W-:Y:S05]  /*8490*/  @!P1 BRA `(.L_x_7576) ;  /* 0x0000001c00249947 */ /* 0x002fea0003800000 */
.L_x_7615:
[----:B------:R-:W-:Y:S05]  /*84a0*/  @P0 BRA `(.L_x_7577) ;  /* 0x0000000000140947 */ /* 0x000fea0003800000 */
[----:B------:R-:W-:Y:S01]  /*84b0*/  ISETP.NE.AND P1, PT, R18, RZ, PT ;  /* 0x000000ff1200720c */ /* 0x000fe20003f25270 */
[----:B------:R-:W-:-:S04]  /*84c0*/  IMAD.MOV.U32 R3, RZ, RZ, 0x6100 ;  /* 0x00006100ff037424 */ /* 0x000fc800078e00ff */
[----:B------:R2:W-:Y:S08]  /*84d0*/  SYNCS.ARRIVE.TRANS64 RZ, [R0+URZ+0x36430], R3 ;  /* 0x0364300300ff79a7 */ /* 0x0005f0000800003f */
[----:B------:R-:W-:Y:S05]  /*84e0*/  @!P1 BRA `(.L_x_7577) ;  /* 0x0000000000049947 */ /* 0x000fea0003800000 */
[----:B------:R-:W-:Y:S01]  /*84f0*/  BPT.TRAP 0x1 ;  /* 0x000000040000795c */ /* 0x000fe20000300000 */
.L_x_7577:
        /* <DEDUP_REMOVED lines=48> */
.L_x_7616:
[----:B------:R-:W-:Y:S05]  /*8800*/  @P0 BRA `(.L_x_7579) ;  /* 0x0000000000140947 */ /* 0x000fea0003800000 */
[----:B------:R-:W-:Y:S01]  /*8810*/  ISETP.NE.AND P1, PT, R18, RZ, PT ;  /* 0x000000ff1200720c */ /* 0x000fe20003f25270 */
[----:B--2---:R-:W-:-:S04]  /*8820*/  IMAD.MOV.U32 R3, RZ, RZ, 0x6100 ;  /* 0x00006100ff037424 */ /* 0x004fc800078e00ff */
[----:B------:R3:W-:Y:S08]  /*8830*/  SYNCS.ARRIVE.TRANS64 RZ, [R0+URZ+0x36418], R3 ;  /* 0x0364180300ff79a7 */ /* 0x0007f0000800003f */
[----:B------:R-:W-:Y:S05]  /*8840*/  @!P1 BRA `(.L_x_7579) ;  /* 0x0000000000049947 */ /* 0x000fea0003800000 */
[----:B------:R-:W-:Y:S01]  /*8850*/  BPT.TRAP 0x1 ;  /* 0x000000040000795c */ /* 0x000fe20000300000 */
.L_x_7579:
        /* <DEDUP_REMOVED lines=47> */
.L_x_7617:
        /* <DEDUP_REMOVED lines=8> */
.L_x_7581:
        /* <DEDUP_REMOVED lines=37> */
.L_x_7619:
[----:B------:R-:W-:Y:S05]  /*8e20*/  @P0 BRA `(.L_x_7583) ;  /* 0x0000000000140947 */ /* 0x000fea0003800000 */
[----:B------:R-:W-:Y:S01]  /*8e30*/  ISETP.NE.AND P1, PT, R18, RZ, PT ;  /* 0x000000ff1200720c */ /* 0x000fe20003f25270 */
[----:B--2---:R-:W-:-:S04]  /*8e40*/  IMAD.MOV.U32 R5, RZ, RZ, 0x6100 ;  /* 0x00006100ff057424 */ /* 0x004fc800078e00ff */
[----:B------:R3:W-:Y:S08]  /*8e50*/  SYNCS.ARRIVE.TRANS64 RZ, [R0+URZ+0x36410], R5 ;  /* 0x0364100500ff79a7 */ /* 0x0007f0000800003f */
[----:B------:R-:W-:Y:S05]  /*8e60*/  @!P1 BRA `(.L_x_7583) ;  /* 0x0000000000049947 */ /* 0x000fea0003800000 */
[----:B------:R-:W-:Y:S01]  /*8e70*/  BPT.TRAP 0x1 ;  /* 0x000000040000795c */ /* 0x000fe20000300000 */
.L_x_7583:
        /* <DEDUP_REMOVED lines=44> */
.L_x_7575:
[----:B------:R-:W-:Y:S01]  /*9140*/  ISETP.NE.AND P1, PT, R20, RZ, PT ;  /* 0x000000ff1400720c */ /* 0x000fe20003f25270 */
[----:B------:R-:W-:Y:S02]  /*9150*/  IMAD.MOV.U32 R16, RZ, RZ, 0x1 ;  /* 0x00000001ff107424 */ /* 0x000fe400078e00ff */
[----:B------:R-:W-:-:S10]  /*9160*/  IMAD.MOV.U32 R5, RZ, RZ, R14 ;  /* 0x000000ffff057224 */ /* 0x000fd400078e000e */
[----:B------:R-:W-:Y:S05]  /*9170*/  @!P1 BRA `(.L_x_7574) ;  /* 0x00000004008c9947 */ /* 0x000fea0003800000 */
[----:B------:R-:W2:Y:S02]  /*9180*/  SYNCS.PHASECHK.TRANS64.TRYWAIT P1, [R0+URZ+0x36438], R6 ;  /* 0x03643806000075a7 */ /* 0x000ea4000802017f */
[----:B--2---:R-:W-:Y:S05]  /*9190*/  @!P1 BRA `(.L_x_7585) ;  /* 0x0000001000449947 */ /* 0x004fea0003800000 */
.L_x_7620:
[----:B------:R-:W-:Y:S05]  /*91a0*/  @P0 BRA `(.L_x_7586) ;  /* 0x0000000000140947 */ /* 0x000fea0003800000 */
[----:B------:R-:W-:Y:S01]  /*91b0*/  ISETP.NE.AND P1, PT, R18, RZ, PT ;  /* 0x000000ff1200720c */ /* 0x000fe20003f25270 */
[----:B------:R-:W-:-:S04]  /*91c0*/  IMAD.MOV.U32 R5, RZ, RZ, 0x6100 ;  /* 0x00006100ff057424 */ /* 0x000fc800078e00ff */
[----:B------:R3:W-:Y:S08]  /*91d0*/  SYNCS.ARRIVE.TRANS64 RZ, [R0+URZ+0x36430], R5 ;  /* 0x0364300500ff79a7 */ /* 0x0007f0000800003f */
[----:B------:R-:W-:Y:S05]  /*91e0*/  @!P1 BRA `(.L_x_7586) ;  /* 0x0000000000049947 */ /* 0x000fea0003800000 */
[----:B------:R-:W-:Y:S01]  /*91f0*/  BPT.TRAP 0x1 ;  /* 0x000000040000795c */ /* 0x000fe20000300000 */
.L_x_7586:
        /* <DEDUP_REMOVED lines=42> */
.L_x_7621:
[----:B------:R-:W-:Y:S01]  /*94a0*/  IMAD.MOV.U32 R16, RZ, RZ, RZ ;  /* 0x000000ffff107224 */ /* 0x000fe200078e00ff */
[----:B------:R-:W-:Y:S06]  /*94b0*/  @P0 BRA `(.L_x_7588) ;  /* 0x0000000000140947 */ /* 0x000fec0003800000 */
[----:B------:R-:W-:Y:S01]  /*94c0*/  ISETP.NE.AND P1, PT, R18, RZ, PT ;  /* 0x000000ff1200720c */ /* 0x000fe20003f25270 */
[----:B-1----:R-:W-:-:S04]  /*94d0*/  IMAD.MOV.U32 R5, RZ, RZ, 0x6100 ;  /* 0x00006100ff057424 */ /* 0x002fc800078e00ff */
[----:B------:R2:W-:Y:S08]  /*94e0*/  SYNCS.ARRIVE.TRANS64 RZ, [R0+URZ+0x36418], R5 ;  /* 0x0364180500ff79a7 */ /* 0x0005f0000800003f */
[----:B------:R-:W-:Y:S05]  /*94f0*/  @!P1 BRA `(.L_x_7588) ;  /* 0x0000000000049947 */ /* 0x000fea0003800000 */
[----:B------:R-:W-:Y:S01]  /*9500*/  BPT.TRAP 0x1 ;  /* 0x000000040000795c */ /* 0x000fe20000300000 */
.L_x_7588:
        /* <DEDUP_REMOVED lines=42> */
.L_x_7574:
[----:B------:R-:W-:-:S04]  /*97b0*/  SHF.L.U32 R3, R16, 0x1f, RZ ;  /* 0x0000001f10037819 */ /* 0x000fc800000006ff */
[----:B------:R-:W2:Y:S02]  /*97c0*/  SYNCS.PHASECHK.TRANS64.TRYWAIT P1, [R0+URZ+0x36438], R3 ;  /* 0x03643803000075a7 */ /* 0x000ea4000802017f */
[----:B--2---:R-:W-:Y:S05]  /*97d0*/  @!P1 BRA `(.L_x_7589) ;  /* 0x0000000800dc9947 */ /* 0x004fea0003800000 */
.L_x_7622:
[----:B------:R-:W-:Y:S05]  /*97e0*/  @P0 BRA `(.L_x_7590) ;  /* 0x0000000000180947 */ /* 0x000fea0003800000 */
[----:B------:R-:W3:Y:S01]  /*97f0*/  S2R R2, SR_TID.X ;  /* 0x0000000000027919 */ /* 0x000ee20000002100 */
[----:B--2---:R-:W-:-:S04]  /*9800*/  IMAD.MOV.U32 R3, RZ, RZ, 0x6100 ;  /* 0x00006100ff037424 */ /* 0x004fc800078e00ff */
[----:B------:R4:W-:Y:S01]  /*9810*/  SYNCS.ARRIVE.TRANS64 RZ, [R0+URZ+0x36430], R3 ;  /* 0x0364300300ff79a7 */ /* 0x0009e2000800003f */
[----:B---3--:R-:W-:-:S13]  /*9820*/  LOP3.LUT P0, RZ, R2, 0x1f, RZ, 0xc0, !PT ;  /* 0x0000001f02ff7812 */ /* 0x008fda000780c0ff */
[----:B----4-:R-:W-:Y:S05]  /*9830*/  @!P0 BRA `(.L_x_7590) ;  /* 0x0000000000048947 */ /* 0x010fea0003800000 */
[----:B------:R-:W-:Y:S01]  /*9840*/  BPT.TRAP 0x1 ;  /* 0x000000040000795c */ /* 0x000fe20000300000 */
.L_x_7590:
        /* <DEDUP_REMOVED lines=44> */
.L_x_7571:
[----:B------:R-:W-:Y:S05]  /*9b10*/  BSYNC B0 ;  /* 0x0000000000007941 */ /* 0x000fea0003800000 */
.L_x_7567:
[----:B------:R-:W-:-:S03]  /*9b20*/  UMOV UR7, 0xffffffff ;  /* 0xffffffff00077882 */ /* 0x000fc60000000000 */
[----:B------:R-:W-:Y:S05]  /*9b30*/  BRA.DIV UR7, `(.L_x_7591) ;  /* 0x0000000a07187947 */ /* 0x000fea000b800000 */
[----:B------:R-:W-:-:S13]  /*9b40*/  ELECT P6, URZ, PT ;  /* 0x00000000003f782f */ /* 0x000fda00038c0000 */
.L_x_7625:
[----:B------:R-:W-:Y:S05]  /*9b50*/  @!P6 BRA `(.L_x_7462) ;  /* 0x000000000074e947 */ /* 0x000fea0003800000 */
[----:B------:R-:W2:Y:S02]  /*9b60*/  LDL.LU R3, [R1] ;  /* 0x0000000001037983 */ /* 0x000ea40000300800 */
[----:B--2---:R-:W-:-:S04]  /*9b70*/  LOP3.LUT R3, R3, 0x2, RZ, 0xfc, !PT ;  /* 0x0000000203037812 */ /* 0x004fc800078efcff */
[----:B------:R-:W-:-:S13]  /*9b80*/  ISETP.NE.AND P2, PT, R3, 0x3, PT ;  /* 0x000000030300780c */ /* 0x000fda0003f45270 */
[----:B------:R-:W-:Y:S05]  /*9b90*/  @!P2 BRA `(.L_x_7592) ;  /* 0x000000000004a947 */ /* 0x000fea0003800000 */
[----:B------:R-:W-:Y:S01]  /*9ba0*/  BPT.TRAP 0x1 ;  /* 0x000000040000795c */ /* 0x000fe20000300000 */
.L_x_7592:
        /* <DEDUP_REMOVED lines=15> */
.L_x_7626:
[----:B------:R-:W2:Y:S02]  /*9ca0*/  SYNCS.PHASECHK.TRANS64.TRYWAIT P0, [R3+URZ], R0 ;  /* 0x00000000030075a7 */ /* 0x000ea4000800017f */
[----:B--2---:R-:W-:Y:S05]  /*9cb0*/  @!P0 BRA `(.L_x_7594) ;  /* 0x0000000400ec8947 */ /* 0x004fea0003800000 */
.L_x_7627:
[----:B------:R-:W-:Y:S05]  /*9cc0*/  @!P2 BRA `(.L_x_7595) ;  /* 0x000000000004a947 */ /* 0x000fea0003800000 */
[----:B------:R-:W-:Y:S01]  /*9cd0*/  BPT.TRAP 0x1 ;  /* 0x000000040000795c */ /* 0x000fe20000300000 */
.L_x_7595:
[----:B------:R-:W-:-:S07]  /*9ce0*/  SHF.L.U32 R16, R16, 0x1f, RZ ;  /* 0x0000001f10107819 */ /* 0x000fce00000006ff */
.L_x_7596:
[----:B---3--:R3:W4:Y:S02]  /*9cf0*/  SYNCS.PHASECHK.TRANS64.TRYWAIT P0, [R9+URZ+0x36438], R16 ;  /* 0x03643810090075a7 */ /* 0x008724000800017f */
[----:B----4-:R-:W-:Y:S05]  /*9d00*/  @!P0 NANOSLEEP.SYNCS 0x989680 ;  /* 0x009896800000895d */ /* 0x010fea0003900000 */
[----:B------:R-:W4:Y:S02]  /*9d10*/  @!P0 SYNCS.PHASECHK.TRANS64 P0, [R9+URZ+0x36438], R16 ;  /* 0x03643810090085a7 */ /* 0x000f24000800007f */
[----:B----4-:R-:W-:Y:S05]  /*9d20*/  @!P0 BRA `(.L_x_7596) ;  /* 0xfffffffc00f08947 */ /* 0x010fea000383ffff */
.L_x_7462:
[----:B------:R-:W-:Y:S05]  /*9d30*/  BSYNC B6 ;  /* 0x0000000000067941 */ /* 0x000fea0003800000 */
.L_x_7454:
[----:B------:R-:W-:Y:S05]  /*9d40*/  EXIT ;  /* 0x000000000000794d */ /* 0x000fea0003800000 */
.L_x_7472:
[----:B------:R-:W-:Y:S02]  /*9d50*/  IMAD.MOV.U32 R12, RZ, RZ, RZ ;  /* 0x000000ffff0c7224 */ /* 0x000fe400078e00ff */
[----:B------:R-:W-:Y:S02]  /*9d60*/  IMAD.MOV.U32 R11, RZ, RZ, 0x1f ;  /* 0x0000001fff0b7424 */ /* 0x000fe400078e00ff */
[----:B------:R-:W-:-:S07]  /*9d70*/  IMAD.MOV.U32 R15, RZ, RZ, -0x1 ;  /* 0xffffffffff0f7424 */ /* 0x000fce00078e00ff */
[----:B----4-:R-:W-:Y:S05]  /*9d80*/  WARPSYNC.COLLECTIVE R15, `(.L_x_7597) ;  /* 0x000000000f087348 */ /* 0x010fea0003c00000 */
[----:B------:R1:W2:Y:S02]  /*9d90*/  SHFL.IDX P6, R14, R13, R12, R11 ;  /* 0x0000000c0d0e7389 */ /* 0x0002a400000c000b */
[----:B-12-4-:R-:W-:Y:S01]  /*9da0*/  ENDCOLLECTIVE ;  /* 0x000000000000791b */ /* 0x016fe20003800000 */
.L_x_7597:
[----:B------:R-:W-:Y:S05]  /*9db0*/  BRA `(.L_x_7598) ;  /* 0xffffff7800007947 */ /* 0x000fea000383ffff */
.L_x_7474:
[----:B--2---:R2:W3:Y:S02]  /*9dc0*/  SYNCS.PHASECHK.TRANS64.TRYWAIT P0, [R155+URZ+0x36400], R10 ;  /* 0x0364000a9b0075a7 */ /* 0x0044e4000800017f */
[----:B---3--:R-:W-:Y:S05]  /*9dd0*/  @!P0 NANOSLEEP.SYNCS 0x989680 ;  /* 0x009896800000895d */ /* 0x008fea0003900000 */
[----:B------:R-:W3:Y:S02]  /*9de0*/  @!P0 SYNCS.PHASECHK.TRANS64 P0, [R155+URZ+0x36400], R10 ;  /* 0x0364000a9b0085a7 */ /* 0x000ee4000800007f */
[----:B---3--:R-:W-:Y:S05]  /*9df0*/  @!P0 BRA `(.L_x_7474) ;  /* 0xfffffffc00f08947 */ /* 0x008fea000383ffff */
[----:B------:R-:W-:Y:S05]  /*9e00*/  BRA `(.L_x_7473) ;  /* 0xffffff7800407947 */ /* 0x000fea000383ffff */
.L_x_7478:
[----:B---3--:R3:W1:Y:S02]  /*9e10*/  SYNCS.PHASECHK.TRANS64.TRYWAIT P1, [R3+URZ+0x36410], R12 ;  /* 0x0364100c030075a7 */ /* 0x008664000802017f */
[----:B-1----:R-:W-:Y:S05]  /*9e20*/  @!P1 NANOSLEEP.SYNCS 0x989680 ;  /* 0x009896800000995d */ /* 0x002fea0003900000 */
[----:B------:R-:W1:Y:S02]  /*9e30*/  @!P1 SYNCS.PHASECHK.TRANS64 P1, [R3+URZ+0x36410], R12 ;  /* 0x0364100c030095a7 */ /* 0x000e64000802007f */
[----:B-1----:R-:W-:Y:S05]  /*9e40*/  @!P1 BRA `(.L_x_7478) ;  /* 0xfffffffc00f09947 */ /* 0x002fea000383ffff */
[----:B------:R-:W-:Y:S05]  /*9e50*/  BRA `(.L_x_7477) ;  /* 0xffffff7c00f47947 */ /* 0x000fea000383ffff */
.L_x_7482:
[----:B------:R1:W1:Y:S02]  /*9e60*/  SYNCS.PHASECHK.TRANS64.TRYWAIT P1, [R155+URZ+0x36430], R14 ;  /* 0x0364300e9b0075a7 */ /* 0x000264000802017f */
[----:B-1----:R-:W-:Y:S05]  /*9e70*/  @!P1 NANOSLEEP.SYNCS 0x989680 ;  /* 0x009896800000995d */ /* 0x002fea0003900000 */
[----:B------:R-:W1:Y:S02]  /*9e80*/  @!P1 SYNCS.PHASECHK.TRANS64 P1, [R155+URZ+0x36430], R14 ;  /* 0x0364300e9b0095a7 */ /* 0x000e64000802007f */
[----:B-1----:R-:W-:Y:S05]  /*9e90*/  @!P1 BRA `(.L_x_7482) ;  /* 0xfffffffc00f09947 */ /* 0x002fea000383ffff */
[----:B------:R-:W-:Y:S05]  /*9ea0*/  BRA `(.L_x_7481) ;  /* 0xffffff8400987947 */ /* 0x000fea000383ffff */
.L_x_7489:
[----:B------:R-:W-:Y:S01]  /*9eb0*/  BSSY B0, `(.L_x_7599) ;  /* 0x0000005000007945 */ /* 0x000fe20003800000 */
[----:B------:R-:W-:-:S07]  /*9ec0*/  IMAD.MOV.U32 R15, RZ, RZ, -0x1 ;  /* 0xffffffffff0f7424 */ /* 0x000fce00078e00ff */
[----:B------:R-:W-:Y:S05]  /*9ed0*/  WARPSYNC.COLLECTIVE R15, `(.L_x_7600) ;  /* 0x000000000f087348 */ /* 0x000fea0003c00000 */
[----:B------:R-:W-:Y:S01]  /*9ee0*/  NOP ;  /* 0x0000000000007918 */ /* 0x000fe20000000000 */
[----:B------:R-:W-:Y:S01]  /*9ef0*/  ENDCOLLECTIVE ;  /* 0x000000000000791b */ /* 0x000fe20003800000 */
.L_x_7600:
[----:B------:R-:W-:Y:S05]  /*9f00*/  BSYNC B0 ;  /* 0x0000000000007941 */ /* 0x000fea0003800000 */
.L_x_7599:
[----:B------:R-:W-:Y:S05]  /*9f10*/  BRA `(.L_x_7601) ;  /* 0xffffffa800047947 */ /* 0x000fea000383ffff */
.L_x_7498:
[----:B------:R-:W-:Y:S01]  /*9f20*/  BSSY B0, `(.L_x_7602) ;  /* 0x0000005000007945 */ /* 0x000fe20003800000 */
[----:B------:R-:W-:-:S07]  /*9f30*/  IMAD.MOV.U32 R15, RZ, RZ, -0x1 ;  /* 0xffffffffff0f7424 */ /* 0x000fce00078e00ff */
[----:B-1----:R-:W-:Y:S05]  /*9f40*/  WARPSYNC.COLLECTIVE R15, `(.L_x_7603) ;  /* 0x000000000f087348 */ /* 0x002fea0003c00000 */
[----:B------:R-:W-:Y:S01]  /*9f50*/  NOP ;  /* 0x0000000000007918 */ /* 0x000fe20000000000 */
[----:B-1----:R-:W-:Y:S01]  /*9f60*/  ENDCOLLECTIVE ;  /* 0x000000000000791b */ /* 0x002fe20003800000 */
.L_x_7603:
[----:B------:R-:W-:Y:S05]  /*9f70*/  BSYNC B0 ;  /* 0x0000000000007941 */ /* 0x000fea0003800000 */
.L_x_7602:
[----:B------:R-:W-:Y:S05]  /*9f80*/  BRA `(.L_x_7604) ;  /* 0xffffffa800f07947 */ /* 0x000fea000383ffff */
.L_x_7515:
[----:B------:R-:W-:Y:S01]  /*9f90*/  BSSY B0, `(.L_x_7605) ;  /* 0x0000005000007945 */ /* 0x000fe20003800000 */
[----:B------:R-:W-:-:S07]  /*9fa0*/  IMAD.MOV.U32 R15, RZ, RZ, -0x1 ;  /* 0xffffffffff0f7424 */ /* 0x000fce00078e00ff */
[----:B------:R-:W-:Y:S05]  /*9fb0*/  WARPSYNC.COLLECTIVE R15, `(.L_x_7606) ;  /* 0x000000000f087348 */ /* 0x000fea0003c00000 */
[----:B------:R-:W-:Y:S01]  /*9fc0*/  NOP ;  /* 0x0000000000007918 */ /* 0x000fe20000000000 */
[----:B------:R-:W-:Y:S01]  /*9fd0*/  ENDCOLLECTIVE ;  /* 0x000000000000791b */ /* 0x000fe20003800000 */
.L_x_7606:
[----:B------:R-:W-:Y:S05]  /*9fe0*/  BSYNC B0 ;  /* 0x0000000000007941 */ /* 0x000fea0003800000 */
.L_x_7605:
[----:B------:R-:W-:Y:S05]  /*9ff0*/  BRA `(.L_x_7607) ;  /* 0xffffffb800e87947 */ /* 0x000fea000383ffff */
.L_x_7532:
[----:B------:R-:W-:Y:S01]  /*a000*/  BSSY B0, `(.L_x_7608) ;  /* 0x0000005000007945 */ /* 0x000fe20003800000 */
[----:B------:R-:W-:-:S07]  /*a010*/  IMAD.MOV.U32 R15, RZ, RZ, -0x1 ;  /* 0xffffffffff0f7424 */ /* 0x000fce00078e00ff */
[----:B------:R-:W-:Y:S05]  /*a020*/  WARPSYNC.COLLECTIVE R15, `(.L_x_7609) ;  /* 0x000000000f087348 */ /* 0x000fea0003c00000 */
[----:B------:R-:W-:Y:S01]  /*a030*/  NOP ;  /* 0x0000000000007918 */ /* 0x000fe20000000000 */
[----:B------:R-:W-:Y:S01]  /*a040*/  ENDCOLLECTIVE ;  /* 0x000000000000791b */ /* 0x000fe20003800000 */
.L_x_7609:
[----:B------:R-:W-:Y:S05]  /*a050*/  BSYNC B0 ;  /* 0x0000000000007941 */ /* 0x000fea0003800000 */
.L_x_7608:
[----:B------:R-:W-:Y:S05]  /*a060*/  BRA `(.L_x_7610) ;  /* 0xffffffc000fc7947 */ /* 0x000fea000383ffff */
.L_x_7548:
[----:B------:R-:W-:Y:S01]  /*a070*/  BSSY B0, `(.L_x_7611) ;  /* 0x0000005000007945 */ /* 0x000fe20003800000 */
[----:B------:R-:W-:-:S07]  /*a080*/  IMAD.MOV.U32 R15, RZ, RZ, -0x1 ;  /* 0xffffffffff0f7424 */ /* 0x000fce00078e00ff */
[----:B------:R-:W-:Y:S05]  /*a090*/  WARPSYNC.COLLECTIVE R15, `(.L_x_7612) ;  /* 0x000000000f087348 */ /* 0x000fea0003c00000 */
[----:B------:R-:W-:Y:S01]  /*a0a0*/  NOP ;  /* 0x0000000000007918 */ /* 0x000fe20000000000 */
[----:B------:R-:W-:Y:S01]  /*a0b0*/  ENDCOLLECTIVE ;  /* 0x000000000000791b */ /* 0x000fe20003800000 */
.L_x_7612:
[----:B------:R-:W-:Y:S05]  /*a0c0*/  BSYNC B0 ;  /* 0x0000000000007941 */ /* 0x000fea0003800000 */
.L_x_7611:
[----:B------:R-:W-:Y:S05]  /*a0d0*/  BRA `(.L_x_7613) ;  /* 0xffffffc800887947 */ /* 0x000fea000383ffff */
.L_x_7572:
[----:B-1----:R1:W2:Y:S02]  /*a0e0*/  SYNCS.PHASECHK.TRANS64.TRYWAIT P1, [R0+URZ+0x36420], R6 ;  /* 0x03642006000075a7 */ /* 0x0022a4000802017f */
[----:B--2---:R-:W-:Y:S05]  /*a0f0*/  @!P1 NANOSLEEP.SYNCS 0x989680 ;  /* 0x009896800000995d */ /* 0x004fea0003900000 */
[----:B------:R-:W2:Y:S02]  /*a100*/  @!P1 SYNCS.PHASECHK.TRANS64 P1, [R0+URZ+0x36420], R6 ;  /* 0x03642006000095a7 */ /* 0x000ea4000802007f */
[----:B--2---:R-:W-:Y:S05]  /*a110*/  @!P1 BRA `(.L_x_7572) ;  /* 0xfffffffc00f09947 */ /* 0x004fea000383ffff */
[----:B------:R-:W-:Y:S05]  /*a120*/  BRA `(.L_x_7614) ;  /* 0xffffffd800e87947 */ /* 0x000fea000383ffff */
.L_x_7576:
[----:B-1----:R1:W2:Y:S02]  /*a130*/  SYNCS.PHASECHK.TRANS64.TRYWAIT P1, [R0+URZ+0x36438], R6 ;  /* 0x03643806000075a7 */ /* 0x0022a4000802017f */
[----:B--2---:R-:W-:Y:S05]  /*a140*/  @!P1 NANOSLEEP.SYNCS 0x989680 ;  /* 0x009896800000995d */ /* 0x004fea0003900000 */
[----:B------:R-:W2:Y:S02]  /*a150*/  @!P1 SYNCS.PHASECHK.TRANS64 P1, [R0+URZ+0x36438], R6 ;  /* 0x03643806000095a7 */ /* 0x000ea4000802007f */
[----:B--2---:R-:W-:Y:S05]  /*a160*/  @!P1 BRA `(.L_x_7576) ;  /* 0xfffffffc00f09947 */ /* 0x004fea000383ffff */
[----:B------:R-:W-:Y:S05]  /*a170*/  BRA `(.L_x_7615) ;  /* 0xffffffe000c87947 */ /* 0x000fea000383ffff */
.L_x_7578:
[----:B--2---:R2:W3:Y:S02]  /*a180*/  SYNCS.PHASECHK.TRANS64.TRYWAIT P1, [R0+URZ+0x36428], R3 ;  /* 0x03642803000075a7 */ /* 0x0044e4000802017f */
[----:B---3--:R-:W-:Y:S05]  /*a190*/  @!P1 NANOSLEEP.SYNCS 0x989680 ;  /* 0x009896800000995d */ /* 0x008fea0003900000 */
[----:B------:R-:W3:Y:S02]  /*a1a0*/  @!P1 SYNCS.PHASECHK.TRANS64 P1, [R0+URZ+0x36428], R3 ;  /* 0x03642803000095a7 */ /* 0x000ee4000802007f */
[----:B---3--:R-:W-:Y:S05]  /*a1b0*/  @!P1 BRA `(.L_x_7578) ;  /* 0xfffffffc00f09947 */ /* 0x008fea000383ffff */
[----:B------:R-:W-:Y:S05]  /*a1c0*/  BRA `(.L_x_7616) ;  /* 0xffffffe4008c7947 */ /* 0x000fea000383ffff */
.L_x_7580:
        /* <DEDUP_REMOVED lines=8> */
.L_x_7582:
[----:B------:R-:W-:-:S07]  /*a250*/  SHF.L.U32 R5, R7, 0x1f, RZ ;  /* 0x0000001f07057819 */ /* 0x000fce00000006ff */
.L_x_7618:
[----:B--2---:R2:W3:Y:S02]  /*a260*/  SYNCS.PHASECHK.TRANS64.TRYWAIT P1, [R0+URZ+0x36420], R5 ;  /* 0x03642005000075a7 */ /* 0x0044e4000802017f */
[----:B---3--:R-:W-:Y:S05]  /*a270*/  @!P1 NANOSLEEP.SYNCS 0x989680 ;  /* 0x009896800000995d */ /* 0x008fea0003900000 */
[----:B------:R-:W3:Y:S02]  /*a280*/  @!P1 SYNCS.PHASECHK.TRANS64 P1, [R0+URZ+0x36420], R5 ;  /* 0x03642005000095a7 */ /* 0x000ee4000802007f */
[----:B---3--:R-:W-:Y:S05]  /*a290*/  @!P1 BRA `(.L_x_7618) ;  /* 0xfffffffc00f09947 */ /* 0x008fea000383ffff */
[----:B------:R-:W-:Y:S05]  /*a2a0*/  BRA `(.L_x_7619) ;  /* 0xffffffe800dc7947 */ /* 0x000fea000383ffff */
.L_x_7585:
[----:B--2---:R2:W3:Y:S02]  /*a2b0*/  SYNCS.PHASECHK.TRANS64.TRYWAIT P1, [R0+URZ+0x36438], R6 ;  /* 0x03643806000075a7 */ /* 0x0044e4000802017f */
[----:B---3--:R-:W-:Y:S05]  /*a2c0*/  @!P1 NANOSLEEP.SYNCS 0x989680 ;  /* 0x009896800000995d */ /* 0x008fea0003900000 */
[----:B------:R-:W3:Y:S02]  /*a2d0*/  @!P1 SYNCS.PHASECHK.TRANS64 P1, [R0+URZ+0x36438], R6 ;  /* 0x03643806000095a7 */ /* 0x000ee4000802007f */
[----:B---3--:R-:W-:Y:S05]  /*a2e0*/  @!P1 BRA `(.L_x_7585) ;  /* 0xfffffffc00f09947 */ /* 0x008fea000383ffff */
[----:B------:R-:W-:Y:S05]  /*a2f0*/  BRA `(.L_x_7620) ;  /* 0xffffffec00a87947 */ /* 0x000fea000383ffff */
.L_x_7587:
[----:B-1----:R1:W2:Y:S02]  /*a300*/  SYNCS.PHASECHK.TRANS64.TRYWAIT P1, [R0+URZ+0x36428], R5 ;  /* 0x03642805000075a7 */ /* 0x0022a4000802017f */
[----:B--2---:R-:W-:Y:S05]  /*a310*/  @!P1 NANOSLEEP.SYNCS 0x989680 ;  /* 0x009896800000995d */ /* 0x004fea0003900000 */
[----:B------:R-:W2:Y:S02]  /*a320*/  @!P1 SYNCS.PHASECHK.TRANS64 P1, [R0+URZ+0x36428], R5 ;  /* 0x03642805000095a7 */ /* 0x000ea4000802007f */
[----:B--2---:R-:W-:Y:S05]  /*a330*/  @!P1 BRA `(.L_x_7587) ;  /* 0xfffffffc00f09947 */ /* 0x004fea000383ffff */
[----:B------:R-:W-:Y:S05]  /*a340*/  BRA `(.L_x_7621) ;  /* 0xfffffff000547947 */ /* 0x000fea000383ffff */
.L_x_7589:
[----:B--2---:R2:W3:Y:S02]  /*a350*/  SYNCS.PHASECHK.TRANS64.TRYWAIT P1, [R0+URZ+0x36438], R3 ;  /* 0x03643803000075a7 */ /* 0x0044e4000802017f */
[----:B---3--:R-:W-:Y:S05]  /*a360*/  @!P1 NANOSLEEP.SYNCS 0x989680 ;  /* 0x009896800000995d */ /* 0x008fea0003900000 */
[----:B------:R-:W3:Y:S02]  /*a370*/  @!P1 SYNCS.PHASECHK.TRANS64 P1, [R0+URZ+0x36438], R3 ;  /* 0x03643803000095a7 */ /* 0x000ee4000802007f */
[----:B---3--:R-:W-:Y:S05]  /*a380*/  @!P1 BRA `(.L_x_7589) ;  /* 0xfffffffc00f09947 */ /* 0x008fea000383ffff */
[----:B------:R-:W-:Y:S05]  /*a390*/  BRA `(.L_x_7622) ;  /* 0xfffffff400107947 */ /* 0x000fea000383ffff */
.L_x_7591:
[----:B------:R-:W-:Y:S01]  /*a3a0*/  BSSY B0, `(.L_x_7623) ;  /* 0x0000006000007945 */ /* 0x000fe20003800000 */
[----:B------:R-:W-:-:S07]  /*a3b0*/  IMAD.MOV.U32 R15, RZ, RZ, -0x1 ;  /* 0xffffffffff0f7424 */ /* 0x000fce00078e00ff */
[----:B------:R-:W-:Y:S05]  /*a3c0*/  WARPSYNC.COLLECTIVE R15, `(.L_x_7624) ;  /* 0x000000000f0c7348 */ /* 0x000fea0003c00000 */
[----:B------:R-:W-:Y:S02]  /*a3d0*/  ELECT P6, UR62, PT ;  /* 0x00000000003e782f */ /* 0x000fe400038c0000 */
[----:B------:R-:W-:Y:S01]  /*a3e0*/  MOV R14, UR62 ;  /* 0x0000003e000e7c02 */ /* 0x000fe20008000f00 */
[----:B------:R-:W-:Y:S10]  /*a3f0*/  ENDCOLLECTIVE ;  /* 0x000000000000791b */ /* 0x000ff40003800000 */
.L_x_7624:
[----:B------:R-:W-:Y:S05]  /*a400*/  BSYNC B0 ;  /* 0x0000000000007941 */ /* 0x000fea0003800000 */
.L_x_7623:
[----:B------:R-:W-:Y:S05]  /*a410*/  BRA `(.L_x_7625) ;  /* 0xfffffff400cc7947 */ /* 0x000fea000383ffff */
.L_x_7593:
[----:B-1----:R1:W2:Y:S02]  /*a420*/  SYNCS.PHASECHK.TRANS64.TRYWAIT P0, [R7+URZ], R4 ;  /* 0x00000004070075a7 */ /* 0x0022a4000800017f */
[----:B--2---:R-:W-:Y:S05]  /*a430*/  @!P0 NANOSLEEP.SYNCS 0x989680 ;  /* 0x009896800000895d */ /* 0x004fea0003900000 */
[----:B------:R-:W2:Y:S02]  /*a440*/  @!P0 SYNCS.PHASECHK.TRANS64 P0, [R7+URZ], R4 ;  /* 0x00000004070085a7 */ /* 0x000ea4000800007f */
[----:B--2---:R-:W-:Y:S05]  /*a450*/  @!P0 BRA `(.L_x_7593) ;  /* 0xfffffffc00f08947 */ /* 0x004fea000383ffff */
[----:B------:R-:W-:Y:S05]  /*a460*/  BRA `(.L_x_7626) ;  /* 0xfffffff8000c7947 */ /* 0x000fea000383ffff */
.L_x_7594:
[----:B--2---:R2:W3:Y:S02]  /*a470*/  SYNCS.PHASECHK.TRANS64.TRYWAIT P0, [R3+URZ], R0 ;  /* 0x00000000030075a7 */ /* 0x0044e4000800017f */
[----:B---3--:R-:W-:Y:S05]  /*a480*/  @!P0 NANOSLEEP.SYNCS 0x989680 ;  /* 0x009896800000895d */ /* 0x008fea0003900000 */
[----:B------:R-:W3:Y:S02]  /*a490*/  @!P0 SYNCS.PHASECHK.TRANS64 P0, [R3+URZ], R0 ;  /* 0x00000000030085a7 */ /* 0x000ee4000800007f */
[----:B---3--:R-:W-:Y:S05]  /*a4a0*/  @!P0 BRA `(.L_x_7594) ;  /* 0xfffffffc00f08947 */ /* 0x008fea000383ffff */
[----:B------:R-:W-:Y:S05]  /*a4b0*/  BRA `(.L_x_7627) ;  /* 0xfffffff800007947 */ /* 0x000fea000383ffff */
.L_x_7628:
        /* <DEDUP_REMOVED lines=12> */
.L_x_7699:


//--------------------- .text._ZN7cutlass13device_kernelIN5flash22FlashAttnBwdPreprocessIN4cute5tupleIJNS3_1CILi64EEENS5_ILi192EEEEEENS_10bfloat16_tEfNS_4arch4Sm90ELb1ELb1EEEEEvNT_6ParamsE --------------------------
	.section	.text._ZN7cutlass13device_kernelIN5flash22FlashAttnBwdPreprocessIN4cute5tupleIJNS3_1CILi64EEENS5_ILi192EEEEEENS_10bfloat16_tEfNS_4arch4Sm90ELb1ELb1EEEEEvNT_6ParamsE,"ax",@progbits
	.align	128
.text._ZN7cutlass13device_kernelIN5flash22FlashAttnBwdPreprocessIN4cute5tupleIJNS3_1CILi64EEENS5_ILi192EEEEEENS_10bfloat16_tEfNS_4arch4Sm90ELb1ELb1EEEEEvNT_6ParamsE:
        .type           _ZN7cutlass13device_kernelIN5flash22FlashAttnBwdPreprocessIN4cute5tupleIJNS3_1CILi64EEENS5_ILi192EEEEEENS_10bfloat16_tEfNS_4arch4Sm90ELb1ELb1EEEEEvNT_6ParamsE,@function
        .size           _ZN7cutlass13device_kernelIN5flash22FlashAttnBwdPreprocessIN4cute5tupleIJNS3_1CILi64EEENS5_ILi192EEEEEENS_10bfloat16_tEfNS_4arch4Sm90ELb1ELb1EEEEEvNT_6ParamsE,(.L_x_7700 - _ZN7cutlass13device_kernelIN5flash22FlashAttnBwdPreprocessIN4cute5tupleIJNS3_1CILi64EEENS5_ILi192EEEEEENS_10bfloat16_tEfNS_4arch4Sm90ELb1ELb1EEEEEvNT_6ParamsE)
        .other          _ZN7cutlass13device_kernelIN5flash22FlashAttnBwdPreprocessIN4cute5tupleIJNS3_1CILi64EEENS5_ILi192EEEEEENS_10bfloat16_tEfNS_4arch4Sm90ELb1ELb1EEEEEvNT_6ParamsE,@"STO_CUDA_ENTRY STV_DEFAULT"
_ZN7cutlass13device_kernelIN5flash22FlashAttnBwdPreprocessIN4cute5tupleIJNS3_1CILi64EEENS5_ILi192EEEEEENS_10bfloat16_tEfNS_4arch4Sm90ELb1ELb1EEEEEvNT_6ParamsE:
        /* <DEDUP_REMOVED lines=17> */
[----:B------:R-:W0:Y:S01]  /*0110*/  S2UR UR6, SR_CTAID.Y ;  /* 0x00000000000679c3 */ /* 0x000e220000002600 */
[----:B------:R-:W1:Y:S02]  /*0120*/  S2R R61, SR_CTAID.X ;  /* 0x00000000003d7919 */ /* 0x000e640000002500 */
[----:B------:R-:W-:Y:S01]  /*0130*/  ISETP.NE.AND.EX P1, PT, R9, RZ, PT, P1 ;  /* 0x000000ff0900720c */ /* 0x000fe20003f25310 */
[----:B------:R-:W3:Y:S01]  /*0140*/  S2R R59, SR_TID.X ;  /* 0x00000000003b7919 */ /* 0x000ee20000002100 */
[----:B-1----:R-:W-:Y:S01]  /*0150*/  IMAD.SHL.U32 R60, R61, 0x40, RZ ;  /* 0x000000403d3c7824 */ /* 0x002fe200078e00ff */
[----:B0-2---:R-:W-:Y:S10]  /*0160*/  @P2 BRA `(.L_x_7629) ;  /* 0x0000000000102947 */ /* 0x005ff40003800000 */
[----:B------:R-:W-:Y:S05]  /*0170*/  @!P0 BRA `(.L_x_7629) ;  /* 0x00000000000c8947 */ /* 0x000fea0003800000 */
[----:B------:R-:W2:Y:S04]  /*0180*/  LDG.E R0, desc[UR4][R2.64] ;  /* 0x0000000402007981 */ /* 0x000ea8000c1e1900 */
[----:B-----5:R-:W2:Y:S02]  /*0190*/  LDG.E R67, desc[UR4][R2.64+0x4] ;  /* 0x0000040402437981 */ /* 0x020ea4000c1e1900 */
[----:B--2---:R-:W-:-:S07]  /*01a0*/  IMAD.IADD R67, R67, 0x1, -R0 ;  /* 0x0000000143437824 */ /* 0x004fce00078e0a00 */
.L_x_7629:
[----:B-----5:R-:W-:-:S13]  /*01b0*/  ISETP.LE.AND P2, PT, R67, R60, PT ;  /* 0x0000003c4300720c */ /* 0x020fda0003f43270 */
[----:B------:R-:W-:Y:S05]  /*01c0*/  @P1 EXIT P2 ;  /* 0x000000000000194d */ /* 0x000fea0001000000 */
[----:B------:R-:W0:Y:S01]  /*01d0*/  LDC.64 R16, c[0x0][0x230] ;  /* 0x00008c00ff107b82 */ /* 0x000e220000000a00 */
[----:B---3--:R-:W-:Y:S01]  /*01e0*/  SHF.R.S32.HI R0, RZ, 0x1f, R59 ;  /* 0x0000001fff007819 */ /* 0x008fe2000001143b */
[----:B------:R-:W-:Y:S01]  /*01f0*/  IMAD.IADD R57, R67, 0x1, -R60 ;  /* 0x0000000143397824 */ /* 0x000fe200078e0a3c */
[----:B------:R-:W-:Y:S01]  /*0200*/  USHF.R.S32.HI UR7, URZ, 0x1f, UR6 ;  /* 0x0000001f3f077899 */ /* 0x000fe20008011406 */
[----:B------:R-:W-:Y:S02]  /*0210*/  CS2R R8, SRZ ;  /* 0x0000000000087805 */ /* 0x000fe4000001ff00 */
[----:B------:R-:W-:Y:S01]  /*0220*/  LEA.HI R56, R0, R59, RZ, 0x3 ;  /* 0x0000003b00387211 */ /* 0x000fe200078f18ff */
[----:B------:R-:W-:Y:S01]  /*0230*/  BSSY B0, `(.L_x_7630) ;  /* 0x000002a000007945 */ /* 0x000fe20003800000 */
[----:B------:R-:W-:Y:S02]  /*0240*/  ISETP.GE.AND P2, PT, R59, R57, PT ;  /* 0x000000393b00720c */ /* 0x000fe40003f46270 */
[----:B------:R-:W-:-:S02]  /*0250*/  LOP3.LUT R58, R56, 0xfffffff8, RZ, 0xc0, !PT ;  /* 0xfffffff8383a7812 */ /* 0x000fc400078ec0ff */
[C---:B------:R-:W-:Y:S02]  /*0260*/  ISETP.GT.OR P2, PT, R59.reuse, 0x3f, P2 ;  /* 0x0000003f3b00780c */ /* 0x040fe40001744670 */
[-C--:B------:R-:W-:Y:S01]  /*0270*/  @P0 LEA R0, R66, R7.reuse, 0x6 ;  /* 0x0000000742000211 */ /* 0x080fe200078e30ff */
[----:B------:R-:W-:Y:S01]  /*0280*/  IMAD.IADD R58, R59, 0x1, -R58 ;  /* 0x000000013b3a7824 */ /* 0x000fe200078e0a3a */
[----:B------:R-:W-:Y:S02]  /*0290*/  @P0 MOV R8, R7 ;  /* 0x0000000700080202 */ /* 0x000fe40000000f00 */
[----:B------:R-:W-:Y:S01]  /*02a0*/  @P0 SHF.R.S32.HI R3, RZ, 0x1f, R0 ;  /* 0x0000001fff030819 */ /* 0x000fe20000011400 */
[----:B------:R-:W-:Y:S01]  /*02b0*/  IMAD.SHL.U32 R62, R58, 0x8, RZ ;  /* 0x000000083a3e7824 */ /* 0x000fe200078e00ff */
[----:B------:R-:W-:Y:S02]  /*02c0*/  SHF.R.S32.HI R56, RZ, 0x3, R56 ;  /* 0x00000003ff387819 */ /* 0x000fe40000011438 */
[----:B------:R-:W-:-:S02]  /*02d0*/  @P0 LEA.HI R0, R3, R0, RZ, 0x6 ;  /* 0x0000000003000211 */ /* 0x000fc400078f30ff */
[----:B------:R-:W-:Y:S01]  /*02e0*/  SHF.R.S32.HI R63, RZ, 0x1f, R62 ;  /* 0x0000001fff3f7819 */ /* 0x000fe2000001143e */
[----:B0-----:R-:W-:Y:S01]  /*02f0*/  IMAD R2, R16, UR7, RZ ;  /* 0x0000000710027c24 */ /* 0x001fe2000f8e02ff */
[----:B------:R-:W-:Y:S02]  /*0300*/  SHF.R.S32.HI R3, RZ, 0x1f, R66 ;  /* 0x0000001fff037819 */ /* 0x000fe40000011442 */
[----:B------:R-:W-:Y:S01]  /*0310*/  @P0 SHF.R.S32.HI R9, RZ, 0x1f, R7 ;  /* 0x0000001fff090819 */ /* 0x000fe20000011407 */
[----:B------:R-:W-:Y:S01]  /*0320*/  IMAD R17, R17, UR6, R2 ;  /* 0x0000000611117c24 */ /* 0x000fe2000f8e0202 */
[----:B------:R-:W-:Y:S01]  /*0330*/  IADD3 R64, P3, R56, R8, RZ ;  /* 0x0000000838407210 */ /* 0x000fe20007f7e0ff */
[----:B------:R-:W-:Y:S01]  /*0340*/  IMAD.WIDE.U32 R14, R16, UR6, R62 ;  /* 0x00000006100e7c25 */ /* 0x000fe2000f8e003e */
[----:B------:R-:W-:Y:S02]  /*0350*/  SEL R6, R66, RZ, !P1 ;  /* 0x000000ff42067207 */ /* 0x000fe40004800000 */
[----:B------:R-:W-:Y:S01]  /*0360*/  MOV R5, 0x7f800000 ;  /* 0x7f80000000057802 */ /* 0x000fe20000000f00 */
[----:B------:R-:W-:Y:S01]  /*0370*/  IMAD.MOV.U32 R7, RZ, RZ, RZ ;  /* 0x000000ffff077224 */ /* 0x000fe200078e00ff */
[----:B------:R-:W-:-:S02]  /*0380*/  SHF.R.S32.HI R4, RZ, 0x1f, R56 ;  /* 0x0000001fff047819 */ /* 0x000fc40000011438 */
[----:B------:R-:W-:Y:S01]  /*0390*/  SEL R3, R3, RZ, !P1 ;  /* 0x000000ff03037207 */ /* 0x000fe20004800000 */
[----:B------:R-:W-:Y:S06]  /*03a0*/  @P2 BRA `(.L_x_7631) ;  /* 0x0000000000482947 */ /* 0x000fec0003800000 */
[----:B------:R-:W0:Y:S01]  /*03b0*/  LDC.64 R12, c[0x0][0x290] ;  /* 0x0000a400ff0c7b82 */ /* 0x000e220000000a00 */
[----:B------:R-:W-:Y:S01]  /*03c0*/  SHF.R.S32.HI R5, RZ, 0x1f, R60 ;  /* 0x0000001fff057819 */ /* 0x000fe2000001143c */
[----:B------:R-:W-:Y:S01]  /*03d0*/  ULDC.64 UR8, c[0x0][0x298] ;  /* 0x0000a60000087ab9 */ /* 0x000fe20000000a00 */
[--C-:B------:R-:W-:Y:S02]  /*03e0*/  SHF.R.S32.HI R2, RZ, 0x1f, R59.reuse ;  /* 0x0000001fff027819 */ /* 0x100fe4000001143b */
[----:B------:R-:W-:-:S04]  /*03f0*/  IADD3 R10, P1, P2, R8, R60, R59 ;  /* 0x0000003c080a7210 */ /* 0x000fc80007a3e03b */
[----:B------:R-:W-:Y:S01]  /*0400*/  IADD3.X R11, R9, R5, R2, P1, P2 ;  /* 0x00000005090b7210 */ /* 0x000fe20000fe4402 */
[C---:B0-----:R-:W-:Y:S02]  /*0410*/  IMAD R2, R12.reuse, UR7, RZ ;  /* 0x000000070c027c24 */ /* 0x041fe4000f8e02ff */
[----:B------:R-:W-:-:S04]  /*0420*/  IMAD.WIDE.U32 R10, R12, UR6, R10 ;  /* 0x000000060c0a7c25 */ /* 0x000fc8000f8e000a */
[----:B------:R-:W-:Y:S02]  /*0430*/  IMAD R5, R13, UR6, R2 ;  /* 0x000000060d057c24 */ /* 0x000fe4000f8e0202 */
[----:B------:R-:W-:Y:S02]  /*0440*/  IMAD R13, R3, UR8, RZ ;  /* 0x00000008030d7c24 */ /* 0x000fe4000f8e02ff */
[----:B------:R-:W-:Y:S02]  /*0450*/  IMAD.IADD R11, R11, 0x1, R5 ;  /* 0x000000010b0b7824 */ /* 0x000fe400078e0205 */
[C---:B------:R-:W-:Y:S02]  /*0460*/  IMAD R5, R6.reuse, UR9, R13 ;  /* 0x0000000906057c24 */ /* 0x040fe4000f8e020d */
[----:B------:R-:W-:Y:S01]  /*0470*/  IMAD.WIDE.U32 R10, R6, UR8, R10 ;  /* 0x00000008060a7c25 */ /* 0x000fe2000f8e000a */
[----:B------:R-:W-:-:S03]  /*0480*/  ULDC.64 UR8, c[0x0][0x288] ;  /* 0x0000a20000087ab9 */ /* 0x000fc60000000a00 */
[----:B------:R-:W-:Y:S01]  /*0490*/  IMAD.IADD R5, R11, 0x1, R5 ;  /* 0x000000010b057824 */ /* 0x000fe200078e0205 */
[----:B------:R-:W-:-:S04]  /*04a0*/  LEA R12, P1, R10, UR8, 0x2 ;  /* 0x000000080a0c7c11 */ /* 0x000fc8000f8210ff */
[----:B------:R-:W-:-:S05]  /*04b0*/  LEA.HI.X R13, R10, UR9, R5, 0x2, P1 ;  /* 0x000000090a0d7c11 */ /* 0x000fca00088f1405 */
[----:B------:R0:W5:Y:S04]  /*04c0*/  LDG.E R5, desc[UR4][R12.64] ;  /* 0x000000040c057981 */ /* 0x000168000c1e1900 */
.L_x_7631:
[----:B------:R-:W-:Y:S05]  /*04d0*/  BSYNC B0 ;  /* 0x0000000000007941 */ /* 0x000fea0003800000 */
.L_x_7630:
[----:B------:R-:W-:Y:S01]  /*04e0*/  @P0 LOP3.LUT R7, R0, 0xffffffc0, RZ, 0xc0, !PT ;  /* 0xffffffc000070812 */ /* 0x000fe200078ec0ff */
[----:B------:R-:W-:Y:S01]  /*04f0*/  ULDC.64 UR8, c[0x0][0x238] ;  /* 0x00008e0000087ab9 */ /* 0x000fe20000000a00 */
[C---:B------:R-:W-:Y:S01]  /*0500*/  ISETP.GE.AND P0, PT, R56.reuse, R57, PT ;  /* 0x000000393800720c */ /* 0x040fe20003f06270 */
[----:B------:R-:W-:Y:S01]  /*0510*/  IMAD R11, R3, UR8, RZ ;  /* 0x00000008030b7c24 */ /* 0x000fe2000f8e02ff */
[----:B------:R-:W-:Y:S01]  /*0520*/  IADD3 R15, R15, R17, RZ ;  /* 0x000000110f0f7210 */ /* 0x000fe20007ffe0ff */
[----:B------:R-:W-:Y:S01]  /*0530*/  VIADD R2, R56, 0x20 ;  /* 0x0000002038027836 */ /* 0x000fe20000000000 */
[----:B------:R-:W-:Y:S01]  /*0540*/  BSSY B0, `(.L_x_7632) ;  /* 0x000003b000007945 */ /* 0x000fe20003800000 */
[C---:B------:R-:W-:Y:S01]  /*0550*/  IMAD R35, R6.reuse, UR9, R11 ;  /* 0x0000000906237c24 */ /* 0x040fe2000f8e020b */
[----:B------:R-:W-:Y:S01]  /*0560*/  CS2R R16, SRZ ;  /* 0x0000000000107805 */ /* 0x000fe2000001ff00 */
[----:B------:R-:W-:Y:S01]  /*0570*/  IMAD.WIDE.U32 R52, R6, UR8, R14 ;  /* 0x0000000806347c25 */ /* 0x000fe2000f8e000e */
[----:B------:R-:W-:-:S02]  /*0580*/  CS2R R10, SRZ ;  /* 0x00000000000a7805 */ /* 0x000fc4000001ff00 */
[----:B0-----:R-:W-:Y:S02]  /*0590*/  CS2R R12, SRZ ;  /* 0x00000000000c7805 */ /* 0x001fe4000001ff00 */
[----:B------:R-:W-:Y:S01]  /*05a0*/  CS2R R14, SRZ ;  /* 0x00000000000e7805 */ /* 0x000fe2000001ff00 */
[----:B------:R-:W-:Y:S01]  /*05b0*/  IMAD.X R65, R4, 0x1, R9, P3 ;  /* 0x0000000104417824 */ /* 0x000fe200018e0609 */
        /* <DEDUP_REMOVED lines=8> */
[----:B------:R-:W-:Y:S02]  /*0640*/  ISETP.GE.AND P1, PT, R2, R57, PT ;  /* 0x000000390200720c */ /* 0x000fe40003f26270 */
[----:B------:R-:W-:Y:S01]  /*0650*/  CS2R R30, SRZ ;  /* 0x00000000001e7805 */ /* 0x000fe2000001ff00 */
[----:B------:R-:W-:Y:S01]  /*0660*/  IMAD.WIDE R64, R61, 0x40, R64 ;  /* 0x000000403d407825 */ /* 0x000fe200078e0240 */
[----:B------:R-:W-:Y:S01]  /*0670*/  IADD3 R35, R53, R35, RZ ;  /* 0x0000002335237210 */ /* 0x000fe20007ffe0ff */
[----:B------:R-:W-:Y:S08]  /*0680*/  @P0 BRA `(.L_x_7633) ;  /* 0x0000000000980947 */ /* 0x000ff00003800000 */
[----:B------:R-:W-:Y:S01]  /*0690*/  ULDC UR8, c[0x0][0x21c] ;  /* 0x0000870000087ab9 */ /* 0x000fe20000000800 */
[C---:B------:R-:W-:Y:S01]  /*06a0*/  VIADD R0, R62.reuse, 0x40 ;  /* 0x000000403e007836 */ /* 0x040fe20000000000 */
[C---:B------:R-:W-:Y:S01]  /*06b0*/  ISETP.GE.AND P4, PT, R62.reuse, UR8, PT ;  /* 0x000000083e007c0c */ /* 0x040fe2000bf86270 */
[----:B------:R-:W-:-:S03]  /*06c0*/  VIADD R34, R62, 0x80 ;  /* 0x000000803e227836 */ /* 0x000fc60000000000 */
[----:B------:R-:W-:Y:S02]  /*06d0*/  ISETP.GE.AND P3, PT, R0, UR8, PT ;  /* 0x0000000800007c0c */ /* 0x000fe4000bf66270 */
[----:B------:R-:W-:-:S07]  /*06e0*/  ISETP.GE.AND P2, PT, R34, UR8, PT ;  /* 0x0000000822007c0c */ /* 0x000fce000bf46270 */
[----:B------:R-:W0:Y:S01]  /*06f0*/  @!P4 LDC.64 R46, c[0x0][0x228] ;  /* 0x00008a00ff2ecb82 */ /* 0x000e220000000a00 */
[----:B------:R-:W-:-:S05]  /*0700*/  @!P4 MOV R34, R52 ;  /* 0x000000340022c202 */ /* 0x000fca0000000f00 */
[----:B------:R-:W-:Y:S01]  /*0710*/  @!P2 MOV R48, R52 ;  /* 0x000000340030a202 */ /* 0x000fe20000000f00 */
[----:B------:R-:W-:Y:S01]  /*0720*/  @!P2 IMAD.MOV.U32 R49, RZ, RZ, R35 ;  /* 0x000000ffff31a224 */ /* 0x000fe200078e0023 */
[----:B------:R-:W1:Y:S08]  /*0730*/  @!P3 LDC.64 R40, c[0x0][0x228] ;  /* 0x00008a00ff28bb82 */ /* 0x000e700000000a00 */
[----:B------:R-:W2:Y:S08]  /*0740*/  @!P2 LDC.64 R36, c[0x0][0x228] ;  /* 0x00008a00ff24ab82 */ /* 0x000eb00000000a00 */
[----:B------:R-:W3:Y:S01]  /*0750*/  @!P4 LDC.64 R44, c[0x0][0x210] ;  /* 0x00008400ff2ccb82 */ /* 0x000ee20000000a00 */
[----:B0-----:R-:W-:-:S02]  /*0760*/  @!P4 IMAD R0, R65, R46, RZ ;  /* 0x0000002e4100c224 */ /* 0x001fc400078e02ff */
[----:B------:R-:W-:-:S04]  /*0770*/  @!P4 IMAD.WIDE.U32 R50, R64, R46, R34 ;  /* 0x0000002e4032c225 */ /* 0x000fc800078e0022 */
[C---:B------:R-:W-:Y:S01]  /*0780*/  @!P4 IMAD R55, R64.reuse, R47, R0 ;  /* 0x0000002f4037c224 */ /* 0x040fe200078e0200 */
[----:B------:R-:W0:Y:S01]  /*0790*/  @!P3 LDC.64 R42, c[0x0][0x210] ;  /* 0x00008400ff2abb82 */ /* 0x000e220000000a00 */
[----:B------:R-:W-:Y:S02]  /*07a0*/  @!P3 IMAD.MOV.U32 R46, RZ, RZ, R52 ;  /* 0x000000ffff2eb224 */ /* 0x000fe400078e0034 */
[----:B------:R-:W-:Y:S02]  /*07b0*/  @!P3 IMAD.MOV.U32 R47, RZ, RZ, R35 ;  /* 0x000000ffff2fb224 */ /* 0x000fe400078e0023 */
[----:B------:R-:W-:Y:S02]  /*07c0*/  @!P4 IMAD.IADD R0, R51, 0x1, R55 ;  /* 0x000000013300c824 */ /* 0x000fe400078e0237 */
[-C--:B-1----:R-:W-:Y:S01]  /*07d0*/  @!P3 IMAD.WIDE.U32 R46, R64, R40.reuse, R46 ;  /* 0x00000028402eb225 */ /* 0x082fe200078e002e */
[----:B------:R-:W1:Y:S03]  /*07e0*/  @!P2 LDC.64 R38, c[0x0][0x210] ;  /* 0x00008400ff26ab82 */ /* 0x000e660000000a00 */
[----:B------:R-:W-:-:S02]  /*07f0*/  @!P3 IMAD R40, R65, R40, RZ ;  /* 0x000000284128b224 */ /* 0x000fc400078e02ff */
[-C--:B--2---:R-:W-:Y:S02]  /*0800*/  @!P2 IMAD R54, R65, R36.reuse, RZ ;  /* 0x000000244136a224 */ /* 0x084fe400078e02ff */
[----:B------:R-:W-:Y:S01]  /*0810*/  @!P2 IMAD.WIDE.U32 R48, R64, R36, R48 ;  /* 0x000000244030a225 */ /* 0x000fe200078e0030 */
[----:B---3--:R-:W-:-:S03]  /*0820*/  @!P4 LEA R44, P5, R50, R44, 0x1 ;  /* 0x0000002c322cc211 */ /* 0x008fc600078a08ff */
[----:B------:R-:W-:Y:S01]  /*0830*/  @!P3 IMAD R41, R64, R41, R40 ;  /* 0x000000294029b224 */ /* 0x000fe200078e0228 */
[----:B------:R-:W-:Y:S01]  /*0840*/  @!P4 LEA.HI.X R45, R50, R45, R0, 0x1, P5 ;  /* 0x0000002d322dc211 */ /* 0x000fe200028f0c00 */
[----:B------:R-:W-:Y:S01]  /*0850*/  @!P2 IMAD R37, R64, R37, R54 ;  /* 0x000000254025a224 */ /* 0x000fe200078e0236 */
[----:B0-----:R-:W-:-:S03]  /*0860*/  @!P3 LEA R42, P5, R46, R42, 0x1 ;  /* 0x0000002a2e2ab211 */ /* 0x001fc600078a08ff */
[----:B------:R-:W-:Y:S01]  /*0870*/  @!P2 IMAD.IADD R37, R49, 0x1, R37 ;  /* 0x000000013125a824 */ /* 0x000fe200078e0225 */
[----:B------:R-:W-:Y:S01]  /*0880*/  @!P3 IADD3 R41, R47, R41, RZ ;  /* 0x000000292f29b210 */ /* 0x000fe20007ffe0ff */
[----:B------:R0:W5:Y:S03]  /*0890*/  @!P4 LDG.E.128 R8, desc[UR4][R44.64] ;  /* 0x000000042c08c981 */ /* 0x000166000c1e1d00 */
[----:B------:R-:W-:Y:S02]  /*08a0*/  @!P3 LEA.HI.X R43, R46, R43, R41, 0x1, P5 ;  /* 0x0000002b2e2bb211 */ /* 0x000fe400028f0c29 */
[----:B-1----:R-:W-:-:S03]  /*08b0*/  @!P2 LEA R38, P6, R48, R38, 0x1 ;  /* 0x000000263026a211 */ /* 0x002fc600078c08ff */
[----:B------:R0:W5:Y:S01]  /*08c0*/  @!P3 LDG.E.128 R12, desc[UR4][R42.64+0x80] ;  /* 0x000080042a0cb981 */ /* 0x000162000c1e1d00 */
[----:B------:R-:W-:-:S05]  /*08d0*/  @!P2 LEA.HI.X R39, R48, R39, R37, 0x1, P6 ;  /* 0x000000273027a211 */ /* 0x000fca00030f0c25 */
[----:B------:R0:W5:Y:S04]  /*08e0*/  @!P2 LDG.E.128 R24, desc[UR4][R38.64+0x100] ;  /* 0x000100042618a981 */ /* 0x000168000c1e1d00 */
.L_x_7633:
[----:B------:R-:W-:Y:S05]  /*08f0*/  BSYNC B0 ;  /* 0x0000000000007941 */ /* 0x000fea0003800000 */
.L_x_7632:
[----:B------:R-:W-:Y:S04]  /*0900*/  BSSY B0, `(.L_x_7634) ;  /* 0x0000016000007945 */ /* 0x000fe80003800000 */
[----:B------:R-:W-:Y:S05]  /*0910*/  @P1 BRA `(.L_x_7635) ;  /* 0x0000000000501947 */ /* 0x000fea0003800000 */
[----:B------:R-:W-:Y:S01]  /*0920*/  IADD3 R37, P1, R64, 0x20, RZ ;  /* 0x0000002040257810 */ /* 0x000fe20007f3e0ff */
[----:B------:R-:W-:Y:S01]  /*0930*/  VIADD R36, R62, 0x40 ;  /* 0x000000403e247836 */ /* 0x000fe20000000000 */
[----:B------:R-:W-:Y:S01]  /*0940*/  ULDC UR8, c[0x0][0x21c] ;  /* 0x0000870000087ab9 */ /* 0x000fe20000000800 */
[----:B------:R-:W-:Y:S01]  /*0950*/  MOV R34, R52 ;  /* 0x0000003400227202 */ /* 0x000fe20000000f00 */
[----:B------:R-:W-:Y:S01]  /*0960*/  ULDC.64 UR10, c[0x0][0x228] ;  /* 0x00008a00000a7ab9 */ /* 0x000fe20000000a00 */
[----:B------:R-:W-:Y:S01]  /*0970*/  IMAD.X R0, RZ, RZ, R65, P1 ;  /* 0x000000ffff007224 */ /* 0x000fe200008e0641 */
[----:B------:R-:W-:Y:S01]  /*0980*/  ISETP.GE.AND P3, PT, R36, UR8, PT ;  /* 0x0000000824007c0c */ /* 0x000fe2000bf66270 */
[C---:B------:R-:W-:Y:S01]  /*0990*/  VIADD R36, R62.reuse, 0x80 ;  /* 0x000000803e247836 */ /* 0x040fe20000000000 */
[----:B------:R-:W-:Y:S01]  /*09a0*/  ISETP.GE.AND P2, PT, R62, UR8, PT ;  /* 0x000000083e007c0c */ /* 0x000fe2000bf46270 */
[----:B------:R-:W-:Y:S02]  /*09b0*/  IMAD R0, R0, UR10, RZ ;  /* 0x0000000a00007c24 */ /* 0x000fe4000f8e02ff */
[----:B------:R-:W-:Y:S01]  /*09c0*/  IMAD.WIDE.U32 R34, R37, UR10, R34 ;  /* 0x0000000a25227c25 */ /* 0x000fe2000f8e0022 */
[----:B------:R-:W-:-:S03]  /*09d0*/  ISETP.GE.AND P4, PT, R36, UR8, PT ;  /* 0x0000000824007c0c */ /* 0x000fc6000bf86270 */
        /* <DEDUP_REMOVED lines=8> */
.L_x_7635:
[----:B------:R-:W-:Y:S05]  /*0a60*/  BSYNC B0 ;  /* 0x0000000000007941 */ /* 0x000fea0003800000 */
.L_x_7634:
[----:B------:R-:W-:Y:S01]  /*0a70*/  BSSY B0, `(.L_x_7636) ;  /* 0x000004d000007945 */ /* 0x000fe20003800000 */
[----:B------:R-:W-:Y:S02]  /*0a80*/  CS2R R34, SRZ ;  /* 0x0000000000227805 */ /* 0x000fe4000001ff00 */
[----:B-1----:R-:W-:Y:S02]  /*0a90*/  CS2R R36, SRZ ;  /* 0x0000000000247805 */ /* 0x002fe4000001ff00 */
[----:B0-----:R-:W-:Y:S02]  /*0aa0*/  CS2R R38, SRZ ;  /* 0x0000000000267805 */ /* 0x001fe4000001ff00 */
[----:B------:R-:W-:Y:S02]  /*0ab0*/  CS2R R40, SRZ ;  /* 0x0000000000287805 */ /* 0x000fe4000001ff00 */
[----:B------:R-:W-:Y:S01]  /*0ac0*/  CS2R R42, SRZ ;  /* 0x00000000002a7805 */ /* 0x000fe2000001ff00 */
[----:B------:R-:W-:Y:S06]  /*0ad0*/  @P0 BRA `(.L_x_7637) ;  /* 0x0000000400180947 */ /* 0x000fec0003800000 */
[----:B------:R-:W0:Y:S01]  /*0ae0*/  LDC R45, c[0x0][0x21c] ;  /* 0x00008700ff2d7b82 */ /* 0x000e220000000800 */
[C---:B------:R-:W-:Y:S01]  /*0af0*/  VIADD R0, R62.reuse, 0x40 ;  /* 0x000000403e007836 */ /* 0x040fe20000000000 */
[----:B------:R-:W-:Y:S01]  /*0b00*/  BSSY B1, `(.L_x_7638) ;  /* 0x0000019000017945 */ /* 0x000fe20003800000 */
[C---:B------:R-:W-:Y:S01]  /*0b10*/  VIADD R44, R62.reuse, 0x80 ;  /* 0x000000803e2c7836 */ /* 0x040fe20000000000 */
[-C--:B0-----:R-:W-:Y:S02]  /*0b20*/  ISETP.GE.AND P0, PT, R62, R45.reuse, PT ;  /* 0x0000002d3e00720c */ /* 0x081fe40003f06270 */
[-C--:B------:R-:W-:Y:S02]  /*0b30*/  ISETP.GE.AND P1, PT, R0, R45.reuse, PT ;  /* 0x0000002d0000720c */ /* 0x080fe40003f26270 */
[----:B------:R-:W-:-:S09]  /*0b40*/  ISETP.GE.AND P2, PT, R44, R45, PT ;  /* 0x0000002d2c00720c */ /* 0x000fd20003f46270 */
[----:B------:R-:W-:Y:S05]  /*0b50*/  @P0 BRA `(.L_x_7639) ;  /* 0x00000000004c0947 */ /* 0x000fea0003800000 */
[----:B------:R-:W0:Y:S01]  /*0b60*/  LDC.64 R34, c[0x0][0x250] ;  /* 0x00009400ff227b82 */ /* 0x000e220000000a00 */
[----:B------:R-:W-:Y:S02]  /*0b70*/  ULDC.64 UR8, c[0x0][0x258] ;  /* 0x0000960000087ab9 */ /* 0x000fe40000000a00 */
[----:B------:R-:W-:-:S04]  /*0b80*/  IMAD R45, R3, UR8, RZ ;  /* 0x00000008032d7c24 */ /* 0x000fc8000f8e02ff */
[----:B------:R-:W-:Y:S02]  /*0b90*/  IMAD R45, R6, UR9, R45 ;  /* 0x00000009062d7c24 */ /* 0x000fe4000f8e022d */
[C---:B0-----:R-:W-:Y:S02]  /*0ba0*/  IMAD R0, R34.reuse, UR7, RZ ;  /* 0x0000000722007c24 */ /* 0x041fe4000f8e02ff */
[----:B------:R-:W-:-:S04]  /*0bb0*/  IMAD.WIDE.U32 R32, R34, UR6, R62 ;  /* 0x0000000622207c25 */ /* 0x000fc8000f8e003e */
[----:B------:R-:W-:-:S05]  /*0bc0*/  IMAD R35, R35, UR6, R0 ;  /* 0x0000000623237c24 */ /* 0x000fca000f8e0200 */
[----:B------:R-:W-:-:S03]  /*0bd0*/  IADD3 R33, R33, R35, RZ ;  /* 0x0000002321217210 */ /* 0x000fc60007ffe0ff */
[----:B------:R-:W-:Y:S01]  /*0be0*/  IMAD.WIDE.U32 R32, R6, UR8, R32 ;  /* 0x0000000806207c25 */ /* 0x000fe2000f8e0020 */
[----:B------:R-:W-:-:S03]  /*0bf0*/  ULDC.64 UR8, c[0x0][0x248] ;  /* 0x0000920000087ab9 */ /* 0x000fc60000000a00 */
[----:B------:R-:W-:Y:S02]  /*0c00*/  IMAD R35, R65, UR8, RZ ;  /* 0x0000000841237c24 */ /* 0x000fe4000f8e02ff */
[----:B------:R-:W-:Y:S02]  /*0c10*/  IMAD.IADD R33, R33, 0x1, R45 ;  /* 0x0000000121217824 */ /* 0x000fe400078e022d */
[C---:B------:R-:W-:Y:S02]  /*0c20*/  IMAD R35, R64.reuse, UR9, R35 ;  /* 0x0000000940237c24 */ /* 0x040fe4000f8e0223 */
[----:B------:R-:W-:Y:S01]  /*0c30*/  IMAD.WIDE.U32 R32, R64, UR8, R32 ;  /* 0x0000000840207c25 */ /* 0x000fe2000f8e0020 */
[----:B------:R-:W-:-:S03]  /*0c40*/  ULDC.64 UR8, c[0x0][0x240] ;  /* 0x0000900000087ab9 */ /* 0x000fc60000000a00 */
[----:B------:R-:W-:Y:S01]  /*0c50*/  IMAD.IADD R33, R33, 0x1, R35 ;  /* 0x0000000121217824 */ /* 0x000fe200078e0223 */
[----:B------:R-:W-:-:S04]  /*0c60*/  LEA R34, P0, R32, UR8, 0x1 ;  /* 0x0000000820227c11 */ /* 0x000fc8000f8008ff */
[----:B------:R-:W-:-:S06]  /*0c70*/  LEA.HI.X R35, R32, UR9, R33, 0x1, P0 ;  /* 0x0000000920237c11 */ /* 0x000fcc00080f0c21 */
[----:B------:R-:W5:Y:S03]  /*0c80*/  LDG.E.128 R32, desc[UR4][R34.64] ;  /* 0x0000000422207981 */ /* 0x000f66000c1e1d00 */
.L_x_7639:
[----:B------:R-:W-:Y:S05]  /*0c90*/  BSYNC B1 ;  /* 0x0000000000017941 */ /* 0x000fea0003800000 */
.L_x_7638:
[----:B------:R-:W-:Y:S04]  /*0ca0*/  BSSY B1, `(.L_x_7640) ;  /* 0x0000015000017945 */ /* 0x000fe80003800000 */
        /* <DEDUP_REMOVED lines=20> */
.L_x_7641:
[----:B------:R-:W-:Y:S05]  /*0df0*/  BSYNC B1 ;  /* 0x0000000000017941 */ /* 0x000fea0003800000 */
.L_x_7640:
        /* <DEDUP_REMOVED lines=20> */
.L_x_7637:
[----:B------:R-:W-:Y:S05]  /*0f40*/  BSYNC B0 ;  /* 0x0000000000007941 */ /* 0x000fea0003800000 */
.L_x_7636:
[C---:B-----5:R-:W-:Y:S01]  /*0f50*/  IMAD.U32 R0, R9.reuse, 0x10000, RZ ;  /* 0x0001000009007824 */ /* 0x060fe200078e00ff */
[----:B------:R-:W-:Y:S01]  /*0f60*/  LOP3.LUT R68, R9, 0xffff0000, RZ, 0xc0, !PT ;  /* 0xffff000009447812 */ /* 0x000fe200078ec0ff */
[----:B------:R-:W-:Y:S01]  /*0f70*/  IMAD R9, R61, -0x40, R67 ;  /* 0xffffffc03d097824 */ /* 0x000fe200078e0243 */
[----:B------:R-:W-:Y:S01]  /*0f80*/  LOP3.LUT R44, R8, 0xffff0000, RZ, 0xc0, !PT ;  /* 0xffff0000082c7812 */ /* 0x000fe200078ec0ff */
[----:B------:R-:W-:Y:S01]  /*0f90*/  BSSY B0, `(.L_x_7642) ;  /* 0x000002d000007945 */ /* 0x000fe20003800000 */
[----:B------:R-:W-:Y:S02]  /*0fa0*/  LOP3.LUT R45, R32, 0xffff0000, RZ, 0xc0, !PT ;  /* 0xffff0000202d7812 */ /* 0x000fe400078ec0ff */
[----:B------:R-:W-:Y:S02]  /*0fb0*/  CS2R R46, SRZ ;  /* 0x00000000002e7805 */ /* 0x000fe4000001ff00 */
[----:B------:R-:W-:Y:S02]  /*0fc0*/  ISETP.GE.AND P0, PT, R2, R9, PT ;  /* 0x000000090200720c */ /* 0x000fe40003f06270 */
[----:B------:R-:W-:-:S02]  /*0fd0*/  CS2R R48, SRZ ;  /* 0x0000000000307805 */ /* 0x000fc4000001ff00 */
[----:B------:R-:W-:Y:S01]  /*0fe0*/  SHF.L.U32 R73, R8, 0x10, RZ ;  /* 0x0000001008497819 */ /* 0x000fe200000006ff */
[----:B------:R-:W-:Y:S02]  /*0ff0*/  IMAD.U32 R8, R32, 0x10000, RZ ;  /* 0x0001000020087824 */ /* 0x000fe400078e00ff */
[----:B------:R-:W-:Y:S01]  /*1000*/  FMUL.FTZ R44, R44, R45 ;  /* 0x0000002d2c2c7220 */ /* 0x000fe20000410000 */
[C---:B------:R-:W-:Y:S02]  /*1010*/  SHF.L.U32 R69, R33.reuse, 0x10, RZ ;  /* 0x0000001021457819 */ /* 0x040fe400000006ff */
[----:B------:R-:W-:Y:S02]  /*1020*/  CS2R R50, SRZ ;  /* 0x0000000000327805 */ /* 0x000fe4000001ff00 */
[----:B------:R-:W-:Y:S01]  /*1030*/  LOP3.LUT R71, R33, 0xffff0000, RZ, 0xc0, !PT ;  /* 0xffff000021477812 */ /* 0x000fe200078ec0ff */
[----:B------:R-:W-:Y:S01]  /*1040*/  FFMA.FTZ R73, R73, R8, R44 ;  /* 0x0000000849497223 */ /* 0x000fe2000001002c */
[----:B------:R-:W-:-:S02]  /*1050*/  CS2R R44, SRZ ;  /* 0x00000000002c7805 */ /* 0x000fc4000001ff00 */
[----:B------:R-:W-:Y:S02]  /*1060*/  CS2R R52, SRZ ;  /* 0x0000000000347805 */ /* 0x000fe4000001ff00 */
[----:B------:R-:W-:Y:S01]  /*1070*/  CS2R R54, SRZ ;  /* 0x0000000000367805 */ /* 0x000fe2000001ff00 */
[----:B------:R-:W-:Y:S06]  /*1080*/  @P0 BRA `(.L_x_7643) ;  /* 0x0000000000740947 */ /* 0x000fec0003800000 */
[----:B------:R-:W0:Y:S01]  /*1090*/  LDC.64 R8, c[0x0][0x250] ;  /* 0x00009400ff087b82 */ /* 0x000e220000000a00 */
[----:B------:R-:W-:Y:S01]  /*10a0*/  ULDC.64 UR8, c[0x0][0x258] ;  /* 0x0000960000087ab9 */ /* 0x000fe20000000a00 */
[----:B------:R-:W-:Y:S01]  /*10b0*/  ULDC.64 UR10, c[0x0][0x248] ;  /* 0x00009200000a7ab9 */ /* 0x000fe20000000a00 */
[C---:B0-----:R-:W-:Y:S02]  /*10c0*/  IMAD R70, R8.reuse, UR7, RZ ;  /* 0x0000000708467c24 */ /* 0x041fe4000f8e02ff */
[----:B------:R-:W-:-:S04]  /*10d0*/  IMAD.WIDE.U32 R32, R8, UR6, R62 ;  /* 0x0000000608207c25 */ /* 0x000fc8000f8e003e */
[----:B------:R-:W-:Y:S02]  /*10e0*/  IMAD R9, R9, UR6, R70 ;  /* 0x0000000609097c24 */ /* 0x000fe4000f8e0246 */
[----:B------:R-:W-:Y:S02]  /*10f0*/  IMAD R63, R3, UR8, RZ ;  /* 0x00000008033f7c24 */ /* 0x000fe4000f8e02ff */
[----:B------:R-:W-:Y:S01]  /*1100*/  IMAD.IADD R33, R33, 0x1, R9 ;  /* 0x0000000121217824 */ /* 0x000fe200078e0209 */
[----:B------:R-:W-:Y:S01]  /*1110*/  IADD3 R9, P0, R64, 0x20, RZ ;  /* 0x0000002040097810 */ /* 0x000fe20007f1e0ff */
[C---:B------:R-:W-:Y:S02]  /*1120*/  IMAD R63, R6.reuse, UR9, R63 ;  /* 0x00000009063f7c24 */ /* 0x040fe4000f8e023f */
[----:B------:R-:W-:Y:S01]  /*1130*/  IMAD.WIDE.U32 R32, R6, UR8, R32 ;  /* 0x0000000806207c25 */ /* 0x000fe2000f8e0020 */
[----:B------:R-:W-:Y:S02]  /*1140*/  ULDC UR8, c[0x0][0x21c] ;  /* 0x0000870000087ab9 */ /* 0x000fe40000000800 */
[C---:B------:R-:W-:Y:S01]  /*1150*/  ISETP.GE.AND P1, PT, R62.reuse, UR8, PT ;  /* 0x000000083e007c0c */ /* 0x040fe2000bf26270 */
[----:B------:R-:W-:Y:S01]  /*1160*/  IMAD.X R8, RZ, RZ, R65, P0 ;  /* 0x000000ffff087224 */ /* 0x000fe200000e0641 */
[----:B------:R-:W-:Y:S01]  /*1170*/  IADD3 R33, R33, R63, RZ ;  /* 0x0000003f21217210 */ /* 0x000fe20007ffe0ff */
[----:B------:R-:W-:-:S02]  /*1180*/  VIADD R64, R62, 0x40 ;  /* 0x000000403e407836 */ /* 0x000fc40000000000 */
[----:B------:R-:W-:Y:S02]  /*1190*/  IMAD R8, R8, UR10, RZ ;  /* 0x0000000a08087c24 */ /* 0x000fe4000f8e02ff */
[----:B------:R-:W-:Y:S01]  /*11a0*/  VIADD R65, R62, 0x80 ;  /* 0x000000803e417836 */ /* 0x000fe20000000000 */
[----:B------:R-:W-:Y:S01]  /*11b0*/  ISETP.GE.AND P2, PT, R64, UR8, PT ;  /* 0x0000000840007c0c */ /* 0x000fe2000bf46270 */
[C---:B------:R-:W-:Y:S02]  /*11c0*/  IMAD R63, R9.reuse, UR11, R8 ;  /* 0x0000000b093f7c24 */ /* 0x040fe4000f8e0208 */
[----:B------:R-:W-:Y:S01]  /*11d0*/  IMAD.WIDE.U32 R32, R9, UR10, R32 ;  /* 0x0000000a09207c25 */ /* 0x000fe2000f8e0020 */
[----:B------:R-:W-:Y:S01]  /*11e0*/  ISETP.GE.AND P3, PT, R65, UR8, PT ;  /* 0x0000000841007c0c */ /* 0x000fe2000bf66270 */
[----:B------:R-:W-:-:S03]  /*11f0*/  ULDC.64 UR8, c[0x0][0x240] ;  /* 0x0000900000087ab9 */ /* 0x000fc60000000a00 */
[----:B------:R-:W-:Y:S02]  /*1200*/  IADD3 R9, R33, R63, RZ ;  /* 0x0000003f21097210 */ /* 0x000fe40007ffe0ff */
[----:B------:R-:W-:-:S04]  /*1210*/  LEA R8, P0, R32, UR8, 0x1 ;  /* 0x0000000820087c11 */ /* 0x000fc8000f8008ff */
[----:B------:R-:W-:-:S05]  /*1220*/  LEA.HI.X R9, R32, UR9, R9, 0x1, P0 ;  /* 0x0000000920097c11 */ /* 0x000fca00080f0c09 */
[----:B------:R0:W5:Y:S04]  /*1230*/  @!P1 LDG.E.128 R44, desc[UR4][R8.64] ;  /* 0x00000004082c9981 */ /* 0x000168000c1e1d00 */
[----:B------:R0:W5:Y:S04]  /*1240*/  @!P2 LDG.E.128 R48, desc[UR4][R8.64+0x80] ;  /* 0x000080040830a981 */ /* 0x000168000c1e1d00 */
[----:B------:R0:W5:Y:S02]  /*1250*/  @!P3 LDG.E.128 R52, desc[UR4][R8.64+0x100] ;  /* 0x000100040834b981 */ /* 0x000164000c1e1d00 */
.L_x_7643:
[----:B------:R-:W-:Y:S05]  /*1260*/  BSYNC B0 ;  /* 0x0000000000007941 */ /* 0x000fea0003800000 */
.L_x_7642:
[----:B------:R-:W-:Y:S01]  /*1270*/  LOP3.LUT R33, R16, 0xffff0000, RZ, 0xc0, !PT ;  /* 0xffff000010217812 */ /* 0x000fe200078ec0ff */
[----:B------:R-:W-:Y:S01]  /*1280*/  FFMA.FTZ R69, R0, R69, R73 ;  /* 0x0000004500457223 */ /* 0x000fe20000010049 */
[C---:B-----5:R-:W-:Y:S01]  /*1290*/  LOP3.LUT R62, R44.reuse, 0xffff0000, RZ, 0xc0, !PT ;  /* 0xffff00002c3e7812 */ /* 0x060fe200078ec0ff */
[----:B------:R-:W-:Y:S01]  /*12a0*/  IMAD.U32 R63, R44, 0x10000, RZ ;  /* 0x000100002c3f7824 */ /* 0x000fe200078e00ff */
[----:B------:R-:W-:Y:S01]  /*12b0*/  SHF.L.U32 R0, R16, 0x10, RZ ;  /* 0x0000001010007819 */ /* 0x000fe200000006ff */
[C---:B------:R-:W-:Y:S01]  /*12c0*/  IMAD.U32 R32, R10.reuse, 0x10000, RZ ;  /* 0x000100000a207824 */ /* 0x040fe200078e00ff */
[----:B0-----:R-:W-:Y:S01]  /*12d0*/  LOP3.LUT R9, R10, 0xffff0000, RZ, 0xc0, !PT ;  /* 0xffff00000a097812 */ /* 0x001fe200078ec0ff */
[----:B------:R-:W-:Y:S01]  /*12e0*/  FMUL.FTZ R33, R33, R62 ;  /* 0x0000003e21217220 */ /* 0x000fe20000410000 */
[C---:B------:R-:W-:Y:S01]  /*12f0*/  IMAD.U32 R8, R11.reuse, 0x10000, RZ ;  /* 0x000100000b087824 */ /* 0x040fe200078e00ff */
[----:B------:R-:W-:Y:S01]  /*1300*/  LOP3.LUT R10, R11, 0xffff0000, RZ, 0xc0, !PT ;  /* 0xffff00000b0a7812 */ /* 0x000fe200078ec0ff */
[----:B------:R-:W-:Y:S01]  /*1310*/  IMAD.U32 R11, R17, 0x10000, RZ ;  /* 0x00010000110b7824 */ /* 0x000fe200078e00ff */
[----:B------:R-:W-:Y:S01]  /*1320*/  SHF.L.U32 R44, R45, 0x10, RZ ;  /* 0x000000102d2c7819 */ /* 0x000fe200000006ff */
[----:B------:R-:W-:Y:S01]  /*1330*/  FFMA.FTZ R0, R0, R63, R33 ;  /* 0x0000003f00007223 */ /* 0x000fe20000010021 */
[----:B------:R-:W-:Y:S01]  /*1340*/  LOP3.LUT R16, R17, 0xffff0000, RZ, 0xc0, !PT ;  /* 0xffff000011107812 */ /* 0x000fe200078ec0ff */
[----:B------:R-:W-:Y:S01]  /*1350*/  FFMA.FTZ R69, R68, R71, R69 ;  /* 0x0000004744457223 */ /* 0x000fe20000010045 */
[----:B------:R-:W-:Y:S01]  /*1360*/  LOP3.LUT R45, R45, 0xffff0000, RZ, 0xc0, !PT ;  /* 0xffff00002d2d7812 */ /* 0x000fe200078ec0ff */
[----:B------:R-:W-:-:S02]  /*1370*/  IMAD.U32 R33, R34, 0x10000, RZ ;  /* 0x0001000022217824 */ /* 0x000fc400078e00ff */
[----:B------:R-:W-:Y:S01]  /*1380*/  FFMA.FTZ R11, R11, R44, R0 ;  /* 0x0000002c0b0b7223 */ /* 0x000fe20000010000 */
[----:B------:R-:W-:Y:S01]  /*1390*/  LOP3.LUT R34, R34, 0xffff0000, RZ, 0xc0, !PT ;  /* 0xffff000022227812 */ /* 0x000fe200078ec0ff */
[C---:B------:R-:W-:Y:S02]  /*13a0*/  IMAD.U32 R17, R35.reuse, 0x10000, RZ ;  /* 0x0001000023117824 */ /* 0x040fe400078e00ff */
[----:B------:R-:W-:Y:S01]  /*13b0*/  FFMA.FTZ R44, R32, R33, R69 ;  /* 0x00000021202c7223 */ /* 0x000fe20000010045 */
[----:B------:R-:W-:Y:S01]  /*13c0*/  FFMA.FTZ R63, R16, R45, R11 ;  /* 0x0000002d103f7223 */ /* 0x000fe2000001000b */
[----:B------:R-:W-:Y:S01]  /*13d0*/  IMAD.U32 R32, R18, 0x10000, RZ ;  /* 0x0001000012207824 */ /* 0x000fe200078e00ff */
[----:B------:R-:W-:Y:S01]  /*13e0*/  LOP3.LUT R35, R35, 0xffff0000, RZ, 0xc0, !PT ;  /* 0xffff000023237812 */ /* 0x000fe200078ec0ff */
[----:B------:R-:W-:Y:S02]  /*13f0*/  IMAD.U32 R33, R46, 0x10000, RZ ;  /* 0x000100002e217824 */ /* 0x000fe400078e00ff */
[----:B------:R-:W-:Y:S01]  /*1400*/  FFMA.FTZ R45, R9, R34, R44 ;  /* 0x00000022092d7223 */ /* 0x000fe2000001002c */
[----:B------:R-:W-:Y:S01]  /*1410*/  LOP3.LUT R9, R18, 0xffff0000, RZ, 0xc0, !PT ;  /* 0xffff000012097812 */ /* 0x000fe200078ec0ff */
[----:B------:R-:W-:Y:S01]  /*1420*/  BSSY B0, `(.L_x_7644) ;  /* 0x00000a6000007945 */ /* 0x000fe20003800000 */
[----:B------:R-:W-:Y:S01]  /*1430*/  FFMA.FTZ R34, R32, R33, R63 ;  /* 0x0000002120227223 */ /* 0x000fe2000001003f */
[----:B------:R-:W-:Y:S01]  /*1440*/  LOP3.LUT R32, R46, 0xffff0000, RZ, 0xc0, !PT ;  /* 0xffff00002e207812 */ /* 0x000fe200078ec0ff */
[----:B------:R-:W-:Y:S01]  /*1450*/  FFMA.FTZ R17, R8, R17, R45 ;  /* 0x0000001108117223 */ /* 0x000fe2000001002d */
[C---:B------:R-:W-:Y:S01]  /*1460*/  SHF.L.U32 R16, R12.reuse, 0x10, RZ ;  /* 0x000000100c107819 */ /* 0x040fe200000006ff */
[----:B------:R-:W-:Y:S01]  /*1470*/  IMAD.U32 R8, R47, 0x10000, RZ ;  /* 0x000100002f087824 */ /* 0x000fe200078e00ff */
[----:B------:R-:W-:Y:S01]  /*1480*/  LOP3.LUT R11, R12, 0xffff0000, RZ, 0xc0, !PT ;  /* 0xffff00000c0b7812 */ /* 0x000fe200078ec0ff */
[----:B------:R-:W-:Y:S01]  /*1490*/  FFMA.FTZ R32, R9, R32, R34 ;  /* 0x0000002009207223 */ /* 0x000fe20000010022 */
[C---:B------:R-:W-:Y:S01]  /*14a0*/  SHF.L.U32 R0, R13.reuse, 0x10, RZ ;  /* 0x000000100d007819 */ /* 0x040fe200000006ff */
[----:B------:R-:W-:Y:S01]  /*14b0*/  FFMA.FTZ R17, R10, R35, R17 ;  /* 0x000000230a117223 */ /* 0x000fe20000010011 */
[----:B------:R-:W-:Y:S01]  /*14c0*/  LOP3.LUT R12, R13, 0xffff0000, RZ, 0xc0, !PT ;  /* 0xffff00000d0c7812 */ /* 0x000fe200078ec0ff */
[----:B------:R-:W-:Y:S01]  /*14d0*/  IMAD.U32 R13, R19, 0x10000, RZ ;  /* 0x00010000130d7824 */ /* 0x000fe200078e00ff */
[----:B------:R-:W-:-:S02]  /*14e0*/  SHF.L.U32 R9, R36, 0x10, RZ ;  /* 0x0000001024097819 */ /* 0x000fc400000006ff */
[----:B------:R-:W-:Y:S01]  /*14f0*/  LOP3.LUT R18, R19, 0xffff0000, RZ, 0xc0, !PT ;  /* 0xffff000013127812 */ /* 0x000fe200078ec0ff */
[----:B------:R-:W-:Y:S01]  /*1500*/  FFMA.FTZ R13, R13, R8, R32 ;  /* 0x000000080d0d7223 */ /* 0x000fe20000010020 */
[----:B------:R-:W-:Y:S01]  /*1510*/  LOP3.LUT R47, R47, 0xffff0000, RZ, 0xc0, !PT ;  /* 0xffff00002f2f7812 */ /* 0x000fe200078ec0ff */
[----:B------:R-:W-:Y:S01]  /*1520*/  FFMA.FTZ R16, R16, R9, R17 ;  /* 0x0000000910107223 */ /* 0x000fe20000010011 */
[----:B------:R-:W-:Y:S01]  /*1530*/  SHF.L.U32 R10, R20, 0x10, RZ ;  /* 0x00000010140a7819 */ /* 0x000fe200000006ff */
[----:B------:R-:W-:Y:S01]  /*1540*/  IMAD.U32 R17, R48, 0x10000, RZ ;  /* 0x0001000030117824 */ /* 0x000fe200078e00ff */
[----:B------:R-:W-:Y:S01]  /*1550*/  LOP3.LUT R32, R36, 0xffff0000, RZ, 0xc0, !PT ;  /* 0xffff000024207812 */ /* 0x000fe200078ec0ff */
[----:B------:R-:W-:Y:S01]  /*1560*/  FFMA.FTZ R47, R18, R47, R13 ;  /* 0x0000002f122f7223 */ /* 0x000fe2000001000d */
[C---:B------:R-:W-:Y:S01]  /*1570*/  IMAD.U32 R13, R14.reuse, 0x10000, RZ ;  /* 0x000100000e0d7824 */ /* 0x040fe200078e00ff */
[----:B------:R-:W-:Y:S01]  /*1580*/  LOP3.LUT R9, R14, 0xffff0000, RZ, 0xc0, !PT ;  /* 0xffff00000e097812 */ /* 0x000fe200078ec0ff */
[C---:B------:R-:W-:Y:S01]  /*1590*/  IMAD.U32 R8, R15.reuse, 0x10000, RZ ;  /* 0x000100000f087824 */ /* 0x040fe200078e00ff */
[----:B------:R-:W-:Y:S01]  /*15a0*/  LOP3.LUT R14, R15, 0xffff0000, RZ, 0xc0, !PT ;  /* 0xffff00000f0e7812 */ /* 0x000fe200078ec0ff */
[----:B------:R-:W-:Y:S01]  /*15b0*/  FFMA.FTZ R17, R10, R17, R47 ;  /* 0x000000110a117223 */ /* 0x000fe2000001002f */
[----:B------:R-:W-:-:S02]  /*15c0*/  IMAD.U32 R19, R37, 0x10000, RZ ;  /* 0x0001000025137824 */ /* 0x000fc400078e00ff */
[----:B------:R-:W-:Y:S01]  /*15d0*/  FFMA.FTZ R33, R11, R32, R16 ;  /* 0x000000200b217223 */ /* 0x000fe20000010010 */
[----:B------:R-:W-:Y:S02]  /*15e0*/  LOP3.LUT R10, R20, 0xffff0000, RZ, 0xc0, !PT ;  /* 0xffff0000140a7812 */ /* 0x000fe400078ec0ff */
[----:B------:R-:W-:Y:S01]  /*15f0*/  LOP3.LUT R15, R48, 0xffff0000, RZ, 0xc0, !PT ;  /* 0xffff0000300f7812 */ /* 0x000fe200078ec0ff */
[----:B------:R-:W-:Y:S01]  /*1600*/  FFMA.FTZ R19, R0, R19, R33 ;  /* 0x0000001300137223 */ /* 0x000fe20000010021 */
[----:B------:R-:W-:Y:S01]  /*1610*/  SHF.L.U32 R11, R21, 0x10, RZ ;  /* 0x00000010150b7819 */ /* 0x000fe200000006ff */
[----:B------:R-:W-:Y:S01]  /*1620*/  IMAD.U32 R0, R49, 0x10000, RZ ;  /* 0x0001000031007824 */ /* 0x000fe200078e00ff */
[----:B------:R-:W-:Y:S01]  /*1630*/  LOP3.LUT R37, R37, 0xffff0000, RZ, 0xc0, !PT ;  /* 0xffff000025257812 */ /* 0x000fe200078ec0ff */
[----:B------:R-:W-:Y:S01]  /*1640*/  FFMA.FTZ R16, R10, R15, R17 ;  /* 0x0000000f0a107223 */ /* 0x000fe20000010011 */
[----:B------:R-:W-:Y:S01]  /*1650*/  LOP3.LUT R20, R21, 0xffff0000, RZ, 0xc0, !PT ;  /* 0xffff000015147812 */ /* 0x000fe200078ec0ff */
[----:B------:R-:W-:Y:S01]  /*1660*/  IMAD.U32 R10, R38, 0x10000, RZ ;  /* 0x00010000260a7824 */ /* 0x000fe200078e00ff */
[----:B------:R-:W-:Y:S01]  /*1670*/  LOP3.LUT R49, R49, 0xffff0000, RZ, 0xc0, !PT ;  /* 0xffff000031317812 */ /* 0x000fe200078ec0ff */
[----:B------:R-:W-:Y:S01]  /*1680*/  FFMA.FTZ R11, R11, R0, R16 ;  /* 0x000000000b0b7223 */ /* 0x000fe20000010010 */
[----:B------:R-:W-:Y:S01]  /*1690*/  FFMA.FTZ R12, R12, R37, R19 ;  /* 0x000000250c0c7223 */ /* 0x000fe20000010013 */
[----:B------:R-:W-:Y:S01]  /*16a0*/  LOP3.LUT R16, R38, 0xffff0000, RZ, 0xc0, !PT ;  /* 0xffff000026107812 */ /* 0x000fe200078ec0ff */
[----:B------:R-:W-:-:S02]  /*16b0*/  IMAD.U32 R0, R22, 0x10000, RZ ;  /* 0x0001000016007824 */ /* 0x000fc400078e00ff */
[----:B------:R-:W-:Y:S01]  /*16c0*/  FFMA.FTZ R49, R20, R49, R11 ;  /* 0x0000003114317223 */ /* 0x000fe2000001000b */
[----:B------:R-:W-:Y:S02]  /*16d0*/  IMAD.U32 R11, R50, 0x10000, RZ ;  /* 0x00010000320b7824 */ /* 0x000fe400078e00ff */
[----:B------:R-:W-:Y:S01]  /*16e0*/  FFMA.FTZ R18, R13, R10, R12 ;  /* 0x0000000a0d127223 */ /* 0x000fe2000001000c */
[----:B------:R-:W-:Y:S01]  /*16f0*/  SHF.L.U32 R17, R39, 0x10, RZ ;  /* 0x0000001027117819 */ /* 0x000fe200000006ff */
[----:B------:R-:W-:Y:S02]  /*1700*/  IMAD.U32 R13, R24, 0x10000, RZ ;  /* 0x00010000180d7824 */ /* 0x000fe400078e00ff */
[----:B------:R-:W-:Y:S01]  /*1710*/  FFMA.FTZ R49, R0, R11, R49 ;  /* 0x0000000b00317223 */ /* 0x000fe20000010031 */
[----:B------:R-:W-:Y:S01]  /*1720*/  LOP3.LUT R10, R22, 0xffff0000, RZ, 0xc0, !PT ;  /* 0xffff0000160a7812 */ /* 0x000fe200078ec0ff */
[----:B------:R-:W-:Y:S01]  /*1730*/  FFMA.FTZ R19, R9, R16, R18 ;  /* 0x0000001009137223 */ /* 0x000fe20000010012 */
[----:B------:R-:W-:Y:S01]  /*1740*/  LOP3.LUT R11, R50, 0xffff0000, RZ, 0xc0, !PT ;  /* 0xffff0000320b7812 */ /* 0x000fe200078ec0ff */
[----:B------:R-:W-:Y:S01]  /*1750*/  IMAD.U32 R15, R25, 0x10000, RZ ;  /* 0x00010000190f7824 */ /* 0x000fe200078e00ff */
[----:B------:R-:W-:Y:S01]  /*1760*/  SHF.L.U32 R12, R23, 0x10, RZ ;  /* 0x00000010170c7819 */ /* 0x000fe200000006ff */
[----:B------:R-:W-:Y:S01]  /*1770*/  IMAD.U32 R18, R41, 0x10000, RZ ;  /* 0x0001000029127824 */ /* 0x000fe200078e00ff */
[----:B------:R-:W-:Y:S01]  /*1780*/  LOP3.LUT R22, R23, 0xffff0000, RZ, 0xc0, !PT ;  /* 0xffff000017167812 */ /* 0x000fe200078ec0ff */
[----:B------:R-:W-:Y:S01]  /*1790*/  FFMA.FTZ R23, R8, R17, R19 ;  /* 0x0000001108177223 */ /* 0x000fe20000010013 */
[----:B------:R-:W-:Y:S01]  /*17a0*/  FFMA.FTZ R49, R10, R11, R49 ;  /* 0x0000000b0a317223 */ /* 0x000fe20000010031 */
[----:B------:R-:W-:Y:S01]  /*17b0*/  IMAD.U32 R17, R51, 0x10000, RZ ;  /* 0x0001000033117824 */ /* 0x000fe200078e00ff */
[----:B------:R-:W-:Y:S01]  /*17c0*/  LOP3.LUT R39, R39, 0xffff0000, RZ, 0xc0, !PT ;  /* 0xffff000027277812 */ /* 0x000fe200078ec0ff */
[----:B------:R-:W-:Y:S01]  /*17d0*/  IMAD.U32 R10, R28, 0x10000, RZ ;  /* 0x000100001c0a7824 */ /* 0x000fe200078e00ff */
[----:B------:R-:W-:Y:S01]  /*17e0*/  LOP3.LUT R51, R51, 0xffff0000, RZ, 0xc0, !PT ;  /* 0xffff000033337812 */ /* 0x000fe200078ec0ff */
[----:B------:R-:W-:Y:S01]  /*17f0*/  FFMA.FTZ R49, R12, R17, R49 ;  /* 0x000000110c317223 */ /* 0x000fe20000010031 */
[----:B------:R-:W-:Y:S01]  /*1800*/  SHF.L.U32 R16, R40, 0x10, RZ ;  /* 0x0000001028107819 */ /* 0x000fe200000006ff */
        /* <DEDUP_REMOVED lines=25> */
[----:B------:R-:W-:Y:S01]  /*19a0*/  SHF.L.U32 R13, R54, 0x10, RZ ;  /* 0x00000010360d7819 */ /* 0x000fe200000006ff */
[----:B------:R-:W-:Y:S01]  /*19b0*/  IMAD R17, R61, 0x3000, RZ ;  /* 0x000030003d117824 */ /* 0x000fe200078e02ff */
[----:B------:R-:W-:Y:S01]  /*19c0*/  LOP3.LUT R26, R26, 0xffff0000, RZ, 0xc0, !PT ;  /* 0xffff00001a1a7812 */ /* 0x000fe200078ec0ff */
[----:B------:R-:W-:Y:S01]  /*19d0*/  FFMA.FTZ R9, R9, R32, R18 ;  /* 0x0000002009097223 */ /* 0x000fe20000010012 */
[----:B------:R-:W-:Y:S01]  /*19e0*/  LOP3.LUT R21, R42, 0xffff0000, RZ, 0xc0, !PT ;  /* 0xffff00002a157812 */ /* 0x000fe200078ec0ff */
[----:B------:R-:W-:Y:S01]  /*19f0*/  FFMA.FTZ R13, R10, R13, R29 ;  /* 0x0000000d0a0d7223 */ /* 0x000fe2000001001d */
[----:B------:R-:W-:Y:S01]  /*1a00*/  LOP3.LUT R30, R30, 0xffff0000, RZ, 0xc0, !PT ;  /* 0xffff00001e1e7812 */ /* 0x000fe200078ec0ff */
[----:B------:R-:W-:Y:S01]  /*1a10*/  VIADD R16, R67, 0x3f ;  /* 0x0000003f43107836 */ /* 0x000fe20000000000 */
[----:B------:R-:W-:Y:S01]  /*1a20*/  LOP3.LUT R15, R54, 0xffff0000, RZ, 0xc0, !PT ;  /* 0xffff0000360f7812 */ /* 0x000fe200078ec0ff */
[----:B------:R-:W-:Y:S01]  /*1a30*/  FFMA.FTZ R21, R26, R21, R9 ;  /* 0x000000151a157223 */ /* 0x000fe20000010009 */
[----:B------:R-:W-:Y:S01]  /*1a40*/  SHF.L.U32 R11, R43, 0x10, RZ ;  /* 0x000000102b0b7819 */ /* 0x000fe200000006ff */
[----:B------:R-:W-:Y:S01]  /*1a50*/  IMAD.U32 R9, R31, 0x10000, RZ ;  /* 0x000100001f097824 */ /* 0x000fe200078e00ff */
[----:B------:R-:W-:Y:S01]  /*1a60*/  SHF.L.U32 R10, R55, 0x10, RZ ;  /* 0x00000010370a7819 */ /* 0x000fe200000006ff */
[----:B------:R-:W-:Y:S01]  /*1a70*/  FFMA.FTZ R30, R30, R15, R13 ;  /* 0x0000000f1e1e7223 */ /* 0x000fe2000001000d */
[----:B------:R-:W-:Y:S01]  /*1a80*/  LOP3.LUT R27, R27, 0xffff0000, RZ, 0xc0, !PT ;  /* 0xffff00001b1b7812 */ /* 0x000fe200078ec0ff */
[----:B------:R-:W-:Y:S01]  /*1a90*/  FFMA.FTZ R0, R0, R11, R21 ;  /* 0x0000000b00007223 */ /* 0x000fe20000010015 */
[----:B------:R-:W-:Y:S01]  /*1aa0*/  LOP3.LUT R8, R43, 0xffff0000, RZ, 0xc0, !PT ;  /* 0xffff00002b087812 */ /* 0x000fe200078ec0ff */
[----:B------:R-:W-:Y:S01]  /*1ab0*/  FFMA.FTZ R10, R9, R10, R30 ;  /* 0x0000000a090a7223 */ /* 0x000fe2000001001e */
[----:B------:R-:W-:Y:S01]  /*1ac0*/  LOP3.LUT R31, R31, 0xffff0000, RZ, 0xc0, !PT ;  /* 0xffff00001f1f7812 */ /* 0x000fe200078ec0ff */
[----:B------:R-:W0:Y:S01]  /*1ad0*/  LDC.64 R20, c[0x0][0x2d0] ;  /* 0x0000b400ff147b82 */ /* 0x000e220000000a00 */
[----:B------:R-:W-:Y:S01]  /*1ae0*/  LOP3.LUT R12, R55, 0xffff0000, RZ, 0xc0, !PT ;  /* 0xffff0000370c7812 */ /* 0x000fe200078ec0ff */
[----:B------:R-:W-:Y:S01]  /*1af0*/  FFMA.FTZ R0, R27, R8, R0 ;  /* 0x000000081b007223 */ /* 0x000fe20000010000 */
[----:B------:R-:W-:-:S02]  /*1b00*/  SHF.R.S32.HI R15, RZ, 0x1f, R16 ;  /* 0x0000001fff0f7819 */ /* 0x000fc40000011410 */
[----:B------:R-:W-:Y:S01]  /*1b10*/  SHF.R.S32.HI R18, RZ, 0x1f, R17 ;  /* 0x0000001fff127819 */ /* 0x000fe20000011411 */
[----:B------:R-:W-:Y:S01]  /*1b20*/  FFMA.FTZ R12, R31, R12, R10 ;  /* 0x0000000c1f0c7223 */ /* 0x000fe2000001000a */
[----:B------:R-:W1:Y:S01]  /*1b30*/  SHFL.BFLY PT, R9, R0, 0x4, 0x1f ;  /* 0x0c801f0000097f89 */ /* 0x000e6200000e0000 */
[----:B------:R-:W-:-:S03]  /*1b40*/  LEA.HI R15, R15, R16, RZ, 0x6 ;  /* 0x000000100f0f7211 */ /* 0x000fc600078f30ff */
[----:B------:R-:W2:Y:S01]  /*1b50*/  SHFL.BFLY PT, R11, R12, 0x4, 0x1f ;  /* 0x0c801f000c0b7f89 */ /* 0x000ea200000e0000 */
[----:B------:R-:W-:Y:S01]  /*1b60*/  LOP3.LUT R15, R15, 0xffffffc0, RZ, 0xc0, !PT ;  /* 0xffffffc00f0f7812 */ /* 0x000fe200078ec0ff */
[----:B-1----:R-:W-:Y:S01]  /*1b70*/  FADD.FTZ R9, R0, R9 ;  /* 0x0000000900097221 */ /* 0x002fe20000010000 */
[--C-:B------:R-:W-:Y:S02]  /*1b80*/  IMAD R0, R61, -0x40, R16.reuse ;  /* 0xffffffc03d007824 */ /* 0x100fe400078e0210 */
[----:B--2---:R-:W-:Y:S02]  /*1b90*/  FADD.FTZ R13, R12, R11 ;  /* 0x0000000b0c0d7221 */ /* 0x004fe40000010000 */
[----:B------:R-:W1:Y:S01]  /*1ba0*/  SHFL.BFLY PT, R8, R9, 0x2, 0x1f ;  /* 0x0c401f0009087f89 */ /* 0x000e6200000e0000 */
[----:B------:R-:W-:Y:S02]  /*1bb0*/  SHF.L.U32 R12, R59, 0x2, RZ ;  /* 0x000000023b0c7819 */ /* 0x000fe400000006ff */
[----:B------:R-:W-:Y:S01]  /*1bc0*/  IADD3 R0, R0, R15, -R16 ;  /* 0x0000000f00007210 */ /* 0x000fe20007ffe810 */
[----:B------:R-:W2:Y:S01]  /*1bd0*/  SHFL.BFLY PT, R14, R13, 0x2, 0x1f ;  /* 0x0c401f000d0e7f89 */ /* 0x000ea200000e0000 */
[----:B-1----:R-:W-:Y:S01]  /*1be0*/  FADD.FTZ R10, R9, R8 ;  /* 0x00000008090a7221 */ /* 0x002fe20000010000 */
[----:B------:R-:W-:-:S02]  /*1bf0*/  IMAD R8, R7, 0xc0, RZ ;  /* 0x000000c007087824 */ /* 0x000fc400078e02ff */
[----:B--2---:R-:W-:Y:S02]  /*1c00*/  FADD.FTZ R14, R13, R14 ;  /* 0x0000000e0d0e7221 */ /* 0x004fe40000010000 */
[----:B------:R-:W1:Y:S01]  /*1c10*/  SHFL.BFLY PT, R11, R10, 0x1, 0x1f ;  /* 0x0c201f000a0b7f89 */ /* 0x000e6200000e0000 */
[----:B------:R-:W-:Y:S02]  /*1c20*/  SHF.R.S32.HI R9, RZ, 0x1f, R8 ;  /* 0x0000001fff097819 */ /* 0x000fe40000011408 */
[----:B------:R-:W-:Y:S01]  /*1c30*/  IADD3 R8, P0, P1, R8, R12, R17 ;  /* 0x0000000c08087210 */ /* 0x000fe2000791e011 */
[----:B------:R-:W2:Y:S01]  /*1c40*/  SHFL.BFLY PT, R13, R14, 0x1, 0x1f ;  /* 0x0c201f000e0d7f89 */ /* 0x000ea200000e0000 */
[----:B------:R-:W-:-:S04]  /*1c50*/  SHF.R.S32.HI R12, RZ, 0x1f, R12 ;  /* 0x0000001fff0c7819 */ /* 0x000fc8000001140c */
[----:B------:R-:W-:Y:S01]  /*1c60*/  IADD3.X R9, R9, R12, R18, P0, P1 ;  /* 0x0000000c09097210 */ /* 0x000fe200007e2412 */
[----:B0-----:R-:W-:Y:S01]  /*1c70*/  IMAD R12, R20, UR7, RZ ;  /* 0x00000007140c7c24 */ /* 0x001fe2000f8e02ff */
[----:B------:R-:W-:Y:S02]  /*1c80*/  ISETP.NE.AND P1, PT, R58, RZ, PT ;  /* 0x000000ff3a00720c */ /* 0x000fe40003f25270 */
[----:B------:R-:W-:Y:S01]  /*1c90*/  ISETP.GE.AND P0, PT, R59, R0, PT ;  /* 0x000000003b00720c */ /* 0x000fe20003f06270 */
[----:B------:R-:W-:Y:S02]  /*1ca0*/  IMAD R15, R21, UR6, R12 ;  /* 0x00000006150f7c24 */ /* 0x000fe4000f8e020c */
[----:B------:R-:W-:Y:S01]  /*1cb0*/  IMAD.WIDE.U32 R8, R20, UR6, R8 ;  /* 0x0000000614087c25 */ /* 0x000fe2000f8e0008 */
[----:B------:R-:W-:-:S03]  /*1cc0*/  ISETP.GT.OR P0, PT, R59, 0x3f, P0 ;  /* 0x0000003f3b00780c */ /* 0x000fc60000704670 */
[----:B-1----:R-:W-:Y:S01]  /*1cd0*/  FADD.FTZ R10, R10, R11 ;  /* 0x0000000b0a0a7221 */ /* 0x002fe20000010000 */
[----:B------:R-:W-:Y:S02]  /*1ce0*/  IMAD.IADD R11, R9, 0x1, R15 ;  /* 0x00000001090b7824 */ /* 0x000fe400078e020f */
[----:B--2---:R-:W-:Y:S01]  /*1cf0*/  FADD.FTZ R17, R14, R13 ;  /* 0x0000000d0e117221 */ /* 0x004fe20000010000 */
[----:B------:R-:W-:Y:S06]  /*1d00*/  @P1 BRA `(.L_x_7645) ;  /* 0x00000000005c1947 */ /* 0x000fec0003800000 */
[----:B------:R-:W0:Y:S01]  /*1d10*/  LDC.64 R14, c[0x0][0x278] ;  /* 0x00009e00ff0e7b82 */ /* 0x000e220000000a00 */
[----:B------:R-:W-:Y:S01]  /*1d20*/  SHF.R.S32.HI R13, RZ, 0x1f, R7 ;  /* 0x0000001fff0d7819 */ /* 0x000fe20000011407 */
[----:B------:R-:W-:Y:S01]  /*1d30*/  ULDC.64 UR8, c[0x0][0x280] ;  /* 0x0000a00000087ab9 */ /* 0x000fe20000000a00 */
[----:B------:R-:W-:Y:S02]  /*1d40*/  IADD3 R12, P1, R60, R7, RZ ;  /* 0x000000073c0c7210 */ /* 0x000fe40007f3e0ff */
[----:B------:R-:W-:Y:S02]  /*1d50*/  ISETP.GE.AND P2, PT, R56, R57, PT ;  /* 0x000000393800720c */ /* 0x000fe40003f46270 */
[----:B------:R-:W-:Y:S01]  /*1d60*/  LEA.HI.X.SX32 R13, R60, R13, 0x1, P1 ;  /* 0x0000000d3c0d7211 */ /* 0x000fe200008f0eff */
[C---:B0-----:R-:W-:Y:S02]  /*1d70*/  IMAD R0, R14.reuse, UR7, RZ ;  /* 0x000000070e007c24 */ /* 0x041fe4000f8e02ff */
[----:B------:R-:W-:-:S04]  /*1d80*/  IMAD.WIDE.U32 R12, R14, UR6, R12 ;  /* 0x000000060e0c7c25 */ /* 0x000fc8000f8e000c */
[----:B------:R-:W-:-:S05]  /*1d90*/  IMAD R15, R15, UR6, R0 ;  /* 0x000000060f0f7c24 */ /* 0x000fca000f8e0200 */
[----:B------:R-:W-:Y:S01]  /*1da0*/  IADD3 R13, R13, R15, RZ ;  /* 0x0000000f0d0d7210 */ /* 0x000fe20007ffe0ff */
[----:B------:R-:W-:Y:S02]  /*1db0*/  IMAD R15, R3, UR8, RZ ;  /* 0x00000008030f7c24 */ /* 0x000fe4000f8e02ff */
[----:B------:R-:W-:-:S04]  /*1dc0*/  IMAD.WIDE.U32 R12, R6, UR8, R12 ;  /* 0x00000008060c7c25 */ /* 0x000fc8000f8e000c */
[----:B------:R-:W-:Y:S01]  /*1dd0*/  IMAD R15, R6, UR9, R15 ;  /* 0x00000009060f7c24 */ /* 0x000fe2000f8e020f */
[----:B------:R-:W-:Y:S01]  /*1de0*/  IADD3 R0, P1, R56, R12, RZ ;  /* 0x0000000c38007210 */ /* 0x000fe20007f3e0ff */
[----:B------:R-:W-:-:S03]  /*1df0*/  ULDC.64 UR8, c[0x0][0x260] ;  /* 0x0000980000087ab9 */ /* 0x000fc60000000a00 */
        /* <DEDUP_REMOVED lines=8> */
.L_x_7645:
[----:B------:R-:W-:Y:S05]  /*1e80*/  BSYNC B0 ;  /* 0x0000000000007941 */ /* 0x000fea0003800000 */
.L_x_7644:
[----:B------:R-:W-:Y:S04]  /*1e90*/  BSSY B0, `(.L_x_7646) ;  /* 0x0000018000007945 */ /* 0x000fe80003800000 */
[----:B------:R-:W-:Y:S05]  /*1ea0*/  @P0 BRA `(.L_x_7647) ;  /* 0x0000000000580947 */ /* 0x000fea0003800000 */
[----:B0-----:R-:W0:Y:S01]  /*1eb0*/  LDC.64 R14, c[0x0][0x2a8] ;  /* 0x0000aa00ff0e7b82 */ /* 0x001e220000000a00 */
[----:B------:R-:W-:Y:S01]  /*1ec0*/  IADD3 R12, P0, P1, R7, R60, R59 ;  /* 0x0000003c070c7210 */ /* 0x000fe2000791e03b */
[----:B------:R-:W-:Y:S01]  /*1ed0*/  ULDC.64 UR8, c[0x0][0x2b0] ;  /* 0x0000ac0000087ab9 */ /* 0x000fe20000000a00 */
[----:B------:R-:W-:Y:S02]  /*1ee0*/  SHF.R.S32.HI R2, RZ, 0x1f, R7 ;  /* 0x0000001fff027819 */ /* 0x000fe40000011407 */
[----:B------:R-:W-:Y:S02]  /*1ef0*/  SHF.R.S32.HI R0, RZ, 0x1f, R60 ;  /* 0x0000001fff007819 */ /* 0x000fe4000001143c */
[----:B------:R-:W-:-:S04]  /*1f00*/  SHF.R.S32.HI R7, RZ, 0x1f, R59 ;  /* 0x0000001fff077819 */ /* 0x000fc8000001143b */
[----:B------:R-:W-:Y:S02]  /*1f10*/  IADD3.X R13, R2, R0, R7, P0, P1 ;  /* 0x00000000020d7210 */ /* 0x000fe400007e2407 */
[----:B------:R-:W-:Y:S01]  /*1f20*/  FSETP.NEU.FTZ.AND P0, PT, R5, -INF , PT ;  /* 0xff8000000500780b */ /* 0x000fe20003f1d000 */
[C---:B0-----:R-:W-:Y:S02]  /*1f30*/  IMAD R0, R14.reuse, UR7, RZ ;  /* 0x000000070e007c24 */ /* 0x041fe4000f8e02ff */
[----:B------:R-:W-:-:S04]  /*1f40*/  IMAD.WIDE.U32 R12, R14, UR6, R12 ;  /* 0x000000060e0c7c25 */ /* 0x000fc8000f8e000c */
[----:B------:R-:W-:Y:S02]  /*1f50*/  IMAD R7, R15, UR6, R0 ;  /* 0x000000060f077c24 */ /* 0x000fe4000f8e0200 */
[----:B------:R-:W-:Y:S01]  /*1f60*/  FMUL.FTZ R0, R5, 1.4426950216293334961 ;  /* 0x3fb8aa3b05007820 */ /* 0x000fe20000410000 */
[----:B------:R-:W-:Y:S02]  /*1f70*/  IMAD R15, R3, UR8, RZ ;  /* 0x00000008030f7c24 */ /* 0x000fe4000f8e02ff */
[----:B------:R-:W-:Y:S02]  /*1f80*/  IMAD.IADD R13, R13, 0x1, R7 ;  /* 0x000000010d0d7824 */ /* 0x000fe400078e0207 */
[C---:B------:R-:W-:Y:S02]  /*1f90*/  IMAD R7, R6.reuse, UR9, R15 ;  /* 0x0000000906077c24 */ /* 0x040fe4000f8e020f */
[----:B------:R-:W-:Y:S01]  /*1fa0*/  IMAD.WIDE.U32 R12, R6, UR8, R12 ;  /* 0x00000008060c7c25 */ /* 0x000fe2000f8e000c */
[----:B------:R-:W-:-:S04]  /*1fb0*/  ULDC.64 UR8, c[0x0][0x2a0] ;  /* 0x0000a80000087ab9 */ /* 0x000fc80000000a00 */
[----:B------:R-:W-:Y:S02]  /*1fc0*/  IADD3 R7, R13, R7, RZ ;  /* 0x000000070d077210 */ /* 0x000fe40007ffe0ff */
[----:B------:R-:W-:-:S04]  /*1fd0*/  LEA R4, P1, R12, UR8, 0x2 ;  /* 0x000000080c047c11 */ /* 0x000fc8000f8210ff */
[----:B------:R-:W-:Y:S02]  /*1fe0*/  LEA.HI.X R5, R12, UR9, R7, 0x2, P1 ;  /* 0x000000090c057c11 */ /* 0x000fe400088f1407 */
[----:B------:R-:W-:-:S05]  /*1ff0*/  FSEL R7, R0, RZ, P0 ;  /* 0x000000ff00077208 */ /* 0x000fca0000000000 */
[----:B------:R1:W-:Y:S02]  /*2000*/  STG.E desc[UR4][R4.64], R7 ;  /* 0x0000000704007986 */ /* 0x0003e4000c101904 */
.L_x_7647:
[----:B------:R-:W-:Y:S05]  /*2010*/  BSYNC B0 ;  /* 0x0000000000007941 */ /* 0x000fea0003800000 */
.L_x_7646:
[----:B------:R-:W-:Y:S01]  /*2020*/  ULDC.64 UR10, c[0x0][0x2e8] ;  /* 0x0000ba00000a7ab9 */ /* 0x000fe20000000a00 */
[----:B------:R-:W-:Y:S01]  /*2030*/  ULDC.64 UR8, c[0x0][0x2d8] ;  /* 0x0000b60000087ab9 */ /* 0x000fe20000000a00 */
[----:B------:R-:W-:Y:S01]  /*2040*/  ISETP.NE.U32.AND P0, PT, RZ, UR10, PT ;  /* 0x0000000aff007c0c */ /* 0x000fe2000bf05070 */
[----:B------:R-:W-:Y:S02]  /*2050*/  IMAD R3, R3, UR8, RZ ;  /* 0x0000000803037c24 */ /* 0x000fe4000f8e02ff */
[----:B------:R-:W-:Y:S01]  /*2060*/  IMAD.MOV.U32 R10, RZ, RZ, R8 ;  /* 0x000000ffff0a7224 */ /* 0x000fe200078e0008 */
[----:B------:R-:W-:Y:S01]  /*2070*/  ISETP.NE.AND.EX P0, PT, RZ, UR11, PT, P0 ;  /* 0x0000000bff007c0c */ /* 0x000fe2000bf05300 */
[C---:B------:R-:W-:Y:S02]  /*2080*/  IMAD R3, R6.reuse, UR9, R3 ;  /* 0x0000000906037c24 */ /* 0x040fe4000f8e0203 */
[----:B------:R-:W-:Y:S01]  /*2090*/  IMAD.WIDE.U32 R10, R6, UR8, R10 ;  /* 0x00000008060a7c25 */ /* 0x000fe2000f8e000a */
[----:B------:R-:W-:Y:S01]  /*20a0*/  ISETP.NE.OR P0, PT, R59, RZ, !P0 ;  /* 0x000000ff3b00720c */ /* 0x000fe20004705670 */
[----:B------:R-:W-:-:S02]  /*20b0*/  ULDC.64 UR8, c[0x0][0x2b8] ;  /* 0x0000ae0000087ab9 */ /* 0x000fc40000000a00 */
[----:B------:R-:W-:Y:S02]  /*20c0*/  LEA R2, P1, R10, UR8, 0x2 ;  /* 0x000000080a027c11 */ /* 0x000fe4000f8210ff */
[----:B------:R-:W-:-:S04]  /*20d0*/  IADD3 R3, R11, R3, RZ ;  /* 0x000000030b037210 */ /* 0x000fc80007ffe0ff */
[----:B------:R-:W-:-:S05]  /*20e0*/  LEA.HI.X R3, R10, UR9, R3, 0x2, P1 ;  /* 0x000000090a037c11 */ /* 0x000fca00088f1403 */
        /* <DEDUP_REMOVED lines=13> */
[----:B------:R-:W3:Y:S08]  /*21c0*/  LDC R0, c[0x0][0x2e0] ;  /* 0x0000b800ff007b82 */ /* 0x000ef00000000800 */
[----:B-1----:R-:W1:Y:S08]  /*21d0*/  LDC R4, c[0x0][0x220] ;  /* 0x00008800ff047b82 */ /* 0x002e700000000800 */
[----:B--2---:R-:W2:Y:S01]  /*21e0*/  LDC.64 R2, c[0x0][0x2e8] ;  /* 0x0000ba00ff027b82 */ /* 0x004ea20000000a00 */
[----:B---3--:R-:W-:-:S04]  /*21f0*/  IMAD R61, R61, R0, R66 ;  /* 0x000000003d3d7224 */ /* 0x008fc800078e0242 */
[----:B-1----:R-:W-:-:S04]  /*2200*/  IMAD R61, R61, R4, UR6 ;  /* 0x000000063d3d7e24 */ /* 0x002fc8000f8e0204 */
[----:B--2---:R-:W-:-:S05]  /*2210*/  IMAD.WIDE R2, R61, 0x4, R2 ;  /* 0x000000043d027825 */ /* 0x004fca00078e0202 */
[----:B------:R-:W-:Y:S01]  /*2220*/  STG.E desc[UR4][R2.64], RZ ;  /* 0x000000ff02007986 */ /* 0x000fe2000c101904 */
[----:B------:R-:W-:Y:S05]  /*2230*/  EXIT ;  /* 0x000000000000794d */ /* 0x000fea0003800000 */
.L_x_7648:
        /* <DEDUP_REMOVED lines=12> */
.L_x_7700:


//--------------------- .nv.global.init           --------------------------
	.section	.nv.global.init,"aw",@progbits
.nv.global.init:
	.type		$str$23,@object
	.size		$str$23,($str$24 - $str$23)
$str$23:
        /*0000*/ 	.byte	0x28, 0x61, 0x64, 0x64, 0x72, 0x65, 0x73, 0x73, 0x20, 0x26, 0x20, 0x6d, 0x61, 0x73, 0x6b, 0x29
        /*0010*/ 	.byte	0x20, 0x3d, 0x3d, 0x20, 0x30, 0x00
	.type		$str$24,@object
	.size		$str$24,(__unnamed_4 - $str$24)
$str$24:
        /*0016*/ 	.byte	0x2f, 0x74, 0x6d, 0x70, 0x2f, 0x6f, 0x73, 0x73, 0x5f, 0x6b, 0x65, 0x72, 0x6e, 0x65, 0x6c, 0x73
        /*0026*/ 	.byte	0x5f, 0x73, 0x72, 0x63, 0x2f, 0x66, 0x6c, 0x61, 0x73, 0x68, 0x5f, 0x61, 0x74, 0x74, 0x65, 0x6e
        /*0036*/ 	.byte	0x74, 0x69, 0x6f, 0x6e, 0x2f, 0x63, 0x73, 0x72, 0x63, 0x2f, 0x63, 0x75, 0x74, 0x6c, 0x61, 0x73
        /*0046*/ 	.byte	0x73, 0x2f, 0x69, 0x6e, 0x63, 0x6c, 0x75, 0x64, 0x65, 0x2f, 0x63, 0x75, 0x74, 0x65, 0x2f, 0x70
        /*0056*/ 	.byte	0x6f, 0x69, 0x6e, 0x74, 0x65, 0x72, 0x5f, 0x66, 0x6c, 0x61, 0x67, 0x67, 0x65, 0x64, 0x2e, 0x68
        /*0066*/ 	.byte	0x70, 0x70, 0x00
	.type		__unnamed_4,@object
	.size		__unnamed_4,(__unnamed_2 - __unnamed_4)
__unnamed_4:
        /* <DEDUP_REMOVED lines=20> */
        /*01a9*/ 	.byte	0x74, 0x65, 0x3a, 0x3a, 0x43, 0x3c, 0x36, 0x34, 0x3e, 0x3e, 0x3e, 0x3e, 0x5d, 0x00
	.type		__unnamed_2,@object
	.size		__unnamed_2,(__unnamed_3 - __unnamed_2)
__unnamed_2:
        /* <DEDUP_REMOVED lines=22> */
        /*0317*/ 	.byte	0x3e, 0x3e, 0x3e, 0x3e, 0x20, 0x26, 0x5d, 0x00
	.type		__unnamed_3,@object
	.size		__unnamed_3,(__unnamed_1 - __unnamed_3)
__unnamed_3:
        /* <DEDUP_REMOVED lines=24> */
        /*049f*/ 	.byte	0x5d, 0x00
	.type		__unnamed_1,@object
	.size		__unnamed_1,(.L_0 - __unnamed_1)
__unnamed_1:
        /* <DEDUP_REMOVED lines=28> */
        /*0661*/ 	.byte	0x3a, 0x43, 0x3c, 0x30, 0x3e, 0x3e, 0x3e, 0x3e, 0x3e, 0x20, 0x26, 0x5d, 0x00
.L_0:


//--------------------- .nv.shared._ZN7cutlass13device_kernelIN5flash11enable_sm90INS1_16FlashAttnBwdSm90INS1_25CollectiveMainloopBwdSm90ILi2ELi1ELi1EN4cute5tupleIJNS5_1CILi1EEES8_S8_EEENS6_IJNS7_ILi64EEENS7_ILi96EEENS7_ILi192EEEEEENS_10bfloat16_tEfNS_4arch4Sm90ELb0ELb0ELb1ELb0ELb0ELb0ELb1ELb0ELi3ELi1ELi1ELi1ELb0EEENS1_21CollectiveEpilogueBwdISD_SE_SG_Li384ELb0ELb1ELi3EEENS1_19SingleTileSchedulerILb0ELb0ELb0ELi96EEEEEEEEEvNT_6ParamsE --------------------------
	.section	.nv.shared._ZN7cutlass13device_kernelIN5flash11enable_sm90INS1_16FlashAttnBwdSm90INS1_25CollectiveMainloopBwdSm90ILi2ELi1ELi1EN4cute5tupleIJNS5_1CILi1EEES8_S8_EEENS6_IJNS7_ILi64EEENS7_ILi96EEENS7_ILi192EEEEEENS_10bfloat16_tEfNS_4arch4Sm90ELb0ELb0ELb1ELb0ELb0ELb0ELb1ELb0ELi3ELi1ELi1ELi1ELb0EEENS1_21CollectiveEpilogueBwdISD_SE_SG_Li384ELb0ELb1ELi3EEENS1_19SingleTileSchedulerILb0ELb0ELb0ELi96EEEEEEEEEvNT_6ParamsE,"aw",@nobits
	.sectionflags	@""
	.align	16
	.zero		1024


//--------------------- .nv.shared.reserved.0     --------------------------
	.section	.nv.shared.reserved.0,"aw",@nobits
	.weak		__nv_reservedSMEM_offset_0_alias
	.size		__nv_reservedSMEM_offset_0_alias, 0, 0
	.other		__nv_reservedSMEM_offset_0_alias,@"STO_CUDA_RESERVED_SHARED STV_DEFAULT"
__nv_reservedSMEM_offset_0_alias:
	.zero		0


//--------------------- .nv.global                --------------------------
	.section	.nv.global,"aw",@nobits
.nv.global:
	.type		_ZN77_INTERNAL_ece17259_41_flash_bwd_hdim192_bf16_softcapall_sm90_cu_1f2e7571_28784cute1_E,@object
	.size		_ZN77_INTERNAL_ece17259_41_flash_bwd_hdim192_bf16_softcapall_sm90_cu_1f2e7571_28784cute1_E,(_ZN77_INTERNAL_ece17259_41_flash_bwd_hdim192_bf16_softcapall_sm90_cu_1f2e7571_28784cuda3std3__45__cpo6cbeginE - _ZN77_INTERNAL_ece17259_41_flash_bwd_hdim192_bf16_softcapall_sm90_cu_1f2e7571_28784cute1_E)
_ZN77_INTERNAL_ece17259_41_flash_bwd_hdim192_bf16_softcapall_sm90_cu_1f2e7571_28784cute1_E:
	.zero		1
	.type		_ZN77_INTERNAL_ece17259_41_flash_bwd_hdim192_bf16_softcapall_sm90_cu_1f2e7571_28784cuda3std3__45__cpo6cbeginE,@object
	.size		_ZN77_INTERNAL_ece17259_41_flash_bwd_hdim192_bf16_softcapall_sm90_cu_1f2e7571_28784cuda3std3__45__cpo6cbeginE,(_ZN77_INTERNAL_ece17259_41_flash_bwd_hdim192_bf16_softcapall_sm90_cu_1f2e7571_28784cuda3std3__48in_placeE - _ZN77_INTERNAL_ece17259_41_flash_bwd_hdim192_bf16_softcapall_sm90_cu_1f2e7571_28784cuda3std3__45__cpo6cbeginE)
_ZN77_INTERNAL_ece17259_41_flash_bwd_hdim192_bf16_softcapall_sm90_cu_1f2e7571_28784cuda3std3__45__cpo6cbeginE:
	.zero		1
	.type		_ZN77_INTERNAL_ece17259_41_flash_bwd_hdim192_bf16_softcapall_sm90_cu_1f2e7571_28784cuda3std3__48in_placeE,@object
	.size		_ZN77_INTERNAL_ece17259_41_flash_bwd_hdim192_bf16_softcapall_sm90_cu_1f2e7571_28784cuda3std3__48in_placeE,(_ZN77_INTERNAL_ece17259_41_flash_bwd_hdim192_bf16_softcapall_sm90_cu_1f2e7571_28784cuda3std6ranges3__45__cpo9iter_moveE - _ZN77_INTERNAL_ece17259_41_flash_bwd_hdim192_bf16_softcapall_sm90_cu_1f2e7571_28784cuda3std3__48in_placeE)
_ZN77_INTERNAL_ece17259_41_flash_bwd_hdim192_bf16_softcapall_sm90_cu_1f2e7571_28784cuda3std3__48in_placeE:
	.zero		1
	.type		_ZN77_INTERNAL_ece17259_41_flash_bwd_hdim192_bf16_softcapall_sm90_cu_1f2e7571_28784cuda3std6ranges3__45__cpo9iter_moveE,@object
	.size		_ZN77_INTERNAL_ece17259_41_flash_bwd_hdim192_bf16_softcapall_sm90_cu_1f2e7571_28784cuda3std6ranges3__45__cpo9iter_moveE,(_ZN77_INTERNAL_ece17259_41_flash_bwd_hdim192_bf16_softcapall_sm90_cu_1f2e7571_28784cuda3std3__45__cpo5beginE - _ZN77_INTERNAL_ece17259_41_flash_bwd_hdim192_bf16_softcapall_sm90_cu_1f2e7571_28784cuda3std6ranges3__45__cpo9iter_moveE)
_ZN77_INTERNAL_ece17259_41_flash_bwd_hdim192_bf16_softcapall_sm90_cu_1f2e7571_28784cuda3std6ranges3__45__cpo9iter_moveE:
	.zero		1
	.type		_ZN77_INTERNAL_ece17259_41_flash_bwd_hdim192_bf16_softcapall_sm90_cu_1f2e7571_28784cuda3std3__45__cpo5beginE,@object
	.size		_ZN77_INTERNAL_ece17259_41_flash_bwd_hdim192_bf16_softcapall_sm90_cu_1f2e7571_28784cuda3std3__45__cpo5beginE,(_ZN77_INTERNAL_ece17259_41_flash_bwd_hdim192_bf16_softcapall_sm90_cu_1f2e7571_28784cuda3std3__479_GLOBAL__N__ece17259_41_flash_bwd_hdim192_bf16_softcapall_sm90_cu_1f2e7571_28786ignoreE - _ZN77_INTERNAL_ece17259_41_flash_bwd_hdim192_bf16_softcapall_sm90_cu_1f2e7571_28784cuda3std3__45__cpo5beginE)
_ZN77_INTERNAL_ece17259_41_flash_bwd_hdim192_bf16_softcapall_sm90_cu_1f2e7571_28784cuda3std3__45__cpo5beginE:
	.zero		1
	.type		_ZN77_INTERNAL_ece17259_41_flash_bwd_hdim192_bf16_softcapall_sm90_cu_1f2e7571_28784cuda3std3__479_GLOBAL__N__ece17259_41_flash_bwd_hdim192_bf16_softcapall_sm90_cu_1f2e7571_28786ignoreE,@object
	.size		_ZN77_INTERNAL_ece17259_41_flash_bwd_hdim192_bf16_softcapall_sm90_cu_1f2e7571_28784cuda3std3__479_GLOBAL__N__ece17259_41_flash_bwd_hdim192_bf16_softcapall_sm90_cu_1f2e7571_28786ignoreE,(_ZN77_INTERNAL_ece17259_41_flash_bwd_hdim192_bf16_softcapall_sm90_cu_1f2e7571_28784cute7productE - _ZN77_INTERNAL_ece17259_41_flash_bwd_hdim192_bf16_softcapall_sm90_cu_1f2e7571_28784cuda3std3__479_GLOBAL__N__ece17259_41_flash_bwd_hdim192_bf16_softcapall_sm90_cu_1f2e7571_28786ignoreE)
_ZN77_INTERNAL_ece17259_41_flash_bwd_hdim192_bf16_softcapall_sm90_cu_1f2e7571_28784cuda3std3__479_GLOBAL__N__ece17259_41_flash_bwd_hdim192_bf16_softcapall_sm90_cu_1f2e7571_28786ignoreE:
	.zero		1
	.type		_ZN77_INTERNAL_ece17259_41_flash_bwd_hdim192_bf16_softcapall_sm90_cu_1f2e7571_28784cute7productE,@object
	.size		_ZN77_INTERNAL_ece17259_41_flash_bwd_hdim192_bf16_softcapall_sm90_cu_1f2e7571_28784cute7productE,(_ZN77_INTERNAL_ece17259_41_flash_bwd_hdim192_bf16_softcapall_sm90_cu_1f2e7571_28784cuda3std3__45__cpo3endE - _ZN77_INTERNAL_ece17259_41_flash_bwd_hdim192_bf16_softcapall_sm90_cu_1f2e7571_28784cute7productE)
_ZN77_INTERNAL_ece17259_41_flash_bwd_hdim192_bf16_softcapall_sm90_cu_1f2e7571_28784cute7productE:
	.zero		1
	.type		_ZN77_INTERNAL_ece17259_41_flash_bwd_hdim192_bf16_softcapall_sm90_cu_1f2e7571_28784cuda3std3__45__cpo3endE,@object
	.size		_ZN77_INTERNAL_ece17259_41_flash_bwd_hdim192_bf16_softcapall_sm90_cu_1f2e7571_28784cuda3std3__45__cpo3endE,(_ZN77_INTERNAL_ece17259_41_flash_bwd_hdim192_bf16_softcapall_sm90_cu_1f2e7571_28784cuda3std3__419piecewise_constructE - _ZN77_INTERNAL_ece17259_41_flash_bwd_hdim192_bf16_softcapall_sm90_cu_1f2e7571_28784cuda3std3__45__cpo3endE)
_ZN77_INTERNAL_ece17259_41_flash_bwd_hdim192_bf16_softcapall_sm90_cu_1f2e7571_28784cuda3std3__45__cpo3endE:
	.zero		1
	.type		_ZN77_INTERNAL_ece17259_41_flash_bwd_hdim192_bf16_softcapall_sm90_cu_1f2e7571_28784cuda3std3__419piecewise_constructE,@object
	.size		_ZN77_INTERNAL_ece17259_41_flash_bwd_hdim192_bf16_softcapall_sm90_cu_1f2e7571_28784cuda3std3__419piecewise_constructE,(_ZN77_INTERNAL_ece17259_41_flash_bwd_hdim192_bf16_softcapall_sm90_cu_1f2e7571_28784cuda3std3__45__cpo4cendE - _ZN77_INTERNAL_ece17259_41_flash_bwd_hdim192_bf16_softcapall_sm90_cu_1f2e7571_28784cuda3std3__419piecewise_constructE)
_ZN77_INTERNAL_ece17259_41_flash_bwd_hdim192_bf16_softcapall_sm90_cu_1f2e7571_28784cuda3std3__419piecewise_constructE:
	.zero		1
	.type		_ZN77_INTERNAL_ece17259_41_flash_bwd_hdim192_bf16_softcapall_sm90_cu_1f2e7571_28784cuda3std3__45__cpo4cendE,@object
	.size		_ZN77_INTERNAL_ece17259_41_flash_bwd_hdim192_bf16_softcapall_sm90_cu_1f2e7571_28784cuda3std3__45__cpo4cendE,(_ZN77_INTERNAL_ece17259_41_flash_bwd_hdim192_bf16_softcapall_sm90_cu_1f2e7571_28784cuda3std6ranges3__45__cpo4swapE - _ZN77_INTERNAL_ece17259_41_flash_bwd_hdim192_bf16_softcapall_sm90_cu_1f2e7571_28784cuda3std3__45__cpo4cendE)
_ZN77_INTERNAL_ece17259_41_flash_bwd_hdim192_bf16_softcapall_sm90_cu_1f2e7571_28784cuda3std3__45__cpo4cendE:
	.zero		1
	.type		_ZN77_INTERNAL_ece17259_41_flash_bwd_hdim192_bf16_softcapall_sm90_cu_1f2e7571_28784cuda3std6ranges3__45__cpo4swapE,@object
	.size		_ZN77_INTERNAL_ece17259_41_flash_bwd_hdim192_bf16_softcapall_sm90_cu_1f2e7571_28784cuda3std6ranges3__45__cpo4swapE,(.L_11 - _ZN77_INTERNAL_ece17259_41_flash_bwd_hdim192_bf16_softcapall_sm90_cu_1f2e7571_28784cuda3std6ranges3__45__cpo4swapE)
_ZN77_INTERNAL_ece17259_41_flash_bwd_hdim192_bf16_softcapall_sm90_cu_1f2e7571_28784cuda3std6ranges3__45__cpo4swapE:
	.zero		1
.L_11:


//--------------------- .nv.shared._ZN7cutlass13device_kernelIN5flash11enable_sm90INS1_16FlashAttnBwdSm90INS1_25CollectiveMainloopBwdSm90ILi2ELi1ELi1EN4cute5tupleIJNS5_1CILi1EEES8_S8_EEENS6_IJNS7_ILi64EEENS7_ILi96EEENS7_ILi192EEEEEENS_10bfloat16_tEfNS_4arch4Sm90ELb0ELb0ELb1ELb0ELb1ELb0ELb1ELb0ELi3ELi1ELi1ELi1ELb0EEENS1_21CollectiveEpilogueBwdISD_SE_SG_Li384ELb0ELb1ELi3EEENS1_19SingleTileSchedulerILb0ELb0ELb0ELi96EEEEEEEEEvNT_6ParamsE --------------------------
	.section	.nv.shared._ZN7cutlass13device_kernelIN5flash11enable_sm90INS1_16FlashAttnBwdSm90INS1_25CollectiveMainloopBwdSm90ILi2ELi1ELi1EN4cute5tupleIJNS5_1CILi1EEES8_S8_EEENS6_IJNS7_ILi64EEENS7_ILi96EEENS7_ILi192EEEEEENS_10bfloat16_tEfNS_4arch4Sm90ELb0ELb0ELb1ELb0ELb1ELb0ELb1ELb0ELi3ELi1ELi1ELi1ELb0EEENS1_21CollectiveEpilogueBwdISD_SE_SG_Li384ELb0ELb1ELi3EEENS1_19SingleTileSchedulerILb0ELb0ELb0ELi96EEEEEEEEEvNT_6ParamsE,"aw",@nobits
	.sectionflags	@""
	.align	16
	.zero		1024


//--------------------- .nv.shared._ZN7cutlass13device_kernelIN5flash11enable_sm90INS1_16FlashAttnBwdSm90INS1_25CollectiveMainloopBwdSm90ILi2ELi1ELi1EN4cute5tupleIJNS5_1CILi1EEES8_S8_EEENS6_IJNS7_ILi64EEENS7_ILi96EEENS7_ILi192EEEEEENS_10bfloat16_tEfNS_4arch4Sm90ELb0ELb0ELb1ELb0ELb0ELb0ELb1ELb0ELi3ELi1ELi1ELi1ELb0EEENS1_24CollectiveEpilogueBwdGQAISD_fSG_Li384ELb0ELb0EEENS1_19SingleTileSchedulerILb0ELb0ELb0ELi96EEEEEEEEEvNT_6ParamsE --------------------------
	.section	.nv.shared._ZN7cutlass13device_kernelIN5flash11enable_sm90INS1_16FlashAttnBwdSm90INS1_25CollectiveMainloopBwdSm90ILi2ELi1ELi1EN4cute5tupleIJNS5_1CILi1EEES8_S8_EEENS6_IJNS7_ILi64EEENS7_ILi96EEENS7_ILi192EEEEEENS_10bfloat16_tEfNS_4arch4Sm90ELb0ELb0ELb1ELb0ELb0ELb0ELb1ELb0ELi3ELi1ELi1ELi1ELb0EEENS1_24CollectiveEpilogueBwdGQAISD_fSG_Li384ELb0ELb0EEENS1_19SingleTileSchedulerILb0ELb0ELb0ELi96EEEEEEEEEvNT_6ParamsE,"aw",@nobits
	.sectionflags	@""
	.align	16
	.zero		1024


//--------------------- .nv.shared._ZN7cutlass13device_kernelIN5flash11enable_sm90INS1_16FlashAttnBwdSm90INS1_25CollectiveMainloopBwdSm90ILi2ELi1ELi1EN4cute5tupleIJNS5_1CILi1EEES8_S8_EEENS6_IJNS7_ILi64EEENS7_ILi96EEENS7_ILi192EEEEEENS_10bfloat16_tEfNS_4arch4Sm90ELb0ELb0ELb1ELb0ELb1ELb0ELb1ELb0ELi3ELi1ELi1ELi1ELb0EEENS1_24CollectiveEpilogueBwdGQAISD_fSG_Li384ELb0ELb1EEENS1_19SingleTileSchedulerILb0ELb0ELb0ELi96EEEEEEEEEvNT_6ParamsE --------------------------
	.section	.nv.shared._ZN7cutlass13device_kernelIN5flash11enable_sm90INS1_16FlashAttnBwdSm90INS1_25CollectiveMainloopBwdSm90ILi2ELi1ELi1EN4cute5tupleIJNS5_1CILi1EEES8_S8_EEENS6_IJNS7_ILi64EEENS7_ILi96EEENS7_ILi192EEEEEENS_10bfloat16_tEfNS_4arch4Sm90ELb0ELb0ELb1ELb0ELb1ELb0ELb1ELb0ELi3ELi1ELi1ELi1ELb0EEENS1_24CollectiveEpilogueBwdGQAISD_fSG_Li384ELb0ELb1EEENS1_19SingleTileSchedulerILb0ELb0ELb0ELi96EEEEEEEEEvNT_6ParamsE,"aw",@nobits
	.sectionflags	@""
	.align	16
	.zero		1024


//--------------------- .nv.shared._ZN7cutlass13device_kernelIN5flash11enable_sm90INS1_16FlashAttnBwdSm90INS1_25CollectiveMainloopBwdSm90ILi2ELi1ELi1EN4cute5tupleIJNS5_1CILi1EEES8_S8_EEENS6_IJNS7_ILi64EEENS7_ILi96EEENS7_ILi192EEEEEENS_10bfloat16_tEfNS_4arch4Sm90ELb0ELb0ELb1ELb1ELb0ELb0ELb1ELb0ELi3ELi1ELi1ELi1ELb0EEENS1_21CollectiveEpilogueBwdISD_SE_SG_Li384ELb1ELb1ELi3EEENS1_19SingleTileSchedulerILb1ELb0ELb0ELi96EEEEEEEEEvNT_6ParamsE --------------------------
	.section	.nv.shared._ZN7cutlass13device_kernelIN5flash11enable_sm90INS1_16FlashAttnBwdSm90INS1_25CollectiveMainloopBwdSm90ILi2ELi1ELi1EN4cute5tupleIJNS5_1CILi1EEES8_S8_EEENS6_IJNS7_ILi64EEENS7_ILi96EEENS7_ILi192EEEEEENS_10bfloat16_tEfNS_4arch4Sm90ELb0ELb0ELb1ELb1ELb0ELb0ELb1ELb0ELi3ELi1ELi1ELi1ELb0EEENS1_21CollectiveEpilogueBwdISD_SE_SG_Li384ELb1ELb1ELi3EEENS1_19SingleTileSchedulerILb1ELb0ELb0ELi96EEEEEEEEEvNT_6ParamsE,"aw",@nobits
	.sectionflags	@""
	.align	16
	.zero		1024


//--------------------- .nv.shared._ZN7cutlass13device_kernelIN5flash11enable_sm90INS1_16FlashAttnBwdSm90INS1_25CollectiveMainloopBwdSm90ILi2ELi1ELi1EN4cute5tupleIJNS5_1CILi1EEES8_S8_EEENS6_IJNS7_ILi64EEENS7_ILi96EEENS7_ILi192EEEEEENS_10bfloat16_tEfNS_4arch4Sm90ELb0ELb0ELb1ELb1ELb1ELb0ELb1ELb0ELi3ELi1ELi1ELi1ELb0EEENS1_21CollectiveEpilogueBwdISD_SE_SG_Li384ELb1ELb1ELi3EEENS1_19SingleTileSchedulerILb1ELb0ELb0ELi96EEEEEEEEEvNT_6ParamsE --------------------------
	.section	.nv.shared._ZN7cutlass13device_kernelIN5flash11enable_sm90INS1_16FlashAttnBwdSm90INS1_25CollectiveMainloopBwdSm90ILi2ELi1ELi1EN4cute5tupleIJNS5_1CILi1EEES8_S8_EEENS6_IJNS7_ILi64EEENS7_ILi96EEENS7_ILi192EEEEEENS_10bfloat16_tEfNS_4arch4Sm90ELb0ELb0ELb1ELb1ELb1ELb0ELb1ELb0ELi3ELi1ELi1ELi1ELb0EEENS1_21CollectiveEpilogueBwdISD_SE_SG_Li384ELb1ELb1ELi3EEENS1_19SingleTileSchedulerILb1ELb0ELb0ELi96EEEEEEEEEvNT_6ParamsE,"aw",@nobits
	.sectionflags	@""
	.align	16
	.zero		1024


//--------------------- .nv.shared._ZN7cutlass13device_kernelIN5flash11enable_sm90INS1_16FlashAttnBwdSm90INS1_25CollectiveMainloopBwdSm90ILi2ELi1ELi1EN4cute5tupleIJNS5_1CILi1EEES8_S8_EEENS6_IJNS7_ILi64EEENS7_ILi96EEENS7_ILi192EEEEEENS_10bfloat16_tEfNS_4arch4Sm90ELb0ELb0ELb1ELb1ELb0ELb0ELb1ELb0ELi3ELi1ELi1ELi1ELb0EEENS1_24CollectiveEpilogueBwdGQAISD_fSG_Li384ELb1ELb0EEENS1_19SingleTileSchedulerILb1ELb0ELb0ELi96EEEEEEEEEvNT_6ParamsE --------------------------
	.section	.nv.shared._ZN7cutlass13device_kernelIN5flash11enable_sm90INS1_16FlashAttnBwdSm90INS1_25CollectiveMainloopBwdSm90ILi2ELi1ELi1EN4cute5tupleIJNS5_1CILi1EEES8_S8_EEENS6_IJNS7_ILi64EEENS7_ILi96EEENS7_ILi192EEEEEENS_10bfloat16_tEfNS_4arch4Sm90ELb0ELb0ELb1ELb1ELb0ELb0ELb1ELb0ELi3ELi1ELi1ELi1ELb0EEENS1_24CollectiveEpilogueBwdGQAISD_fSG_Li384ELb1ELb0EEENS1_19SingleTileSchedulerILb1ELb0ELb0ELi96EEEEEEEEEvNT_6ParamsE,"aw",@nobits
	.sectionflags	@""
	.align	16
	.zero		1024


//--------------------- .nv.shared._ZN7cutlass13device_kernelIN5flash11enable_sm90INS1_16FlashAttnBwdSm90INS1_25CollectiveMainloopBwdSm90ILi2ELi1ELi1EN4cute5tupleIJNS5_1CILi1EEES8_S8_EEENS6_IJNS7_ILi64EEENS7_ILi96EEENS7_ILi192EEEEEENS_10bfloat16_tEfNS_4arch4Sm90ELb0ELb0ELb1ELb1ELb1ELb0ELb1ELb0ELi3ELi1ELi1ELi1ELb0EEENS1_24CollectiveEpilogueBwdGQAISD_fSG_Li384ELb1ELb1EEENS1_19SingleTileSchedulerILb1ELb0ELb0ELi96EEEEEEEEEvNT_6ParamsE --------------------------
	.section	.nv.shared._ZN7cutlass13device_kernelIN5flash11enable_sm90INS1_16FlashAttnBwdSm90INS1_25CollectiveMainloopBwdSm90ILi2ELi1ELi1EN4cute5tupleIJNS5_1CILi1EEES8_S8_EEENS6_IJNS7_ILi64EEENS7_ILi96EEENS7_ILi192EEEEEENS_10bfloat16_tEfNS_4arch4Sm90ELb0ELb0ELb1ELb1ELb1ELb0ELb1ELb0ELi3ELi1ELi1ELi1ELb0EEENS1_24CollectiveEpilogueBwdGQAISD_fSG_Li384ELb1ELb1EEENS1_19SingleTileSchedulerILb1ELb0ELb0ELi96EEEEEEEEEvNT_6ParamsE,"aw",@nobits
	.sectionflags	@""
	.align	16
	.zero		1024


//--------------------- .nv.shared._ZN7cutlass13device_kernelIN5flash11enable_sm90INS1_16FlashAttnBwdSm90INS1_25CollectiveMainloopBwdSm90ILi2ELi1ELi1EN4cute5tupleIJNS5_1CILi1EEES8_S8_EEENS6_IJNS7_ILi64EEENS7_ILi96EEENS7_ILi192EEEEEENS_10bfloat16_tEfNS_4arch4Sm90ELb0ELb1ELb1ELb0ELb0ELb0ELb1ELb0ELi3ELi1ELi1ELi1ELb0EEENS1_21CollectiveEpilogueBwdISD_SE_SG_Li384ELb0ELb1ELi3EEENS1_19SingleTileSchedulerILb0ELb0ELb0ELi96EEEEEEEEEvNT_6ParamsE --------------------------
	.section	.nv.shared._ZN7cutlass13device_kernelIN5flash11enable_sm90INS1_16FlashAttnBwdSm90INS1_25CollectiveMainloopBwdSm90ILi2ELi1ELi1EN4cute5tupleIJNS5_1CILi1EEES8_S8_EEENS6_IJNS7_ILi64EEENS7_ILi96EEENS7_ILi192EEEEEENS_10bfloat16_tEfNS_4arch4Sm90ELb0ELb1ELb1ELb0ELb0ELb0ELb1ELb0ELi3ELi1ELi1ELi1ELb0EEENS1_21CollectiveEpilogueBwdISD_SE_SG_Li384ELb0ELb1ELi3EEENS1_19SingleTileSchedulerILb0ELb0ELb0ELi96EEEEEEEEEvNT_6ParamsE,"aw",@nobits
	.sectionflags	@""
	.align	16
	.zero		1024


//--------------------- .nv.shared._ZN7cutlass13device_kernelIN5flash11enable_sm90INS1_16FlashAttnBwdSm90INS1_25CollectiveMainloopBwdSm90ILi2ELi1ELi1EN4cute5tupleIJNS5_1CILi1EEES8_S8_EEENS6_IJNS7_ILi64EEENS7_ILi96EEENS7_ILi192EEEEEENS_10bfloat16_tEfNS_4arch4Sm90ELb0ELb1ELb1ELb0ELb1ELb0ELb1ELb0ELi3ELi1ELi1ELi1ELb0EEENS1_21CollectiveEpilogueBwdISD_SE_SG_Li384ELb0ELb1ELi3EEENS1_19SingleTileSchedulerILb0ELb0ELb0ELi96EEEEEEEEEvNT_6ParamsE --------------------------
	.section	.nv.shared._ZN7cutlass13device_kernelIN5flash11enable_sm90INS1_16FlashAttnBwdSm90INS1_25CollectiveMainloopBwdSm90ILi2ELi1ELi1EN4cute5tupleIJNS5_1CILi1EEES8_S8_EEENS6_IJNS7_ILi64EEENS7_ILi96EEENS7_ILi192EEEEEENS_10bfloat16_tEfNS_4arch4Sm90ELb0ELb1ELb1ELb0ELb1ELb0ELb1ELb0ELi3ELi1ELi1ELi1ELb0EEENS1_21CollectiveEpilogueBwdISD_SE_SG_Li384ELb0ELb1ELi3EEENS1_19SingleTileSchedulerILb0ELb0ELb0ELi96EEEEEEEEEvNT_6ParamsE,"aw",@nobits
	.sectionflags	@""
	.align	16
	.zero		1024


//--------------------- .nv.shared._ZN7cutlass13device_kernelIN5flash11enable_sm90INS1_16FlashAttnBwdSm90INS1_25CollectiveMainloopBwdSm90ILi2ELi1ELi1EN4cute5tupleIJNS5_1CILi1EEES8_S8_EEENS6_IJNS7_ILi64EEENS7_ILi96EEENS7_ILi192EEEEEENS_10bfloat16_tEfNS_4arch4Sm90ELb0ELb1ELb1ELb0ELb0ELb0ELb1ELb0ELi3ELi1ELi1ELi1ELb0EEENS1_24CollectiveEpilogueBwdGQAISD_fSG_Li384ELb0ELb0EEENS1_19SingleTileSchedulerILb0ELb0ELb0ELi96EEEEEEEEEvNT_6ParamsE --------------------------
	.section	.nv.shared._ZN7cutlass13device_kernelIN5flash11enable_sm90INS1_16FlashAttnBwdSm90INS1_25CollectiveMainloopBwdSm90ILi2ELi1ELi1EN4cute5tupleIJNS5_1CILi1EEES8_S8_EEENS6_IJNS7_ILi64EEENS7_ILi96EEENS7_ILi192EEEEEENS_10bfloat16_tEfNS_4arch4Sm90ELb0ELb1ELb1ELb0ELb0ELb0ELb1ELb0ELi3ELi1ELi1ELi1ELb0EEENS1_24CollectiveEpilogueBwdGQAISD_fSG_Li384ELb0ELb0EEENS1_19SingleTileSchedulerILb0ELb0ELb0ELi96EEEEEEEEEvNT_6ParamsE,"aw",@nobits
	.sectionflags	@""
	.align	16
	.zero		1024


//--------------------- .nv.shared._ZN7cutlass13device_kernelIN5flash11enable_sm90INS1_16FlashAttnBwdSm90INS1_25CollectiveMainloopBwdSm90ILi2ELi1ELi1EN4cute5tupleIJNS5_1CILi1EEES8_S8_EEENS6_IJNS7_ILi64EEENS7_ILi96EEENS7_ILi192EEEEEENS_10bfloat16_tEfNS_4arch4Sm90ELb0ELb1ELb1ELb0ELb1ELb0ELb1ELb0ELi3ELi1ELi1ELi1ELb0EEENS1_24CollectiveEpilogueBwdGQAISD_fSG_Li384ELb0ELb1EEENS1_19SingleTileSchedulerILb0ELb0ELb0ELi96EEEEEEEEEvNT_6ParamsE --------------------------
	.section	.nv.shared._ZN7cutlass13device_kernelIN5flash11enable_sm90INS1_16FlashAttnBwdSm90INS1_25CollectiveMainloopBwdSm90ILi2ELi1ELi1EN4cute5tupleIJNS5_1CILi1EEES8_S8_EEENS6_IJNS7_ILi64EEENS7_ILi96EEENS7_ILi192EEEEEENS_10bfloat16_tEfNS_4arch4Sm90ELb0ELb1ELb1ELb0ELb1ELb0ELb1ELb0ELi3ELi1ELi1ELi1ELb0EEENS1_24CollectiveEpilogueBwdGQAISD_fSG_Li384ELb0ELb1EEENS1_19SingleTileSchedulerILb0ELb0ELb0ELi96EEEEEEEEEvNT_6ParamsE,"aw",@nobits
	.sectionflags	@""
	.align	16
	.zero		1024


//--------------------- .nv.shared._ZN7cutlass13device_kernelIN5flash11enable_sm90INS1_16FlashAttnBwdSm90INS1_25CollectiveMainloopBwdSm90ILi2ELi1ELi1EN4cute5tupleIJNS5_1CILi1EEES8_S8_EEENS6_IJNS7_ILi64EEENS7_ILi96EEENS7_ILi192EEEEEENS_10bfloat16_tEfNS_4arch4Sm90ELb0ELb1ELb1ELb1ELb0ELb0ELb1ELb0ELi3ELi1ELi1ELi1ELb0EEENS1_21CollectiveEpilogueBwdISD_SE_SG_Li384ELb1ELb1ELi3EEENS1_19SingleTileSchedulerILb1ELb0ELb0ELi96EEEEEEEEEvNT_6ParamsE --------------------------
	.section	.nv.shared._ZN7cutlass13device_kernelIN5flash11enable_sm90INS1_16FlashAttnBwdSm90INS1_25CollectiveMainloopBwdSm90ILi2ELi1ELi1EN4cute5tupleIJNS5_1CILi1EEES8_S8_EEENS6_IJNS7_ILi64EEENS7_ILi96EEENS7_ILi192EEEEEENS_10bfloat16_tEfNS_4arch4Sm90ELb0ELb1ELb1ELb1ELb0ELb0ELb1ELb0ELi3ELi1ELi1ELi1ELb0EEENS1_21CollectiveEpilogueBwdISD_SE_SG_Li384ELb1ELb1ELi3EEENS1_19SingleTileSchedulerILb1ELb0ELb0ELi96EEEEEEEEEvNT_6ParamsE,"aw",@nobits
	.sectionflags	@""
	.align	16
	.zero		1024


//--------------------- .nv.shared._ZN7cutlass13device_kernelIN5flash11enable_sm90INS1_16FlashAttnBwdSm90INS1_25CollectiveMainloopBwdSm90ILi2ELi1ELi1EN4cute5tupleIJNS5_1CILi1EEES8_S8_EEENS6_IJNS7_ILi64EEENS7_ILi96EEENS7_ILi192EEEEEENS_10bfloat16_tEfNS_4arch4Sm90ELb0ELb1ELb1ELb1ELb1ELb0ELb1ELb0ELi3ELi1ELi1ELi1ELb0EEENS1_21CollectiveEpilogueBwdISD_SE_SG_Li384ELb1ELb1ELi3EEENS1_19SingleTileSchedulerILb1ELb0ELb0ELi96EEEEEEEEEvNT_6ParamsE --------------------------
	.section	.nv.shared._ZN7cutlass13device_kernelIN5flash11enable_sm90INS1_16FlashAttnBwdSm90INS1_25CollectiveMainloopBwdSm90ILi2ELi1ELi1EN4cute5tupleIJNS5_1CILi1EEES8_S8_EEENS6_IJNS7_ILi64EEENS7_ILi96EEENS7_ILi192EEEEEENS_10bfloat16_tEfNS_4arch4Sm90ELb0ELb1ELb1ELb1ELb1ELb0ELb1ELb0ELi3ELi1ELi1ELi1ELb0EEENS1_21CollectiveEpilogueBwdISD_SE_SG_Li384ELb1ELb1ELi3EEENS1_19SingleTileSchedulerILb1ELb0ELb0ELi96EEEEEEEEEvNT_6ParamsE,"aw",@nobits
	.sectionflags	@""
	.align	16
	.zero		1024


//--------------------- .nv.shared._ZN7cutlass13device_kernelIN5flash11enable_sm90INS1_16FlashAttnBwdSm90INS1_25CollectiveMainloopBwdSm90ILi2ELi1ELi1EN4cute5tupleIJNS5_1CILi1EEES8_S8_EEENS6_IJNS7_ILi64EEENS7_ILi96EEENS7_ILi192EEEEEENS_10bfloat16_tEfNS_4arch4Sm90ELb0ELb1ELb1ELb1ELb0ELb0ELb1ELb0ELi3ELi1ELi1ELi1ELb0EEENS1_24CollectiveEpilogueBwdGQAISD_fSG_Li384ELb1ELb0EEENS1_19SingleTileSchedulerILb1ELb0ELb0ELi96EEEEEEEEEvNT_6ParamsE --------------------------
	.section	.nv.shared._ZN7cutlass13device_kernelIN5flash11enable_sm90INS1_16FlashAttnBwdSm90INS1_25CollectiveMainloopBwdSm90ILi2ELi1ELi1EN4cute5tupleIJNS5_1CILi1EEES8_S8_EEENS6_IJNS7_ILi64EEENS7_ILi96EEENS7_ILi192EEEEEENS_10bfloat16_tEfNS_4arch4Sm90ELb0ELb1ELb1ELb1ELb0ELb0ELb1ELb0ELi3ELi1ELi1ELi1ELb0EEENS1_24CollectiveEpilogueBwdGQAISD_fSG_Li384ELb1ELb0EEENS1_19SingleTileSchedulerILb1ELb0ELb0ELi96EEEEEEEEEvNT_6ParamsE,"aw",@nobits
	.sectionflags	@""
	.align	16
	.zero		1024


//--------------------- .nv.shared._ZN7cutlass13device_kernelIN5flash11enable_sm90INS1_16FlashAttnBwdSm90INS1_25CollectiveMainloopBwdSm90ILi2ELi1ELi1EN4cute5tupleIJNS5_1CILi1EEES8_S8_EEENS6_IJNS7_ILi64EEENS7_ILi96EEENS7_ILi192EEEEEENS_10bfloat16_tEfNS_4arch4Sm90ELb0ELb1ELb1ELb1ELb1ELb0ELb1ELb0ELi3ELi1ELi1ELi1ELb0EEENS1_24CollectiveEpilogueBwdGQAISD_fSG_Li384ELb1ELb1EEENS1_19SingleTileSchedulerILb1ELb0ELb0ELi96EEEEEEEEEvNT_6ParamsE --------------------------
	.section	.nv.shared._ZN7cutlass13device_kernelIN5flash11enable_sm90INS1_16FlashAttnBwdSm90INS1_25CollectiveMainloopBwdSm90ILi2ELi1ELi1EN4cute5tupleIJNS5_1CILi1EEES8_S8_EEENS6_IJNS7_ILi64EEENS7_ILi96EEENS7_ILi192EEEEEENS_10bfloat16_tEfNS_4arch4Sm90ELb0ELb1ELb1ELb1ELb1ELb0ELb1ELb0ELi3ELi1ELi1ELi1ELb0EEENS1_24CollectiveEpilogueBwdGQAISD_fSG_Li384ELb1ELb1EEENS1_19SingleTileSchedulerILb1ELb0ELb0ELi96EEEEEEEEEvNT_6ParamsE,"aw",@nobits
	.sectionflags	@""
	.align	16
	.zero		1024


//--------------------- .nv.shared._ZN7cutlass13device_kernelIN5flash11enable_sm90INS1_16FlashAttnBwdSm90INS1_25CollectiveMainloopBwdSm90ILi2ELi1ELi1EN4cute5tupleIJNS5_1CILi1EEES8_S8_EEENS6_IJNS7_ILi64EEENS7_ILi96EEENS7_ILi192EEEEEENS_10bfloat16_tEfNS_4arch4Sm90ELb1ELb0ELb1ELb0ELb0ELb0ELb1ELb0ELi3ELi1ELi1ELi1ELb0EEENS1_21CollectiveEpilogueBwdISD_SE_SG_Li384ELb0ELb1ELi3EEENS1_25SingleTileBwdLPTSchedulerILb0ELi96ELb0EEEEEEEEEvNT_6ParamsE --------------------------
	.section	.nv.shared._ZN7cutlass13device_kernelIN5flash11enable_sm90INS1_16FlashAttnBwdSm90INS1_25CollectiveMainloopBwdSm90ILi2ELi1ELi1EN4cute5tupleIJNS5_1CILi1EEES8_S8_EEENS6_IJNS7_ILi64EEENS7_ILi96EEENS7_ILi192EEEEEENS_10bfloat16_tEfNS_4arch4Sm90ELb1ELb0ELb1ELb0ELb0ELb0ELb1ELb0ELi3ELi1ELi1ELi1ELb0EEENS1_21CollectiveEpilogueBwdISD_SE_SG_Li384ELb0ELb1ELi3EEENS1_25SingleTileBwdLPTSchedulerILb0ELi96ELb0EEEEEEEEEvNT_6ParamsE,"aw",@nobits
	.sectionflags	@""
	.align	16
	.zero		1024


//--------------------- .nv.shared._ZN7cutlass13device_kernelIN5flash11enable_sm90INS1_16FlashAttnBwdSm90INS1_25CollectiveMainloopBwdSm90ILi2ELi1ELi1EN4cute5tupleIJNS5_1CILi1EEES8_S8_EEENS6_IJNS7_ILi64EEENS7_ILi96EEENS7_ILi192EEEEEENS_10bfloat16_tEfNS_4arch4Sm90ELb1ELb0ELb1ELb0ELb1ELb0ELb1ELb0ELi3ELi1ELi1ELi1ELb0EEENS1_21CollectiveEpilogueBwdISD_SE_SG_Li384ELb0ELb1ELi3EEENS1_25SingleTileBwdLPTSchedulerILb0ELi96ELb1EEEEEEEEEvNT_6ParamsE --------------------------
	.section	.nv.shared._ZN7cutlass13device_kernelIN5flash11enable_sm90INS1_16FlashAttnBwdSm90INS1_25CollectiveMainloopBwdSm90ILi2ELi1ELi1EN4cute5tupleIJNS5_1CILi1EEES8_S8_EEENS6_IJNS7_ILi64EEENS7_ILi96EEENS7_ILi192EEEEEENS_10bfloat16_tEfNS_4arch4Sm90ELb1ELb0ELb1ELb0ELb1ELb0ELb1ELb0ELi3ELi1ELi1ELi1ELb0EEENS1_21CollectiveEpilogueBwdISD_SE_SG_Li384ELb0ELb1ELi3EEENS1_25SingleTileBwdLPTSchedulerILb0ELi96ELb1EEEEEEEEEvNT_6ParamsE,"aw",@nobits
	.sectionflags	@""
	.align	16
	.zero		1024


//--------------------- .nv.shared._ZN7cutlass13device_kernelIN5flash11enable_sm90INS1_16FlashAttnBwdSm90INS1_25CollectiveMainloopBwdSm90ILi2ELi1ELi1EN4cute5tupleIJNS5_1CILi1EEES8_S8_EEENS6_IJNS7_ILi64EEENS7_ILi96EEENS7_ILi192EEEEEENS_10bfloat16_tEfNS_4arch4Sm90ELb1ELb0ELb1ELb0ELb0ELb0ELb1ELb0ELi3ELi1ELi1ELi1ELb0EEENS1_24CollectiveEpilogueBwdGQAISD_fSG_Li384ELb0ELb0EEENS1_25SingleTileBwdLPTSchedulerILb0ELi96ELb0EEEEEEEEEvNT_6ParamsE --------------------------
	.section	.nv.shared._ZN7cutlass13device_kernelIN5flash11enable_sm90INS1_16FlashAttnBwdSm90INS1_25CollectiveMainloopBwdSm90ILi2ELi1ELi1EN4cute5tupleIJNS5_1CILi1EEES8_S8_EEENS6_IJNS7_ILi64EEENS7_ILi96EEENS7_ILi192EEEEEENS_10bfloat16_tEfNS_4arch4Sm90ELb1ELb0ELb1ELb0ELb0ELb0ELb1ELb0ELi3ELi1ELi1ELi1ELb0EEENS1_24CollectiveEpilogueBwdGQAISD_fSG_Li384ELb0ELb0EEENS1_25SingleTileBwdLPTSchedulerILb0ELi96ELb0EEEEEEEEEvNT_6ParamsE,"aw",@nobits
	.sectionflags	@""
	.align	16
	.zero		1024


//--------------------- .nv.shared._ZN7cutlass13device_kernelIN5flash11enable_sm90INS1_16FlashAttnBwdSm90INS1_25CollectiveMainloopBwdSm90ILi2ELi1ELi1EN4cute5tupleIJNS5_1CILi1EEES8_S8_EEENS6_IJNS7_ILi64EEENS7_ILi96EEENS7_ILi192EEEEEENS_10bfloat16_tEfNS_4arch4Sm90ELb1ELb0ELb1ELb0ELb1ELb0ELb1ELb0ELi3ELi1ELi1ELi1ELb0EEENS1_24CollectiveEpilogueBwdGQAISD_fSG_Li384ELb0ELb1EEENS1_25SingleTileBwdLPTSchedulerILb0ELi96ELb1EEEEEEEEEvNT_6ParamsE --------------------------
	.section	.nv.shared._ZN7cutlass13device_kernelIN5flash11enable_sm90INS1_16FlashAttnBwdSm90INS1_25CollectiveMainloopBwdSm90ILi2ELi1ELi1EN4cute5tupleIJNS5_1CILi1EEES8_S8_EEENS6_IJNS7_ILi64EEENS7_ILi96EEENS7_ILi192EEEEEENS_10bfloat16_tEfNS_4arch4Sm90ELb1ELb0ELb1ELb0ELb1ELb0ELb1ELb0ELi3ELi1ELi1ELi1ELb0EEENS1_24CollectiveEpilogueBwdGQAISD_fSG_Li384ELb0ELb1EEENS1_25SingleTileBwdLPTSchedulerILb0ELi96ELb1EEEEEEEEEvNT_6ParamsE,"aw",@nobits
	.sectionflags	@""
	.align	16
	.zero		1024


//--------------------- .nv.shared._ZN7cutlass13device_kernelIN5flash11enable_sm90INS1_16FlashAttnBwdSm90INS1_25CollectiveMainloopBwdSm90ILi2ELi1ELi1EN4cute5tupleIJNS5_1CILi1EEES8_S8_EEENS6_IJNS7_ILi64EEENS7_ILi96EEENS7_ILi192EEEEEENS_10bfloat16_tEfNS_4arch4Sm90ELb1ELb0ELb1ELb1ELb0ELb0ELb1ELb0ELi3ELi1ELi1ELi1ELb0EEENS1_21CollectiveEpilogueBwdISD_SE_SG_Li384ELb1ELb1ELi3EEENS1_25SingleTileBwdLPTSchedulerILb1ELi96ELb0EEEEEEEEEvNT_6ParamsE --------------------------
	.section	.nv.shared._ZN7cutlass13device_kernelIN5flash11enable_sm90INS1_16FlashAttnBwdSm90INS1_25CollectiveMainloopBwdSm90ILi2ELi1ELi1EN4cute5tupleIJNS5_1CILi1EEES8_S8_EEENS6_IJNS7_ILi64EEENS7_ILi96EEENS7_ILi192EEEEEENS_10bfloat16_tEfNS_4arch4Sm90ELb1ELb0ELb1ELb1ELb0ELb0ELb1ELb0ELi3ELi1ELi1ELi1ELb0EEENS1_21CollectiveEpilogueBwdISD_SE_SG_Li384ELb1ELb1ELi3EEENS1_25SingleTileBwdLPTSchedulerILb1ELi96ELb0EEEEEEEEEvNT_6ParamsE,"aw",@nobits
	.sectionflags	@""
	.align	16
	.zero		1024


//--------------------- .nv.shared._ZN7cutlass13device_kernelIN5flash11enable_sm90INS1_16FlashAttnBwdSm90INS1_25CollectiveMainloopBwdSm90ILi2ELi1ELi1EN4cute5tupleIJNS5_1CILi1EEES8_S8_EEENS6_IJNS7_ILi64EEENS7_ILi96EEENS7_ILi192EEEEEENS_10bfloat16_tEfNS_4arch4Sm90ELb1ELb0ELb1ELb1ELb1ELb0ELb1ELb0ELi3ELi1ELi1ELi1ELb0EEENS1_21CollectiveEpilogueBwdISD_SE_SG_Li384ELb1ELb1ELi3EEENS1_25SingleTileBwdLPTSchedulerILb1ELi96ELb1EEEEEEEEEvNT_6ParamsE --------------------------
	.section	.nv.shared._ZN7cutlass13device_kernelIN5flash11enable_sm90INS1_16FlashAttnBwdSm90INS1_25CollectiveMainloopBwdSm90ILi2ELi1ELi1EN4cute5tupleIJNS5_1CILi1EEES8_S8_EEENS6_IJNS7_ILi64EEENS7_ILi96EEENS7_ILi192EEEEEENS_10bfloat16_tEfNS_4arch4Sm90ELb1ELb0ELb1ELb1ELb1ELb0ELb1ELb0ELi3ELi1ELi1ELi1ELb0EEENS1_21CollectiveEpilogueBwdISD_SE_SG_Li384ELb1ELb1ELi3EEENS1_25SingleTileBwdLPTSchedulerILb1ELi96ELb1EEEEEEEEEvNT_6ParamsE,"aw",@nobits
	.sectionflags	@""
	.align	16
	.zero		1024


//--------------------- .nv.shared._ZN7cutlass13device_kernelIN5flash11enable_sm90INS1_16FlashAttnBwdSm90INS1_25CollectiveMainloopBwdSm90ILi2ELi1ELi1EN4cute5tupleIJNS5_1CILi1EEES8_S8_EEENS6_IJNS7_ILi64EEENS7_ILi96EEENS7_ILi192EEEEEENS_10bfloat16_tEfNS_4arch4Sm90ELb1ELb0ELb1ELb1ELb0ELb0ELb1ELb0ELi3ELi1ELi1ELi1ELb0EEENS1_24CollectiveEpilogueBwdGQAISD_fSG_Li384ELb1ELb0EEENS1_25SingleTileBwdLPTSchedulerILb1ELi96ELb0EEEEEEEEEvNT_6ParamsE --------------------------
	.section	.nv.shared._ZN7cutlass13device_kernelIN5flash11enable_sm90INS1_16FlashAttnBwdSm90INS1_25CollectiveMainloopBwdSm90ILi2ELi1ELi1EN4cute5tupleIJNS5_1CILi1EEES8_S8_EEENS6_IJNS7_ILi64EEENS7_ILi96EEENS7_ILi192EEEEEENS_10bfloat16_tEfNS_4arch4Sm90ELb1ELb0ELb1ELb1ELb0ELb0ELb1ELb0ELi3ELi1ELi1ELi1ELb0EEENS1_24CollectiveEpilogueBwdGQAISD_fSG_Li384ELb1ELb0EEENS1_25SingleTileBwdLPTSchedulerILb1ELi96ELb0EEEEEEEEEvNT_6ParamsE,"aw",@nobits
	.sectionflags	@""
	.align	16
	.zero		1024


//--------------------- .nv.shared._ZN7cutlass13device_kernelIN5flash11enable_sm90INS1_16FlashAttnBwdSm90INS1_25CollectiveMainloopBwdSm90ILi2ELi1ELi1EN4cute5tupleIJNS5_1CILi1EEES8_S8_EEENS6_IJNS7_ILi64EEENS7_ILi96EEENS7_ILi192EEEEEENS_10bfloat16_tEfNS_4arch4Sm90ELb1ELb0ELb1ELb1ELb1ELb0ELb1ELb0ELi3ELi1ELi1ELi1ELb0EEENS1_24CollectiveEpilogueBwdGQAISD_fSG_Li384ELb1ELb1EEENS1_25SingleTileBwdLPTSchedulerILb1ELi96ELb1EEEEEEEEEvNT_6ParamsE --------------------------
	.section	.nv.shared._ZN7cutlass13device_kernelIN5flash11enable_sm90INS1_16FlashAttnBwdSm90INS1_25CollectiveMainloopBwdSm90ILi2ELi1ELi1EN4cute5tupleIJNS5_1CILi1EEES8_S8_EEENS6_IJNS7_ILi64EEENS7_ILi96EEENS7_ILi192EEEEEENS_10bfloat16_tEfNS_4arch4Sm90ELb1ELb0ELb1ELb1ELb1ELb0ELb1ELb0ELi3ELi1ELi1ELi1ELb0EEENS1_24CollectiveEpilogueBwdGQAISD_fSG_Li384ELb1ELb1EEENS1_25SingleTileBwdLPTSchedulerILb1ELi96ELb1EEEEEEEEEvNT_6ParamsE,"aw",@nobits
	.sectionflags	@""
	.align	16
	.zero		1024


//--------------------- .nv.shared._ZN7cutlass13device_kernelIN5flash11enable_sm90INS1_16FlashAttnBwdSm90INS1_25CollectiveMainloopBwdSm90ILi2ELi1ELi1EN4cute5tupleIJNS5_1CILi1EEES8_S8_EEENS6_IJNS7_ILi64EEENS7_ILi96EEENS7_ILi192EEEEEENS_10bfloat16_tEfNS_4arch4Sm90ELb0ELb0ELb0ELb0ELb0ELb0ELb1ELb0ELi3ELi1ELi1ELi1ELb0EEENS1_21CollectiveEpilogueBwdISD_SE_SG_Li384ELb0ELb1ELi3EEENS1_19SingleTileSchedulerILb0ELb0ELb0ELi96EEEEEEEEEvNT_6ParamsE --------------------------
	.section	.nv.shared._ZN7cutlass13device_kernelIN5flash11enable_sm90INS1_16FlashAttnBwdSm90INS1_25CollectiveMainloopBwdSm90ILi2ELi1ELi1EN4cute5tupleIJNS5_1CILi1EEES8_S8_EEENS6_IJNS7_ILi64EEENS7_ILi96EEENS7_ILi192EEEEEENS_10bfloat16_tEfNS_4arch4Sm90ELb0ELb0ELb0ELb0ELb0ELb0ELb1ELb0ELi3ELi1ELi1ELi1ELb0EEENS1_21CollectiveEpilogueBwdISD_SE_SG_Li384ELb0ELb1ELi3EEENS1_19SingleTileSchedulerILb0ELb0ELb0ELi96EEEEEEEEEvNT_6ParamsE,"aw",@nobits
	.sectionflags	@""
	.align	16
	.zero		1024


//--------------------- .nv.shared._ZN7cutlass13device_kernelIN5flash11enable_sm90INS1_16FlashAttnBwdSm90INS1_25CollectiveMainloopBwdSm90ILi2ELi1ELi1EN4cute5tupleIJNS5_1CILi1EEES8_S8_EEENS6_IJNS7_ILi64EEENS7_ILi96EEENS7_ILi192EEEEEENS_10bfloat16_tEfNS_4arch4Sm90ELb0ELb0ELb0ELb0ELb1ELb0ELb1ELb0ELi3ELi1ELi1ELi1ELb0EEENS1_21CollectiveEpilogueBwdISD_SE_SG_Li384ELb0ELb1ELi3EEENS1_19SingleTileSchedulerILb0ELb0ELb0ELi96EEEEEEEEEvNT_6ParamsE --------------------------
	.section	.nv.shared._ZN7cutlass13device_kernelIN5flash11enable_sm90INS1_16FlashAttnBwdSm90INS1_25CollectiveMainloopBwdSm90ILi2ELi1ELi1EN4cute5tupleIJNS5_1CILi1EEES8_S8_EEENS6_IJNS7_ILi64EEENS7_ILi96EEENS7_ILi192EEEEEENS_10bfloat16_tEfNS_4arch4Sm90ELb0ELb0ELb0ELb0ELb1ELb0ELb1ELb0ELi3ELi1ELi1ELi1ELb0EEENS1_21CollectiveEpilogueBwdISD_SE_SG_Li384ELb0ELb1ELi3EEENS1_19SingleTileSchedulerILb0ELb0ELb0ELi96EEEEEEEEEvNT_6ParamsE,"aw",@nobits
	.sectionflags	@""
	.align	16
	.zero		1024


//--------------------- .nv.shared._ZN7cutlass13device_kernelIN5flash11enable_sm90INS1_16FlashAttnBwdSm90INS1_25CollectiveMainloopBwdSm90ILi2ELi1ELi1EN4cute5tupleIJNS5_1CILi1EEES8_S8_EEENS6_IJNS7_ILi64EEENS7_ILi96EEENS7_ILi192EEEEEENS_10bfloat16_tEfNS_4arch4Sm90ELb0ELb0ELb0ELb0ELb0ELb0ELb1ELb0ELi3ELi1ELi1ELi1ELb0EEENS1_24CollectiveEpilogueBwdGQAISD_fSG_Li384ELb0ELb0EEENS1_19SingleTileSchedulerILb0ELb0ELb0ELi96EEEEEEEEEvNT_6ParamsE --------------------------
	.section	.nv.shared._ZN7cutlass13device_kernelIN5flash11enable_sm90INS1_16FlashAttnBwdSm90INS1_25CollectiveMainloopBwdSm90ILi2ELi1ELi1EN4cute5tupleIJNS5_1CILi1EEES8_S8_EEENS6_IJNS7_ILi64EEENS7_ILi96EEENS7_ILi192EEEEEENS_10bfloat16_tEfNS_4arch4Sm90ELb0ELb0ELb0ELb0ELb0ELb0ELb1ELb0ELi3ELi1ELi1ELi1ELb0EEENS1_24CollectiveEpilogueBwdGQAISD_fSG_Li384ELb0ELb0EEENS1_19SingleTileSchedulerILb0ELb0ELb0ELi96EEEEEEEEEvNT_6ParamsE,"aw",@nobits
	.sectionflags	@""
	.align	16
	.zero		1024


//--------------------- .nv.shared._ZN7cutlass13device_kernelIN5flash11enable_sm90INS1_16FlashAttnBwdSm90INS1_25CollectiveMainloopBwdSm90ILi2ELi1ELi1EN4cute5tupleIJNS5_1CILi1EEES8_S8_EEENS6_IJNS7_ILi64EEENS7_ILi96EEENS7_ILi192EEEEEENS_10bfloat16_tEfNS_4arch4Sm90ELb0ELb0ELb0ELb0ELb1ELb0ELb1ELb0ELi3ELi1ELi1ELi1ELb0EEENS1_24CollectiveEpilogueBwdGQAISD_fSG_Li384ELb0ELb1EEENS1_19SingleTileSchedulerILb0ELb0ELb0ELi96EEEEEEEEEvNT_6ParamsE --------------------------
	.section	.nv.shared._ZN7cutlass13device_kernelIN5flash11enable_sm90INS1_16FlashAttnBwdSm90INS1_25CollectiveMainloopBwdSm90ILi2ELi1ELi1EN4cute5tupleIJNS5_1CILi1EEES8_S8_EEENS6_IJNS7_ILi64EEENS7_ILi96EEENS7_ILi192EEEEEENS_10bfloat16_tEfNS_4arch4Sm90ELb0ELb0ELb0ELb0ELb1ELb0ELb1ELb0ELi3ELi1ELi1ELi1ELb0EEENS1_24CollectiveEpilogueBwdGQAISD_fSG_Li384ELb0ELb1EEENS1_19SingleTileSchedulerILb0ELb0ELb0ELi96EEEEEEEEEvNT_6ParamsE,"aw",@nobits
	.sectionflags	@""
	.align	16
	.zero		1024


//--------------------- .nv.shared._ZN7cutlass13device_kernelIN5flash11enable_sm90INS1_16FlashAttnBwdSm90INS1_25CollectiveMainloopBwdSm90ILi2ELi1ELi1EN4cute5tupleIJNS5_1CILi1EEES8_S8_EEENS6_IJNS7_ILi64EEENS7_ILi96EEENS7_ILi192EEEEEENS_10bfloat16_tEfNS_4arch4Sm90ELb0ELb0ELb0ELb1ELb0ELb0ELb1ELb0ELi3ELi1ELi1ELi1ELb0EEENS1_21CollectiveEpilogueBwdISD_SE_SG_Li384ELb1ELb1ELi3EEENS1_19SingleTileSchedulerILb1ELb0ELb0ELi96EEEEEEEEEvNT_6ParamsE --------------------------
	.section	.nv.shared._ZN7cutlass13device_kernelIN5flash11enable_sm90INS1_16FlashAttnBwdSm90INS1_25CollectiveMainloopBwdSm90ILi2ELi1ELi1EN4cute5tupleIJNS5_1CILi1EEES8_S8_EEENS6_IJNS7_ILi64EEENS7_ILi96EEENS7_ILi192EEEEEENS_10bfloat16_tEfNS_4arch4Sm90ELb0ELb0ELb0ELb1ELb0ELb0ELb1ELb0ELi3ELi1ELi1ELi1ELb0EEENS1_21CollectiveEpilogueBwdISD_SE_SG_Li384ELb1ELb1ELi3EEENS1_19SingleTileSchedulerILb1ELb0ELb0ELi96EEEEEEEEEvNT_6ParamsE,"aw",@nobits
	.sectionflags	@""
	.align	16
	.zero		1024


//--------------------- .nv.shared._ZN7cutlass13device_kernelIN5flash11enable_sm90INS1_16FlashAttnBwdSm90INS1_25CollectiveMainloopBwdSm90ILi2ELi1ELi1EN4cute5tupleIJNS5_1CILi1EEES8_S8_EEENS6_IJNS7_ILi64EEENS7_ILi96EEENS7_ILi192EEEEEENS_10bfloat16_tEfNS_4arch4Sm90ELb0ELb0ELb0ELb1ELb1ELb0ELb1ELb0ELi3ELi1ELi1ELi1ELb0EEENS1_21CollectiveEpilogueBwdISD_SE_SG_Li384ELb1ELb1ELi3EEENS1_19SingleTileSchedulerILb1ELb0ELb0ELi96EEEEEEEEEvNT_6ParamsE --------------------------
	.section	.nv.shared._ZN7cutlass13device_kernelIN5flash11enable_sm90INS1_16FlashAttnBwdSm90INS1_25CollectiveMainloopBwdSm90ILi2ELi1ELi1EN4cute5tupleIJNS5_1CILi1EEES8_S8_EEENS6_IJNS7_ILi64EEENS7_ILi96EEENS7_ILi192EEEEEENS_10bfloat16_tEfNS_4arch4Sm90ELb0ELb0ELb0ELb1ELb1ELb0ELb1ELb0ELi3ELi1ELi1ELi1ELb0EEENS1_21CollectiveEpilogueBwdISD_SE_SG_Li384ELb1ELb1ELi3EEENS1_19SingleTileSchedulerILb1ELb0ELb0ELi96EEEEEEEEEvNT_6ParamsE,"aw",@nobits
	.sectionflags	@""
	.align	16
	.zero		1024


//--------------------- .nv.shared._ZN7cutlass13device_kernelIN5flash11enable_sm90INS1_16FlashAttnBwdSm90INS1_25CollectiveMainloopBwdSm90ILi2ELi1ELi1EN4cute5tupleIJNS5_1CILi1EEES8_S8_EEENS6_IJNS7_ILi64EEENS7_ILi96EEENS7_ILi192EEEEEENS_10bfloat16_tEfNS_4arch4Sm90ELb0ELb0ELb0ELb1ELb0ELb0ELb1ELb0ELi3ELi1ELi1ELi1ELb0EEENS1_24CollectiveEpilogueBwdGQAISD_fSG_Li384ELb1ELb0EEENS1_19SingleTileSchedulerILb1ELb0ELb0ELi96EEEEEEEEEvNT_6ParamsE --------------------------
	.section	.nv.shared._ZN7cutlass13device_kernelIN5flash11enable_sm90INS1_16FlashAttnBwdSm90INS1_25CollectiveMainloopBwdSm90ILi2ELi1ELi1EN4cute5tupleIJNS5_1CILi1EEES8_S8_EEENS6_IJNS7_ILi64EEENS7_ILi96EEENS7_ILi192EEEEEENS_10bfloat16_tEfNS_4arch4Sm90ELb0ELb0ELb0ELb1ELb0ELb0ELb1ELb0ELi3ELi1ELi1ELi1ELb0EEENS1_24CollectiveEpilogueBwdGQAISD_fSG_Li384ELb1ELb0EEENS1_19SingleTileSchedulerILb1ELb0ELb0ELi96EEEEEEEEEvNT_6ParamsE,"aw",@nobits
	.sectionflags	@""
	.align	16
	.zero		1024


//--------------------- .nv.shared._ZN7cutlass13device_kernelIN5flash11enable_sm90INS1_16FlashAttnBwdSm90INS1_25CollectiveMainloopBwdSm90ILi2ELi1ELi1EN4cute5tupleIJNS5_1CILi1EEES8_S8_EEENS6_IJNS7_ILi64EEENS7_ILi96EEENS7_ILi192EEEEEENS_10bfloat16_tEfNS_4arch4Sm90ELb0ELb0ELb0ELb1ELb1ELb0ELb1ELb0ELi3ELi1ELi1ELi1ELb0EEENS1_24CollectiveEpilogueBwdGQAISD_fSG_Li384ELb1ELb1EEENS1_19SingleTileSchedulerILb1ELb0ELb0ELi96EEEEEEEEEvNT_6ParamsE --------------------------
	.section	.nv.shared._ZN7cutlass13device_kernelIN5flash11enable_sm90INS1_16FlashAttnBwdSm90INS1_25CollectiveMainloopBwdSm90ILi2ELi1ELi1EN4cute5tupleIJNS5_1CILi1EEES8_S8_EEENS6_IJNS7_ILi64EEENS7_ILi96EEENS7_ILi192EEEEEENS_10bfloat16_tEfNS_4arch4Sm90ELb0ELb0ELb0ELb1ELb1ELb0ELb1ELb0ELi3ELi1ELi1ELi1ELb0EEENS1_24CollectiveEpilogueBwdGQAISD_fSG_Li384ELb1ELb1EEENS1_19SingleTileSchedulerILb1ELb0ELb0ELi96EEEEEEEEEvNT_6ParamsE,"aw",@nobits
	.sectionflags	@""
	.align	16
	.zero		1024


//--------------------- .nv.shared._ZN7cutlass13device_kernelIN5flash11enable_sm90INS1_16FlashAttnBwdSm90INS1_25CollectiveMainloopBwdSm90ILi2ELi1ELi1EN4cute5tupleIJNS5_1CILi1EEES8_S8_EEENS6_IJNS7_ILi64EEENS7_ILi96EEENS7_ILi192EEEEEENS_10bfloat16_tEfNS_4arch4Sm90ELb0ELb1ELb0ELb0ELb0ELb0ELb1ELb0ELi3ELi1ELi1ELi1ELb0EEENS1_21CollectiveEpilogueBwdISD_SE_SG_Li384ELb0ELb1ELi3EEENS1_19SingleTileSchedulerILb0ELb0ELb0ELi96EEEEEEEEEvNT_6ParamsE --------------------------
	.section	.nv.shared._ZN7cutlass13device_kernelIN5flash11enable_sm90INS1_16FlashAttnBwdSm90INS1_25CollectiveMainloopBwdSm90ILi2ELi1ELi1EN4cute5tupleIJNS5_1CILi1EEES8_S8_EEENS6_IJNS7_ILi64EEENS7_ILi96EEENS7_ILi192EEEEEENS_10bfloat16_tEfNS_4arch4Sm90ELb0ELb1ELb0ELb0ELb0ELb0ELb1ELb0ELi3ELi1ELi1ELi1ELb0EEENS1_21CollectiveEpilogueBwdISD_SE_SG_Li384ELb0ELb1ELi3EEENS1_19SingleTileSchedulerILb0ELb0ELb0ELi96EEEEEEEEEvNT_6ParamsE,"aw",@nobits
	.sectionflags	@""
	.align	16
	.zero		1024


//--------------------- .nv.shared._ZN7cutlass13device_kernelIN5flash11enable_sm90INS1_16FlashAttnBwdSm90INS1_25CollectiveMainloopBwdSm90ILi2ELi1ELi1EN4cute5tupleIJNS5_1CILi1EEES8_S8_EEENS6_IJNS7_ILi64EEENS7_ILi96EEENS7_ILi192EEEEEENS_10bfloat16_tEfNS_4arch4Sm90ELb0ELb1ELb0ELb0ELb1ELb0ELb1ELb0ELi3ELi1ELi1ELi1ELb0EEENS1_21CollectiveEpilogueBwdISD_SE_SG_Li384ELb0ELb1ELi3EEENS1_19SingleTileSchedulerILb0ELb0ELb0ELi96EEEEEEEEEvNT_6ParamsE --------------------------
	.section	.nv.shared._ZN7cutlass13device_kernelIN5flash11enable_sm90INS1_16FlashAttnBwdSm90INS1_25CollectiveMainloopBwdSm90ILi2ELi1ELi1EN4cute5tupleIJNS5_1CILi1EEES8_S8_EEENS6_IJNS7_ILi64EEENS7_ILi96EEENS7_ILi192EEEEEENS_10bfloat16_tEfNS_4arch4Sm90ELb0ELb1ELb0ELb0ELb1ELb0ELb1ELb0ELi3ELi1ELi1ELi1ELb0EEENS1_21CollectiveEpilogueBwdISD_SE_SG_Li384ELb0ELb1ELi3EEENS1_19SingleTileSchedulerILb0ELb0ELb0ELi96EEEEEEEEEvNT_6ParamsE,"aw",@nobits
	.sectionflags	@""
	.align	16
	.zero		1024


//--------------------- .nv.shared._ZN7cutlass13device_kernelIN5flash11enable_sm90INS1_16FlashAttnBwdSm90INS1_25CollectiveMainloopBwdSm90ILi2ELi1ELi1EN4cute5tupleIJNS5_1CILi1EEES8_S8_EEENS6_IJNS7_ILi64EEENS7_ILi96EEENS7_ILi192EEEEEENS_10bfloat16_tEfNS_4arch4Sm90ELb0ELb1ELb0ELb0ELb0ELb0ELb1ELb0ELi3ELi1ELi1ELi1ELb0EEENS1_24CollectiveEpilogueBwdGQAISD_fSG_Li384ELb0ELb0EEENS1_19SingleTileSchedulerILb0ELb0ELb0ELi96EEEEEEEEEvNT_6ParamsE --------------------------
	.section	.nv.shared._ZN7cutlass13device_kernelIN5flash11enable_sm90INS1_16FlashAttnBwdSm90INS1_25CollectiveMainloopBwdSm90ILi2ELi1ELi1EN4cute5tupleIJNS5_1CILi1EEES8_S8_EEENS6_IJNS7_ILi64EEENS7_ILi96EEENS7_ILi192EEEEEENS_10bfloat16_tEfNS_4arch4Sm90ELb0ELb1ELb0ELb0ELb0ELb0ELb1ELb0ELi3ELi1ELi1ELi1ELb0EEENS1_24CollectiveEpilogueBwdGQAISD_fSG_Li384ELb0ELb0EEENS1_19SingleTileSchedulerILb0ELb0ELb0ELi96EEEEEEEEEvNT_6ParamsE,"aw",@nobits
	.sectionflags	@""
	.align	16
	.zero		1024


//--------------------- .nv.shared._ZN7cutlass13device_kernelIN5flash11enable_sm90INS1_16FlashAttnBwdSm90INS1_25CollectiveMainloopBwdSm90ILi2ELi1ELi1EN4cute5tupleIJNS5_1CILi1EEES8_S8_EEENS6_IJNS7_ILi64EEENS7_ILi96EEENS7_ILi192EEEEEENS_10bfloat16_tEfNS_4arch4Sm90ELb0ELb1ELb0ELb0ELb1ELb0ELb1ELb0ELi3ELi1ELi1ELi1ELb0EEENS1_24CollectiveEpilogueBwdGQAISD_fSG_Li384ELb0ELb1EEENS1_19SingleTileSchedulerILb0ELb0ELb0ELi96EEEEEEEEEvNT_6ParamsE --------------------------
	.section	.nv.shared._ZN7cutlass13device_kernelIN5flash11enable_sm90INS1_16FlashAttnBwdSm90INS1_25CollectiveMainloopBwdSm90ILi2ELi1ELi1EN4cute5tupleIJNS5_1CILi1EEES8_S8_EEENS6_IJNS7_ILi64EEENS7_ILi96EEENS7_ILi192EEEEEENS_10bfloat16_tEfNS_4arch4Sm90ELb0ELb1ELb0ELb0ELb1ELb0ELb1ELb0ELi3ELi1ELi1ELi1ELb0EEENS1_24CollectiveEpilogueBwdGQAISD_fSG_Li384ELb0ELb1EEENS1_19SingleTileSchedulerILb0ELb0ELb0ELi96EEEEEEEEEvNT_6ParamsE,"aw",@nobits
	.sectionflags	@""
	.align	16
	.zero		1024


//--------------------- .nv.shared._ZN7cutlass13device_kernelIN5flash11enable_sm90INS1_16FlashAttnBwdSm90INS1_25CollectiveMainloopBwdSm90ILi2ELi1ELi1EN4cute5tupleIJNS5_1CILi1EEES8_S8_EEENS6_IJNS7_ILi64EEENS7_ILi96EEENS7_ILi192EEEEEENS_10bfloat16_tEfNS_4arch4Sm90ELb0ELb1ELb0ELb1ELb0ELb0ELb1ELb0ELi3ELi1ELi1ELi1ELb0EEENS1_21CollectiveEpilogueBwdISD_SE_SG_Li384ELb1ELb1ELi3EEENS1_19SingleTileSchedulerILb1ELb0ELb0ELi96EEEEEEEEEvNT_6ParamsE --------------------------
	.section	.nv.shared._ZN7cutlass13device_kernelIN5flash11enable_sm90INS1_16FlashAttnBwdSm90INS1_25CollectiveMainloopBwdSm90ILi2ELi1ELi1EN4cute5tupleIJNS5_1CILi1EEES8_S8_EEENS6_IJNS7_ILi64EEENS7_ILi96EEENS7_ILi192EEEEEENS_10bfloat16_tEfNS_4arch4Sm90ELb0ELb1ELb0ELb1ELb0ELb0ELb1ELb0ELi3ELi1ELi1ELi1ELb0EEENS1_21CollectiveEpilogueBwdISD_SE_SG_Li384ELb1ELb1ELi3EEENS1_19SingleTileSchedulerILb1ELb0ELb0ELi96EEEEEEEEEvNT_6ParamsE,"aw",@nobits
	.sectionflags	@""
	.align	16
	.zero		1024


//--------------------- .nv.shared._ZN7cutlass13device_kernelIN5flash11enable_sm90INS1_16FlashAttnBwdSm90INS1_25CollectiveMainloopBwdSm90ILi2ELi1ELi1EN4cute5tupleIJNS5_1CILi1EEES8_S8_EEENS6_IJNS7_ILi64EEENS7_ILi96EEENS7_ILi192EEEEEENS_10bfloat16_tEfNS_4arch4Sm90ELb0ELb1ELb0ELb1ELb1ELb0ELb1ELb0ELi3ELi1ELi1ELi1ELb0EEENS1_21CollectiveEpilogueBwdISD_SE_SG_Li384ELb1ELb1ELi3EEENS1_19SingleTileSchedulerILb1ELb0ELb0ELi96EEEEEEEEEvNT_6ParamsE --------------------------
	.section	.nv.shared._ZN7cutlass13device_kernelIN5flash11enable_sm90INS1_16FlashAttnBwdSm90INS1_25CollectiveMainloopBwdSm90ILi2ELi1ELi1EN4cute5tupleIJNS5_1CILi1EEES8_S8_EEENS6_IJNS7_ILi64EEENS7_ILi96EEENS7_ILi192EEEEEENS_10bfloat16_tEfNS_4arch4Sm90ELb0ELb1ELb0ELb1ELb1ELb0ELb1ELb0ELi3ELi1ELi1ELi1ELb0EEENS1_21CollectiveEpilogueBwdISD_SE_SG_Li384ELb1ELb1ELi3EEENS1_19SingleTileSchedulerILb1ELb0ELb0ELi96EEEEEEEEEvNT_6ParamsE,"aw",@nobits
	.sectionflags	@""
	.align	16
	.zero		1024


//--------------------- .nv.shared._ZN7cutlass13device_kernelIN5flash11enable_sm90INS1_16FlashAttnBwdSm90INS1_25CollectiveMainloopBwdSm90ILi2ELi1ELi1EN4cute5tupleIJNS5_1CILi1EEES8_S8_EEENS6_IJNS7_ILi64EEENS7_ILi96EEENS7_ILi192EEEEEENS_10bfloat16_tEfNS_4arch4Sm90ELb0ELb1ELb0ELb1ELb0ELb0ELb1ELb0ELi3ELi1ELi1ELi1ELb0EEENS1_24CollectiveEpilogueBwdGQAISD_fSG_Li384ELb1ELb0EEENS1_19SingleTileSchedulerILb1ELb0ELb0ELi96EEEEEEEEEvNT_6ParamsE --------------------------
	.section	.nv.shared._ZN7cutlass13device_kernelIN5flash11enable_sm90INS1_16FlashAttnBwdSm90INS1_25CollectiveMainloopBwdSm90ILi2ELi1ELi1EN4cute5tupleIJNS5_1CILi1EEES8_S8_EEENS6_IJNS7_ILi64EEENS7_ILi96EEENS7_ILi192EEEEEENS_10bfloat16_tEfNS_4arch4Sm90ELb0ELb1ELb0ELb1ELb0ELb0ELb1ELb0ELi3ELi1ELi1ELi1ELb0EEENS1_24CollectiveEpilogueBwdGQAISD_fSG_Li384ELb1ELb0EEENS1_19SingleTileSchedulerILb1ELb0ELb0ELi96EEEEEEEEEvNT_6ParamsE,"aw",@nobits
	.sectionflags	@""
	.align	16
	.zero		1024


//--------------------- .nv.shared._ZN7cutlass13device_kernelIN5flash11enable_sm90INS1_16FlashAttnBwdSm90INS1_25CollectiveMainloopBwdSm90ILi2ELi1ELi1EN4cute5tupleIJNS5_1CILi1EEES8_S8_EEENS6_IJNS7_ILi64EEENS7_ILi96EEENS7_ILi192EEEEEENS_10bfloat16_tEfNS_4arch4Sm90ELb0ELb1ELb0ELb1ELb1ELb0ELb1ELb0ELi3ELi1ELi1ELi1ELb0EEENS1_24CollectiveEpilogueBwdGQAISD_fSG_Li384ELb1ELb1EEENS1_19SingleTileSchedulerILb1ELb0ELb0ELi96EEEEEEEEEvNT_6ParamsE --------------------------
	.section	.nv.shared._ZN7cutlass13device_kernelIN5flash11enable_sm90INS1_16FlashAttnBwdSm90INS1_25CollectiveMainloopBwdSm90ILi2ELi1ELi1EN4cute5tupleIJNS5_1CILi1EEES8_S8_EEENS6_IJNS7_ILi64EEENS7_ILi96EEENS7_ILi192EEEEEENS_10bfloat16_tEfNS_4arch4Sm90ELb0ELb1ELb0ELb1ELb1ELb0ELb1ELb0ELi3ELi1ELi1ELi1ELb0EEENS1_24CollectiveEpilogueBwdGQAISD_fSG_Li384ELb1ELb1EEENS1_19SingleTileSchedulerILb1ELb0ELb0ELi96EEEEEEEEEvNT_6ParamsE,"aw",@nobits
	.sectionflags	@""
	.align	16
	.zero		1024


//--------------------- .nv.shared._ZN7cutlass13device_kernelIN5flash11enable_sm90INS1_16FlashAttnBwdSm90INS1_25CollectiveMainloopBwdSm90ILi2ELi1ELi1EN4cute5tupleIJNS5_1CILi1EEES8_S8_EEENS6_IJNS7_ILi64EEENS7_ILi96EEENS7_ILi192EEEEEENS_10bfloat16_tEfNS_4arch4Sm90ELb1ELb0ELb0ELb0ELb0ELb0ELb1ELb0ELi3ELi1ELi1ELi1ELb0EEENS1_21CollectiveEpilogueBwdISD_SE_SG_Li384ELb0ELb1ELi3EEENS1_25SingleTileBwdLPTSchedulerILb0ELi96ELb0EEEEEEEEEvNT_6ParamsE --------------------------
	.section	.nv.shared._ZN7cutlass13device_kernelIN5flash11enable_sm90INS1_16FlashAttnBwdSm90INS1_25CollectiveMainloopBwdSm90ILi2ELi1ELi1EN4cute5tupleIJNS5_1CILi1EEES8_S8_EEENS6_IJNS7_ILi64EEENS7_ILi96EEENS7_ILi192EEEEEENS_10bfloat16_tEfNS_4arch4Sm90ELb1ELb0ELb0ELb0ELb0ELb0ELb1ELb0ELi3ELi1ELi1ELi1ELb0EEENS1_21CollectiveEpilogueBwdISD_SE_SG_Li384ELb0ELb1ELi3EEENS1_25SingleTileBwdLPTSchedulerILb0ELi96ELb0EEEEEEEEEvNT_6ParamsE,"aw",@nobits
	.sectionflags	@""
	.align	16
	.zero		1024


//--------------------- .nv.shared._ZN7cutlass13device_kernelIN5flash11enable_sm90INS1_16FlashAttnBwdSm90INS1_25CollectiveMainloopBwdSm90ILi2ELi1ELi1EN4cute5tupleIJNS5_1CILi1EEES8_S8_EEENS6_IJNS7_ILi64EEENS7_ILi96EEENS7_ILi192EEEEEENS_10bfloat16_tEfNS_4arch4Sm90ELb1ELb0ELb0ELb0ELb1ELb0ELb1ELb0ELi3ELi1ELi1ELi1ELb0EEENS1_21CollectiveEpilogueBwdISD_SE_SG_Li384ELb0ELb1ELi3EEENS1_25SingleTileBwdLPTSchedulerILb0ELi96ELb1EEEEEEEEEvNT_6ParamsE --------------------------
	.section	.nv.shared._ZN7cutlass13device_kernelIN5flash11enable_sm90INS1_16FlashAttnBwdSm90INS1_25CollectiveMainloopBwdSm90ILi2ELi1ELi1EN4cute5tupleIJNS5_1CILi1EEES8_S8_EEENS6_IJNS7_ILi64EEENS7_ILi96EEENS7_ILi192EEEEEENS_10bfloat16_tEfNS_4arch4Sm90ELb1ELb0ELb0ELb0ELb1ELb0ELb1ELb0ELi3ELi1ELi1ELi1ELb0EEENS1_21CollectiveEpilogueBwdISD_SE_SG_Li384ELb0ELb1ELi3EEENS1_25SingleTileBwdLPTSchedulerILb0ELi96ELb1EEEEEEEEEvNT_6ParamsE,"aw",@nobits
	.sectionflags	@""
	.align	16
	.zero		1024


//--------------------- .nv.shared._ZN7cutlass13device_kernelIN5flash11enable_sm90INS1_16FlashAttnBwdSm90INS1_25CollectiveMainloopBwdSm90ILi2ELi1ELi1EN4cute5tupleIJNS5_1CILi1EEES8_S8_EEENS6_IJNS7_ILi64EEENS7_ILi96EEENS7_ILi192EEEEEENS_10bfloat16_tEfNS_4arch4Sm90ELb1ELb0ELb0ELb0ELb0ELb0ELb1ELb0ELi3ELi1ELi1ELi1ELb0EEENS1_24CollectiveEpilogueBwdGQAISD_fSG_Li384ELb0ELb0EEENS1_25SingleTileBwdLPTSchedulerILb0ELi96ELb0EEEEEEEEEvNT_6ParamsE --------------------------
	.section	.nv.shared._ZN7cutlass13device_kernelIN5flash11enable_sm90INS1_16FlashAttnBwdSm90INS1_25CollectiveMainloopBwdSm90ILi2ELi1ELi1EN4cute5tupleIJNS5_1CILi1EEES8_S8_EEENS6_IJNS7_ILi64EEENS7_ILi96EEENS7_ILi192EEEEEENS_10bfloat16_tEfNS_4arch4Sm90ELb1ELb0ELb0ELb0ELb0ELb0ELb1ELb0ELi3ELi1ELi1ELi1ELb0EEENS1_24CollectiveEpilogueBwdGQAISD_fSG_Li384ELb0ELb0EEENS1_25SingleTileBwdLPTSchedulerILb0ELi96ELb0EEEEEEEEEvNT_6ParamsE,"aw",@nobits
	.sectionflags	@""
	.align	16
	.zero		1024


//--------------------- .nv.shared._ZN7cutlass13device_kernelIN5flash11enable_sm90INS1_16FlashAttnBwdSm90INS1_25CollectiveMainloopBwdSm90ILi2ELi1ELi1EN4cute5tupleIJNS5_1CILi1EEES8_S8_EEENS6_IJNS7_ILi64EEENS7_ILi96EEENS7_ILi192EEEEEENS_10bfloat16_tEfNS_4arch4Sm90ELb1ELb0ELb0ELb0ELb1ELb0ELb1ELb0ELi3ELi1ELi1ELi1ELb0EEENS1_24CollectiveEpilogueBwdGQAISD_fSG_Li384ELb0ELb1EEENS1_25SingleTileBwdLPTSchedulerILb0ELi96ELb1EEEEEEEEEvNT_6ParamsE --------------------------
	.section	.nv.shared._ZN7cutlass13device_kernelIN5flash11enable_sm90INS1_16FlashAttnBwdSm90INS1_25CollectiveMainloopBwdSm90ILi2ELi1ELi1EN4cute5tupleIJNS5_1CILi1EEES8_S8_EEENS6_IJNS7_ILi64EEENS7_ILi96EEENS7_ILi192EEEEEENS_10bfloat16_tEfNS_4arch4Sm90ELb1ELb0ELb0ELb0ELb1ELb0ELb1ELb0ELi3ELi1ELi1ELi1ELb0EEENS1_24CollectiveEpilogueBwdGQAISD_fSG_Li384ELb0ELb1EEENS1_25SingleTileBwdLPTSchedulerILb0ELi96ELb1EEEEEEEEEvNT_6ParamsE,"aw",@nobits
	.sectionflags	@""
	.align	16
	.zero		1024


//--------------------- .nv.shared._ZN7cutlass13device_kernelIN5flash22FlashAttnBwdPreprocessIN4cute5tupleIJNS3_1CILi64EEENS5_ILi192EEEEEENS_10bfloat16_tEfNS_4arch4Sm90ELb1ELb0EEEEEvNT_6ParamsE --------------------------
	.section	.nv.shared._ZN7cutlass13device_kernelIN5flash22FlashAttnBwdPreprocessIN4cute5tupleIJNS3_1CILi64EEENS5_ILi192EEEEEENS_10bfloat16_tEfNS_4arch4Sm90ELb1ELb0EEEEEvNT_6ParamsE,"aw",@nobits
	.sectionflags	@""
	.align	16
	.zero		1024


//--------------------- .nv.shared._ZN7cutlass13device_kernelIN5flash11enable_sm90INS1_16FlashAttnBwdSm90INS1_25CollectiveMainloopBwdSm90ILi2ELi1ELi1EN4cute5tupleIJNS5_1CILi1EEES8_S8_EEENS6_IJNS7_ILi64EEENS7_ILi96EEENS7_ILi192EEEEEENS_10bfloat16_tEfNS_4arch4Sm90ELb1ELb0ELb0ELb1ELb0ELb0ELb1ELb0ELi3ELi1ELi1ELi1ELb0EEENS1_21CollectiveEpilogueBwdISD_SE_SG_Li384ELb1ELb1ELi3EEENS1_25SingleTileBwdLPTSchedulerILb1ELi96ELb0EEEEEEEEEvNT_6ParamsE --------------------------
	.section	.nv.shared._ZN7cutlass13device_kernelIN5flash11enable_sm90INS1_16FlashAttnBwdSm90INS1_25CollectiveMainloopBwdSm90ILi2ELi1ELi1EN4cute5tupleIJNS5_1CILi1EEES8_S8_EEENS6_IJNS7_ILi64EEENS7_ILi96EEENS7_ILi192EEEEEENS_10bfloat16_tEfNS_4arch4Sm90ELb1ELb0ELb0ELb1ELb0ELb0ELb1ELb0ELi3ELi1ELi1ELi1ELb0EEENS1_21CollectiveEpilogueBwdISD_SE_SG_Li384ELb1ELb1ELi3EEENS1_25SingleTileBwdLPTSchedulerILb1ELi96ELb0EEEEEEEEEvNT_6ParamsE,"aw",@nobits
	.sectionflags	@""
	.align	16
	.zero		1024


//--------------------- .nv.shared._ZN7cutlass13device_kernelIN5flash11enable_sm90INS1_16FlashAttnBwdSm90INS1_25CollectiveMainloopBwdSm90ILi2ELi1ELi1EN4cute5tupleIJNS5_1CILi1EEES8_S8_EEENS6_IJNS7_ILi64EEENS7_ILi96EEENS7_ILi192EEEEEENS_10bfloat16_tEfNS_4arch4Sm90ELb1ELb0ELb0ELb1ELb1ELb0ELb1ELb0ELi3ELi1ELi1ELi1ELb0EEENS1_21CollectiveEpilogueBwdISD_SE_SG_Li384ELb1ELb1ELi3EEENS1_25SingleTileBwdLPTSchedulerILb1ELi96ELb1EEEEEEEEEvNT_6ParamsE --------------------------
	.section	.nv.shared._ZN7cutlass13device_kernelIN5flash11enable_sm90INS1_16FlashAttnBwdSm90INS1_25CollectiveMainloopBwdSm90ILi2ELi1ELi1EN4cute5tupleIJNS5_1CILi1EEES8_S8_EEENS6_IJNS7_ILi64EEENS7_ILi96EEENS7_ILi192EEEEEENS_10bfloat16_tEfNS_4arch4Sm90ELb1ELb0ELb0ELb1ELb1ELb0ELb1ELb0ELi3ELi1ELi1ELi1ELb0EEENS1_21CollectiveEpilogueBwdISD_SE_SG_Li384ELb1ELb1ELi3EEENS1_25SingleTileBwdLPTSchedulerILb1ELi96ELb1EEEEEEEEEvNT_6ParamsE,"aw",@nobits
	.sectionflags	@""
	.align	16
	.zero		1024


//--------------------- .nv.shared._ZN7cutlass13device_kernelIN5flash11enable_sm90INS1_16FlashAttnBwdSm90INS1_25CollectiveMainloopBwdSm90ILi2ELi1ELi1EN4cute5tupleIJNS5_1CILi1EEES8_S8_EEENS6_IJNS7_ILi64EEENS7_ILi96EEENS7_ILi192EEEEEENS_10bfloat16_tEfNS_4arch4Sm90ELb1ELb0ELb0ELb1ELb0ELb0ELb1ELb0ELi3ELi1ELi1ELi1ELb0EEENS1_24CollectiveEpilogueBwdGQAISD_fSG_Li384ELb1ELb0EEENS1_25SingleTileBwdLPTSchedulerILb1ELi96ELb0EEEEEEEEEvNT_6ParamsE --------------------------
	.section	.nv.shared._ZN7cutlass13device_kernelIN5flash11enable_sm90INS1_16FlashAttnBwdSm90INS1_25CollectiveMainloopBwdSm90ILi2ELi1ELi1EN4cute5tupleIJNS5_1CILi1EEES8_S8_EEENS6_IJNS7_ILi64EEENS7_ILi96EEENS7_ILi192EEEEEENS_10bfloat16_tEfNS_4arch4Sm90ELb1ELb0ELb0ELb1ELb0ELb0ELb1ELb0ELi3ELi1ELi1ELi1ELb0EEENS1_24CollectiveEpilogueBwdGQAISD_fSG_Li384ELb1ELb0EEENS1_25SingleTileBwdLPTSchedulerILb1ELi96ELb0EEEEEEEEEvNT_6ParamsE,"aw",@nobits
	.sectionflags	@""
	.align	16
	.zero		1024


//--------------------- .nv.shared._ZN7cutlass13device_kernelIN5flash32FlashAttnBwdPostprocessConvertdQIN4cute5tupleIJNS3_1CILi96EEENS5_ILi192EEEEEENS_10bfloat16_tEfNS_4arch4Sm90ELi384ENS3_8TiledMMAINS3_8MMA_AtomIJNS3_4SM904GMMA27MMA_64x96x16_F32BF16BF16_SSILNSF_5MajorE1ELSH_1ELNSF_7ScaleInE1ELSI_1EEEEEENS3_6LayoutINS4_IJNS5_ILi3EEENS5_ILi1EEESN_EEENS4_IJSN_NS5_ILi0EEESP_EEEEENS4_IJNS3_10UnderscoreESS_SS_EEEEELb1EEEEEvNT_6ParamsE --------------------------
	.section	.nv.shared._ZN7cutlass13device_kernelIN5flash32FlashAttnBwdPostprocessConvertdQIN4cute5tupleIJNS3_1CILi96EEENS5_ILi192EEEEEENS_10bfloat16_tEfNS_4arch4Sm90ELi384ENS3_8TiledMMAINS3_8MMA_AtomIJNS3_4SM904GMMA27MMA_64x96x16_F32BF16BF16_SSILNSF_5MajorE1ELSH_1ELNSF_7ScaleInE1ELSI_1EEEEEENS3_6LayoutINS4_IJNS5_ILi3EEENS5_ILi1EEESN_EEENS4_IJSN_NS5_ILi0EEESP_EEEEENS4_IJNS3_10UnderscoreESS_SS_EEEEELb1EEEEEvNT_6ParamsE,"aw",@nobits
	.sectionflags	@""
	.align	16
	.zero		1024


//--------------------- .nv.shared._ZN7cutlass13device_kernelIN5flash32FlashAttnBwdPostprocessConvertdQIN4cute5tupleIJNS3_1CILi64EEENS5_ILi192EEEEEENS_10bfloat16_tEfNS_4arch4Sm90ELi384ENS3_8TiledMMAINS3_8MMA_AtomIJNS3_4SM904GMMA27MMA_64x64x16_F32BF16BF16_SSILNSF_5MajorE0ELSH_1ELNSF_7ScaleInE1ELSI_1EEEEEENS3_6LayoutINS4_IJNS5_ILi1EEENS5_ILi3EEESM_EEENS4_IJNS5_ILi0EEESM_SP_EEEEENS4_IJNS3_10UnderscoreESS_SS_EEEEELb0EEEEEvNT_6ParamsE --------------------------
	.section	.nv.shared._ZN7cutlass13device_kernelIN5flash32FlashAttnBwdPostprocessConvertdQIN4cute5tupleIJNS3_1CILi64EEENS5_ILi192EEEEEENS_10bfloat16_tEfNS_4arch4Sm90ELi384ENS3_8TiledMMAINS3_8MMA_AtomIJNS3_4SM904GMMA27MMA_64x64x16_F32BF16BF16_SSILNSF_5MajorE0ELSH_1ELNSF_7ScaleInE1ELSI_1EEEEEENS3_6LayoutINS4_IJNS5_ILi1EEENS5_ILi3EEESM_EEENS4_IJNS5_ILi0EEESM_SP_EEEEENS4_IJNS3_10UnderscoreESS_SS_EEEEELb0EEEEEvNT_6ParamsE,"aw",@nobits
	.sectionflags	@""
	.align	16
	.zero		1024


//--------------------- .nv.shared._ZN7cutlass13device_kernelIN5flash11enable_sm90INS1_16FlashAttnBwdSm90INS1_25CollectiveMainloopBwdSm90ILi2ELi1ELi1EN4cute5tupleIJNS5_1CILi1EEES8_S8_EEENS6_IJNS7_ILi64EEENS7_ILi96EEENS7_ILi192EEEEEENS_10bfloat16_tEfNS_4arch4Sm90ELb1ELb0ELb0ELb1ELb1ELb0ELb1ELb0ELi3ELi1ELi1ELi1ELb0EEENS1_24CollectiveEpilogueBwdGQAISD_fSG_Li384ELb1ELb1EEENS1_25SingleTileBwdLPTSchedulerILb1ELi96ELb1EEEEEEEEEvNT_6ParamsE --------------------------
	.section	.nv.shared._ZN7cutlass13device_kernelIN5flash11enable_sm90INS1_16FlashAttnBwdSm90INS1_25CollectiveMainloopBwdSm90ILi2ELi1ELi1EN4cute5tupleIJNS5_1CILi1EEES8_S8_EEENS6_IJNS7_ILi64EEENS7_ILi96EEENS7_ILi192EEEEEENS_10bfloat16_tEfNS_4arch4Sm90ELb1ELb0ELb0ELb1ELb1ELb0ELb1ELb0ELi3ELi1ELi1ELi1ELb0EEENS1_24CollectiveEpilogueBwdGQAISD_fSG_Li384ELb1ELb1EEENS1_25SingleTileBwdLPTSchedulerILb1ELi96ELb1EEEEEEEEEvNT_6ParamsE,"aw",@nobits
	.sectionflags	@""
	.align	16
	.zero		1024


//--------------------- .nv.shared._ZN7cutlass13device_kernelIN5flash22FlashAttnBwdPreprocessIN4cute5tupleIJNS3_1CILi64EEENS5_ILi192EEEEEENS_10bfloat16_tEfNS_4arch4Sm90ELb1ELb1EEEEEvNT_6ParamsE --------------------------
	.section	.nv.shared._ZN7cutlass13device_kernelIN5flash22FlashAttnBwdPreprocessIN4cute5tupleIJNS3_1CILi64EEENS5_ILi192EEEEEENS_10bfloat16_tEfNS_4arch4Sm90ELb1ELb1EEEEEvNT_6ParamsE,"aw",@nobits
	.sectionflags	@""
	.align	16
	.zero		1024


//--------------------- .nv.constant0._ZN7cutlass13device_kernelIN5flash11enable_sm90INS1_16FlashAttnBwdSm90INS1_25CollectiveMainloopBwdSm90ILi2ELi1ELi1EN4cute5tupleIJNS5_1CILi1EEES8_S8_EEENS6_IJNS7_ILi64EEENS7_ILi96EEENS7_ILi192EEEEEENS_10bfloat16_tEfNS_4arch4Sm90ELb0ELb0ELb1ELb0ELb0ELb0ELb1ELb0ELi3ELi1ELi1ELi1ELb0EEENS1_21CollectiveEpilogueBwdISD_SE_SG_Li384ELb0ELb1ELi3EEENS1_19SingleTileSchedulerILb0ELb0ELb0ELi96EEEEEEEEEvNT_6ParamsE --------------------------
	.section	.nv.constant0._ZN7cutlass13device_kernelIN5flash11enable_sm90INS1_16FlashAttnBwdSm90INS1_25CollectiveMainloopBwdSm90ILi2ELi1ELi1EN4cute5tupleIJNS5_1CILi1EEES8_S8_EEENS6_IJNS7_ILi64EEENS7_ILi96EEENS7_ILi192EEEEEENS_10bfloat16_tEfNS_4arch4Sm90ELb0ELb0ELb1ELb0ELb0ELb0ELb1ELb0ELi3ELi1ELi1ELi1ELb0EEENS1_21CollectiveEpilogueBwdISD_SE_SG_Li384ELb0ELb1ELi3EEENS1_19SingleTileSchedulerILb0ELb0ELb0ELi96EEEEEEEEEvNT_6ParamsE,"a",@progbits
	.sectionflags	@""
	.align	4
.nv.constant0._ZN7cutlass13device_kernelIN5flash11enable_sm90INS1_16FlashAttnBwdSm90INS1_25CollectiveMainloopBwdSm90ILi2ELi1ELi1EN4cute5tupleIJNS5_1CILi1EEES8_S8_EEENS6_IJNS7_ILi64EEENS7_ILi96EEENS7_ILi192EEEEEENS_10bfloat16_tEfNS_4arch4Sm90ELb0ELb0ELb1ELb0ELb0ELb0ELb1ELb0ELi3ELi1ELi1ELi1ELb0EEENS1_21CollectiveEpilogueBwdISD_SE_SG_Li384ELb0ELb1ELi3EEENS1_19SingleTileSchedulerILb0ELb0ELb0ELi96EEEEEEEEEvNT_6ParamsE:
	.zero		2944


//--------------------- .nv.constant0._ZN7cutlass13device_kernelIN5flash11enable_sm90INS1_16FlashAttnBwdSm90INS1_25CollectiveMainloopBwdSm90ILi2ELi1ELi1EN4cute5tupleIJNS5_1CILi1EEES8_S8_EEENS6_IJNS7_ILi64EEENS7_ILi96EEENS7_ILi192EEEEEENS_10bfloat16_tEfNS_4arch4Sm90ELb0ELb0ELb1ELb0ELb1ELb0ELb1ELb0ELi3ELi1ELi1ELi1ELb0EEENS1_21CollectiveEpilogueBwdISD_SE_SG_Li384ELb0ELb1ELi3EEENS1_19SingleTileSchedulerILb0ELb0ELb0ELi96EEEEEEEEEvNT_6ParamsE --------------------------
	.section	.nv.constant0._ZN7cutlass13device_kernelIN5flash11enable_sm90INS1_16FlashAttnBwdSm90INS1_25CollectiveMainloopBwdSm90ILi2ELi1ELi1EN4cute5tupleIJNS5_1CILi1EEES8_S8_EEENS6_IJNS7_ILi64EEENS7_ILi96EEENS7_ILi192EEEEEENS_10bfloat16_tEfNS_4arch4Sm90ELb0ELb0ELb1ELb0ELb1ELb0ELb1ELb0ELi3ELi1ELi1ELi1ELb0EEENS1_21CollectiveEpilogueBwdISD_SE_SG_Li384ELb0ELb1ELi3EEENS1_19SingleTileSchedulerILb0ELb0ELb0ELi96EEEEEEEEEvNT_6ParamsE,"a",@progbits
	.sectionflags	@""
	.align	4
.nv.constant0._ZN7cutlass13device_kernelIN5flash11enable_sm90INS1_16FlashAttnBwdSm90INS1_25CollectiveMainloopBwdSm90ILi2ELi1ELi1EN4cute5tupleIJNS5_1CILi1EEES8_S8_EEENS6_IJNS7_ILi64EEENS7_ILi96EEENS7_ILi192EEEEEENS_10bfloat16_tEfNS_4arch4Sm90ELb0ELb0ELb1ELb0ELb1ELb0ELb1ELb0ELi3ELi1ELi1ELi1ELb0EEENS1_21CollectiveEpilogueBwdISD_SE_SG_Li384ELb0ELb1ELi3EEENS1_19SingleTileSchedulerILb0ELb0ELb0ELi96EEEEEEEEEvNT_6ParamsE:
	.zero		2944


//--------------------- .nv.constant0._ZN7cutlass13device_kernelIN5flash11enable_sm90INS1_16FlashAttnBwdSm90INS1_25CollectiveMainloopBwdSm90ILi2ELi1ELi1EN4cute5tupleIJNS5_1CILi1EEES8_S8_EEENS6_IJNS7_ILi64EEENS7_ILi96EEENS7_ILi192EEEEEENS_10bfloat16_tEfNS_4arch4Sm90ELb0ELb0ELb1ELb0ELb0ELb0ELb1ELb0ELi3ELi1ELi1ELi1ELb0EEENS1_24CollectiveEpilogueBwdGQAISD_fSG_Li384ELb0ELb0EEENS1_19SingleTileSchedulerILb0ELb0ELb0ELi96EEEEEEEEEvNT_6ParamsE --------------------------
	.section	.nv.constant0._ZN7cutlass13device_kernelIN5flash11enable_sm90INS1_16FlashAttnBwdSm90INS1_25CollectiveMainloopBwdSm90ILi2ELi1ELi1EN4cute5tupleIJNS5_1CILi1EEES8_S8_EEENS6_IJNS7_ILi64EEENS7_ILi96EEENS7_ILi192EEEEEENS_10bfloat16_tEfNS_4arch4Sm90ELb0ELb0ELb1ELb0ELb0ELb0ELb1ELb0ELi3ELi1ELi1ELi1ELb0EEENS1_24CollectiveEpilogueBwdGQAISD_fSG_Li384ELb0ELb0EEENS1_19SingleTileSchedulerILb0ELb0ELb0ELi96EEEEEEEEEvNT_6ParamsE,"a",@progbits
	.sectionflags	@""
	.align	4
.nv.constant0._ZN7cutlass13device_kernelIN5flash11enable_sm90INS1_16FlashAttnBwdSm90INS1_25CollectiveMainloopBwdSm90ILi2ELi1ELi1EN4cute5tupleIJNS5_1CILi1EEES8_S8_EEENS6_IJNS7_ILi64EEENS7_ILi96EEENS7_ILi192EEEEEENS_10bfloat16_tEfNS_4arch4Sm90ELb0ELb0ELb1ELb0ELb0ELb0ELb1ELb0ELi3ELi1ELi1ELi1ELb0EEENS1_24CollectiveEpilogueBwdGQAISD_fSG_Li384ELb0ELb0EEENS1_19SingleTileSchedulerILb0ELb0ELb0ELi96EEEEEEEEEvNT_6ParamsE:
	.zero		2304


//--------------------- .nv.constant0._ZN7cutlass13device_kernelIN5flash11enable_sm90INS1_16FlashAttnBwdSm90INS1_25CollectiveMainloopBwdSm90ILi2ELi1ELi1EN4cute5tupleIJNS5_1CILi1EEES8_S8_EEENS6_IJNS7_ILi64EEENS7_ILi96EEENS7_ILi192EEEEEENS_10bfloat16_tEfNS_4arch4Sm90ELb0ELb0ELb1ELb0ELb1ELb0ELb1ELb0ELi3ELi1ELi1ELi1ELb0EEENS1_24CollectiveEpilogueBwdGQAISD_fSG_Li384ELb0ELb1EEENS1_19SingleTileSchedulerILb0ELb0ELb0ELi96EEEEEEEEEvNT_6ParamsE --------------------------
	.section	.nv.constant0._ZN7cutlass13device_kernelIN5flash11enable_sm90INS1_16FlashAttnBwdSm90INS1_25CollectiveMainloopBwdSm90ILi2ELi1ELi1EN4cute5tupleIJNS5_1CILi1EEES8_S8_EEENS6_IJNS7_ILi64EEENS7_ILi96EEENS7_ILi192EEEEEENS_10bfloat16_tEfNS_4arch4Sm90ELb0ELb0ELb1ELb0ELb1ELb0ELb1ELb0ELi3ELi1ELi1ELi1ELb0EEENS1_24CollectiveEpilogueBwdGQAISD_fSG_Li384ELb0ELb1EEENS1_19SingleTileSchedulerILb0ELb0ELb0ELi96EEEEEEEEEvNT_6ParamsE,"a",@progbits
	.sectionflags	@""
	.align	4
.nv.constant0._ZN7cutlass13device_kernelIN5flash11enable_sm90INS1_16FlashAttnBwdSm90INS1_25CollectiveMainloopBwdSm90ILi2ELi1ELi1EN4cute5tupleIJNS5_1CILi1EEES8_S8_EEENS6_IJNS7_ILi64EEENS7_ILi96EEENS7_ILi192EEEEEENS_10bfloat16_tEfNS_4arch4Sm90ELb0ELb0ELb1ELb0ELb1ELb0ELb1ELb0ELi3ELi1ELi1ELi1ELb0EEENS1_24CollectiveEpilogueBwdGQAISD_fSG_Li384ELb0ELb1EEENS1_19SingleTileSchedulerILb0ELb0ELb0ELi96EEEEEEEEEvNT_6ParamsE:
	.zero		2304


//--------------------- .nv.constant0._ZN7cutlass13device_kernelIN5flash11enable_sm90INS1_16FlashAttnBwdSm90INS1_25CollectiveMainloopBwdSm90ILi2ELi1ELi1EN4cute5tupleIJNS5_1CILi1EEES8_S8_EEENS6_IJNS7_ILi64EEENS7_ILi96EEENS7_ILi192EEEEEENS_10bfloat16_tEfNS_4arch4Sm90ELb0ELb0ELb1ELb1ELb0ELb0ELb1ELb0ELi3ELi1ELi1ELi1ELb0EEENS1_21CollectiveEpilogueBwdISD_SE_SG_Li384ELb1ELb1ELi3EEENS1_19SingleTileSchedulerILb1ELb0ELb0ELi96EEEEEEEEEvNT_6ParamsE --------------------------
	.section	.nv.constant0._ZN7cutlass13device_kernelIN5flash11enable_sm90INS1_16FlashAttnBwdSm90INS1_25CollectiveMainloopBwdSm90ILi2ELi1ELi1EN4cute5tupleIJNS5_1CILi1EEES8_S8_EEENS6_IJNS7_ILi64EEENS7_ILi96EEENS7_ILi192EEEEEENS_10bfloat16_tEfNS_4arch4Sm90ELb0ELb0ELb1ELb1ELb0ELb0ELb1ELb0ELi3ELi1ELi1ELi1ELb0EEENS1_21CollectiveEpilogueBwdISD_SE_SG_Li384ELb1ELb1ELi3EEENS1_19SingleTileSchedulerILb1ELb0ELb0ELi96EEEEEEEEEvNT_6ParamsE,"a",@progbits
	.sectionflags	@""
	.align	4
.nv.constant0._ZN7cutlass13device_kernelIN5flash11enable_sm90INS1_16FlashAttnBwdSm90INS1_25CollectiveMainloopBwdSm90ILi2ELi1ELi1EN4cute5tupleIJNS5_1CILi1EEES8_S8_EEENS6_IJNS7_ILi64EEENS7_ILi96EEENS7_ILi192EEEEEENS_10bfloat16_tEfNS_4arch4Sm90ELb0ELb0ELb1ELb1ELb0ELb0ELb1ELb0ELi3ELi1ELi1ELi1ELb0EEENS1_21CollectiveEpilogueBwdISD_SE_SG_Li384ELb1ELb1ELi3EEENS1_19SingleTileSchedulerILb1ELb0ELb0ELi96EEEEEEEEEvNT_6ParamsE:
	.zero		2304


//--------------------- .nv.constant0._ZN7cutlass13device_kernelIN5flash11enable_sm90INS1_16FlashAttnBwdSm90INS1_25CollectiveMainloopBwdSm90ILi2ELi1ELi1EN4cute5tupleIJNS5_1CILi1EEES8_S8_EEENS6_IJNS7_ILi64EEENS7_ILi96EEENS7_ILi192EEEEEENS_10bfloat16_tEfNS_4arch4Sm90ELb0ELb0ELb1ELb1ELb1ELb0ELb1ELb0ELi3ELi1ELi1ELi1ELb0EEENS1_21CollectiveEpilogueBwdISD_SE_SG_Li384ELb1ELb1ELi3EEENS1_19SingleTileSchedulerILb1ELb0ELb0ELi96EEEEEEEEEvNT_6ParamsE --------------------------
	.section	.nv.constant0._ZN7cutlass13device_kernelIN5flash11enable_sm90INS1_16FlashAttnBwdSm90INS1_25CollectiveMainloopBwdSm90ILi2ELi1ELi1EN4cute5tupleIJNS5_1CILi1EEES8_S8_EEENS6_IJNS7_ILi64EEENS7_ILi96EEENS7_ILi192EEEEEENS_10bfloat16_tEfNS_4arch4Sm90ELb0ELb0ELb1ELb1ELb1ELb0ELb1ELb0ELi3ELi1ELi1ELi1ELb0EEENS1_21CollectiveEpilogueBwdISD_SE_SG_Li384ELb1ELb1ELi3EEENS1_19SingleTileSchedulerILb1ELb0ELb0ELi96EEEEEEEEEvNT_6ParamsE,"a",@progbits
	.sectionflags	@""
	.align	4
.nv.constant0._ZN7cutlass13device_kernelIN5flash11enable_sm90INS1_16FlashAttnBwdSm90INS1_25CollectiveMainloopBwdSm90ILi2ELi1ELi1EN4cute5tupleIJNS5_1CILi1EEES8_S8_EEENS6_IJNS7_ILi64EEENS7_ILi96EEENS7_ILi192EEEEEENS_10bfloat16_tEfNS_4arch4Sm90ELb0ELb0ELb1ELb1ELb1ELb0ELb1ELb0ELi3ELi1ELi1ELi1ELb0EEENS1_21CollectiveEpilogueBwdISD_SE_SG_Li384ELb1ELb1ELi3EEENS1_19SingleTileSchedulerILb1ELb0ELb0ELi96EEEEEEEEEvNT_6ParamsE:
	.zero		2304


//--------------------- .nv.constant0._ZN7cutlass13device_kernelIN5flash11enable_sm90INS1_16FlashAttnBwdSm90INS1_25CollectiveMainloopBwdSm90ILi2ELi1ELi1EN4cute5tupleIJNS5_1CILi1EEES8_S8_EEENS6_IJNS7_ILi64EEENS7_ILi96EEENS7_ILi192EEEEEENS_10bfloat16_tEfNS_4arch4Sm90ELb0ELb0ELb1ELb1ELb0ELb0ELb1ELb0ELi3ELi1ELi1ELi1ELb0EEENS1_24CollectiveEpilogueBwdGQAISD_fSG_Li384ELb1ELb0EEENS1_19SingleTileSchedulerILb1ELb0ELb0ELi96EEEEEEEEEvNT_6ParamsE --------------------------
	.section	.nv.constant0._ZN7cutlass13device_kernelIN5flash11enable_sm90INS1_16FlashAttnBwdSm90INS1_25CollectiveMainloopBwdSm90ILi2ELi1ELi1EN4cute5tupleIJNS5_1CILi1EEES8_S8_EEENS6_IJNS7_ILi64EEENS7_ILi96EEENS7_ILi192EEEEEENS_10bfloat16_tEfNS_4arch4Sm90ELb0ELb0ELb1ELb1ELb0ELb0ELb1ELb0ELi3ELi1ELi1ELi1ELb0EEENS1_24CollectiveEpilogueBwdGQAISD_fSG_Li384ELb1ELb0EEENS1_19SingleTileSchedulerILb1ELb0ELb0ELi96EEEEEEEEEvNT_6ParamsE,"a",@progbits
	.sectionflags	@""
	.align	4
.nv.constant0._ZN7cutlass13device_kernelIN5flash11enable_sm90INS1_16FlashAttnBwdSm90INS1_25CollectiveMainloopBwdSm90ILi2ELi1ELi1EN4cute5tupleIJNS5_1CILi1EEES8_S8_EEENS6_IJNS7_ILi64EEENS7_ILi96EEENS7_ILi192EEEEEENS_10bfloat16_tEfNS_4arch4Sm90ELb0ELb0ELb1ELb1ELb0ELb0ELb1ELb0ELi3ELi1ELi1ELi1ELb0EEENS1_24CollectiveEpilogueBwdGQAISD_fSG_Li384ELb1ELb0EEENS1_19SingleTileSchedulerILb1ELb0ELb0ELi96EEEEEEEEEvNT_6ParamsE:
	.zero		2304


//--------------------- .nv.constant0._ZN7cutlass13device_kernelIN5flash11enable_sm90INS1_16FlashAttnBwdSm90INS1_25CollectiveMainloopBwdSm90ILi2ELi1ELi1EN4cute5tupleIJNS5_1CILi1EEES8_S8_EEENS6_IJNS7_ILi64EEENS7_ILi96EEENS7_ILi192EEEEEENS_10bfloat16_tEfNS_4arch4Sm90ELb0ELb0ELb1ELb1ELb1ELb0ELb1ELb0ELi3ELi1ELi1ELi1ELb0EEENS1_24CollectiveEpilogueBwdGQAISD_fSG_Li384ELb1ELb1EEENS1_19SingleTileSchedulerILb1ELb0ELb0ELi96EEEEEEEEEvNT_6ParamsE --------------------------
	.section	.nv.constant0._ZN7cutlass13device_kernelIN5flash11enable_sm90INS1_16FlashAttnBwdSm90INS1_25CollectiveMainloopBwdSm90ILi2ELi1ELi1EN4cute5tupleIJNS5_1CILi1EEES8_S8_EEENS6_IJNS7_ILi64EEENS7_ILi96EEENS7_ILi192EEEEEENS_10bfloat16_tEfNS_4arch4Sm90ELb0ELb0ELb1ELb1ELb1ELb0ELb1ELb0ELi3ELi1ELi1ELi1ELb0EEENS1_24CollectiveEpilogueBwdGQAISD_fSG_Li384ELb1ELb1EEENS1_19SingleTileSchedulerILb1ELb0ELb0ELi96EEEEEEEEEvNT_6ParamsE,"a",@progbits
	.sectionflags	@""
	.align	4
.nv.constant0._ZN7cutlass13device_kernelIN5flash11enable_sm90INS1_16FlashAttnBwdSm90INS1_25CollectiveMainloopBwdSm90ILi2ELi1ELi1EN4cute5tupleIJNS5_1CILi1EEES8_S8_EEENS6_IJNS7_ILi64EEENS7_ILi96EEENS7_ILi192EEEEEENS_10bfloat16_tEfNS_4arch4Sm90ELb0ELb0ELb1ELb1ELb1ELb0ELb1ELb0ELi3ELi1ELi1ELi1ELb0EEENS1_24CollectiveEpilogueBwdGQAISD_fSG_Li384ELb1ELb1EEENS1_19SingleTileSchedulerILb1ELb0ELb0ELi96EEEEEEEEEvNT_6ParamsE:
	.zero		2304


//--------------------- .nv.constant0._ZN7cutlass13device_kernelIN5flash11enable_sm90INS1_16FlashAttnBwdSm90INS1_25CollectiveMainloopBwdSm90ILi2ELi1ELi1EN4cute5tupleIJNS5_1CILi1EEES8_S8_EEENS6_IJNS7_ILi64EEENS7_ILi96EEENS7_ILi192EEEEEENS_10bfloat16_tEfNS_4arch4Sm90ELb0ELb1ELb1ELb0ELb0ELb0ELb1ELb0ELi3ELi1ELi1ELi1ELb0EEENS1_21CollectiveEpilogueBwdISD_SE_SG_Li384ELb0ELb1ELi3EEENS1_19SingleTileSchedulerILb0ELb0ELb0ELi96EEEEEEEEEvNT_6ParamsE --------------------------
	.section	.nv.constant0._ZN7cutlass13device_kernelIN5flash11enable_sm90INS1_16FlashAttnBwdSm90INS1_25CollectiveMainloopBwdSm90ILi2ELi1ELi1EN4cute5tupleIJNS5_1CILi1EEES8_S8_EEENS6_IJNS7_ILi64EEENS7_ILi96EEENS7_ILi192EEEEEENS_10bfloat16_tEfNS_4arch4Sm90ELb0ELb1ELb1ELb0ELb0ELb0ELb1ELb0ELi3ELi1ELi1ELi1ELb0EEENS1_21CollectiveEpilogueBwdISD_SE_SG_Li384ELb0ELb1ELi3EEENS1_19SingleTileSchedulerILb0ELb0ELb0ELi96EEEEEEEEEvNT_6ParamsE,"a",@progbits
	.sectionflags	@""
	.align	4
.nv.constant0._ZN7cutlass13device_kernelIN5flash11enable_sm90INS1_16FlashAttnBwdSm90INS1_25CollectiveMainloopBwdSm90ILi2ELi1ELi1EN4cute5tupleIJNS5_1CILi1EEES8_S8_EEENS6_IJNS7_ILi64EEENS7_ILi96EEENS7_ILi192EEEEEENS_10bfloat16_tEfNS_4arch4Sm90ELb0ELb1ELb1ELb0ELb0ELb0ELb1ELb0ELi3ELi1ELi1ELi1ELb0EEENS1_21CollectiveEpilogueBwdISD_SE_SG_Li384ELb0ELb1ELi3EEENS1_19SingleTileSchedulerILb0ELb0ELb0ELi96EEEEEEEEEvNT_6ParamsE:
	.zero		2944


//--------------------- .nv.constant0._ZN7cutlass13device_kernelIN5flash11enable_sm90INS1_16FlashAttnBwdSm90INS1_25CollectiveMainloopBwdSm90ILi2ELi1ELi1EN4cute5tupleIJNS5_1CILi1EEES8_S8_EEENS6_IJNS7_ILi64EEENS7_ILi96EEENS7_ILi192EEEEEENS_10bfloat16_tEfNS_4arch4Sm90ELb0ELb1ELb1ELb0ELb1ELb0ELb1ELb0ELi3ELi1ELi1ELi1ELb0EEENS1_21CollectiveEpilogueBwdISD_SE_SG_Li384ELb0ELb1ELi3EEENS1_19SingleTileSchedulerILb0ELb0ELb0ELi96EEEEEEEEEvNT_6ParamsE --------------------------
	.section	.nv.constant0._ZN7cutlass13device_kernelIN5flash11enable_sm90INS1_16FlashAttnBwdSm90INS1_25CollectiveMainloopBwdSm90ILi2ELi1ELi1EN4cute5tupleIJNS5_1CILi1EEES8_S8_EEENS6_IJNS7_ILi64EEENS7_ILi96EEENS7_ILi192EEEEEENS_10bfloat16_tEfNS_4arch4Sm90ELb0ELb1ELb1ELb0ELb1ELb0ELb1ELb0ELi3ELi1ELi1ELi1ELb0EEENS1_21CollectiveEpilogueBwdISD_SE_SG_Li384ELb0ELb1ELi3EEENS1_19SingleTileSchedulerILb0ELb0ELb0ELi96EEEEEEEEEvNT_6ParamsE,"a",@progbits
	.sectionflags	@""
	.align	4
.nv.constant0._ZN7cutlass13device_kernelIN5flash11enable_sm90INS1_16FlashAttnBwdSm90INS1_25CollectiveMainloopBwdSm90ILi2ELi1ELi1EN4cute5tupleIJNS5_1CILi1EEES8_S8_EEENS6_IJNS7_ILi64EEENS7_ILi96EEENS7_ILi192EEEEEENS_10bfloat16_tEfNS_4arch4Sm90ELb0ELb1ELb1ELb0ELb1ELb0ELb1ELb0ELi3ELi1ELi1ELi1ELb0EEENS1_21CollectiveEpilogueBwdISD_SE_SG_Li384ELb0ELb1ELi3EEENS1_19SingleTileSchedulerILb0ELb0ELb0ELi96EEEEEEEEEvNT_6ParamsE:
	.zero		2944


//--------------------- .nv.constant0._ZN7cutlass13device_kernelIN5flash11enable_sm90INS1_16FlashAttnBwdSm90INS1_25CollectiveMainloopBwdSm90ILi2ELi1ELi1EN4cute5tupleIJNS5_1CILi1EEES8_S8_EEENS6_IJNS7_ILi64EEENS7_ILi96EEENS7_ILi192EEEEEENS_10bfloat16_tEfNS_4arch4Sm90ELb0ELb1ELb1ELb0ELb0ELb0ELb1ELb0ELi3ELi1ELi1ELi1ELb0EEENS1_24CollectiveEpilogueBwdGQAISD_fSG_Li384ELb0ELb0EEENS1_19SingleTileSchedulerILb0ELb0ELb0ELi96EEEEEEEEEvNT_6ParamsE --------------------------
	.section	.nv.constant0._ZN7cutlass13device_kernelIN5flash11enable_sm90INS1_16FlashAttnBwdSm90INS1_25CollectiveMainloopBwdSm90ILi2ELi1ELi1EN4cute5tupleIJNS5_1CILi1EEES8_S8_EEENS6_IJNS7_ILi64EEENS7_ILi96EEENS7_ILi192EEEEEENS_10bfloat16_tEfNS_4arch4Sm90ELb0ELb1ELb1ELb0ELb0ELb0ELb1ELb0ELi3ELi1ELi1ELi1ELb0EEENS1_24CollectiveEpilogueBwdGQAISD_fSG_Li384ELb0ELb0EEENS1_19SingleTileSchedulerILb0ELb0ELb0ELi96EEEEEEEEEvNT_6ParamsE,"a",@progbits
	.sectionflags	@""
	.align	4
.nv.constant0._ZN7cutlass13device_kernelIN5flash11enable_sm90INS1_16FlashAttnBwdSm90INS1_25CollectiveMainloopBwdSm90ILi2ELi1ELi1EN4cute5tupleIJNS5_1CILi1EEES8_S8_EEENS6_IJNS7_ILi64EEENS7_ILi96EEENS7_ILi192EEEEEENS_10bfloat16_tEfNS_4arch4Sm90ELb0ELb1ELb1ELb0ELb0ELb0ELb1ELb0ELi3ELi1ELi1ELi1ELb0EEENS1_24CollectiveEpilogueBwdGQAISD_fSG_Li384ELb0ELb0EEENS1_19SingleTileSchedulerILb0ELb0ELb0ELi96EEEEEEEEEvNT_6ParamsE:
	.zero		2304


//--------------------- .nv.constant0._ZN7cutlass13device_kernelIN5flash11enable_sm90INS1_16FlashAttnBwdSm90INS1_25CollectiveMainloopBwdSm90ILi2ELi1ELi1EN4cute5tupleIJNS5_1CILi1EEES8_S8_EEENS6_IJNS7_ILi64EEENS7_ILi96EEENS7_ILi192EEEEEENS_10bfloat16_tEfNS_4arch4Sm90ELb0ELb1ELb1ELb0ELb1ELb0ELb1ELb0ELi3ELi1ELi1ELi1ELb0EEENS1_24CollectiveEpilogueBwdGQAISD_fSG_Li384ELb0ELb1EEENS1_19SingleTileSchedulerILb0ELb0ELb0ELi96EEEEEEEEEvNT_6ParamsE --------------------------
	.section	.nv.constant0._ZN7cutlass13device_kernelIN5flash11enable_sm90INS1_16FlashAttnBwdSm90INS1_25CollectiveMainloopBwdSm90ILi2ELi1ELi1EN4cute5tupleIJNS5_1CILi1EEES8_S8_EEENS6_IJNS7_ILi64EEENS7_ILi96EEENS7_ILi192EEEEEENS_10bfloat16_tEfNS_4arch4Sm90ELb0ELb1ELb1ELb0ELb1ELb0ELb1ELb0ELi3ELi1ELi1ELi1ELb0EEENS1_24CollectiveEpilogueBwdGQAISD_fSG_Li384ELb0ELb1EEENS1_19SingleTileSchedulerILb0ELb0ELb0ELi96EEEEEEEEEvNT_6ParamsE,"a",@progbits
	.sectionflags	@""
	.align	4
.nv.constant0._ZN7cutlass13device_kernelIN5flash11enable_sm90INS1_16FlashAttnBwdSm90INS1_25CollectiveMainloopBwdSm90ILi2ELi1ELi1EN4cute5tupleIJNS5_1CILi1EEES8_S8_EEENS6_IJNS7_ILi64EEENS7_ILi96EEENS7_ILi192EEEEEENS_10bfloat16_tEfNS_4arch4Sm90ELb0ELb1ELb1ELb0ELb1ELb0ELb1ELb0ELi3ELi1ELi1ELi1ELb0EEENS1_24CollectiveEpilogueBwdGQAISD_fSG_Li384ELb0ELb1EEENS1_19SingleTileSchedulerILb0ELb0ELb0ELi96EEEEEEEEEvNT_6ParamsE:
	.zero		2304


//--------------------- .nv.constant0._ZN7cutlass13device_kernelIN5flash11enable_sm90INS1_16FlashAttnBwdSm90INS1_25CollectiveMainloopBwdSm90ILi2ELi1ELi1EN4cute5tupleIJNS5_1CILi1EEES8_S8_EEENS6_IJNS7_ILi64EEENS7_ILi96EEENS7_ILi192EEEEEENS_10bfloat16_tEfNS_4arch4Sm90ELb0ELb1ELb1ELb1ELb0ELb0ELb1ELb0ELi3ELi1ELi1ELi1ELb0EEENS1_21CollectiveEpilogueBwdISD_SE_SG_Li384ELb1ELb1ELi3EEENS1_19SingleTileSchedulerILb1ELb0ELb0ELi96EEEEEEEEEvNT_6ParamsE --------------------------
	.section	.nv.constant0._ZN7cutlass13device_kernelIN5flash11enable_sm90INS1_16FlashAttnBwdSm90INS1_25CollectiveMainloopBwdSm90ILi2ELi1ELi1EN4cute5tupleIJNS5_1CILi1EEES8_S8_EEENS6_IJNS7_ILi64EEENS7_ILi96EEENS7_ILi192EEEEEENS_10bfloat16_tEfNS_4arch4Sm90ELb0ELb1ELb1ELb1ELb0ELb0ELb1ELb0ELi3ELi1ELi1ELi1ELb0EEENS1_21CollectiveEpilogueBwdISD_SE_SG_Li384ELb1ELb1ELi3EEENS1_19SingleTileSchedulerILb1ELb0ELb0ELi96EEEEEEEEEvNT_6ParamsE,"a",@progbits
	.sectionflags	@""
	.align	4
.nv.constant0._ZN7cutlass13device_kernelIN5flash11enable_sm90INS1_16FlashAttnBwdSm90INS1_25CollectiveMainloopBwdSm90ILi2ELi1ELi1EN4cute5tupleIJNS5_1CILi1EEES8_S8_EEENS6_IJNS7_ILi64EEENS7_ILi96EEENS7_ILi192EEEEEENS_10bfloat16_tEfNS_4arch4Sm90ELb0ELb1ELb1ELb1ELb0ELb0ELb1ELb0ELi3ELi1ELi1ELi1ELb0EEENS1_21CollectiveEpilogueBwdISD_SE_SG_Li384ELb1ELb1ELi3EEENS1_19SingleTileSchedulerILb1ELb0ELb0ELi96EEEEEEEEEvNT_6ParamsE:
	.zero		2304


//--------------------- .nv.constant0._ZN7cutlass13device_kernelIN5flash11enable_sm90INS1_16FlashAttnBwdSm90INS1_25CollectiveMainloopBwdSm90ILi2ELi1ELi1EN4cute5tupleIJNS5_1CILi1EEES8_S8_EEENS6_IJNS7_ILi64EEENS7_ILi96EEENS7_ILi192EEEEEENS_10bfloat16_tEfNS_4arch4Sm90ELb0ELb1ELb1ELb1ELb1ELb0ELb1ELb0ELi3ELi1ELi1ELi1ELb0EEENS1_21CollectiveEpilogueBwdISD_SE_SG_Li384ELb1ELb1ELi3EEENS1_19SingleTileSchedulerILb1ELb0ELb0ELi96EEEEEEEEEvNT_6ParamsE --------------------------
	.section	.nv.constant0._ZN7cutlass13device_kernelIN5flash11enable_sm90INS1_16FlashAttnBwdSm90INS1_25CollectiveMainloopBwdSm90ILi2ELi1ELi1EN4cute5tupleIJNS5_1CILi1EEES8_S8_EEENS6_IJNS7_ILi64EEENS7_ILi96EEENS7_ILi192EEEEEENS_10bfloat16_tEfNS_4arch4Sm90ELb0ELb1ELb1ELb1ELb1ELb0ELb1ELb0ELi3ELi1ELi1ELi1ELb0EEENS1_21CollectiveEpilogueBwdISD_SE_SG_Li384ELb1ELb1ELi3EEENS1_19SingleTileSchedulerILb1ELb0ELb0ELi96EEEEEEEEEvNT_6ParamsE,"a",@progbits
	.sectionflags	@""
	.align	4
.nv.constant0._ZN7cutlass13device_kernelIN5flash11enable_sm90INS1_16FlashAttnBwdSm90INS1_25CollectiveMainloopBwdSm90ILi2ELi1ELi1EN4cute5tupleIJNS5_1CILi1EEES8_S8_EEENS6_IJNS7_ILi64EEENS7_ILi96EEENS7_ILi192EEEEEENS_10bfloat16_tEfNS_4arch4Sm90ELb0ELb1ELb1ELb1ELb1ELb0ELb1ELb0ELi3ELi1ELi1ELi1ELb0EEENS1_21CollectiveEpilogueBwdISD_SE_SG_Li384ELb1ELb1ELi3EEENS1_19SingleTileSchedulerILb1ELb0ELb0ELi96EEEEEEEEEvNT_6ParamsE:
	.zero		2304


//--------------------- .nv.constant0._ZN7cutlass13device_kernelIN5flash11enable_sm90INS1_16FlashAttnBwdSm90INS1_25CollectiveMainloopBwdSm90ILi2ELi1ELi1EN4cute5tupleIJNS5_1CILi1EEES8_S8_EEENS6_IJNS7_ILi64EEENS7_ILi96EEENS7_ILi192EEEEEENS_10bfloat16_tEfNS_4arch4Sm90ELb0ELb1ELb1ELb1ELb0ELb0ELb1ELb0ELi3ELi1ELi1ELi1ELb0EEENS1_24CollectiveEpilogueBwdGQAISD_fSG_Li384ELb1ELb0EEENS1_19SingleTileSchedulerILb1ELb0ELb0ELi96EEEEEEEEEvNT_6ParamsE --------------------------
	.section	.nv.constant0._ZN7cutlass13device_kernelIN5flash11enable_sm90INS1_16FlashAttnBwdSm90INS1_25CollectiveMainloopBwdSm90ILi2ELi1ELi1EN4cute5tupleIJNS5_1CILi1EEES8_S8_EEENS6_IJNS7_ILi64EEENS7_ILi96EEENS7_ILi192EEEEEENS_10bfloat16_tEfNS_4arch4Sm90ELb0ELb1ELb1ELb1ELb0ELb0ELb1ELb0ELi3ELi1ELi1ELi1ELb0EEENS1_24CollectiveEpilogueBwdGQAISD_fSG_Li384ELb1ELb0EEENS1_19SingleTileSchedulerILb1ELb0ELb0ELi96EEEEEEEEEvNT_6ParamsE,"a",@progbits
	.sectionflags	@""
	.align	4
.nv.constant0._ZN7cutlass13device_kernelIN5flash11enable_sm90INS1_16FlashAttnBwdSm90INS1_25CollectiveMainloopBwdSm90ILi2ELi1ELi1EN4cute5tupleIJNS5_1CILi1EEES8_S8_EEENS6_IJNS7_ILi64EEENS7_ILi96EEENS7_ILi192EEEEEENS_10bfloat16_tEfNS_4arch4Sm90ELb0ELb1ELb1ELb1ELb0ELb0ELb1ELb0ELi3ELi1ELi1ELi1ELb0EEENS1_24CollectiveEpilogueBwdGQAISD_fSG_Li384ELb1ELb0EEENS1_19SingleTileSchedulerILb1ELb0ELb0ELi96EEEEEEEEEvNT_6ParamsE:
	.zero		2304


//--------------------- .nv.constant0._ZN7cutlass13device_kernelIN5flash11enable_sm90INS1_16FlashAttnBwdSm90INS1_25CollectiveMainloopBwdSm90ILi2ELi1ELi1EN4cute5tupleIJNS5_1CILi1EEES8_S8_EEENS6_IJNS7_ILi64EEENS7_ILi96EEENS7_ILi192EEEEEENS_10bfloat16_tEfNS_4arch4Sm90ELb0ELb1ELb1ELb1ELb1ELb0ELb1ELb0ELi3ELi1ELi1ELi1ELb0EEENS1_24CollectiveEpilogueBwdGQAISD_fSG_Li384ELb1ELb1EEENS1_19SingleTileSchedulerILb1ELb0ELb0ELi96EEEEEEEEEvNT_6ParamsE --------------------------
	.section	.nv.constant0._ZN7cutlass13device_kernelIN5flash11enable_sm90INS1_16FlashAttnBwdSm90INS1_25CollectiveMainloopBwdSm90ILi2ELi1ELi1EN4cute5tupleIJNS5_1CILi1EEES8_S8_EEENS6_IJNS7_ILi64EEENS7_ILi96EEENS7_ILi192EEEEEENS_10bfloat16_tEfNS_4arch4Sm90ELb0ELb1ELb1ELb1ELb1ELb0ELb1ELb0ELi3ELi1ELi1ELi1ELb0EEENS1_24CollectiveEpilogueBwdGQAISD_fSG_Li384ELb1ELb1EEENS1_19SingleTileSchedulerILb1ELb0ELb0ELi96EEEEEEEEEvNT_6ParamsE,"a",@progbits
	.sectionflags	@""
	.align	4
.nv.constant0._ZN7cutlass13device_kernelIN5flash11enable_sm90INS1_16FlashAttnBwdSm90INS1_25CollectiveMainloopBwdSm90ILi2ELi1ELi1EN4cute5tupleIJNS5_1CILi1EEES8_S8_EEENS6_IJNS7_ILi64EEENS7_ILi96EEENS7_ILi192EEEEEENS_10bfloat16_tEfNS_4arch4Sm90ELb0ELb1ELb1ELb1ELb1ELb0ELb1ELb0ELi3ELi1ELi1ELi1ELb0EEENS1_24CollectiveEpilogueBwdGQAISD_fSG_Li384ELb1ELb1EEENS1_19SingleTileSchedulerILb1ELb0ELb0ELi96EEEEEEEEEvNT_6ParamsE:
	.zero		2304


//--------------------- .nv.constant0._ZN7cutlass13device_kernelIN5flash11enable_sm90INS1_16FlashAttnBwdSm90INS1_25CollectiveMainloopBwdSm90ILi2ELi1ELi1EN4cute5tupleIJNS5_1CILi1EEES8_S8_EEENS6_IJNS7_ILi64EEENS7_ILi96EEENS7_ILi192EEEEEENS_10bfloat16_tEfNS_4arch4Sm90ELb1ELb0ELb1ELb0ELb0ELb0ELb1ELb0ELi3ELi1ELi1ELi1ELb0EEENS1_21CollectiveEpilogueBwdISD_SE_SG_Li384ELb0ELb1ELi3EEENS1_25SingleTileBwdLPTSchedulerILb0ELi96ELb0EEEEEEEEEvNT_6ParamsE --------------------------
	.section	.nv.constant0._ZN7cutlass13device_kernelIN5flash11enable_sm90INS1_16FlashAttnBwdSm90INS1_25CollectiveMainloopBwdSm90ILi2ELi1ELi1EN4cute5tupleIJNS5_1CILi1EEES8_S8_EEENS6_IJNS7_ILi64EEENS7_ILi96EEENS7_ILi192EEEEEENS_10bfloat16_tEfNS_4arch4Sm90ELb1ELb0ELb1ELb0ELb0ELb0ELb1ELb0ELi3ELi1ELi1ELi1ELb0EEENS1_21CollectiveEpilogueBwdISD_SE_SG_Li384ELb0ELb1ELi3EEENS1_25SingleTileBwdLPTSchedulerILb0ELi96ELb0EEEEEEEEEvNT_6ParamsE,"a",@progbits
	.sectionflags	@""
	.align	4
.nv.constant0._ZN7cutlass13device_kernelIN5flash11enable_sm90INS1_16FlashAttnBwdSm90INS1_25CollectiveMainloopBwdSm90ILi2ELi1ELi1EN4cute5tupleIJNS5_1CILi1EEES8_S8_EEENS6_IJNS7_ILi64EEENS7_ILi96EEENS7_ILi192EEEEEENS_10bfloat16_tEfNS_4arch4Sm90ELb1ELb0ELb1ELb0ELb0ELb0ELb1ELb0ELi3ELi1ELi1ELi1ELb0EEENS1_21CollectiveEpilogueBwdISD_SE_SG_Li384ELb0ELb1ELi3EEENS1_25SingleTileBwdLPTSchedulerILb0ELi96ELb0EEEEEEEEEvNT_6ParamsE:
	.zero		2944


//--------------------- .nv.constant0._ZN7cutlass13device_kernelIN5flash11enable_sm90INS1_16FlashAttnBwdSm90INS1_25CollectiveMainloopBwdSm90ILi2ELi1ELi1EN4cute5tupleIJNS5_1CILi1EEES8_S8_EEENS6_IJNS7_ILi64EEENS7_ILi96EEENS7_ILi192EEEEEENS_10bfloat16_tEfNS_4arch4Sm90ELb1ELb0ELb1ELb0ELb1ELb0ELb1ELb0ELi3ELi1ELi1ELi1ELb0EEENS1_21CollectiveEpilogueBwdISD_SE_SG_Li384ELb0ELb1ELi3EEENS1_25SingleTileBwdLPTSchedulerILb0ELi96ELb1EEEEEEEEEvNT_6ParamsE --------------------------
	.section	.nv.constant0._ZN7cutlass13device_kernelIN5flash11enable_sm90INS1_16FlashAttnBwdSm90INS1_25CollectiveMainloopBwdSm90ILi2ELi1ELi1EN4cute5tupleIJNS5_1CILi1EEES8_S8_EEENS6_IJNS7_ILi64EEENS7_ILi96EEENS7_ILi192EEEEEENS_10bfloat16_tEfNS_4arch4Sm90ELb1ELb0ELb1ELb0ELb1ELb0ELb1ELb0ELi3ELi1ELi1ELi1ELb0EEENS1_21CollectiveEpilogueBwdISD_SE_SG_Li384ELb0ELb1ELi3EEENS1_25SingleTileBwdLPTSchedulerILb0ELi96ELb1EEEEEEEEEvNT_6ParamsE,"a",@progbits
	.sectionflags	@""
	.align	4
.nv.constant0._ZN7cutlass13device_kernelIN5flash11enable_sm90INS1_16FlashAttnBwdSm90INS1_25CollectiveMainloopBwdSm90ILi2ELi1ELi1EN4cute5tupleIJNS5_1CILi1EEES8_S8_EEENS6_IJNS7_ILi64EEENS7_ILi96EEENS7_ILi192EEEEEENS_10bfloat16_tEfNS_4arch4Sm90ELb1ELb0ELb1ELb0ELb1ELb0ELb1ELb0ELi3ELi1ELi1ELi1ELb0EEENS1_21CollectiveEpilogueBwdISD_SE_SG_Li384ELb0ELb1ELi3EEENS1_25SingleTileBwdLPTSchedulerILb0ELi96ELb1EEEEEEEEEvNT_6ParamsE:
	.zero		2944


//--------------------- .nv.constant0._ZN7cutlass13device_kernelIN5flash11enable_sm90INS1_16FlashAttnBwdSm90INS1_25CollectiveMainloopBwdSm90ILi2ELi1ELi1EN4cute5tupleIJNS5_1CILi1EEES8_S8_EEENS6_IJNS7_ILi64EEENS7_ILi96EEENS7_ILi192EEEEEENS_10bfloat16_tEfNS_4arch4Sm90ELb1ELb0ELb1ELb0ELb0ELb0ELb1ELb0ELi3ELi1ELi1ELi1ELb0EEENS1_24CollectiveEpilogueBwdGQAISD_fSG_Li384ELb0ELb0EEENS1_25SingleTileBwdLPTSchedulerILb0ELi96ELb0EEEEEEEEEvNT_6ParamsE --------------------------
	.section	.nv.constant0._ZN7cutlass13device_kernelIN5flash11enable_sm90INS1_16FlashAttnBwdSm90INS1_25CollectiveMainloopBwdSm90ILi2ELi1ELi1EN4cute5tupleIJNS5_1CILi1EEES8_S8_EEENS6_IJNS7_ILi64EEENS7_ILi96EEENS7_ILi192EEEEEENS_10bfloat16_tEfNS_4arch4Sm90ELb1ELb0ELb1ELb0ELb0ELb0ELb1ELb0ELi3ELi1ELi1ELi1ELb0EEENS1_24CollectiveEpilogueBwdGQAISD_fSG_Li384ELb0ELb0EEENS1_25SingleTileBwdLPTSchedulerILb0ELi96ELb0EEEEEEEEEvNT_6ParamsE,"a",@progbits
	.sectionflags	@""
	.align	4
.nv.constant0._ZN7cutlass13device_kernelIN5flash11enable_sm90INS1_16FlashAttnBwdSm90INS1_25CollectiveMainloopBwdSm90ILi2ELi1ELi1EN4cute5tupleIJNS5_1CILi1EEES8_S8_EEENS6_IJNS7_ILi64EEENS7_ILi96EEENS7_ILi192EEEEEENS_10bfloat16_tEfNS_4arch4Sm90ELb1ELb0ELb1ELb0ELb0ELb0ELb1ELb0ELi3ELi1ELi1ELi1ELb0EEENS1_24CollectiveEpilogueBwdGQAISD_fSG_Li384ELb0ELb0EEENS1_25SingleTileBwdLPTSchedulerILb0ELi96ELb0EEEEEEEEEvNT_6ParamsE:
	.zero		2432


//--------------------- .nv.constant0._ZN7cutlass13device_kernelIN5flash11enable_sm90INS1_16FlashAttnBwdSm90INS1_25CollectiveMainloopBwdSm90ILi2ELi1ELi1EN4cute5tupleIJNS5_1CILi1EEES8_S8_EEENS6_IJNS7_ILi64EEENS7_ILi96EEENS7_ILi192EEEEEENS_10bfloat16_tEfNS_4arch4Sm90ELb1ELb0ELb1ELb0ELb1ELb0ELb1ELb0ELi3ELi1ELi1ELi1ELb0EEENS1_24CollectiveEpilogueBwdGQAISD_fSG_Li384ELb0ELb1EEENS1_25SingleTileBwdLPTSchedulerILb0ELi96ELb1EEEEEEEEEvNT_6ParamsE --------------------------
	.section	.nv.constant0._ZN7cutlass13device_kernelIN5flash11enable_sm90INS1_16FlashAttnBwdSm90INS1_25CollectiveMainloopBwdSm90ILi2ELi1ELi1EN4cute5tupleIJNS5_1CILi1EEES8_S8_EEENS6_IJNS7_ILi64EEENS7_ILi96EEENS7_ILi192EEEEEENS_10bfloat16_tEfNS_4arch4Sm90ELb1ELb0ELb1ELb0ELb1ELb0ELb1ELb0ELi3ELi1ELi1ELi1ELb0EEENS1_24CollectiveEpilogueBwdGQAISD_fSG_Li384ELb0ELb1EEENS1_25SingleTileBwdLPTSchedulerILb0ELi96ELb1EEEEEEEEEvNT_6ParamsE,"a",@progbits
	.sectionflags	@""
	.align	4
.nv.constant0._ZN7cutlass13device_kernelIN5flash11enable_sm90INS1_16FlashAttnBwdSm90INS1_25CollectiveMainloopBwdSm90ILi2ELi1ELi1EN4cute5tupleIJNS5_1CILi1EEES8_S8_EEENS6_IJNS7_ILi64EEENS7_ILi96EEENS7_ILi192EEEEEENS_10bfloat16_tEfNS_4arch4Sm90ELb1ELb0ELb1ELb0ELb1ELb0ELb1ELb0ELi3ELi1ELi1ELi1ELb0EEENS1_24CollectiveEpilogueBwdGQAISD_fSG_Li384ELb0ELb1EEENS1_25SingleTileBwdLPTSchedulerILb0ELi96ELb1EEEEEEEEEvNT_6ParamsE:
	.zero		2432


//--------------------- .nv.constant0._ZN7cutlass13device_kernelIN5flash11enable_sm90INS1_16FlashAttnBwdSm90INS1_25CollectiveMainloopBwdSm90ILi2ELi1ELi1EN4cute5tupleIJNS5_1CILi1EEES8_S8_EEENS6_IJNS7_ILi64EEENS7_ILi96EEENS7_ILi192EEEEEENS_10bfloat16_tEfNS_4arch4Sm90ELb1ELb0ELb1ELb1ELb0ELb0ELb1ELb0ELi3ELi1ELi1ELi1ELb0EEENS1_21CollectiveEpilogueBwdISD_SE_SG_Li384ELb1ELb1ELi3EEENS1_25SingleTileBwdLPTSchedulerILb1ELi96ELb0EEEEEEEEEvNT_6ParamsE --------------------------
	.section	.nv.constant0._ZN7cutlass13device_kernelIN5flash11enable_sm90INS1_16FlashAttnBwdSm90INS1_25CollectiveMainloopBwdSm90ILi2ELi1ELi1EN4cute5tupleIJNS5_1CILi1EEES8_S8_EEENS6_IJNS7_ILi64EEENS7_ILi96EEENS7_ILi192EEEEEENS_10bfloat16_tEfNS_4arch4Sm90ELb1ELb0ELb1ELb1ELb0ELb0ELb1ELb0ELi3ELi1ELi1ELi1ELb0EEENS1_21CollectiveEpilogueBwdISD_SE_SG_Li384ELb1ELb1ELi3EEENS1_25SingleTileBwdLPTSchedulerILb1ELi96ELb0EEEEEEEEEvNT_6ParamsE,"a",@progbits
	.sectionflags	@""
	.align	4
.nv.constant0._ZN7cutlass13device_kernelIN5flash11enable_sm90INS1_16FlashAttnBwdSm90INS1_25CollectiveMainloopBwdSm90ILi2ELi1ELi1EN4cute5tupleIJNS5_1CILi1EEES8_S8_EEENS6_IJNS7_ILi64EEENS7_ILi96EEENS7_ILi192EEEEEENS_10bfloat16_tEfNS_4arch4Sm90ELb1ELb0ELb1ELb1ELb0ELb0ELb1ELb0ELi3ELi1ELi1ELi1ELb0EEENS1_21CollectiveEpilogueBwdISD_SE_SG_Li384ELb1ELb1ELi3EEENS1_25SingleTileBwdLPTSchedulerILb1ELi96ELb0EEEEEEEEEvNT_6ParamsE:
	.zero		2304


//--------------------- .nv.constant0._ZN7cutlass13device_kernelIN5flash11enable_sm90INS1_16FlashAttnBwdSm90INS1_25CollectiveMainloopBwdSm90ILi2ELi1ELi1EN4cute5tupleIJNS5_1CILi1EEES8_S8_EEENS6_IJNS7_ILi64EEENS7_ILi96EEENS7_ILi192EEEEEENS_10bfloat16_tEfNS_4arch4Sm90ELb1ELb0ELb1ELb1ELb1ELb0ELb1ELb0ELi3ELi1ELi1ELi1ELb0EEENS1_21CollectiveEpilogueBwdISD_SE_SG_Li384ELb1ELb1ELi3EEENS1_25SingleTileBwdLPTSchedulerILb1ELi96ELb1EEEEEEEEEvNT_6ParamsE --------------------------
	.section	.nv.constant0._ZN7cutlass13device_kernelIN5flash11enable_sm90INS1_16FlashAttnBwdSm90INS1_25CollectiveMainloopBwdSm90ILi2ELi1ELi1EN4cute5tupleIJNS5_1CILi1EEES8_S8_EEENS6_IJNS7_ILi64EEENS7_ILi96EEENS7_ILi192EEEEEENS_10bfloat16_tEfNS_4arch4Sm90ELb1ELb0ELb1ELb1ELb1ELb0ELb1ELb0ELi3ELi1ELi1ELi1ELb0EEENS1_21CollectiveEpilogueBwdISD_SE_SG_Li384ELb1ELb1ELi3EEENS1_25SingleTileBwdLPTSchedulerILb1ELi96ELb1EEEEEEEEEvNT_6ParamsE,"a",@progbits
	.sectionflags	@""
	.align	4
.nv.constant0._ZN7cutlass13device_kernelIN5flash11enable_sm90INS1_16FlashAttnBwdSm90INS1_25CollectiveMainloopBwdSm90ILi2ELi1ELi1EN4cute5tupleIJNS5_1CILi1EEES8_S8_EEENS6_IJNS7_ILi64EEENS7_ILi96EEENS7_ILi192EEEEEENS_10bfloat16_tEfNS_4arch4Sm90ELb1ELb0ELb1ELb1ELb1ELb0ELb1ELb0ELi3ELi1ELi1ELi1ELb0EEENS1_21CollectiveEpilogueBwdISD_SE_SG_Li384ELb1ELb1ELi3EEENS1_25SingleTileBwdLPTSchedulerILb1ELi96ELb1EEEEEEEEEvNT_6ParamsE:
	.zero		2304


//--------------------- .nv.constant0._ZN7cutlass13device_kernelIN5flash11enable_sm90INS1_16FlashAttnBwdSm90INS1_25CollectiveMainloopBwdSm90ILi2ELi1ELi1EN4cute5tupleIJNS5_1CILi1EEES8_S8_EEENS6_IJNS7_ILi64EEENS7_ILi96EEENS7_ILi192EEEEEENS_10bfloat16_tEfNS_4arch4Sm90ELb1ELb0ELb1ELb1ELb0ELb0ELb1ELb0ELi3ELi1ELi1ELi1ELb0EEENS1_24CollectiveEpilogueBwdGQAISD_fSG_Li384ELb1ELb0EEENS1_25SingleTileBwdLPTSchedulerILb1ELi96ELb0EEEEEEEEEvNT_6ParamsE --------------------------
	.section	.nv.constant0._ZN7cutlass13device_kernelIN5flash11enable_sm90INS1_16FlashAttnBwdSm90INS1_25CollectiveMainloopBwdSm90ILi2ELi1ELi1EN4cute5tupleIJNS5_1CILi1EEES8_S8_EEENS6_IJNS7_ILi64EEENS7_ILi96EEENS7_ILi192EEEEEENS_10bfloat16_tEfNS_4arch4Sm90ELb1ELb0ELb1ELb1ELb0ELb0ELb1ELb0ELi3ELi1ELi1ELi1ELb0EEENS1_24CollectiveEpilogueBwdGQAISD_fSG_Li384ELb1ELb0EEENS1_25SingleTileBwdLPTSchedulerILb1ELi96ELb0EEEEEEEEEvNT_6ParamsE,"a",@progbits
	.sectionflags	@""
	.align	4
.nv.constant0._ZN7cutlass13device_kernelIN5flash11enable_sm90INS1_16FlashAttnBwdSm90INS1_25CollectiveMainloopBwdSm90ILi2ELi1ELi1EN4cute5tupleIJNS5_1CILi1EEES8_S8_EEENS6_IJNS7_ILi64EEENS7_ILi96EEENS7_ILi192EEEEEENS_10bfloat16_tEfNS_4arch4Sm90ELb1ELb0ELb1ELb1ELb0ELb0ELb1ELb0ELi3ELi1ELi1ELi1ELb0EEENS1_24CollectiveEpilogueBwdGQAISD_fSG_Li384ELb1ELb0EEENS1_25SingleTileBwdLPTSchedulerILb1ELi96ELb0EEEEEEEEEvNT_6ParamsE:
	.zero		2432


//--------------------- .nv.constant0._ZN7cutlass13device_kernelIN5flash11enable_sm90INS1_16FlashAttnBwdSm90INS1_25CollectiveMainloopBwdSm90ILi2ELi1ELi1EN4cute5tupleIJNS5_1CILi1EEES8_S8_EEENS6_IJNS7_ILi64EEENS7_ILi96EEENS7_ILi192EEEEEENS_10bfloat16_tEfNS_4arch4Sm90ELb1ELb0ELb1ELb1ELb1ELb0ELb1ELb0ELi3ELi1ELi1ELi1ELb0EEENS1_24CollectiveEpilogueBwdGQAISD_fSG_Li384ELb1ELb1EEENS1_25SingleTileBwdLPTSchedulerILb1ELi96ELb1EEEEEEEEEvNT_6ParamsE --------------------------
	.section	.nv.constant0._ZN7cutlass13device_kernelIN5flash11enable_sm90INS1_16FlashAttnBwdSm90INS1_25CollectiveMainloopBwdSm90ILi2ELi1ELi1EN4cute5tupleIJNS5_1CILi1EEES8_S8_EEENS6_IJNS7_ILi64EEENS7_ILi96EEENS7_ILi192EEEEEENS_10bfloat16_tEfNS_4arch4Sm90ELb1ELb0ELb1ELb1ELb1ELb0ELb1ELb0ELi3ELi1ELi1ELi1ELb0EEENS1_24CollectiveEpilogueBwdGQAISD_fSG_Li384ELb1ELb1EEENS1_25SingleTileBwdLPTSchedulerILb1ELi96ELb1EEEEEEEEEvNT_6ParamsE,"a",@progbits
	.sectionflags	@""
	.align	4
.nv.constant0._ZN7cutlass13device_kernelIN5flash11enable_sm90INS1_16FlashAttnBwdSm90INS1_25CollectiveMainloopBwdSm90ILi2ELi1ELi1EN4cute5tupleIJNS5_1CILi1EEES8_S8_EEENS6_IJNS7_ILi64EEENS7_ILi96EEENS7_ILi192EEEEEENS_10bfloat16_tEfNS_4arch4Sm90ELb1ELb0ELb1ELb1ELb1ELb0ELb1ELb0ELi3ELi1ELi1ELi1ELb0EEENS1_24CollectiveEpilogueBwdGQAISD_fSG_Li384ELb1ELb1EEENS1_25SingleTileBwdLPTSchedulerILb1ELi96ELb1EEEEEEEEEvNT_6ParamsE:
	.zero		2432


//--------------------- .nv.constant0._ZN7cutlass13device_kernelIN5flash11enable_sm90INS1_16FlashAttnBwdSm90INS1_25CollectiveMainloopBwdSm90ILi2ELi1ELi1EN4cute5tupleIJNS5_1CILi1EEES8_S8_EEENS6_IJNS7_ILi64EEENS7_ILi96EEENS7_ILi192EEEEEENS_10bfloat16_tEfNS_4arch4Sm90ELb0ELb0ELb0ELb0ELb0ELb0ELb1ELb0ELi3ELi1ELi1ELi1ELb0EEENS1_21CollectiveEpilogueBwdISD_SE_SG_Li384ELb0ELb1ELi3EEENS1_19SingleTileSchedulerILb0ELb0ELb0ELi96EEEEEEEEEvNT_6ParamsE --------------------------
	.section	.nv.constant0._ZN7cutlass13device_kernelIN5flash11enable_sm90INS1_16FlashAttnBwdSm90INS1_25CollectiveMainloopBwdSm90ILi2ELi1ELi1EN4cute5tupleIJNS5_1CILi1EEES8_S8_EEENS6_IJNS7_ILi64EEENS7_ILi96EEENS7_ILi192EEEEEENS_10bfloat16_tEfNS_4arch4Sm90ELb0ELb0ELb0ELb0ELb0ELb0ELb1ELb0ELi3ELi1ELi1ELi1ELb0EEENS1_21CollectiveEpilogueBwdISD_SE_SG_Li384ELb0ELb1ELi3EEENS1_19SingleTileSchedulerILb0ELb0ELb0ELi96EEEEEEEEEvNT_6ParamsE,"a",@progbits
	.sectionflags	@""
	.align	4
.nv.constant0._ZN7cutlass13device_kernelIN5flash11enable_sm90INS1_16FlashAttnBwdSm90INS1_25CollectiveMainloopBwdSm90ILi2ELi1ELi1EN4cute5tupleIJNS5_1CILi1EEES8_S8_EEENS6_IJNS7_ILi64EEENS7_ILi96EEENS7_ILi192EEEEEENS_10bfloat16_tEfNS_4arch4Sm90ELb0ELb0ELb0ELb0ELb0ELb0ELb1ELb0ELi3ELi1ELi1ELi1ELb0EEENS1_21CollectiveEpilogueBwdISD_SE_SG_Li384ELb0ELb1ELi3EEENS1_19SingleTileSchedulerILb0ELb0ELb0ELi96EEEEEEEEEvNT_6ParamsE:
	.zero		2944


//--------------------- .nv.constant0._ZN7cutlass13device_kernelIN5flash11enable_sm90INS1_16FlashAttnBwdSm90INS1_25CollectiveMainloopBwdSm90ILi2ELi1ELi1EN4cute5tupleIJNS5_1CILi1EEES8_S8_EEENS6_IJNS7_ILi64EEENS7_ILi96EEENS7_ILi192EEEEEENS_10bfloat16_tEfNS_4arch4Sm90ELb0ELb0ELb0ELb0ELb1ELb0ELb1ELb0ELi3ELi1ELi1ELi1ELb0EEENS1_21CollectiveEpilogueBwdISD_SE_SG_Li384ELb0ELb1ELi3EEENS1_19SingleTileSchedulerILb0ELb0ELb0ELi96EEEEEEEEEvNT_6ParamsE --------------------------
	.section	.nv.constant0._ZN7cutlass13device_kernelIN5flash11enable_sm90INS1_16FlashAttnBwdSm90INS1_25CollectiveMainloopBwdSm90ILi2ELi1ELi1EN4cute5tupleIJNS5_1CILi1EEES8_S8_EEENS6_IJNS7_ILi64EEENS7_ILi96EEENS7_ILi192EEEEEENS_10bfloat16_tEfNS_4arch4Sm90ELb0ELb0ELb0ELb0ELb1ELb0ELb1ELb0ELi3ELi1ELi1ELi1ELb0EEENS1_21CollectiveEpilogueBwdISD_SE_SG_Li384ELb0ELb1ELi3EEENS1_19SingleTileSchedulerILb0ELb0ELb0ELi96EEEEEEEEEvNT_6ParamsE,"a",@progbits
	.sectionflags	@""
	.align	4
.nv.constant0._ZN7cutlass13device_kernelIN5flash11enable_sm90INS1_16FlashAttnBwdSm90INS1_25CollectiveMainloopBwdSm90ILi2ELi1ELi1EN4cute5tupleIJNS5_1CILi1EEES8_S8_EEENS6_IJNS7_ILi64EEENS7_ILi96EEENS7_ILi192EEEEEENS_10bfloat16_tEfNS_4arch4Sm90ELb0ELb0ELb0ELb0ELb1ELb0ELb1ELb0ELi3ELi1ELi1ELi1ELb0EEENS1_21CollectiveEpilogueBwdISD_SE_SG_Li384ELb0ELb1ELi3EEENS1_19SingleTileSchedulerILb0ELb0ELb0ELi96EEEEEEEEEvNT_6ParamsE:
	.zero		2944


//--------------------- .nv.constant0._ZN7cutlass13device_kernelIN5flash11enable_sm90INS1_16FlashAttnBwdSm90INS1_25CollectiveMainloopBwdSm90ILi2ELi1ELi1EN4cute5tupleIJNS5_1CILi1EEES8_S8_EEENS6_IJNS7_ILi64EEENS7_ILi96EEENS7_ILi192EEEEEENS_10bfloat16_tEfNS_4arch4Sm90ELb0ELb0ELb0ELb0ELb0ELb0ELb1ELb0ELi3ELi1ELi1ELi1ELb0EEENS1_24CollectiveEpilogueBwdGQAISD_fSG_Li384ELb0ELb0EEENS1_19SingleTileSchedulerILb0ELb0ELb0ELi96EEEEEEEEEvNT_6ParamsE --------------------------
	.section	.nv.constant0._ZN7cutlass13device_kernelIN5flash11enable_sm90INS1_16FlashAttnBwdSm90INS1_25CollectiveMainloopBwdSm90ILi2ELi1ELi1EN4cute5tupleIJNS5_1CILi1EEES8_S8_EEENS6_IJNS7_ILi64EEENS7_ILi96EEENS7_ILi192EEEEEENS_10bfloat16_tEfNS_4arch4Sm90ELb0ELb0ELb0ELb0ELb0ELb0ELb1ELb0ELi3ELi1ELi1ELi1ELb0EEENS1_24CollectiveEpilogueBwdGQAISD_fSG_Li384ELb0ELb0EEENS1_19SingleTileSchedulerILb0ELb0ELb0ELi96EEEEEEEEEvNT_6ParamsE,"a",@progbits
	.sectionflags	@""
	.align	4
.nv.constant0._ZN7cutlass13device_kernelIN5flash11enable_sm90INS1_16FlashAttnBwdSm90INS1_25CollectiveMainloopBwdSm90ILi2ELi1ELi1EN4cute5tupleIJNS5_1CILi1EEES8_S8_EEENS6_IJNS7_ILi64EEENS7_ILi96EEENS7_ILi192EEEEEENS_10bfloat16_tEfNS_4arch4Sm90ELb0ELb0ELb0ELb0ELb0ELb0ELb1ELb0ELi3ELi1ELi1ELi1ELb0EEENS1_24CollectiveEpilogueBwdGQAISD_fSG_Li384ELb0ELb0EEENS1_19SingleTileSchedulerILb0ELb0ELb0ELi96EEEEEEEEEvNT_6ParamsE:
	.zero		2304


//--------------------- .nv.constant0._ZN7cutlass13device_kernelIN5flash11enable_sm90INS1_16FlashAttnBwdSm90INS1_25CollectiveMainloopBwdSm90ILi2ELi1ELi1EN4cute5tupleIJNS5_1CILi1EEES8_S8_EEENS6_IJNS7_ILi64EEENS7_ILi96EEENS7_ILi192EEEEEENS_10bfloat16_tEfNS_4arch4Sm90ELb0ELb0ELb0ELb0ELb1ELb0ELb1ELb0ELi3ELi1ELi1ELi1ELb0EEENS1_24CollectiveEpilogueBwdGQAISD_fSG_Li384ELb0ELb1EEENS1_19SingleTileSchedulerILb0ELb0ELb0ELi96EEEEEEEEEvNT_6ParamsE --------------------------
	.section	.nv.constant0._ZN7cutlass13device_kernelIN5flash11enable_sm90INS1_16FlashAttnBwdSm90INS1_25CollectiveMainloopBwdSm90ILi2ELi1ELi1EN4cute5tupleIJNS5_1CILi1EEES8_S8_EEENS6_IJNS7_ILi64EEENS7_ILi96EEENS7_ILi192EEEEEENS_10bfloat16_tEfNS_4arch4Sm90ELb0ELb0ELb0ELb0ELb1ELb0ELb1ELb0ELi3ELi1ELi1ELi1ELb0EEENS1_24CollectiveEpilogueBwdGQAISD_fSG_Li384ELb0ELb1EEENS1_19SingleTileSchedulerILb0ELb0ELb0ELi96EEEEEEEEEvNT_6ParamsE,"a",@progbits
	.sectionflags	@""
	.align	4
.nv.constant0._ZN7cutlass13device_kernelIN5flash11enable_sm90INS1_16FlashAttnBwdSm90INS1_25CollectiveMainloopBwdSm90ILi2ELi1ELi1EN4cute5tupleIJNS5_1CILi1EEES8_S8_EEENS6_IJNS7_ILi64EEENS7_ILi96EEENS7_ILi192EEEEEENS_10bfloat16_tEfNS_4arch4Sm90ELb0ELb0ELb0ELb0ELb1ELb0ELb1ELb0ELi3ELi1ELi1ELi1ELb0EEENS1_24CollectiveEpilogueBwdGQAISD_fSG_Li384ELb0ELb1EEENS1_19SingleTileSchedulerILb0ELb0ELb0ELi96EEEEEEEEEvNT_6ParamsE:
	.zero		2304


//--------------------- .nv.constant0._ZN7cutlass13device_kernelIN5flash11enable_sm90INS1_16FlashAttnBwdSm90INS1_25CollectiveMainloopBwdSm90ILi2ELi1ELi1EN4cute5tupleIJNS5_1CILi1EEES8_S8_EEENS6_IJNS7_ILi64EEENS7_ILi96EEENS7_ILi192EEEEEENS_10bfloat16_tEfNS_4arch4Sm90ELb0ELb0ELb0ELb1ELb0ELb0ELb1ELb0ELi3ELi1ELi1ELi1ELb0EEENS1_21CollectiveEpilogueBwdISD_SE_SG_Li384ELb1ELb1ELi3EEENS1_19SingleTileSchedulerILb1ELb0ELb0ELi96EEEEEEEEEvNT_6ParamsE --------------------------
	.section	.nv.constant0._ZN7cutlass13device_kernelIN5flash11enable_sm90INS1_16FlashAttnBwdSm90INS1_25CollectiveMainloopBwdSm90ILi2ELi1ELi1EN4cute5tupleIJNS5_1CILi1EEES8_S8_EEENS6_IJNS7_ILi64EEENS7_ILi96EEENS7_ILi192EEEEEENS_10bfloat16_tEfNS_4arch4Sm90ELb0ELb0ELb0ELb1ELb0ELb0ELb1ELb0ELi3ELi1ELi1ELi1ELb0EEENS1_21CollectiveEpilogueBwdISD_SE_SG_Li384ELb1ELb1ELi3EEENS1_19SingleTileSchedulerILb1ELb0ELb0ELi96EEEEEEEEEvNT_6ParamsE,"a",@progbits
	.sectionflags	@""
	.align	4
.nv.constant0._ZN7cutlass13device_kernelIN5flash11enable_sm90INS1_16FlashAttnBwdSm90INS1_25CollectiveMainloopBwdSm90ILi2ELi1ELi1EN4cute5tupleIJNS5_1CILi1EEES8_S8_EEENS6_IJNS7_ILi64EEENS7_ILi96EEENS7_ILi192EEEEEENS_10bfloat16_tEfNS_4arch4Sm90ELb0ELb0ELb0ELb1ELb0ELb0ELb1ELb0ELi3ELi1ELi1ELi1ELb0EEENS1_21CollectiveEpilogueBwdISD_SE_SG_Li384ELb1ELb1ELi3EEENS1_19SingleTileSchedulerILb1ELb0ELb0ELi96EEEEEEEEEvNT_6ParamsE:
	.zero		2304


//--------------------- .nv.constant0._ZN7cutlass13device_kernelIN5flash11enable_sm90INS1_16FlashAttnBwdSm90INS1_25CollectiveMainloopBwdSm90ILi2ELi1ELi1EN4cute5tupleIJNS5_1CILi1EEES8_S8_EEENS6_IJNS7_ILi64EEENS7_ILi96EEENS7_ILi192EEEEEENS_10bfloat16_tEfNS_4arch4Sm90ELb0ELb0ELb0ELb1ELb1ELb0ELb1ELb0ELi3ELi1ELi1ELi1ELb0EEENS1_21CollectiveEpilogueBwdISD_SE_SG_Li384ELb1ELb1ELi3EEENS1_19SingleTileSchedulerILb1ELb0ELb0ELi96EEEEEEEEEvNT_6ParamsE --------------------------
	.section	.nv.constant0._ZN7cutlass13device_kernelIN5flash11enable_sm90INS1_16FlashAttnBwdSm90INS1_25CollectiveMainloopBwdSm90ILi2ELi1ELi1EN4cute5tupleIJNS5_1CILi1EEES8_S8_EEENS6_IJNS7_ILi64EEENS7_ILi96EEENS7_ILi192EEEEEENS_10bfloat16_tEfNS_4arch4Sm90ELb0ELb0ELb0ELb1ELb1ELb0ELb1ELb0ELi3ELi1ELi1ELi1ELb0EEENS1_21CollectiveEpilogueBwdISD_SE_SG_Li384ELb1ELb1ELi3EEENS1_19SingleTileSchedulerILb1ELb0ELb0ELi96EEEEEEEEEvNT_6ParamsE,"a",@progbits
	.sectionflags	@""
	.align	4
.nv.constant0._ZN7cutlass13device_kernelIN5flash11enable_sm90INS1_16FlashAttnBwdSm90INS1_25CollectiveMainloopBwdSm90ILi2ELi1ELi1EN4cute5tupleIJNS5_1CILi1EEES8_S8_EEENS6_IJNS7_ILi64EEENS7_ILi96EEENS7_ILi192EEEEEENS_10bfloat16_tEfNS_4arch4Sm90ELb0ELb0ELb0ELb1ELb1ELb0ELb1ELb0ELi3ELi1ELi1ELi1ELb0EEENS1_21CollectiveEpilogueBwdISD_SE_SG_Li384ELb1ELb1ELi3EEENS1_19SingleTileSchedulerILb1ELb0ELb0ELi96EEEEEEEEEvNT_6ParamsE:
	.zero		2304


//--------------------- .nv.constant0._ZN7cutlass13device_kernelIN5flash11enable_sm90INS1_16FlashAttnBwdSm90INS1_25CollectiveMainloopBwdSm90ILi2ELi1ELi1EN4cute5tupleIJNS5_1CILi1EEES8_S8_EEENS6_IJNS7_ILi64EEENS7_ILi96EEENS7_ILi192EEEEEENS_10bfloat16_tEfNS_4arch4Sm90ELb0ELb0ELb0ELb1ELb0ELb0ELb1ELb0ELi3ELi1ELi1ELi1ELb0EEENS1_24CollectiveEpilogueBwdGQAISD_fSG_Li384ELb1ELb0EEENS1_19SingleTileSchedulerILb1ELb0ELb0ELi96EEEEEEEEEvNT_6ParamsE --------------------------
	.section	.nv.constant0._ZN7cutlass13device_kernelIN5flash11enable_sm90INS1_16FlashAttnBwdSm90INS1_25CollectiveMainloopBwdSm90ILi2ELi1ELi1EN4cute5tupleIJNS5_1CILi1EEES8_S8_EEENS6_IJNS7_ILi64EEENS7_ILi96EEENS7_ILi192EEEEEENS_10bfloat16_tEfNS_4arch4Sm90ELb0ELb0ELb0ELb1ELb0ELb0ELb1ELb0ELi3ELi1ELi1ELi1ELb0EEENS1_24CollectiveEpilogueBwdGQAISD_fSG_Li384ELb1ELb0EEENS1_19SingleTileSchedulerILb1ELb0ELb0ELi96EEEEEEEEEvNT_6ParamsE,"a",@progbits
	.sectionflags	@""
	.align	4
.nv.constant0._ZN7cutlass13device_kernelIN5flash11enable_sm90INS1_16FlashAttnBwdSm90INS1_25CollectiveMainloopBwdSm90ILi2ELi1ELi1EN4cute5tupleIJNS5_1CILi1EEES8_S8_EEENS6_IJNS7_ILi64EEENS7_ILi96EEENS7_ILi192EEEEEENS_10bfloat16_tEfNS_4arch4Sm90ELb0ELb0ELb0ELb1ELb0ELb0ELb1ELb0ELi3ELi1ELi1ELi1ELb0EEENS1_24CollectiveEpilogueBwdGQAISD_fSG_Li384ELb1ELb0EEENS1_19SingleTileSchedulerILb1ELb0ELb0ELi96EEEEEEEEEvNT_6ParamsE:
	.zero		2304


//--------------------- .nv.constant0._ZN7cutlass13device_kernelIN5flash11enable_sm90INS1_16FlashAttnBwdSm90INS1_25CollectiveMainloopBwdSm90ILi2ELi1ELi1EN4cute5tupleIJNS5_1CILi1EEES8_S8_EEENS6_IJNS7_ILi64EEENS7_ILi96EEENS7_ILi192EEEEEENS_10bfloat16_tEfNS_4arch4Sm90ELb0ELb0ELb0ELb1ELb1ELb0ELb1ELb0ELi3ELi1ELi1ELi1ELb0EEENS1_24CollectiveEpilogueBwdGQAISD_fSG_Li384ELb1ELb1EEENS1_19SingleTileSchedulerILb1ELb0ELb0ELi96EEEEEEEEEvNT_6ParamsE --------------------------
	.section	.nv.constant0._ZN7cutlass13device_kernelIN5flash11enable_sm90INS1_16FlashAttnBwdSm90INS1_25CollectiveMainloopBwdSm90ILi2ELi1ELi1EN4cute5tupleIJNS5_1CILi1EEES8_S8_EEENS6_IJNS7_ILi64EEENS7_ILi96EEENS7_ILi192EEEEEENS_10bfloat16_tEfNS_4arch4Sm90ELb0ELb0ELb0ELb1ELb1ELb0ELb1ELb0ELi3ELi1ELi1ELi1ELb0EEENS1_24CollectiveEpilogueBwdGQAISD_fSG_Li384ELb1ELb1EEENS1_19SingleTileSchedulerILb1ELb0ELb0ELi96EEEEEEEEEvNT_6ParamsE,"a",@progbits
	.sectionflags	@""
	.align	4
.nv.constant0._ZN7cutlass13device_kernelIN5flash11enable_sm90INS1_16FlashAttnBwdSm90INS1_25CollectiveMainloopBwdSm90ILi2ELi1ELi1EN4cute5tupleIJNS5_1CILi1EEES8_S8_EEENS6_IJNS7_ILi64EEENS7_ILi96EEENS7_ILi192EEEEEENS_10bfloat16_tEfNS_4arch4Sm90ELb0ELb0ELb0ELb1ELb1ELb0ELb1ELb0ELi3ELi1ELi1ELi1ELb0EEENS1_24CollectiveEpilogueBwdGQAISD_fSG_Li384ELb1ELb1EEENS1_19SingleTileSchedulerILb1ELb0ELb0ELi96EEEEEEEEEvNT_6ParamsE:
	.zero		2304


//--------------------- .nv.constant0._ZN7cutlass13device_kernelIN5flash11enable_sm90INS1_16FlashAttnBwdSm90INS1_25CollectiveMainloopBwdSm90ILi2ELi1ELi1EN4cute5tupleIJNS5_1CILi1EEES8_S8_EEENS6_IJNS7_ILi64EEENS7_ILi96EEENS7_ILi192EEEEEENS_10bfloat16_tEfNS_4arch4Sm90ELb0ELb1ELb0ELb0ELb0ELb0ELb1ELb0ELi3ELi1ELi1ELi1ELb0EEENS1_21CollectiveEpilogueBwdISD_SE_SG_Li384ELb0ELb1ELi3EEENS1_19SingleTileSchedulerILb0ELb0ELb0ELi96EEEEEEEEEvNT_6ParamsE --------------------------
	.section	.nv.constant0._ZN7cutlass13device_kernelIN5flash11enable_sm90INS1_16FlashAttnBwdSm90INS1_25CollectiveMainloopBwdSm90ILi2ELi1ELi1EN4cute5tupleIJNS5_1CILi1EEES8_S8_EEENS6_IJNS7_ILi64EEENS7_ILi96EEENS7_ILi192EEEEEENS_10bfloat16_tEfNS_4arch4Sm90ELb0ELb1ELb0ELb0ELb0ELb0ELb1ELb0ELi3ELi1ELi1ELi1ELb0EEENS1_21CollectiveEpilogueBwdISD_SE_SG_Li384ELb0ELb1ELi3EEENS1_19SingleTileSchedulerILb0ELb0ELb0ELi96EEEEEEEEEvNT_6ParamsE,"a",@progbits
	.sectionflags	@""
	.align	4
.nv.constant0._ZN7cutlass13device_kernelIN5flash11enable_sm90INS1_16FlashAttnBwdSm90INS1_25CollectiveMainloopBwdSm90ILi2ELi1ELi1EN4cute5tupleIJNS5_1CILi1EEES8_S8_EEENS6_IJNS7_ILi64EEENS7_ILi96EEENS7_ILi192EEEEEENS_10bfloat16_tEfNS_4arch4Sm90ELb0ELb1ELb0ELb0ELb0ELb0ELb1ELb0ELi3ELi1ELi1ELi1ELb0EEENS1_21CollectiveEpilogueBwdISD_SE_SG_Li384ELb0ELb1ELi3EEENS1_19SingleTileSchedulerILb0ELb0ELb0ELi96EEEEEEEEEvNT_6ParamsE:
	.zero		2944


//--------------------- .nv.constant0._ZN7cutlass13device_kernelIN5flash11enable_sm90INS1_16FlashAttnBwdSm90INS1_25CollectiveMainloopBwdSm90ILi2ELi1ELi1EN4cute5tupleIJNS5_1CILi1EEES8_S8_EEENS6_IJNS7_ILi64EEENS7_ILi96EEENS7_ILi192EEEEEENS_10bfloat16_tEfNS_4arch4Sm90ELb0ELb1ELb0ELb0ELb1ELb0ELb1ELb0ELi3ELi1ELi1ELi1ELb0EEENS1_21CollectiveEpilogueBwdISD_SE_SG_Li384ELb0ELb1ELi3EEENS1_19SingleTileSchedulerILb0ELb0ELb0ELi96EEEEEEEEEvNT_6ParamsE --------------------------
	.section	.nv.constant0._ZN7cutlass13device_kernelIN5flash11enable_sm90INS1_16FlashAttnBwdSm90INS1_25CollectiveMainloopBwdSm90ILi2ELi1ELi1EN4cute5tupleIJNS5_1CILi1EEES8_S8_EEENS6_IJNS7_ILi64EEENS7_ILi96EEENS7_ILi192EEEEEENS_10bfloat16_tEfNS_4arch4Sm90ELb0ELb1ELb0ELb0ELb1ELb0ELb1ELb0ELi3ELi1ELi1ELi1ELb0EEENS1_21CollectiveEpilogueBwdISD_SE_SG_Li384ELb0ELb1ELi3EEENS1_19SingleTileSchedulerILb0ELb0ELb0ELi96EEEEEEEEEvNT_6ParamsE,"a",@progbits
	.sectionflags	@""
	.align	4
.nv.constant0._ZN7cutlass13device_kernelIN5flash11enable_sm90INS1_16FlashAttnBwdSm90INS1_25CollectiveMainloopBwdSm90ILi2ELi1ELi1EN4cute5tupleIJNS5_1CILi1EEES8_S8_EEENS6_IJNS7_ILi64EEENS7_ILi96EEENS7_ILi192EEEEEENS_10bfloat16_tEfNS_4arch4Sm90ELb0ELb1ELb0ELb0ELb1ELb0ELb1ELb0ELi3ELi1ELi1ELi1ELb0EEENS1_21CollectiveEpilogueBwdISD_SE_SG_Li384ELb0ELb1ELi3EEENS1_19SingleTileSchedulerILb0ELb0ELb0ELi96EEEEEEEEEvNT_6ParamsE:
	.zero		2944


//--------------------- .nv.constant0._ZN7cutlass13device_kernelIN5flash11enable_sm90INS1_16FlashAttnBwdSm90INS1_25CollectiveMainloopBwdSm90ILi2ELi1ELi1EN4cute5tupleIJNS5_1CILi1EEES8_S8_EEENS6_IJNS7_ILi64EEENS7_ILi96EEENS7_ILi192EEEEEENS_10bfloat16_tEfNS_4arch4Sm90ELb0ELb1ELb0ELb0ELb0ELb0ELb1ELb0ELi3ELi1ELi1ELi1ELb0EEENS1_24CollectiveEpilogueBwdGQAISD_fSG_Li384ELb0ELb0EEENS1_19SingleTileSchedulerILb0ELb0ELb0ELi96EEEEEEEEEvNT_6ParamsE --------------------------
	.section	.nv.constant0._ZN7cutlass13device_kernelIN5flash11enable_sm90INS1_16FlashAttnBwdSm90INS1_25CollectiveMainloopBwdSm90ILi2ELi1ELi1EN4cute5tupleIJNS5_1CILi1EEES8_S8_EEENS6_IJNS7_ILi64EEENS7_ILi96EEENS7_ILi192EEEEEENS_10bfloat16_tEfNS_4arch4Sm90ELb0ELb1ELb0ELb0ELb0ELb0ELb1ELb0ELi3ELi1ELi1ELi1ELb0EEENS1_24CollectiveEpilogueBwdGQAISD_fSG_Li384ELb0ELb0EEENS1_19SingleTileSchedulerILb0ELb0ELb0ELi96EEEEEEEEEvNT_6ParamsE,"a",@progbits
	.sectionflags	@""
	.align	4
.nv.constant0._ZN7cutlass13device_kernelIN5flash11enable_sm90INS1_16FlashAttnBwdSm90INS1_25CollectiveMainloopBwdSm90ILi2ELi1ELi1EN4cute5tupleIJNS5_1CILi1EEES8_S8_EEENS6_IJNS7_ILi64EEENS7_ILi96EEENS7_ILi192EEEEEENS_10bfloat16_tEfNS_4arch4Sm90ELb0ELb1ELb0ELb0ELb0ELb0ELb1ELb0ELi3ELi1ELi1ELi1ELb0EEENS1_24CollectiveEpilogueBwdGQAISD_fSG_Li384ELb0ELb0EEENS1_19SingleTileSchedulerILb0ELb0ELb0ELi96EEEEEEEEEvNT_6ParamsE:
	.zero		2304


//--------------------- .nv.constant0._ZN7cutlass13device_kernelIN5flash11enable_sm90INS1_16FlashAttnBwdSm90INS1_25CollectiveMainloopBwdSm90ILi2ELi1ELi1EN4cute5tupleIJNS5_1CILi1EEES8_S8_EEENS6_IJNS7_ILi64EEENS7_ILi96EEENS7_ILi192EEEEEENS_10bfloat16_tEfNS_4arch4Sm90ELb0ELb1ELb0ELb0ELb1ELb0ELb1ELb0ELi3ELi1ELi1ELi1ELb0EEENS1_24CollectiveEpilogueBwdGQAISD_fSG_Li384ELb0ELb1EEENS1_19SingleTileSchedulerILb0ELb0ELb0ELi96EEEEEEEEEvNT_6ParamsE --------------------------
	.section	.nv.constant0._ZN7cutlass13device_kernelIN5flash11enable_sm90INS1_16FlashAttnBwdSm90INS1_25CollectiveMainloopBwdSm90ILi2ELi1ELi1EN4cute5tupleIJNS5_1CILi1EEES8_S8_EEENS6_IJNS7_ILi64EEENS7_ILi96EEENS7_ILi192EEEEEENS_10bfloat16_tEfNS_4arch4Sm90ELb0ELb1ELb0ELb0ELb1ELb0ELb1ELb0ELi3ELi1ELi1ELi1ELb0EEENS1_24CollectiveEpilogueBwdGQAISD_fSG_Li384ELb0ELb1EEENS1_19SingleTileSchedulerILb0ELb0ELb0ELi96EEEEEEEEEvNT_6ParamsE,"a",@progbits
	.sectionflags	@""
	.align	4
.nv.constant0._ZN7cutlass13device_kernelIN5flash11enable_sm90INS1_16FlashAttnBwdSm90INS1_25CollectiveMainloopBwdSm90ILi2ELi1ELi1EN4cute5tupleIJNS5_1CILi1EEES8_S8_EEENS6_IJNS7_ILi64EEENS7_ILi96EEENS7_ILi192EEEEEENS_10bfloat16_tEfNS_4arch4Sm90ELb0ELb1ELb0ELb0ELb1ELb0ELb1ELb0ELi3ELi1ELi1ELi1ELb0EEENS1_24CollectiveEpilogueBwdGQAISD_fSG_Li384ELb0ELb1EEENS1_19SingleTileSchedulerILb0ELb0ELb0ELi96EEEEEEEEEvNT_6ParamsE:
	.zero		2304


//--------------------- .nv.constant0._ZN7cutlass13device_kernelIN5flash11enable_sm90INS1_16FlashAttnBwdSm90INS1_25CollectiveMainloopBwdSm90ILi2ELi1ELi1EN4cute5tupleIJNS5_1CILi1EEES8_S8_EEENS6_IJNS7_ILi64EEENS7_ILi96EEENS7_ILi192EEEEEENS_10bfloat16_tEfNS_4arch4Sm90ELb0ELb1ELb0ELb1ELb0ELb0ELb1ELb0ELi3ELi1ELi1ELi1ELb0EEENS1_21CollectiveEpilogueBwdISD_SE_SG_Li384ELb1ELb1ELi3EEENS1_19SingleTileSchedulerILb1ELb0ELb0ELi96EEEEEEEEEvNT_6ParamsE --------------------------
	.section	.nv.constant0._ZN7cutlass13device_kernelIN5flash11enable_sm90INS1_16FlashAttnBwdSm90INS1_25CollectiveMainloopBwdSm90ILi2ELi1ELi1EN4cute5tupleIJNS5_1CILi1EEES8_S8_EEENS6_IJNS7_ILi64EEENS7_ILi96EEENS7_ILi192EEEEEENS_10bfloat16_tEfNS_4arch4Sm90ELb0ELb1ELb0ELb1ELb0ELb0ELb1ELb0ELi3ELi1ELi1ELi1ELb0EEENS1_21CollectiveEpilogueBwdISD_SE_SG_Li384ELb1ELb1ELi3EEENS1_19SingleTileSchedulerILb1ELb0ELb0ELi96EEEEEEEEEvNT_6ParamsE,"a",@progbits
	.sectionflags	@""
	.align	4
.nv.constant0._ZN7cutlass13device_kernelIN5flash11enable_sm90INS1_16FlashAttnBwdSm90INS1_25CollectiveMainloopBwdSm90ILi2ELi1ELi1EN4cute5tupleIJNS5_1CILi1EEES8_S8_EEENS6_IJNS7_ILi64EEENS7_ILi96EEENS7_ILi192EEEEEENS_10bfloat16_tEfNS_4arch4Sm90ELb0ELb1ELb0ELb1ELb0ELb0ELb1ELb0ELi3ELi1ELi1ELi1ELb0EEENS1_21CollectiveEpilogueBwdISD_SE_SG_Li384ELb1ELb1ELi3EEENS1_19SingleTileSchedulerILb1ELb0ELb0ELi96EEEEEEEEEvNT_6ParamsE:
	.zero		2304


//--------------------- .nv.constant0._ZN7cutlass13device_kernelIN5flash11enable_sm90INS1_16FlashAttnBwdSm90INS1_25CollectiveMainloopBwdSm90ILi2ELi1ELi1EN4cute5tupleIJNS5_1CILi1EEES8_S8_EEENS6_IJNS7_ILi64EEENS7_ILi96EEENS7_ILi192EEEEEENS_10bfloat16_tEfNS_4arch4Sm90ELb0ELb1ELb0ELb1ELb1ELb0ELb1ELb0ELi3ELi1ELi1ELi1ELb0EEENS1_21CollectiveEpilogueBwdISD_SE_SG_Li384ELb1ELb1ELi3EEENS1_19SingleTileSchedulerILb1ELb0ELb0ELi96EEEEEEEEEvNT_6ParamsE --------------------------
	.section	.nv.constant0._ZN7cutlass13device_kernelIN5flash11enable_sm90INS1_16FlashAttnBwdSm90INS1_25CollectiveMainloopBwdSm90ILi2ELi1ELi1EN4cute5tupleIJNS5_1CILi1EEES8_S8_EEENS6_IJNS7_ILi64EEENS7_ILi96EEENS7_ILi192EEEEEENS_10bfloat16_tEfNS_4arch4Sm90ELb0ELb1ELb0ELb1ELb1ELb0ELb1ELb0ELi3ELi1ELi1ELi1ELb0EEENS1_21CollectiveEpilogueBwdISD_SE_SG_Li384ELb1ELb1ELi3EEENS1_19SingleTileSchedulerILb1ELb0ELb0ELi96EEEEEEEEEvNT_6ParamsE,"a",@progbits
	.sectionflags	@""
	.align	4
.nv.constant0._ZN7cutlass13device_kernelIN5flash11enable_sm90INS1_16FlashAttnBwdSm90INS1_25CollectiveMainloopBwdSm90ILi2ELi1ELi1EN4cute5tupleIJNS5_1CILi1EEES8_S8_EEENS6_IJNS7_ILi64EEENS7_ILi96EEENS7_ILi192EEEEEENS_10bfloat16_tEfNS_4arch4Sm90ELb0ELb1ELb0ELb1ELb1ELb0ELb1ELb0ELi3ELi1ELi1ELi1ELb0EEENS1_21CollectiveEpilogueBwdISD_SE_SG_Li384ELb1ELb1ELi3EEENS1_19SingleTileSchedulerILb1ELb0ELb0ELi96EEEEEEEEEvNT_6ParamsE:
	.zero		2304


//--------------------- .nv.constant0._ZN7cutlass13device_kernelIN5flash11enable_sm90INS1_16FlashAttnBwdSm90INS1_25CollectiveMainloopBwdSm90ILi2ELi1ELi1EN4cute5tupleIJNS5_1CILi1EEES8_S8_EEENS6_IJNS7_ILi64EEENS7_ILi96EEENS7_ILi192EEEEEENS_10bfloat16_tEfNS_4arch4Sm90ELb0ELb1ELb0ELb1ELb0ELb0ELb1ELb0ELi3ELi1ELi1ELi1ELb0EEENS1_24CollectiveEpilogueBwdGQAISD_fSG_Li384ELb1ELb0EEENS1_19SingleTileSchedulerILb1ELb0ELb0ELi96EEEEEEEEEvNT_6ParamsE --------------------------
	.section	.nv.constant0._ZN7cutlass13device_kernelIN5flash11enable_sm90INS1_16FlashAttnBwdSm90INS1_25CollectiveMainloopBwdSm90ILi2ELi1ELi1EN4cute5tupleIJNS5_1CILi1EEES8_S8_EEENS6_IJNS7_ILi64EEENS7_ILi96EEENS7_ILi192EEEEEENS_10bfloat16_tEfNS_4arch4Sm90ELb0ELb1ELb0ELb1ELb0ELb0ELb1ELb0ELi3ELi1ELi1ELi1ELb0EEENS1_24CollectiveEpilogueBwdGQAISD_fSG_Li384ELb1ELb0EEENS1_19SingleTileSchedulerILb1ELb0ELb0ELi96EEEEEEEEEvNT_6ParamsE,"a",@progbits
	.sectionflags	@""
	.align	4
.nv.constant0._ZN7cutlass13device_kernelIN5flash11enable_sm90INS1_16FlashAttnBwdSm90INS1_25CollectiveMainloopBwdSm90ILi2ELi1ELi1EN4cute5tupleIJNS5_1CILi1EEES8_S8_EEENS6_IJNS7_ILi64EEENS7_ILi96EEENS7_ILi192EEEEEENS_10bfloat16_tEfNS_4arch4Sm90ELb0ELb1ELb0ELb1ELb0ELb0ELb1ELb0ELi3ELi1ELi1ELi1ELb0EEENS1_24CollectiveEpilogueBwdGQAISD_fSG_Li384ELb1ELb0EEENS1_19SingleTileSchedulerILb1ELb0ELb0ELi96EEEEEEEEEvNT_6ParamsE:
	.zero		2304


//--------------------- .nv.constant0._ZN7cutlass13device_kernelIN5flash11enable_sm90INS1_16FlashAttnBwdSm90INS1_25CollectiveMainloopBwdSm90ILi2ELi1ELi1EN4cute5tupleIJNS5_1CILi1EEES8_S8_EEENS6_IJNS7_ILi64EEENS7_ILi96EEENS7_ILi192EEEEEENS_10bfloat16_tEfNS_4arch4Sm90ELb0ELb1ELb0ELb1ELb1ELb0ELb1ELb0ELi3ELi1ELi1ELi1ELb0EEENS1_24CollectiveEpilogueBwdGQAISD_fSG_Li384ELb1ELb1EEENS1_19SingleTileSchedulerILb1ELb0ELb0ELi96EEEEEEEEEvNT_6ParamsE --------------------------
	.section	.nv.constant0._ZN7cutlass13device_kernelIN5flash11enable_sm90INS1_16FlashAttnBwdSm90INS1_25CollectiveMainloopBwdSm90ILi2ELi1ELi1EN4cute5tupleIJNS5_1CILi1EEES8_S8_EEENS6_IJNS7_ILi64EEENS7_ILi96EEENS7_ILi192EEEEEENS_10bfloat16_tEfNS_4arch4Sm90ELb0ELb1ELb0ELb1ELb1ELb0ELb1ELb0ELi3ELi1ELi1ELi1ELb0EEENS1_24CollectiveEpilogueBwdGQAISD_fSG_Li384ELb1ELb1EEENS1_19SingleTileSchedulerILb1ELb0ELb0ELi96EEEEEEEEEvNT_6ParamsE,"a",@progbits
	.sectionflags	@""
	.align	4
.nv.constant0._ZN7cutlass13device_kernelIN5flash11enable_sm90INS1_16FlashAttnBwdSm90INS1_25CollectiveMainloopBwdSm90ILi2ELi1ELi1EN4cute5tupleIJNS5_1CILi1EEES8_S8_EEENS6_IJNS7_ILi64EEENS7_ILi96EEENS7_ILi192EEEEEENS_10bfloat16_tEfNS_4arch4Sm90ELb0ELb1ELb0ELb1ELb1ELb0ELb1ELb0ELi3ELi1ELi1ELi1ELb0EEENS1_24CollectiveEpilogueBwdGQAISD_fSG_Li384ELb1ELb1EEENS1_19SingleTileSchedulerILb1ELb0ELb0ELi96EEEEEEEEEvNT_6ParamsE:
	.zero		2304


//--------------------- .nv.constant0._ZN7cutlass13device_kernelIN5flash11enable_sm90INS1_16FlashAttnBwdSm90INS1_25CollectiveMainloopBwdSm90ILi2ELi1ELi1EN4cute5tupleIJNS5_1CILi1EEES8_S8_EEENS6_IJNS7_ILi64EEENS7_ILi96EEENS7_ILi192EEEEEENS_10bfloat16_tEfNS_4arch4Sm90ELb1ELb0ELb0ELb0ELb0ELb0ELb1ELb0ELi3ELi1ELi1ELi1ELb0EEENS1_21CollectiveEpilogueBwdISD_SE_SG_Li384ELb0ELb1ELi3EEENS1_25SingleTileBwdLPTSchedulerILb0ELi96ELb0EEEEEEEEEvNT_6ParamsE --------------------------
	.section	.nv.constant0._ZN7cutlass13device_kernelIN5flash11enable_sm90INS1_16FlashAttnBwdSm90INS1_25CollectiveMainloopBwdSm90ILi2ELi1ELi1EN4cute5tupleIJNS5_1CILi1EEES8_S8_EEENS6_IJNS7_ILi64EEENS7_ILi96EEENS7_ILi192EEEEEENS_10bfloat16_tEfNS_4arch4Sm90ELb1ELb0ELb0ELb0ELb0ELb0ELb1ELb0ELi3ELi1ELi1ELi1ELb0EEENS1_21CollectiveEpilogueBwdISD_SE_SG_Li384ELb0ELb1ELi3EEENS1_25SingleTileBwdLPTSchedulerILb0ELi96ELb0EEEEEEEEEvNT_6ParamsE,"a",@progbits
	.sectionflags	@""
	.align	4
.nv.constant0._ZN7cutlass13device_kernelIN5flash11enable_sm90INS1_16FlashAttnBwdSm90INS1_25CollectiveMainloopBwdSm90ILi2ELi1ELi1EN4cute5tupleIJNS5_1CILi1EEES8_S8_EEENS6_IJNS7_ILi64EEENS7_ILi96EEENS7_ILi192EEEEEENS_10bfloat16_tEfNS_4arch4Sm90ELb1ELb0ELb0ELb0ELb0ELb0ELb1ELb0ELi3ELi1ELi1ELi1ELb0EEENS1_21CollectiveEpilogueBwdISD_SE_SG_Li384ELb0ELb1ELi3EEENS1_25SingleTileBwdLPTSchedulerILb0ELi96ELb0EEEEEEEEEvNT_6ParamsE:
	.zero		2944


//--------------------- .nv.constant0._ZN7cutlass13device_kernelIN5flash11enable_sm90INS1_16FlashAttnBwdSm90INS1_25CollectiveMainloopBwdSm90ILi2ELi1ELi1EN4cute5tupleIJNS5_1CILi1EEES8_S8_EEENS6_IJNS7_ILi64EEENS7_ILi96EEENS7_ILi192EEEEEENS_10bfloat16_tEfNS_4arch4Sm90ELb1ELb0ELb0ELb0ELb1ELb0ELb1ELb0ELi3ELi1ELi1ELi1ELb0EEENS1_21CollectiveEpilogueBwdISD_SE_SG_Li384ELb0ELb1ELi3EEENS1_25SingleTileBwdLPTSchedulerILb0ELi96ELb1EEEEEEEEEvNT_6ParamsE --------------------------
	.section	.nv.constant0._ZN7cutlass13device_kernelIN5flash11enable_sm90INS1_16FlashAttnBwdSm90INS1_25CollectiveMainloopBwdSm90ILi2ELi1ELi1EN4cute5tupleIJNS5_1CILi1EEES8_S8_EEENS6_IJNS7_ILi64EEENS7_ILi96EEENS7_ILi192EEEEEENS_10bfloat16_tEfNS_4arch4Sm90ELb1ELb0ELb0ELb0ELb1ELb0ELb1ELb0ELi3ELi1ELi1ELi1ELb0EEENS1_21CollectiveEpilogueBwdISD_SE_SG_Li384ELb0ELb1ELi3EEENS1_25SingleTileBwdLPTSchedulerILb0ELi96ELb1EEEEEEEEEvNT_6ParamsE,"a",@progbits
	.sectionflags	@""
	.align	4
.nv.constant0._ZN7cutlass13device_kernelIN5flash11enable_sm90INS1_16FlashAttnBwdSm90INS1_25CollectiveMainloopBwdSm90ILi2ELi1ELi1EN4cute5tupleIJNS5_1CILi1EEES8_S8_EEENS6_IJNS7_ILi64EEENS7_ILi96EEENS7_ILi192EEEEEENS_10bfloat16_tEfNS_4arch4Sm90ELb1ELb0ELb0ELb0ELb1ELb0ELb1ELb0ELi3ELi1ELi1ELi1ELb0EEENS1_21CollectiveEpilogueBwdISD_SE_SG_Li384ELb0ELb1ELi3EEENS1_25SingleTileBwdLPTSchedulerILb0ELi96ELb1EEEEEEEEEvNT_6ParamsE:
	.zero		2944


//--------------------- .nv.constant0._ZN7cutlass13device_kernelIN5flash11enable_sm90INS1_16FlashAttnBwdSm90INS1_25CollectiveMainloopBwdSm90ILi2ELi1ELi1EN4cute5tupleIJNS5_1CILi1EEES8_S8_EEENS6_IJNS7_ILi64EEENS7_ILi96EEENS7_ILi192EEEEEENS_10bfloat16_tEfNS_4arch4Sm90ELb1ELb0ELb0ELb0ELb0ELb0ELb1ELb0ELi3ELi1ELi1ELi1ELb0EEENS1_24CollectiveEpilogueBwdGQAISD_fSG_Li384ELb0ELb0EEENS1_25SingleTileBwdLPTSchedulerILb0ELi96ELb0EEEEEEEEEvNT_6ParamsE --------------------------
	.section	.nv.constant0._ZN7cutlass13device_kernelIN5flash11enable_sm90INS1_16FlashAttnBwdSm90INS1_25CollectiveMainloopBwdSm90ILi2ELi1ELi1EN4cute5tupleIJNS5_1CILi1EEES8_S8_EEENS6_IJNS7_ILi64EEENS7_ILi96EEENS7_ILi192EEEEEENS_10bfloat16_tEfNS_4arch4Sm90ELb1ELb0ELb0ELb0ELb0ELb0ELb1ELb0ELi3ELi1ELi1ELi1ELb0EEENS1_24CollectiveEpilogueBwdGQAISD_fSG_Li384ELb0ELb0EEENS1_25SingleTileBwdLPTSchedulerILb0ELi96ELb0EEEEEEEEEvNT_6ParamsE,"a",@progbits
	.sectionflags	@""
	.align	4
.nv.constant0._ZN7cutlass13device_kernelIN5flash11enable_sm90INS1_16FlashAttnBwdSm90INS1_25CollectiveMainloopBwdSm90ILi2ELi1ELi1EN4cute5tupleIJNS5_1CILi1EEES8_S8_EEENS6_IJNS7_ILi64EEENS7_ILi96EEENS7_ILi192EEEEEENS_10bfloat16_tEfNS_4arch4Sm90ELb1ELb0ELb0ELb0ELb0ELb0ELb1ELb0ELi3ELi1ELi1ELi1ELb0EEENS1_24CollectiveEpilogueBwdGQAISD_fSG_Li384ELb0ELb0EEENS1_25SingleTileBwdLPTSchedulerILb0ELi96ELb0EEEEEEEEEvNT_6ParamsE:
	.zero		2432


//--------------------- .nv.constant0._ZN7cutlass13device_kernelIN5flash11enable_sm90INS1_16FlashAttnBwdSm90INS1_25CollectiveMainloopBwdSm90ILi2ELi1ELi1EN4cute5tupleIJNS5_1CILi1EEES8_S8_EEENS6_IJNS7_ILi64EEENS7_ILi96EEENS7_ILi192EEEEEENS_10bfloat16_tEfNS_4arch4Sm90ELb1ELb0ELb0ELb0ELb1ELb0ELb1ELb0ELi3ELi1ELi1ELi1ELb0EEENS1_24CollectiveEpilogueBwdGQAISD_fSG_Li384ELb0ELb1EEENS1_25SingleTileBwdLPTSchedulerILb0ELi96ELb1EEEEEEEEEvNT_6ParamsE --------------------------
	.section	.nv.constant0._ZN7cutlass13device_kernelIN5flash11enable_sm90INS1_16FlashAttnBwdSm90INS1_25CollectiveMainloopBwdSm90ILi2ELi1ELi1EN4cute5tupleIJNS5_1CILi1EEES8_S8_EEENS6_IJNS7_ILi64EEENS7_ILi96EEENS7_ILi192EEEEEENS_10bfloat16_tEfNS_4arch4Sm90ELb1ELb0ELb0ELb0ELb1ELb0ELb1ELb0ELi3ELi1ELi1ELi1ELb0EEENS1_24CollectiveEpilogueBwdGQAISD_fSG_Li384ELb0ELb1EEENS1_25SingleTileBwdLPTSchedulerILb0ELi96ELb1EEEEEEEEEvNT_6ParamsE,"a",@progbits
	.sectionflags	@""
	.align	4
.nv.constant0._ZN7cutlass13device_kernelIN5flash11enable_sm90INS1_16FlashAttnBwdSm90INS1_25CollectiveMainloopBwdSm90ILi2ELi1ELi1EN4cute5tupleIJNS5_1CILi1EEES8_S8_EEENS6_IJNS7_ILi64EEENS7_ILi96EEENS7_ILi192EEEEEENS_10bfloat16_tEfNS_4arch4Sm90ELb1ELb0ELb0ELb0ELb1ELb0ELb1ELb0ELi3ELi1ELi1ELi1ELb0EEENS1_24CollectiveEpilogueBwdGQAISD_fSG_Li384ELb0ELb1EEENS1_25SingleTileBwdLPTSchedulerILb0ELi96ELb1EEEEEEEEEvNT_6ParamsE:
	.zero		2432


//--------------------- .nv.constant0._ZN7cutlass13device_kernelIN5flash22FlashAttnBwdPreprocessIN4cute5tupleIJNS3_1CILi64EEENS5_ILi192EEEEEENS_10bfloat16_tEfNS_4arch4Sm90ELb1ELb0EEEEEvNT_6ParamsE --------------------------
	.section	.nv.constant0._ZN7cutlass13device_kernelIN5flash22FlashAttnBwdPreprocessIN4cute5tupleIJNS3_1CILi64EEENS5_ILi192EEEEEENS_10bfloat16_tEfNS_4arch4Sm90ELb1ELb0EEEEEvNT_6ParamsE,"a",@progbits
	.sectionflags	@""
	.align	4
.nv.constant0._ZN7cutlass13device_kernelIN5flash22FlashAttnBwdPreprocessIN4cute5tupleIJNS3_1CILi64EEENS5_ILi192EEEEEENS_10bfloat16_tEfNS_4arch4Sm90ELb1ELb0EEEEEvNT_6ParamsE:
	.zero		768


//--------------------- .nv.constant0._ZN7cutlass13device_kernelIN5flash11enable_sm90INS1_16FlashAttnBwdSm90INS1_25CollectiveMainloopBwdSm90ILi2ELi1ELi1EN4cute5tupleIJNS5_1CILi1EEES8_S8_EEENS6_IJNS7_ILi64EEENS7_ILi96EEENS7_ILi192EEEEEENS_10bfloat16_tEfNS_4arch4Sm90ELb1ELb0ELb0ELb1ELb0ELb0ELb1ELb0ELi3ELi1ELi1ELi1ELb0EEENS1_21CollectiveEpilogueBwdISD_SE_SG_Li384ELb1ELb1ELi3EEENS1_25SingleTileBwdLPTSchedulerILb1ELi96ELb0EEEEEEEEEvNT_6ParamsE --------------------------
	.section	.nv.constant0._ZN7cutlass13device_kernelIN5flash11enable_sm90INS1_16FlashAttnBwdSm90INS1_25CollectiveMainloopBwdSm90ILi2ELi1ELi1EN4cute5tupleIJNS5_1CILi1EEES8_S8_EEENS6_IJNS7_ILi64EEENS7_ILi96EEENS7_ILi192EEEEEENS_10bfloat16_tEfNS_4arch4Sm90ELb1ELb0ELb0ELb1ELb0ELb0ELb1ELb0ELi3ELi1ELi1ELi1ELb0EEENS1_21CollectiveEpilogueBwdISD_SE_SG_Li384ELb1ELb1ELi3EEENS1_25SingleTileBwdLPTSchedulerILb1ELi96ELb0EEEEEEEEEvNT_6ParamsE,"a",@progbits
	.sectionflags	@""
	.align	4
.nv.constant0._ZN7cutlass13device_kernelIN5flash11enable_sm90INS1_16FlashAttnBwdSm90INS1_25CollectiveMainloopBwdSm90ILi2ELi1ELi1EN4cute5tupleIJNS5_1CILi1EEES8_S8_EEENS6_IJNS7_ILi64EEENS7_ILi96EEENS7_ILi192EEEEEENS_10bfloat16_tEfNS_4arch4Sm90ELb1ELb0ELb0ELb1ELb0ELb0ELb1ELb0ELi3ELi1ELi1ELi1ELb0EEENS1_21CollectiveEpilogueBwdISD_SE_SG_Li384ELb1ELb1ELi3EEENS1_25SingleTileBwdLPTSchedulerILb1ELi96ELb0EEEEEEEEEvNT_6ParamsE:
	.zero		2304


//--------------------- .nv.constant0._ZN7cutlass13device_kernelIN5flash11enable_sm90INS1_16FlashAttnBwdSm90INS1_25CollectiveMainloopBwdSm90ILi2ELi1ELi1EN4cute5tupleIJNS5_1CILi1EEES8_S8_EEENS6_IJNS7_ILi64EEENS7_ILi96EEENS7_ILi192EEEEEENS_10bfloat16_tEfNS_4arch4Sm90ELb1ELb0ELb0ELb1ELb1ELb0ELb1ELb0ELi3ELi1ELi1ELi1ELb0EEENS1_21CollectiveEpilogueBwdISD_SE_SG_Li384ELb1ELb1ELi3EEENS1_25SingleTileBwdLPTSchedulerILb1ELi96ELb1EEEEEEEEEvNT_6ParamsE --------------------------
	.section	.nv.constant0._ZN7cutlass13device_kernelIN5flash11enable_sm90INS1_16FlashAttnBwdSm90INS1_25CollectiveMainloopBwdSm90ILi2ELi1ELi1EN4cute5tupleIJNS5_1CILi1EEES8_S8_EEENS6_IJNS7_ILi64EEENS7_ILi96EEENS7_ILi192EEEEEENS_10bfloat16_tEfNS_4arch4Sm90ELb1ELb0ELb0ELb1ELb1ELb0ELb1ELb0ELi3ELi1ELi1ELi1ELb0EEENS1_21CollectiveEpilogueBwdISD_SE_SG_Li384ELb1ELb1ELi3EEENS1_25SingleTileBwdLPTSchedulerILb1ELi96ELb1EEEEEEEEEvNT_6ParamsE,"a",@progbits
	.sectionflags	@""
	.align	4
.nv.constant0._ZN7cutlass13device_kernelIN5flash11enable_sm90INS1_16FlashAttnBwdSm90INS1_25CollectiveMainloopBwdSm90ILi2ELi1ELi1EN4cute5tupleIJNS5_1CILi1EEES8_S8_EEENS6_IJNS7_ILi64EEENS7_ILi96EEENS7_ILi192EEEEEENS_10bfloat16_tEfNS_4arch4Sm90ELb1ELb0ELb0ELb1ELb1ELb0ELb1ELb0ELi3ELi1ELi1ELi1ELb0EEENS1_21CollectiveEpilogueBwdISD_SE_SG_Li384ELb1ELb1ELi3EEENS1_25SingleTileBwdLPTSchedulerILb1ELi96ELb1EEEEEEEEEvNT_6ParamsE:
	.zero		2304


//--------------------- .nv.constant0._ZN7cutlass13device_kernelIN5flash11enable_sm90INS1_16FlashAttnBwdSm90INS1_25CollectiveMainloopBwdSm90ILi2ELi1ELi1EN4cute5tupleIJNS5_1CILi1EEES8_S8_EEENS6_IJNS7_ILi64EEENS7_ILi96EEENS7_ILi192EEEEEENS_10bfloat16_tEfNS_4arch4Sm90ELb1ELb0ELb0ELb1ELb0ELb0ELb1ELb0ELi3ELi1ELi1ELi1ELb0EEENS1_24CollectiveEpilogueBwdGQAISD_fSG_Li384ELb1ELb0EEENS1_25SingleTileBwdLPTSchedulerILb1ELi96ELb0EEEEEEEEEvNT_6ParamsE --------------------------
	.section	.nv.constant0._ZN7cutlass13device_kernelIN5flash11enable_sm90INS1_16FlashAttnBwdSm90INS1_25CollectiveMainloopBwdSm90ILi2ELi1ELi1EN4cute5tupleIJNS5_1CILi1EEES8_S8_EEENS6_IJNS7_ILi64EEENS7_ILi96EEENS7_ILi192EEEEEENS_10bfloat16_tEfNS_4arch4Sm90ELb1ELb0ELb0ELb1ELb0ELb0ELb1ELb0ELi3ELi1ELi1ELi1ELb0EEENS1_24CollectiveEpilogueBwdGQAISD_fSG_Li384ELb1ELb0EEENS1_25SingleTileBwdLPTSchedulerILb1ELi96ELb0EEEEEEEEEvNT_6ParamsE,"a",@progbits
	.sectionflags	@""
	.align	4
.nv.constant0._ZN7cutlass13device_kernelIN5flash11enable_sm90INS1_16FlashAttnBwdSm90INS1_25CollectiveMainloopBwdSm90ILi2ELi1ELi1EN4cute5tupleIJNS5_1CILi1EEES8_S8_EEENS6_IJNS7_ILi64EEENS7_ILi96EEENS7_ILi192EEEEEENS_10bfloat16_tEfNS_4arch4Sm90ELb1ELb0ELb0ELb1ELb0ELb0ELb1ELb0ELi3ELi1ELi1ELi1ELb0EEENS1_24CollectiveEpilogueBwdGQAISD_fSG_Li384ELb1ELb0EEENS1_25SingleTileBwdLPTSchedulerILb1ELi96ELb0EEEEEEEEEvNT_6ParamsE:
	.zero		2432


//--------------------- .nv.constant0._ZN7cutlass13device_kernelIN5flash32FlashAttnBwdPostprocessConvertdQIN4cute5tupleIJNS3_1CILi96EEENS5_ILi192EEEEEENS_10bfloat16_tEfNS_4arch4Sm90ELi384ENS3_8TiledMMAINS3_8MMA_AtomIJNS3_4SM904GMMA27MMA_64x96x16_F32BF16BF16_SSILNSF_5MajorE1ELSH_1ELNSF_7ScaleInE1ELSI_1EEEEEENS3_6LayoutINS4_IJNS5_ILi3EEENS5_ILi1EEESN_EEENS4_IJSN_NS5_ILi0EEESP_EEEEENS4_IJNS3_10UnderscoreESS_SS_EEEEELb1EEEEEvNT_6ParamsE --------------------------
	.section	.nv.constant0._ZN7cutlass13device_kernelIN5flash32FlashAttnBwdPostprocessConvertdQIN4cute5tupleIJNS3_1CILi96EEENS5_ILi192EEEEEENS_10bfloat16_tEfNS_4arch4Sm90ELi384ENS3_8TiledMMAINS3_8MMA_AtomIJNS3_4SM904GMMA27MMA_64x96x16_F32BF16BF16_SSILNSF_5MajorE1ELSH_1ELNSF_7ScaleInE1ELSI_1EEEEEENS3_6LayoutINS4_IJNS5_ILi3EEENS5_ILi1EEESN_EEENS4_IJSN_NS5_ILi0EEESP_EEEEENS4_IJNS3_10UnderscoreESS_SS_EEEEELb1EEEEEvNT_6ParamsE,"a",@progbits
	.sectionflags	@""
	.align	4
.nv.constant0._ZN7cutlass13device_kernelIN5flash32FlashAttnBwdPostprocessConvertdQIN4cute5tupleIJNS3_1CILi96EEENS5_ILi192EEEEEENS_10bfloat16_tEfNS_4arch4Sm90ELi384ENS3_8TiledMMAINS3_8MMA_AtomIJNS3_4SM904GMMA27MMA_64x96x16_F32BF16BF16_SSILNSF_5MajorE1ELSH_1ELNSF_7ScaleInE1ELSI_1EEEEEENS3_6LayoutINS4_IJNS5_ILi3EEENS5_ILi1EEESN_EEENS4_IJSN_NS5_ILi0EEESP_EEEEENS4_IJNS3_10UnderscoreESS_SS_EEEEELb1EEEEEvNT_6ParamsE:
	.zero		640


//--------------------- .nv.constant0._ZN7cutlass13device_kernelIN5flash32FlashAttnBwdPostprocessConvertdQIN4cute5tupleIJNS3_1CILi64EEENS5_ILi192EEEEEENS_10bfloat16_tEfNS_4arch4Sm90ELi384ENS3_8TiledMMAINS3_8MMA_AtomIJNS3_4SM904GMMA27MMA_64x64x16_F32BF16BF16_SSILNSF_5MajorE0ELSH_1ELNSF_7ScaleInE1ELSI_1EEEEEENS3_6LayoutINS4_IJNS5_ILi1EEENS5_ILi3EEESM_EEENS4_IJNS5_ILi0EEESM_SP_EEEEENS4_IJNS3_10UnderscoreESS_SS_EEEEELb0EEEEEvNT_6ParamsE --------------------------
	.section	.nv.constant0._ZN7cutlass13device_kernelIN5flash32FlashAttnBwdPostprocessConvertdQIN4cute5tupleIJNS3_1CILi64EEENS5_ILi192EEEEEENS_10bfloat16_tEfNS_4arch4Sm90ELi384ENS3_8TiledMMAINS3_8MMA_AtomIJNS3_4SM904GMMA27MMA_64x64x16_F32BF16BF16_SSILNSF_5MajorE0ELSH_1ELNSF_7ScaleInE1ELSI_1EEEEEENS3_6LayoutINS4_IJNS5_ILi1EEENS5_ILi3EEESM_EEENS4_IJNS5_ILi0EEESM_SP_EEEEENS4_IJNS3_10UnderscoreESS_SS_EEEEELb0EEEEEvNT_6ParamsE,"a",@progbits
	.sectionflags	@""
	.align	4
.nv.constant0._ZN7cutlass13device_kernelIN5flash32FlashAttnBwdPostprocessConvertdQIN4cute5tupleIJNS3_1CILi64EEENS5_ILi192EEEEEENS_10bfloat16_tEfNS_4arch4Sm90ELi384ENS3_8TiledMMAINS3_8MMA_AtomIJNS3_4SM904GMMA27MMA_64x64x16_F32BF16BF16_SSILNSF_5MajorE0ELSH_1ELNSF_7ScaleInE1ELSI_1EEEEEENS3_6LayoutINS4_IJNS5_ILi1EEENS5_ILi3EEESM_EEENS4_IJNS5_ILi0EEESM_SP_EEEEENS4_IJNS3_10UnderscoreESS_SS_EEEEELb0EEEEEvNT_6ParamsE:
	.zero		640


//--------------------- .nv.constant0._ZN7cutlass13device_kernelIN5flash11enable_sm90INS1_16FlashAttnBwdSm90INS1_25CollectiveMainloopBwdSm90ILi2ELi1ELi1EN4cute5tupleIJNS5_1CILi1EEES8_S8_EEENS6_IJNS7_ILi64EEENS7_ILi96EEENS7_ILi192EEEEEENS_10bfloat16_tEfNS_4arch4Sm90ELb1ELb0ELb0ELb1ELb1ELb0ELb1ELb0ELi3ELi1ELi1ELi1ELb0EEENS1_24CollectiveEpilogueBwdGQAISD_fSG_Li384ELb1ELb1EEENS1_25SingleTileBwdLPTSchedulerILb1ELi96ELb1EEEEEEEEEvNT_6ParamsE --------------------------
	.section	.nv.constant0._ZN7cutlass13device_kernelIN5flash11enable_sm90INS1_16FlashAttnBwdSm90INS1_25CollectiveMainloopBwdSm90ILi2ELi1ELi1EN4cute5tupleIJNS5_1CILi1EEES8_S8_EEENS6_IJNS7_ILi64EEENS7_ILi96EEENS7_ILi192EEEEEENS_10bfloat16_tEfNS_4arch4Sm90ELb1ELb0ELb0ELb1ELb1ELb0ELb1ELb0ELi3ELi1ELi1ELi1ELb0EEENS1_24CollectiveEpilogueBwdGQAISD_fSG_Li384ELb1ELb1EEENS1_25SingleTileBwdLPTSchedulerILb1ELi96ELb1EEEEEEEEEvNT_6ParamsE,"a",@progbits
	.sectionflags	@""
	.align	4
.nv.constant0._ZN7cutlass13device_kernelIN5flash11enable_sm90INS1_16FlashAttnBwdSm90INS1_25CollectiveMainloopBwdSm90ILi2ELi1ELi1EN4cute5tupleIJNS5_1CILi1EEES8_S8_EEENS6_IJNS7_ILi64EEENS7_ILi96EEENS7_ILi192EEEEEENS_10bfloat16_tEfNS_4arch4Sm90ELb1ELb0ELb0ELb1ELb1ELb0ELb1ELb0ELi3ELi1ELi1ELi1ELb0EEENS1_24CollectiveEpilogueBwdGQAISD_fSG_Li384ELb1ELb1EEENS1_25SingleTileBwdLPTSchedulerILb1ELi96ELb1EEEEEEEEEvNT_6ParamsE:
	.zero		2432


//--------------------- .nv.constant0._ZN7cutlass13device_kernelIN5flash22FlashAttnBwdPreprocessIN4cute5tupleIJNS3_1CILi64EEENS5_ILi192EEEEEENS_10bfloat16_tEfNS_4arch4Sm90ELb1ELb1EEEEEvNT_6ParamsE --------------------------
	.section	.nv.constant0._ZN7cutlass13device_kernelIN5flash22FlashAttnBwdPreprocessIN4cute5tupleIJNS3_1CILi64EEENS5_ILi192EEEEEENS_10bfloat16_tEfNS_4arch4Sm90ELb1ELb1EEEEEvNT_6ParamsE,"a",@progbits
	.sectionflags	@""
	.align	4
.nv.constant0._ZN7cutlass13device_kernelIN5flash22FlashAttnBwdPreprocessIN4cute5tupleIJNS3_1CILi64EEENS5_ILi192EEEEEENS_10bfloat16_tEfNS_4arch4Sm90ELb1ELb1EEEEEvNT_6ParamsE:
	.zero		768


//--------------------- SYMBOLS --------------------------

	.type		.nv.reservedSmem.offset0,@object
	.size		.nv.reservedSmem.offset0,0x4
	.type		__assertfail,@function
